	.target	sm_103a

	.elftype	@"ET_EXEC"


//--------------------- .note.nv.tkinfo           --------------------------
	.section	.note.nv.tkinfo,"",@"SHT_NOTE"
	.sectionflags	@"SHF_NOTE_NV_TKINFO"
	.tkinfo
        /*0018*/ 	.word	0x00000002
        /*0030*/ 	.string	""
        /*0030*/ 	.string	"ptxas"
        /*0030*/ 	.string	"Cuda compilation tools, release 13.0, V13.0.88"
        /*0030*/ 	.string	"Build cuda_13.0.r13.0/compiler.36424714_0"
        /*0030*/ 	.string	"-arch sm_103a -m 64 "



//--------------------- .note.nv.cuinfo           --------------------------
	.section	.note.nv.cuinfo,"",@"SHT_NOTE"
	.sectionflags	@"SHF_NOTE_NV_CUINFO"
        /*0018*/ 	.short	0x0002
        /*001a*/ 	.short	0x0067
        /*001c*/ 	.short	0x0082
	.zero		2


//--------------------- .nv.info                  --------------------------
	.section	.nv.info,"",@"SHT_CUDA_INFO"
	.align	4


	//----- nvinfo : EIATTR_REGCOUNT
	.align		4
        /*0000*/ 	.byte	0x04, 0x2f
        /*0002*/ 	.short	(.L_41 - .L_40)
	.align		4
.L_40:
        /*0004*/ 	.word	index@(_Z35group_norm_nhwc_fwd_one_pass_kernelI11Fp32IOFp16WLi512ELi64ELi512EEv26Group_norm_nhwc_fwd_params)
        /*0008*/ 	.word	0x00000077


	//----- nvinfo : EIATTR_FRAME_SIZE
	.align		4
.L_41:
        /*000c*/ 	.byte	0x04, 0x11
        /*000e*/ 	.short	(.L_43 - .L_42)
	.align		4
.L_42:
        /*0010*/ 	.word	index@(_Z35group_norm_nhwc_fwd_one_pass_kernelI11Fp32IOFp16WLi512ELi64ELi512EEv26Group_norm_nhwc_fwd_params)
        /*0014*/ 	.word	0x00000000


	//----- nvinfo : EIATTR_REGCOUNT
	.align		4
.L_43:
        /*0018*/ 	.byte	0x04, 0x2f
        /*001a*/ 	.short	(.L_45 - .L_44)
	.align		4
.L_44:
        /*001c*/ 	.word	index@(_Z35group_norm_nhwc_fwd_one_pass_kernelI11Fp32IOFp16WLi256ELi64ELi512EEv26Group_norm_nhwc_fwd_params)
        /*0020*/ 	.word	0x00000078


	//----- nvinfo : EIATTR_FRAME_SIZE
	.align		4
.L_45:
        /*0024*/ 	.byte	0x04, 0x11
        /*0026*/ 	.short	(.L_47 - .L_46)
	.align		4
.L_46:
        /*0028*/ 	.word	index@(_Z35group_norm_nhwc_fwd_one_pass_kernelI11Fp32IOFp16WLi256ELi64ELi512EEv26Group_norm_nhwc_fwd_params)
        /*002c*/ 	.word	0x00000000


	//----- nvinfo : EIATTR_REGCOUNT
	.align		4
.L_47:
        /*0030*/ 	.byte	0x04, 0x2f
        /*0032*/ 	.short	(.L_49 - .L_48)
	.align		4
.L_48:
        /*0034*/ 	.word	index@(_Z35group_norm_nhwc_fwd_one_pass_kernelI11Fp32IOFp16WLi128ELi64ELi512EEv26Group_norm_nhwc_fwd_params)
        /*0038*/ 	.word	0x0000003e


	//----- nvinfo : EIATTR_FRAME_SIZE
	.align		4
.L_49:
        /*003c*/ 	.byte	0x04, 0x11
        /*003e*/ 	.short	(.L_51 - .L_50)
	.align		4
.L_50:
        /*0040*/ 	.word	index@(_Z35group_norm_nhwc_fwd_one_pass_kernelI11Fp32IOFp16WLi128ELi64ELi512EEv26Group_norm_nhwc_fwd_params)
        /*0044*/ 	.word	0x00000000


	//----- nvinfo : EIATTR_REGCOUNT
	.align		4
.L_51:
        /*0048*/ 	.byte	0x04, 0x2f
        /*004a*/ 	.short	(.L_53 - .L_52)
	.align		4
.L_52:
        /*004c*/ 	.word	index@(_Z35group_norm_nhwc_fwd_one_pass_kernelI11Fp32IOFp16WLi64ELi64ELi512EEv26Group_norm_nhwc_fwd_params)
        /*0050*/ 	.word	0x00000020


	//----- nvinfo : EIATTR_FRAME_SIZE
	.align		4
.L_53:
        /*0054*/ 	.byte	0x04, 0x11
        /*0056*/ 	.short	(.L_55 - .L_54)
	.align		4
.L_54:
        /*0058*/ 	.word	index@(_Z35group_norm_nhwc_fwd_one_pass_kernelI11Fp32IOFp16WLi64ELi64ELi512EEv26Group_norm_nhwc_fwd_params)
        /*005c*/ 	.word	0x00000000


	//----- nvinfo : EIATTR_REGCOUNT
	.align		4
.L_55:
        /*0060*/ 	.byte	0x04, 0x2f
        /*0062*/ 	.short	(.L_57 - .L_56)
	.align		4
.L_56:
        /*0064*/ 	.word	index@(_Z35group_norm_nhwc_fwd_one_pass_kernelI11Fp32IOBf16WLi512ELi64ELi512EEv26Group_norm_nhwc_fwd_params)
        /*0068*/ 	.word	0x00000077


	//----- nvinfo : EIATTR_FRAME_SIZE
	.align		4
.L_57:
        /*006c*/ 	.byte	0x04, 0x11
        /*006e*/ 	.short	(.L_59 - .L_58)
	.align		4
.L_58:
        /*0070*/ 	.word	index@(_Z35group_norm_nhwc_fwd_one_pass_kernelI11Fp32IOBf16WLi512ELi64ELi512EEv26Group_norm_nhwc_fwd_params)
        /*0074*/ 	.word	0x00000000


	//----- nvinfo : EIATTR_REGCOUNT
	.align		4
.L_59:
        /*0078*/ 	.byte	0x04, 0x2f
        /*007a*/ 	.short	(.L_61 - .L_60)
	.align		4
.L_60:
        /*007c*/ 	.word	index@(_Z35group_norm_nhwc_fwd_one_pass_kernelI11Fp32IOBf16WLi256ELi64ELi512EEv26Group_norm_nhwc_fwd_params)
        /*0080*/ 	.word	0x00000078


	//----- nvinfo : EIATTR_FRAME_SIZE
	.align		4
.L_61:
        /*0084*/ 	.byte	0x04, 0x11
        /*0086*/ 	.short	(.L_63 - .L_62)
	.align		4
.L_62:
        /*0088*/ 	.word	index@(_Z35group_norm_nhwc_fwd_one_pass_kernelI11Fp32IOBf16WLi256ELi64ELi512EEv26Group_norm_nhwc_fwd_params)
        /*008c*/ 	.word	0x00000000


	//----- nvinfo : EIATTR_REGCOUNT
	.align		4
.L_63:
        /*0090*/ 	.byte	0x04, 0x2f
        /*0092*/ 	.short	(.L_65 - .L_64)
	.align		4
.L_64:
        /*0094*/ 	.word	index@(_Z35group_norm_nhwc_fwd_one_pass_kernelI11Fp32IOBf16WLi128ELi64ELi512EEv26Group_norm_nhwc_fwd_params)
        /*0098*/ 	.word	0x0000003e


	//----- nvinfo : EIATTR_FRAME_SIZE
	.align		4
.L_65:
        /*009c*/ 	.byte	0x04, 0x11
        /*009e*/ 	.short	(.L_67 - .L_66)
	.align		4
.L_66:
        /*00a0*/ 	.word	index@(_Z35group_norm_nhwc_fwd_one_pass_kernelI11Fp32IOBf16WLi128ELi64ELi512EEv26Group_norm_nhwc_fwd_params)
        /*00a4*/ 	.word	0x00000000


	//----- nvinfo : EIATTR_REGCOUNT
	.align		4
.L_67:
        /*00a8*/ 	.byte	0x04, 0x2f
        /*00aa*/ 	.short	(.L_69 - .L_68)
	.align		4
.L_68:
        /*00ac*/ 	.word	index@(_Z35group_norm_nhwc_fwd_one_pass_kernelI11Fp32IOBf16WLi64ELi64ELi512EEv26Group_norm_nhwc_fwd_params)
        /*00b0*/ 	.word	0x00000020


	//----- nvinfo : EIATTR_FRAME_SIZE
	.align		4
.L_69:
        /*00b4*/ 	.byte	0x04, 0x11
        /*00b6*/ 	.short	(.L_71 - .L_70)
	.align		4
.L_70:
        /*00b8*/ 	.word	index@(_Z35group_norm_nhwc_fwd_one_pass_kernelI11Fp32IOBf16WLi64ELi64ELi512EEv26Group_norm_nhwc_fwd_params)
        /*00bc*/ 	.word	0x00000000


	//----- nvinfo : EIATTR_REGCOUNT
	.align		4
.L_71:
        /*00c0*/ 	.byte	0x04, 0x2f
        /*00c2*/ 	.short	(.L_73 - .L_72)
	.align		4
.L_72:
        /*00c4*/ 	.word	index@(_Z35group_norm_nhwc_fwd_one_pass_kernelI11Fp32IOFp32WLi512ELi64ELi512EEv26Group_norm_nhwc_fwd_params)
        /*00c8*/ 	.word	0x00000076


	//----- nvinfo : EIATTR_FRAME_SIZE
	.align		4
.L_73:
        /*00cc*/ 	.byte	0x04, 0x11
        /*00ce*/ 	.short	(.L_75 - .L_74)
	.align		4
.L_74:
        /*00d0*/ 	.word	index@(_Z35group_norm_nhwc_fwd_one_pass_kernelI11Fp32IOFp32WLi512ELi64ELi512EEv26Group_norm_nhwc_fwd_params)
        /*00d4*/ 	.word	0x00000000


	//----- nvinfo : EIATTR_REGCOUNT
	.align		4
.L_75:
        /*00d8*/ 	.byte	0x04, 0x2f
        /*00da*/ 	.short	(.L_77 - .L_76)
	.align		4
.L_76:
        /*00dc*/ 	.word	index@(_Z35group_norm_nhwc_fwd_one_pass_kernelI11Fp32IOFp32WLi256ELi64ELi512EEv26Group_norm_nhwc_fwd_params)
        /*00e0*/ 	.word	0x00000078


	//----- nvinfo : EIATTR_FRAME_SIZE
	.align		4
.L_77:
        /*00e4*/ 	.byte	0x04, 0x11
        /*00e6*/ 	.short	(.L_79 - .L_78)
	.align		4
.L_78:
        /*00e8*/ 	.word	index@(_Z35group_norm_nhwc_fwd_one_pass_kernelI11Fp32IOFp32WLi256ELi64ELi512EEv26Group_norm_nhwc_fwd_params)
        /*00ec*/ 	.word	0x00000000


	//----- nvinfo : EIATTR_REGCOUNT
	.align		4
.L_79:
        /*00f0*/ 	.byte	0x04, 0x2f
        /*00f2*/ 	.short	(.L_81 - .L_80)
	.align		4
.L_80:
        /*00f4*/ 	.word	index@(_Z35group_norm_nhwc_fwd_one_pass_kernelI11Fp32IOFp32WLi128ELi64ELi512EEv26Group_norm_nhwc_fwd_params)
        /*00f8*/ 	.word	0x0000003e


	//----- nvinfo : EIATTR_FRAME_SIZE
	.align		4
.L_81:
        /*00fc*/ 	.byte	0x04, 0x11
        /*00fe*/ 	.short	(.L_83 - .L_82)
	.align		4
.L_82:
        /*0100*/ 	.word	index@(_Z35group_norm_nhwc_fwd_one_pass_kernelI11Fp32IOFp32WLi128ELi64ELi512EEv26Group_norm_nhwc_fwd_params)
        /*0104*/ 	.word	0x00000000


	//----- nvinfo : EIATTR_REGCOUNT
	.align		4
.L_83:
        /*0108*/ 	.byte	0x04, 0x2f
        /*010a*/ 	.short	(.L_85 - .L_84)
	.align		4
.L_84:
        /*010c*/ 	.word	index@(_Z35group_norm_nhwc_fwd_one_pass_kernelI11Fp32IOFp32WLi64ELi64ELi512EEv26Group_norm_nhwc_fwd_params)
        /*0110*/ 	.word	0x00000020


	//----- nvinfo : EIATTR_FRAME_SIZE
	.align		4
.L_85:
        /*0114*/ 	.byte	0x04, 0x11
        /*0116*/ 	.short	(.L_87 - .L_86)
	.align		4
.L_86:
        /*0118*/ 	.word	index@(_Z35group_norm_nhwc_fwd_one_pass_kernelI11Fp32IOFp32WLi64ELi64ELi512EEv26Group_norm_nhwc_fwd_params)
        /*011c*/ 	.word	0x00000000


	//----- nvinfo : EIATTR_REGCOUNT
	.align		4
.L_87:
        /*0120*/ 	.byte	0x04, 0x2f
        /*0122*/ 	.short	(.L_89 - .L_88)
	.align		4
.L_88:
        /*0124*/ 	.word	index@(_Z35group_norm_nhwc_fwd_one_pass_kernelI11Fp16IOFp16WLi512ELi64ELi512EEv26Group_norm_nhwc_fwd_params)
        /*0128*/ 	.word	0x00000079


	//----- nvinfo : EIATTR_FRAME_SIZE
	.align		4
.L_89:
        /*012c*/ 	.byte	0x04, 0x11
        /*012e*/ 	.short	(.L_91 - .L_90)
	.align		4
.L_90:
        /*0130*/ 	.word	index@(_Z35group_norm_nhwc_fwd_one_pass_kernelI11Fp16IOFp16WLi512ELi64ELi512EEv26Group_norm_nhwc_fwd_params)
        /*0134*/ 	.word	0x00000000


	//----- nvinfo : EIATTR_REGCOUNT
	.align		4
.L_91:
        /*0138*/ 	.byte	0x04, 0x2f
        /*013a*/ 	.short	(.L_93 - .L_92)
	.align		4
.L_92:
        /*013c*/ 	.word	index@(_Z35group_norm_nhwc_fwd_one_pass_kernelI11Fp16IOFp16WLi256ELi64ELi512EEv26Group_norm_nhwc_fwd_params)
        /*0140*/ 	.word	0x0000006c


	//----- nvinfo : EIATTR_FRAME_SIZE
	.align		4
.L_93:
        /*0144*/ 	.byte	0x04, 0x11
        /*0146*/ 	.short	(.L_95 - .L_94)
	.align		4
.L_94:
        /*0148*/ 	.word	index@(_Z35group_norm_nhwc_fwd_one_pass_kernelI11Fp16IOFp16WLi256ELi64ELi512EEv26Group_norm_nhwc_fwd_params)
        /*014c*/ 	.word	0x00000000


	//----- nvinfo : EIATTR_REGCOUNT
	.align		4
.L_95:
        /*0150*/ 	.byte	0x04, 0x2f
        /*0152*/ 	.short	(.L_97 - .L_96)
	.align		4
.L_96:
        /*0154*/ 	.word	index@(_Z35group_norm_nhwc_fwd_one_pass_kernelI11Fp16IOFp16WLi128ELi64ELi512EEv26Group_norm_nhwc_fwd_params)
        /*0158*/ 	.word	0x0000003f


	//----- nvinfo : EIATTR_FRAME_SIZE
	.align		4
.L_97:
        /*015c*/ 	.byte	0x04, 0x11
        /*015e*/ 	.short	(.L_99 - .L_98)
	.align		4
.L_98:
        /*0160*/ 	.word	index@(_Z35group_norm_nhwc_fwd_one_pass_kernelI11Fp16IOFp16WLi128ELi64ELi512EEv26Group_norm_nhwc_fwd_params)
        /*0164*/ 	.word	0x00000000


	//----- nvinfo : EIATTR_REGCOUNT
	.align		4
.L_99:
        /*0168*/ 	.byte	0x04, 0x2f
        /*016a*/ 	.short	(.L_101 - .L_100)
	.align		4
.L_100:
        /*016c*/ 	.word	index@(_Z35group_norm_nhwc_fwd_one_pass_kernelI11Fp16IOFp16WLi64ELi64ELi512EEv26Group_norm_nhwc_fwd_params)
        /*0170*/ 	.word	0x00000020


	//----- nvinfo : EIATTR_FRAME_SIZE
	.align		4
.L_101:
        /*0174*/ 	.byte	0x04, 0x11
        /*0176*/ 	.short	(.L_103 - .L_102)
	.align		4
.L_102:
        /*0178*/ 	.word	index@(_Z35group_norm_nhwc_fwd_one_pass_kernelI11Fp16IOFp16WLi64ELi64ELi512EEv26Group_norm_nhwc_fwd_params)
        /*017c*/ 	.word	0x00000000


	//----- nvinfo : EIATTR_REGCOUNT
	.align		4
.L_103:
        /*0180*/ 	.byte	0x04, 0x2f
        /*0182*/ 	.short	(.L_105 - .L_104)
	.align		4
.L_104:
        /*0184*/ 	.word	index@(_Z35group_norm_nhwc_fwd_one_pass_kernelI11Fp16IOBf16WLi512ELi64ELi512EEv26Group_norm_nhwc_fwd_params)
        /*0188*/ 	.word	0x00000079


	//----- nvinfo : EIATTR_FRAME_SIZE
	.align		4
.L_105:
        /*018c*/ 	.byte	0x04, 0x11
        /*018e*/ 	.short	(.L_107 - .L_106)
	.align		4
.L_106:
        /*0190*/ 	.word	index@(_Z35group_norm_nhwc_fwd_one_pass_kernelI11Fp16IOBf16WLi512ELi64ELi512EEv26Group_norm_nhwc_fwd_params)
        /*0194*/ 	.word	0x00000000


	//----- nvinfo : EIATTR_REGCOUNT
	.align		4
.L_107:
        /*0198*/ 	.byte	0x04, 0x2f
        /*019a*/ 	.short	(.L_109 - .L_108)
	.align		4
.L_108:
        /*019c*/ 	.word	index@(_Z35group_norm_nhwc_fwd_one_pass_kernelI11Fp16IOBf16WLi256ELi64ELi512EEv26Group_norm_nhwc_fwd_params)
        /*01a0*/ 	.word	0x0000006c


	//----- nvinfo : EIATTR_FRAME_SIZE
	.align		4
.L_109:
        /*01a4*/ 	.byte	0x04, 0x11
        /*01a6*/ 	.short	(.L_111 - .L_110)
	.align		4
.L_110:
        /*01a8*/ 	.word	index@(_Z35group_norm_nhwc_fwd_one_pass_kernelI11Fp16IOBf16WLi256ELi64ELi512EEv26Group_norm_nhwc_fwd_params)
        /*01ac*/ 	.word	0x00000000


	//----- nvinfo : EIATTR_REGCOUNT
	.align		4
.L_111:
        /*01b0*/ 	.byte	0x04, 0x2f
        /*01b2*/ 	.short	(.L_113 - .L_112)
	.align		4
.L_112:
        /*01b4*/ 	.word	index@(_Z35group_norm_nhwc_fwd_one_pass_kernelI11Fp16IOBf16WLi128ELi64ELi512EEv26Group_norm_nhwc_fwd_params)
        /*01b8*/ 	.word	0x0000003f


	//----- nvinfo : EIATTR_FRAME_SIZE
	.align		4
.L_113:
        /*01bc*/ 	.byte	0x04, 0x11
        /*01be*/ 	.short	(.L_115 - .L_114)
	.align		4
.L_114:
        /*01c0*/ 	.word	index@(_Z35group_norm_nhwc_fwd_one_pass_kernelI11Fp16IOBf16WLi128ELi64ELi512EEv26Group_norm_nhwc_fwd_params)
        /*01c4*/ 	.word	0x00000000


	//----- nvinfo : EIATTR_REGCOUNT
	.align		4
.L_115:
        /*01c8*/ 	.byte	0x04, 0x2f
        /*01ca*/ 	.short	(.L_117 - .L_116)
	.align		4
.L_116:
        /*01cc*/ 	.word	index@(_Z35group_norm_nhwc_fwd_one_pass_kernelI11Fp16IOBf16WLi64ELi64ELi512EEv26Group_norm_nhwc_fwd_params)
        /*01d0*/ 	.word	0x00000020


	//----- nvinfo : EIATTR_FRAME_SIZE
	.align		4
.L_117:
        /*01d4*/ 	.byte	0x04, 0x11
        /*01d6*/ 	.short	(.L_119 - .L_118)
	.align		4
.L_118:
        /*01d8*/ 	.word	index@(_Z35group_norm_nhwc_fwd_one_pass_kernelI11Fp16IOBf16WLi64ELi64ELi512EEv26Group_norm_nhwc_fwd_params)
        /*01dc*/ 	.word	0x00000000


	//----- nvinfo : EIATTR_REGCOUNT
	.align		4
.L_119:
        /*01e0*/ 	.byte	0x04, 0x2f
        /*01e2*/ 	.short	(.L_121 - .L_120)
	.align		4
.L_120:
        /*01e4*/ 	.word	index@(_Z35group_norm_nhwc_fwd_one_pass_kernelI11Fp16IOFp32WLi512ELi64ELi512EEv26Group_norm_nhwc_fwd_params)
        /*01e8*/ 	.word	0x00000076


	//----- nvinfo : EIATTR_FRAME_SIZE
	.align		4
.L_121:
        /*01ec*/ 	.byte	0x04, 0x11
        /*01ee*/ 	.short	(.L_123 - .L_122)
	.align		4
.L_122:
        /*01f0*/ 	.word	index@(_Z35group_norm_nhwc_fwd_one_pass_kernelI11Fp16IOFp32WLi512ELi64ELi512EEv26Group_norm_nhwc_fwd_params)
        /*01f4*/ 	.word	0x00000000


	//----- nvinfo : EIATTR_REGCOUNT
	.align		4
.L_123:
        /*01f8*/ 	.byte	0x04, 0x2f
        /*01fa*/ 	.short	(.L_125 - .L_124)
	.align		4
.L_124:
        /*01fc*/ 	.word	index@(_Z35group_norm_nhwc_fwd_one_pass_kernelI11Fp16IOFp32WLi256ELi64ELi512EEv26Group_norm_nhwc_fwd_params)
        /*0200*/ 	.word	0x0000006c


	//----- nvinfo : EIATTR_FRAME_SIZE
	.align		4
.L_125:
        /*0204*/ 	.byte	0x04, 0x11
        /*0206*/ 	.short	(.L_127 - .L_126)
	.align		4
.L_126:
        /*0208*/ 	.word	index@(_Z35group_norm_nhwc_fwd_one_pass_kernelI11Fp16IOFp32WLi256ELi64ELi512EEv26Group_norm_nhwc_fwd_params)
        /*020c*/ 	.word	0x00000000


	//----- nvinfo : EIATTR_REGCOUNT
	.align		4
.L_127:
        /*0210*/ 	.byte	0x04, 0x2f
        /*0212*/ 	.short	(.L_129 - .L_128)
	.align		4
.L_128:
        /*0214*/ 	.word	index@(_Z35group_norm_nhwc_fwd_one_pass_kernelI11Fp16IOFp32WLi128ELi64ELi512EEv26Group_norm_nhwc_fwd_params)
        /*0218*/ 	.word	0x0000003f


	//----- nvinfo : EIATTR_FRAME_SIZE
	.align		4
.L_129:
        /*021c*/ 	.byte	0x04, 0x11
        /*021e*/ 	.short	(.L_131 - .L_130)
	.align		4
.L_130:
        /*0220*/ 	.word	index@(_Z35group_norm_nhwc_fwd_one_pass_kernelI11Fp16IOFp32WLi128ELi64ELi512EEv26Group_norm_nhwc_fwd_params)
        /*0224*/ 	.word	0x00000000


	//----- nvinfo : EIATTR_REGCOUNT
	.align		4
.L_131:
        /*0228*/ 	.byte	0x04, 0x2f
        /*022a*/ 	.short	(.L_133 - .L_132)
	.align		4
.L_132:
        /*022c*/ 	.word	index@(_Z35group_norm_nhwc_fwd_one_pass_kernelI11Fp16IOFp32WLi64ELi64ELi512EEv26Group_norm_nhwc_fwd_params)
        /*0230*/ 	.word	0x00000020


	//----- nvinfo : EIATTR_FRAME_SIZE
	.align		4
.L_133:
        /*0234*/ 	.byte	0x04, 0x11
        /*0236*/ 	.short	(.L_135 - .L_134)
	.align		4
.L_134:
        /*0238*/ 	.word	index@(_Z35group_norm_nhwc_fwd_one_pass_kernelI11Fp16IOFp32WLi64ELi64ELi512EEv26Group_norm_nhwc_fwd_params)
        /*023c*/ 	.word	0x00000000


	//----- nvinfo : EIATTR_REGCOUNT
	.align		4
.L_135:
        /*0240*/ 	.byte	0x04, 0x2f
        /*0242*/ 	.short	(.L_137 - .L_136)
	.align		4
.L_136:
        /*0244*/ 	.word	index@(_Z35group_norm_nhwc_fwd_one_pass_kernelI11Bf16IOFp16WLi512ELi64ELi512EEv26Group_norm_nhwc_fwd_params)
        /*0248*/ 	.word	0x00000079


	//----- nvinfo : EIATTR_FRAME_SIZE
	.align		4
.L_137:
        /*024c*/ 	.byte	0x04, 0x11
        /*024e*/ 	.short	(.L_139 - .L_138)
	.align		4
.L_138:
        /*0250*/ 	.word	index@(_Z35group_norm_nhwc_fwd_one_pass_kernelI11Bf16IOFp16WLi512ELi64ELi512EEv26Group_norm_nhwc_fwd_params)
        /*0254*/ 	.word	0x00000000


	//----- nvinfo : EIATTR_REGCOUNT
	.align		4
.L_139:
        /*0258*/ 	.byte	0x04, 0x2f
        /*025a*/ 	.short	(.L_141 - .L_140)
	.align		4
.L_140:
        /*025c*/ 	.word	index@(_Z35group_norm_nhwc_fwd_one_pass_kernelI11Bf16IOFp16WLi256ELi64ELi512EEv26Group_norm_nhwc_fwd_params)
        /*0260*/ 	.word	0x0000006c


	//----- nvinfo : EIATTR_FRAME_SIZE
	.align		4
.L_141:
        /*0264*/ 	.byte	0x04, 0x11
        /*0266*/ 	.short	(.L_143 - .L_142)
	.align		4
.L_142:
        /*0268*/ 	.word	index@(_Z35group_norm_nhwc_fwd_one_pass_kernelI11Bf16IOFp16WLi256ELi64ELi512EEv26Group_norm_nhwc_fwd_params)
        /*026c*/ 	.word	0x00000000


	//----- nvinfo : EIATTR_REGCOUNT
	.align		4
.L_143:
        /*0270*/ 	.byte	0x04, 0x2f
        /*0272*/ 	.short	(.L_145 - .L_144)
	.align		4
.L_144:
        /*0274*/ 	.word	index@(_Z35group_norm_nhwc_fwd_one_pass_kernelI11Bf16IOFp16WLi128ELi64ELi512EEv26Group_norm_nhwc_fwd_params)
        /*0278*/ 	.word	0x0000003f


	//----- nvinfo : EIATTR_FRAME_SIZE
	.align		4
.L_145:
        /*027c*/ 	.byte	0x04, 0x11
        /*027e*/ 	.short	(.L_147 - .L_146)
	.align		4
.L_146:
        /*0280*/ 	.word	index@(_Z35group_norm_nhwc_fwd_one_pass_kernelI11Bf16IOFp16WLi128ELi64ELi512EEv26Group_norm_nhwc_fwd_params)
        /*0284*/ 	.word	0x00000000


	//----- nvinfo : EIATTR_REGCOUNT
	.align		4
.L_147:
        /*0288*/ 	.byte	0x04, 0x2f
        /*028a*/ 	.short	(.L_149 - .L_148)
	.align		4
.L_148:
        /*028c*/ 	.word	index@(_Z35group_norm_nhwc_fwd_one_pass_kernelI11Bf16IOFp16WLi64ELi64ELi512EEv26Group_norm_nhwc_fwd_params)
        /*0290*/ 	.word	0x00000020


	//----- nvinfo : EIATTR_FRAME_SIZE
	.align		4
.L_149:
        /*0294*/ 	.byte	0x04, 0x11
        /*0296*/ 	.short	(.L_151 - .L_150)
	.align		4
.L_150:
        /*0298*/ 	.word	index@(_Z35group_norm_nhwc_fwd_one_pass_kernelI11Bf16IOFp16WLi64ELi64ELi512EEv26Group_norm_nhwc_fwd_params)
        /*029c*/ 	.word	0x00000000


	//----- nvinfo : EIATTR_REGCOUNT
	.align		4
.L_151:
        /*02a0*/ 	.byte	0x04, 0x2f
        /*02a2*/ 	.short	(.L_153 - .L_152)
	.align		4
.L_152:
        /*02a4*/ 	.word	index@(_Z35group_norm_nhwc_fwd_one_pass_kernelI11Bf16IOBf16WLi512ELi64ELi512EEv26Group_norm_nhwc_fwd_params)
        /*02a8*/ 	.word	0x00000079


	//----- nvinfo : EIATTR_FRAME_SIZE
	.align		4
.L_153:
        /*02ac*/ 	.byte	0x04, 0x11
        /*02ae*/ 	.short	(.L_155 - .L_154)
	.align		4
.L_154:
        /*02b0*/ 	.word	index@(_Z35group_norm_nhwc_fwd_one_pass_kernelI11Bf16IOBf16WLi512ELi64ELi512EEv26Group_norm_nhwc_fwd_params)
        /*02b4*/ 	.word	0x00000000


	//----- nvinfo : EIATTR_REGCOUNT
	.align		4
.L_155:
        /*02b8*/ 	.byte	0x04, 0x2f
        /*02ba*/ 	.short	(.L_157 - .L_156)
	.align		4
.L_156:
        /*02bc*/ 	.word	index@(_Z35group_norm_nhwc_fwd_one_pass_kernelI11Bf16IOBf16WLi256ELi64ELi512EEv26Group_norm_nhwc_fwd_params)
        /*02c0*/ 	.word	0x0000006c


	//----- nvinfo : EIATTR_FRAME_SIZE
	.align		4
.L_157:
        /*02c4*/ 	.byte	0x04, 0x11
        /*02c6*/ 	.short	(.L_159 - .L_158)
	.align		4
.L_158:
        /*02c8*/ 	.word	index@(_Z35group_norm_nhwc_fwd_one_pass_kernelI11Bf16IOBf16WLi256ELi64ELi512EEv26Group_norm_nhwc_fwd_params)
        /*02cc*/ 	.word	0x00000000


	//----- nvinfo : EIATTR_REGCOUNT
	.align		4
.L_159:
        /*02d0*/ 	.byte	0x04, 0x2f
        /*02d2*/ 	.short	(.L_161 - .L_160)
	.align		4
.L_160:
        /*02d4*/ 	.word	index@(_Z35group_norm_nhwc_fwd_one_pass_kernelI11Bf16IOBf16WLi128ELi64ELi512EEv26Group_norm_nhwc_fwd_params)
        /*02d8*/ 	.word	0x0000003f


	//----- nvinfo : EIATTR_FRAME_SIZE
	.align		4
.L_161:
        /*02dc*/ 	.byte	0x04, 0x11
        /*02de*/ 	.short	(.L_163 - .L_162)
	.align		4
.L_162:
        /*02e0*/ 	.word	index@(_Z35group_norm_nhwc_fwd_one_pass_kernelI11Bf16IOBf16WLi128ELi64ELi512EEv26Group_norm_nhwc_fwd_params)
        /*02e4*/ 	.word	0x00000000


	//----- nvinfo : EIATTR_REGCOUNT
	.align		4
.L_163:
        /*02e8*/ 	.byte	0x04, 0x2f
        /*02ea*/ 	.short	(.L_165 - .L_164)
	.align		4
.L_164:
        /*02ec*/ 	.word	index@(_Z35group_norm_nhwc_fwd_one_pass_kernelI11Bf16IOBf16WLi64ELi64ELi512EEv26Group_norm_nhwc_fwd_params)
        /*02f0*/ 	.word	0x00000020


	//----- nvinfo : EIATTR_FRAME_SIZE
	.align		4
.L_165:
        /*02f4*/ 	.byte	0x04, 0x11
        /*02f6*/ 	.short	(.L_167 - .L_166)
	.align		4
.L_166:
        /*02f8*/ 	.word	index@(_Z35group_norm_nhwc_fwd_one_pass_kernelI11Bf16IOBf16WLi64ELi64ELi512EEv26Group_norm_nhwc_fwd_params)
        /*02fc*/ 	.word	0x00000000


	//----- nvinfo : EIATTR_REGCOUNT
	.align		4
.L_167:
        /*0300*/ 	.byte	0x04, 0x2f
        /*0302*/ 	.short	(.L_169 - .L_168)
	.align		4
.L_168:
        /*0304*/ 	.word	index@(_Z35group_norm_nhwc_fwd_one_pass_kernelI11Bf16IOFp32WLi512ELi64ELi512EEv26Group_norm_nhwc_fwd_params)
        /*0308*/ 	.word	0x00000076


	//----- nvinfo : EIATTR_FRAME_SIZE
	.align		4
.L_169:
        /*030c*/ 	.byte	0x04, 0x11
        /*030e*/ 	.short	(.L_171 - .L_170)
	.align		4
.L_170:
        /*0310*/ 	.word	index@(_Z35group_norm_nhwc_fwd_one_pass_kernelI11Bf16IOFp32WLi512ELi64ELi512EEv26Group_norm_nhwc_fwd_params)
        /*0314*/ 	.word	0x00000000


	//----- nvinfo : EIATTR_REGCOUNT
	.align		4
.L_171:
        /*0318*/ 	.byte	0x04, 0x2f
        /*031a*/ 	.short	(.L_173 - .L_172)
	.align		4
.L_172:
        /*031c*/ 	.word	index@(_Z35group_norm_nhwc_fwd_one_pass_kernelI11Bf16IOFp32WLi256ELi64ELi512EEv26Group_norm_nhwc_fwd_params)
        /*0320*/ 	.word	0x0000006c


	//----- nvinfo : EIATTR_FRAME_SIZE
	.align		4
.L_173:
        /*0324*/ 	.byte	0x04, 0x11
        /*0326*/ 	.short	(.L_175 - .L_174)
	.align		4
.L_174:
        /*0328*/ 	.word	index@(_Z35group_norm_nhwc_fwd_one_pass_kernelI11Bf16IOFp32WLi256ELi64ELi512EEv26Group_norm_nhwc_fwd_params)
        /*032c*/ 	.word	0x00000000


	//----- nvinfo : EIATTR_REGCOUNT
	.align		4
.L_175:
        /*0330*/ 	.byte	0x04, 0x2f
        /*0332*/ 	.short	(.L_177 - .L_176)
	.align		4
.L_176:
        /*0334*/ 	.word	index@(_Z35group_norm_nhwc_fwd_one_pass_kernelI11Bf16IOFp32WLi128ELi64ELi512EEv26Group_norm_nhwc_fwd_params)
        /*0338*/ 	.word	0x0000003f


	//----- nvinfo : EIATTR_FRAME_SIZE
	.align		4
.L_177:
        /*033c*/ 	.byte	0x04, 0x11
        /*033e*/ 	.short	(.L_179 - .L_178)
	.align		4
.L_178:
        /*0340*/ 	.word	index@(_Z35group_norm_nhwc_fwd_one_pass_kernelI11Bf16IOFp32WLi128ELi64ELi512EEv26Group_norm_nhwc_fwd_params)
        /*0344*/ 	.word	0x00000000


	//----- nvinfo : EIATTR_REGCOUNT
	.align		4
.L_179:
        /*0348*/ 	.byte	0x04, 0x2f
        /*034a*/ 	.short	(.L_181 - .L_180)
	.align		4
.L_180:
        /*034c*/ 	.word	index@(_Z35group_norm_nhwc_fwd_one_pass_kernelI11Bf16IOFp32WLi64ELi64ELi512EEv26Group_norm_nhwc_fwd_params)
        /*0350*/ 	.word	0x00000020


	//----- nvinfo : EIATTR_FRAME_SIZE
	.align		4
.L_181:
        /*0354*/ 	.byte	0x04, 0x11
        /*0356*/ 	.short	(.L_183 - .L_182)
	.align		4
.L_182:
        /*0358*/ 	.word	index@(_Z35group_norm_nhwc_fwd_one_pass_kernelI11Bf16IOFp32WLi64ELi64ELi512EEv26Group_norm_nhwc_fwd_params)
        /*035c*/ 	.word	0x00000000


	//----- nvinfo : EIATTR_REGCOUNT
	.align		4
.L_183:
        /*0360*/ 	.byte	0x04, 0x2f
        /*0362*/ 	.short	(.L_185 - .L_184)
	.align		4
.L_184:
        /*0364*/ 	.word	index@(_Z35group_norm_nhwc_bwd_one_pass_kernelI11Fp32IOFp16WLi512ELi64ELi512EEv26Group_norm_nhwc_bwd_params)
        /*0368*/ 	.word	0x00000080


	//----- nvinfo : EIATTR_FRAME_SIZE
	.align		4
.L_185:
        /*036c*/ 	.byte	0x04, 0x11
        /*036e*/ 	.short	(.L_187 - .L_186)
	.align		4
.L_186:
        /*0370*/ 	.word	index@(_Z35group_norm_nhwc_bwd_one_pass_kernelI11Fp32IOFp16WLi512ELi64ELi512EEv26Group_norm_nhwc_bwd_params)
        /*0374*/ 	.word	0x00000310


	//----- nvinfo : EIATTR_REGCOUNT
	.align		4
.L_187:
        /*0378*/ 	.byte	0x04, 0x2f
        /*037a*/ 	.short	(.L_189 - .L_188)
	.align		4
.L_188:
        /*037c*/ 	.word	index@(_Z35group_norm_nhwc_bwd_one_pass_kernelI11Fp32IOFp16WLi256ELi64ELi512EEv26Group_norm_nhwc_bwd_params)
        /*0380*/ 	.word	0x00000080


	//----- nvinfo : EIATTR_FRAME_SIZE
	.align		4
.L_189:
        /*0384*/ 	.byte	0x04, 0x11
        /*0386*/ 	.short	(.L_191 - .L_190)
	.align		4
.L_190:
        /*0388*/ 	.word	index@(_Z35group_norm_nhwc_bwd_one_pass_kernelI11Fp32IOFp16WLi256ELi64ELi512EEv26Group_norm_nhwc_bwd_params)
        /*038c*/ 	.word	0x00000000


	//----- nvinfo : EIATTR_REGCOUNT
	.align		4
.L_191:
        /*0390*/ 	.byte	0x04, 0x2f
        /*0392*/ 	.short	(.L_193 - .L_192)
	.align		4
.L_192:
        /*0394*/ 	.word	index@(_Z35group_norm_nhwc_bwd_one_pass_kernelI11Fp32IOFp16WLi128ELi64ELi512EEv26Group_norm_nhwc_bwd_params)
        /*0398*/ 	.word	0x00000040


	//----- nvinfo : EIATTR_FRAME_SIZE
	.align		4
.L_193:
        /*039c*/ 	.byte	0x04, 0x11
        /*039e*/ 	.short	(.L_195 - .L_194)
	.align		4
.L_194:
        /*03a0*/ 	.word	index@(_Z35group_norm_nhwc_bwd_one_pass_kernelI11Fp32IOFp16WLi128ELi64ELi512EEv26Group_norm_nhwc_bwd_params)
        /*03a4*/ 	.word	0x00000000


	//----- nvinfo : EIATTR_REGCOUNT
	.align		4
.L_195:
        /*03a8*/ 	.byte	0x04, 0x2f
        /*03aa*/ 	.short	(.L_197 - .L_196)
	.align		4
.L_196:
        /*03ac*/ 	.word	index@(_Z35group_norm_nhwc_bwd_one_pass_kernelI11Fp32IOFp16WLi64ELi64ELi512EEv26Group_norm_nhwc_bwd_params)
        /*03b0*/ 	.word	0x00000040


	//----- nvinfo : EIATTR_FRAME_SIZE
	.align		4
.L_197:
        /*03b4*/ 	.byte	0x04, 0x11
        /*03b6*/ 	.short	(.L_199 - .L_198)
	.align		4
.L_198:
        /*03b8*/ 	.word	index@(_Z35group_norm_nhwc_bwd_one_pass_kernelI11Fp32IOFp16WLi64ELi64ELi512EEv26Group_norm_nhwc_bwd_params)
        /*03bc*/ 	.word	0x00000000


	//----- nvinfo : EIATTR_REGCOUNT
	.align		4
.L_199:
        /*03c0*/ 	.byte	0x04, 0x2f
        /*03c2*/ 	.short	(.L_201 - .L_200)
	.align		4
.L_200:
        /*03c4*/ 	.word	index@(_Z35group_norm_nhwc_bwd_one_pass_kernelI11Fp32IOBf16WLi512ELi64ELi512EEv26Group_norm_nhwc_bwd_params)
        /*03c8*/ 	.word	0x00000080


	//----- nvinfo : EIATTR_FRAME_SIZE
	.align		4
.L_201:
        /*03cc*/ 	.byte	0x04, 0x11
        /*03ce*/ 	.short	(.L_203 - .L_202)
	.align		4
.L_202:
        /*03d0*/ 	.word	index@(_Z35group_norm_nhwc_bwd_one_pass_kernelI11Fp32IOBf16WLi512ELi64ELi512EEv26Group_norm_nhwc_bwd_params)
        /*03d4*/ 	.word	0x00000310


	//----- nvinfo : EIATTR_REGCOUNT
	.align		4
.L_203:
        /*03d8*/ 	.byte	0x04, 0x2f
        /*03da*/ 	.short	(.L_205 - .L_204)
	.align		4
.L_204:
        /*03dc*/ 	.word	index@(_Z35group_norm_nhwc_bwd_one_pass_kernelI11Fp32IOBf16WLi256ELi64ELi512EEv26Group_norm_nhwc_bwd_params)
        /*03e0*/ 	.word	0x00000080


	//----- nvinfo : EIATTR_FRAME_SIZE
	.align		4
.L_205:
        /*03e4*/ 	.byte	0x04, 0x11
        /*03e6*/ 	.short	(.L_207 - .L_206)
	.align		4
.L_206:
        /*03e8*/ 	.word	index@(_Z35group_norm_nhwc_bwd_one_pass_kernelI11Fp32IOBf16WLi256ELi64ELi512EEv26Group_norm_nhwc_bwd_params)
        /*03ec*/ 	.word	0x00000000


	//----- nvinfo : EIATTR_REGCOUNT
	.align		4
.L_207:
        /*03f0*/ 	.byte	0x04, 0x2f
        /*03f2*/ 	.short	(.L_209 - .L_208)
	.align		4
.L_208:
        /*03f4*/ 	.word	index@(_Z35group_norm_nhwc_bwd_one_pass_kernelI11Fp32IOBf16WLi128ELi64ELi512EEv26Group_norm_nhwc_bwd_params)
        /*03f8*/ 	.word	0x00000040


	//----- nvinfo : EIATTR_FRAME_SIZE
	.align		4
.L_209:
        /*03fc*/ 	.byte	0x04, 0x11
        /*03fe*/ 	.short	(.L_211 - .L_210)
	.align		4
.L_210:
        /*0400*/ 	.word	index@(_Z35group_norm_nhwc_bwd_one_pass_kernelI11Fp32IOBf16WLi128ELi64ELi512EEv26Group_norm_nhwc_bwd_params)
        /*0404*/ 	.word	0x00000000


	//----- nvinfo : EIATTR_REGCOUNT
	.align		4
.L_211:
        /*0408*/ 	.byte	0x04, 0x2f
        /*040a*/ 	.short	(.L_213 - .L_212)
	.align		4
.L_212:
        /*040c*/ 	.word	index@(_Z35group_norm_nhwc_bwd_one_pass_kernelI11Fp32IOBf16WLi64ELi64ELi512EEv26Group_norm_nhwc_bwd_params)
        /*0410*/ 	.word	0x00000040


	//----- nvinfo : EIATTR_FRAME_SIZE
	.align		4
.L_213:
        /*0414*/ 	.byte	0x04, 0x11
        /*0416*/ 	.short	(.L_215 - .L_214)
	.align		4
.L_214:
        /*0418*/ 	.word	index@(_Z35group_norm_nhwc_bwd_one_pass_kernelI11Fp32IOBf16WLi64ELi64ELi512EEv26Group_norm_nhwc_bwd_params)
        /*041c*/ 	.word	0x00000000


	//----- nvinfo : EIATTR_REGCOUNT
	.align		4
.L_215:
        /*0420*/ 	.byte	0x04, 0x2f
        /*0422*/ 	.short	(.L_217 - .L_216)
	.align		4
.L_216:
        /*0424*/ 	.word	index@(_Z35group_norm_nhwc_bwd_one_pass_kernelI11Fp32IOFp32WLi512ELi64ELi512EEv26Group_norm_nhwc_bwd_params)
        /*0428*/ 	.word	0x00000080


	//----- nvinfo : EIATTR_FRAME_SIZE
	.align		4
.L_217:
        /*042c*/ 	.byte	0x04, 0x11
        /*042e*/ 	.short	(.L_219 - .L_218)
	.align		4
.L_218:
        /*0430*/ 	.word	index@(_Z35group_norm_nhwc_bwd_one_pass_kernelI11Fp32IOFp32WLi512ELi64ELi512EEv26Group_norm_nhwc_bwd_params)
        /*0434*/ 	.word	0x00000310


	//----- nvinfo : EIATTR_REGCOUNT
	.align		4
.L_219:
        /*0438*/ 	.byte	0x04, 0x2f
        /*043a*/ 	.short	(.L_221 - .L_220)
	.align		4
.L_220:
        /*043c*/ 	.word	index@(_Z35group_norm_nhwc_bwd_one_pass_kernelI11Fp32IOFp32WLi256ELi64ELi512EEv26Group_norm_nhwc_bwd_params)
        /*0440*/ 	.word	0x00000080


	//----- nvinfo : EIATTR_FRAME_SIZE
	.align		4
.L_221:
        /*0444*/ 	.byte	0x04, 0x11
        /*0446*/ 	.short	(.L_223 - .L_222)
	.align		4
.L_222:
        /*0448*/ 	.word	index@(_Z35group_norm_nhwc_bwd_one_pass_kernelI11Fp32IOFp32WLi256ELi64ELi512EEv26Group_norm_nhwc_bwd_params)
        /*044c*/ 	.word	0x00000000


	//----- nvinfo : EIATTR_REGCOUNT
	.align		4
.L_223:
        /*0450*/ 	.byte	0x04, 0x2f
        /*0452*/ 	.short	(.L_225 - .L_224)
	.align		4
.L_224:
        /*0454*/ 	.word	index@(_Z35group_norm_nhwc_bwd_one_pass_kernelI11Fp32IOFp32WLi128ELi64ELi512EEv26Group_norm_nhwc_bwd_params)
        /*0458*/ 	.word	0x00000040


	//----- nvinfo : EIATTR_FRAME_SIZE
	.align		4
.L_225:
        /*045c*/ 	.byte	0x04, 0x11
        /*045e*/ 	.short	(.L_227 - .L_226)
	.align		4
.L_226:
        /*0460*/ 	.word	index@(_Z35group_norm_nhwc_bwd_one_pass_kernelI11Fp32IOFp32WLi128ELi64ELi512EEv26Group_norm_nhwc_bwd_params)
        /*0464*/ 	.word	0x00000000


	//----- nvinfo : EIATTR_REGCOUNT
	.align		4
.L_227:
        /*0468*/ 	.byte	0x04, 0x2f
        /*046a*/ 	.short	(.L_229 - .L_228)
	.align		4
.L_228:
        /*046c*/ 	.word	index@(_Z35group_norm_nhwc_bwd_one_pass_kernelI11Fp32IOFp32WLi64ELi64ELi512EEv26Group_norm_nhwc_bwd_params)
        /*0470*/ 	.word	0x00000040


	//----- nvinfo : EIATTR_FRAME_SIZE
	.align		4
.L_229:
        /*0474*/ 	.byte	0x04, 0x11
        /*0476*/ 	.short	(.L_231 - .L_230)
	.align		4
.L_230:
        /*0478*/ 	.word	index@(_Z35group_norm_nhwc_bwd_one_pass_kernelI11Fp32IOFp32WLi64ELi64ELi512EEv26Group_norm_nhwc_bwd_params)
        /*047c*/ 	.word	0x00000000


	//----- nvinfo : EIATTR_REGCOUNT
	.align		4
.L_231:
        /*0480*/ 	.byte	0x04, 0x2f
        /*0482*/ 	.short	(.L_233 - .L_232)
	.align		4
.L_232:
        /*0484*/ 	.word	index@(_Z35group_norm_nhwc_bwd_one_pass_kernelI11Fp16IOFp16WLi512ELi64ELi512EEv26Group_norm_nhwc_bwd_params)
        /*0488*/ 	.word	0x00000075


	//----- nvinfo : EIATTR_FRAME_SIZE
	.align		4
.L_233:
        /*048c*/ 	.byte	0x04, 0x11
        /*048e*/ 	.short	(.L_235 - .L_234)
	.align		4
.L_234:
        /*0490*/ 	.word	index@(_Z35group_norm_nhwc_bwd_one_pass_kernelI11Fp16IOFp16WLi512ELi64ELi512EEv26Group_norm_nhwc_bwd_params)
        /*0494*/ 	.word	0x00000110


	//----- nvinfo : EIATTR_REGCOUNT
	.align		4
.L_235:
        /*0498*/ 	.byte	0x04, 0x2f
        /*049a*/ 	.short	(.L_237 - .L_236)
	.align		4
.L_236:
        /*049c*/ 	.word	index@(_Z35group_norm_nhwc_bwd_one_pass_kernelI11Fp16IOFp16WLi256ELi64ELi512EEv26Group_norm_nhwc_bwd_params)
        /*04a0*/ 	.word	0x00000040


	//----- nvinfo : EIATTR_FRAME_SIZE
	.align		4
.L_237:
        /*04a4*/ 	.byte	0x04, 0x11
        /*04a6*/ 	.short	(.L_239 - .L_238)
	.align		4
.L_238:
        /*04a8*/ 	.word	index@(_Z35group_norm_nhwc_bwd_one_pass_kernelI11Fp16IOFp16WLi256ELi64ELi512EEv26Group_norm_nhwc_bwd_params)
        /*04ac*/ 	.word	0x00000000


	//----- nvinfo : EIATTR_REGCOUNT
	.align		4
.L_239:
        /*04b0*/ 	.byte	0x04, 0x2f
        /*04b2*/ 	.short	(.L_241 - .L_240)
	.align		4
.L_240:
        /*04b4*/ 	.word	index@(_Z35group_norm_nhwc_bwd_one_pass_kernelI11Fp16IOFp16WLi128ELi64ELi512EEv26Group_norm_nhwc_bwd_params)
        /*04b8*/ 	.word	0x00000040


	//----- nvinfo : EIATTR_FRAME_SIZE
	.align		4
.L_241:
        /*04bc*/ 	.byte	0x04, 0x11
        /*04be*/ 	.short	(.L_243 - .L_242)
	.align		4
.L_242:
        /*04c0*/ 	.word	index@(_Z35group_norm_nhwc_bwd_one_pass_kernelI11Fp16IOFp16WLi128ELi64ELi512EEv26Group_norm_nhwc_bwd_params)
        /*04c4*/ 	.word	0x00000000


	//----- nvinfo : EIATTR_REGCOUNT
	.align		4
.L_243:
        /*04c8*/ 	.byte	0x04, 0x2f
        /*04ca*/ 	.short	(.L_245 - .L_244)
	.align		4
.L_244:
        /*04cc*/ 	.word	index@(_Z35group_norm_nhwc_bwd_one_pass_kernelI11Fp16IOFp16WLi64ELi64ELi512EEv26Group_norm_nhwc_bwd_params)
        /*04d0*/ 	.word	0x00000028


	//----- nvinfo : EIATTR_FRAME_SIZE
	.align		4
.L_245:
        /*04d4*/ 	.byte	0x04, 0x11
        /*04d6*/ 	.short	(.L_247 - .L_246)
	.align		4
.L_246:
        /*04d8*/ 	.word	index@(_Z35group_norm_nhwc_bwd_one_pass_kernelI11Fp16IOFp16WLi64ELi64ELi512EEv26Group_norm_nhwc_bwd_params)
        /*04dc*/ 	.word	0x00000000


	//----- nvinfo : EIATTR_REGCOUNT
	.align		4
.L_247:
        /*04e0*/ 	.byte	0x04, 0x2f
        /*04e2*/ 	.short	(.L_249 - .L_248)
	.align		4
.L_248:
        /*04e4*/ 	.word	index@(_Z35group_norm_nhwc_bwd_one_pass_kernelI11Fp16IOBf16WLi512ELi64ELi512EEv26Group_norm_nhwc_bwd_params)
        /*04e8*/ 	.word	0x00000071


	//----- nvinfo : EIATTR_FRAME_SIZE
	.align		4
.L_249:
        /*04ec*/ 	.byte	0x04, 0x11
        /*04ee*/ 	.short	(.L_251 - .L_250)
	.align		4
.L_250:
        /*04f0*/ 	.word	index@(_Z35group_norm_nhwc_bwd_one_pass_kernelI11Fp16IOBf16WLi512ELi64ELi512EEv26Group_norm_nhwc_bwd_params)
        /*04f4*/ 	.word	0x00000110


	//----- nvinfo : EIATTR_REGCOUNT
	.align		4
.L_251:
        /*04f8*/ 	.byte	0x04, 0x2f
        /*04fa*/ 	.short	(.L_253 - .L_252)
	.align		4
.L_252:
        /*04fc*/ 	.word	index@(_Z35group_norm_nhwc_bwd_one_pass_kernelI11Fp16IOBf16WLi256ELi64ELi512EEv26Group_norm_nhwc_bwd_params)
        /*0500*/ 	.word	0x00000040


	//----- nvinfo : EIATTR_FRAME_SIZE
	.align		4
.L_253:
        /*0504*/ 	.byte	0x04, 0x11
        /*0506*/ 	.short	(.L_255 - .L_254)
	.align		4
.L_254:
        /*0508*/ 	.word	index@(_Z35group_norm_nhwc_bwd_one_pass_kernelI11Fp16IOBf16WLi256ELi64ELi512EEv26Group_norm_nhwc_bwd_params)
        /*050c*/ 	.word	0x00000000


	//----- nvinfo : EIATTR_REGCOUNT
	.align		4
.L_255:
        /*0510*/ 	.byte	0x04, 0x2f
        /*0512*/ 	.short	(.L_257 - .L_256)
	.align		4
.L_256:
        /*0514*/ 	.word	index@(_Z35group_norm_nhwc_bwd_one_pass_kernelI11Fp16IOBf16WLi128ELi64ELi512EEv26Group_norm_nhwc_bwd_params)
        /*0518*/ 	.word	0x00000040


	//----- nvinfo : EIATTR_FRAME_SIZE
	.align		4
.L_257:
        /*051c*/ 	.byte	0x04, 0x11
        /*051e*/ 	.short	(.L_259 - .L_258)
	.align		4
.L_258:
        /*0520*/ 	.word	index@(_Z35group_norm_nhwc_bwd_one_pass_kernelI11Fp16IOBf16WLi128ELi64ELi512EEv26Group_norm_nhwc_bwd_params)
        /*0524*/ 	.word	0x00000000


	//----- nvinfo : EIATTR_REGCOUNT
	.align		4
.L_259:
        /*0528*/ 	.byte	0x04, 0x2f
        /*052a*/ 	.short	(.L_261 - .L_260)
	.align		4
.L_260:
        /*052c*/ 	.word	index@(_Z35group_norm_nhwc_bwd_one_pass_kernelI11Fp16IOBf16WLi64ELi64ELi512EEv26Group_norm_nhwc_bwd_params)
        /*0530*/ 	.word	0x00000028


	//----- nvinfo : EIATTR_FRAME_SIZE
	.align		4
.L_261:
        /*0534*/ 	.byte	0x04, 0x11
        /*0536*/ 	.short	(.L_263 - .L_262)
	.align		4
.L_262:
        /*0538*/ 	.word	index@(_Z35group_norm_nhwc_bwd_one_pass_kernelI11Fp16IOBf16WLi64ELi64ELi512EEv26Group_norm_nhwc_bwd_params)
        /*053c*/ 	.word	0x00000000


	//----- nvinfo : EIATTR_REGCOUNT
	.align		4
.L_263:
        /*0540*/ 	.byte	0x04, 0x2f
        /*0542*/ 	.short	(.L_265 - .L_264)
	.align		4
.L_264:
        /*0544*/ 	.word	index@(_Z35group_norm_nhwc_bwd_one_pass_kernelI11Fp16IOFp32WLi512ELi64ELi512EEv26Group_norm_nhwc_bwd_params)
        /*0548*/ 	.word	0x00000072


	//----- nvinfo : EIATTR_FRAME_SIZE
	.align		4
.L_265:
        /*054c*/ 	.byte	0x04, 0x11
        /*054e*/ 	.short	(.L_267 - .L_266)
	.align		4
.L_266:
        /*0550*/ 	.word	index@(_Z35group_norm_nhwc_bwd_one_pass_kernelI11Fp16IOFp32WLi512ELi64ELi512EEv26Group_norm_nhwc_bwd_params)
        /*0554*/ 	.word	0x00000110


	//----- nvinfo : EIATTR_REGCOUNT
	.align		4
.L_267:
        /*0558*/ 	.byte	0x04, 0x2f
        /*055a*/ 	.short	(.L_269 - .L_268)
	.align		4
.L_268:
        /*055c*/ 	.word	index@(_Z35group_norm_nhwc_bwd_one_pass_kernelI11Fp16IOFp32WLi256ELi64ELi512EEv26Group_norm_nhwc_bwd_params)
        /*0560*/ 	.word	0x00000040


	//----- nvinfo : EIATTR_FRAME_SIZE
	.align		4
.L_269:
        /*0564*/ 	.byte	0x04, 0x11
        /*0566*/ 	.short	(.L_271 - .L_270)
	.align		4
.L_270:
        /*0568*/ 	.word	index@(_Z35group_norm_nhwc_bwd_one_pass_kernelI11Fp16IOFp32WLi256ELi64ELi512EEv26Group_norm_nhwc_bwd_params)
        /*056c*/ 	.word	0x00000000


	//----- nvinfo : EIATTR_REGCOUNT
	.align		4
.L_271:
        /*0570*/ 	.byte	0x04, 0x2f
        /*0572*/ 	.short	(.L_273 - .L_272)
	.align		4
.L_272:
        /*0574*/ 	.word	index@(_Z35group_norm_nhwc_bwd_one_pass_kernelI11Fp16IOFp32WLi128ELi64ELi512EEv26Group_norm_nhwc_bwd_params)
        /*0578*/ 	.word	0x00000040


	//----- nvinfo : EIATTR_FRAME_SIZE
	.align		4
.L_273:
        /*057c*/ 	.byte	0x04, 0x11
        /*057e*/ 	.short	(.L_275 - .L_274)
	.align		4
.L_274:
        /*0580*/ 	.word	index@(_Z35group_norm_nhwc_bwd_one_pass_kernelI11Fp16IOFp32WLi128ELi64ELi512EEv26Group_norm_nhwc_bwd_params)
        /*0584*/ 	.word	0x00000000


	//----- nvinfo : EIATTR_REGCOUNT
	.align		4
.L_275:
        /*0588*/ 	.byte	0x04, 0x2f
        /*058a*/ 	.short	(.L_277 - .L_276)
	.align		4
.L_276:
        /*058c*/ 	.word	index@(_Z35group_norm_nhwc_bwd_one_pass_kernelI11Fp16IOFp32WLi64ELi64ELi512EEv26Group_norm_nhwc_bwd_params)
        /*0590*/ 	.word	0x00000028


	//----- nvinfo : EIATTR_FRAME_SIZE
	.align		4
.L_277:
        /*0594*/ 	.byte	0x04, 0x11
        /*0596*/ 	.short	(.L_279 - .L_278)
	.align		4
.L_278:
        /*0598*/ 	.word	index@(_Z35group_norm_nhwc_bwd_one_pass_kernelI11Fp16IOFp32WLi64ELi64ELi512EEv26Group_norm_nhwc_bwd_params)
        /*059c*/ 	.word	0x00000000


	//----- nvinfo : EIATTR_REGCOUNT
	.align		4
.L_279:
        /*05a0*/ 	.byte	0x04, 0x2f
        /*05a2*/ 	.short	(.L_281 - .L_280)
	.align		4
.L_280:
        /*05a4*/ 	.word	index@(_Z35group_norm_nhwc_bwd_one_pass_kernelI11Bf16IOFp16WLi512ELi64ELi512EEv26Group_norm_nhwc_bwd_params)
        /*05a8*/ 	.word	0x00000080


	//----- nvinfo : EIATTR_FRAME_SIZE
	.align		4
.L_281:
        /*05ac*/ 	.byte	0x04, 0x11
        /*05ae*/ 	.short	(.L_283 - .L_282)
	.align		4
.L_282:
        /*05b0*/ 	.word	index@(_Z35group_norm_nhwc_bwd_one_pass_kernelI11Bf16IOFp16WLi512ELi64ELi512EEv26Group_norm_nhwc_bwd_params)
        /*05b4*/ 	.word	0x00000200


	//----- nvinfo : EIATTR_REGCOUNT
	.align		4
.L_283:
        /*05b8*/ 	.byte	0x04, 0x2f
        /*05ba*/ 	.short	(.L_285 - .L_284)
	.align		4
.L_284:
        /*05bc*/ 	.word	index@(_Z35group_norm_nhwc_bwd_one_pass_kernelI11Bf16IOFp16WLi256ELi64ELi512EEv26Group_norm_nhwc_bwd_params)
        /*05c0*/ 	.word	0x00000080


	//----- nvinfo : EIATTR_FRAME_SIZE
	.align		4
.L_285:
        /*05c4*/ 	.byte	0x04, 0x11
        /*05c6*/ 	.short	(.L_287 - .L_286)
	.align		4
.L_286:
        /*05c8*/ 	.word	index@(_Z35group_norm_nhwc_bwd_one_pass_kernelI11Bf16IOFp16WLi256ELi64ELi512EEv26Group_norm_nhwc_bwd_params)
        /*05cc*/ 	.word	0x00000000


	//----- nvinfo : EIATTR_REGCOUNT
	.align		4
.L_287:
        /*05d0*/ 	.byte	0x04, 0x2f
        /*05d2*/ 	.short	(.L_289 - .L_288)
	.align		4
.L_288:
        /*05d4*/ 	.word	index@(_Z35group_norm_nhwc_bwd_one_pass_kernelI11Bf16IOFp16WLi128ELi64ELi512EEv26Group_norm_nhwc_bwd_params)
        /*05d8*/ 	.word	0x00000040


	//----- nvinfo : EIATTR_FRAME_SIZE
	.align		4
.L_289:
        /*05dc*/ 	.byte	0x04, 0x11
        /*05de*/ 	.short	(.L_291 - .L_290)
	.align		4
.L_290:
        /*05e0*/ 	.word	index@(_Z35group_norm_nhwc_bwd_one_pass_kernelI11Bf16IOFp16WLi128ELi64ELi512EEv26Group_norm_nhwc_bwd_params)
        /*05e4*/ 	.word	0x00000000


	//----- nvinfo : EIATTR_REGCOUNT
	.align		4
.L_291:
        /*05e8*/ 	.byte	0x04, 0x2f
        /*05ea*/ 	.short	(.L_293 - .L_292)
	.align		4
.L_292:
        /*05ec*/ 	.word	index@(_Z35group_norm_nhwc_bwd_one_pass_kernelI11Bf16IOFp16WLi64ELi64ELi512EEv26Group_norm_nhwc_bwd_params)
        /*05f0*/ 	.word	0x00000040


	//----- nvinfo : EIATTR_FRAME_SIZE
	.align		4
.L_293:
        /*05f4*/ 	.byte	0x04, 0x11
        /*05f6*/ 	.short	(.L_295 - .L_294)
	.align		4
.L_294:
        /*05f8*/ 	.word	index@(_Z35group_norm_nhwc_bwd_one_pass_kernelI11Bf16IOFp16WLi64ELi64ELi512EEv26Group_norm_nhwc_bwd_params)
        /*05fc*/ 	.word	0x00000000


	//----- nvinfo : EIATTR_REGCOUNT
	.align		4
.L_295:
        /*0600*/ 	.byte	0x04, 0x2f
        /*0602*/ 	.short	(.L_297 - .L_296)
	.align		4
.L_296:
        /*0604*/ 	.word	index@(_Z35group_norm_nhwc_bwd_one_pass_kernelI11Bf16IOBf16WLi512ELi64ELi512EEv26Group_norm_nhwc_bwd_params)
        /*0608*/ 	.word	0x00000080


	//----- nvinfo : EIATTR_FRAME_SIZE
	.align		4
.L_297:
        /*060c*/ 	.byte	0x04, 0x11
        /*060e*/ 	.short	(.L_299 - .L_298)
	.align		4
.L_298:
        /*0610*/ 	.word	index@(_Z35group_norm_nhwc_bwd_one_pass_kernelI11Bf16IOBf16WLi512ELi64ELi512EEv26Group_norm_nhwc_bwd_params)
        /*0614*/ 	.word	0x00000200


	//----- nvinfo : EIATTR_REGCOUNT
	.align		4
.L_299:
        /*0618*/ 	.byte	0x04, 0x2f
        /*061a*/ 	.short	(.L_301 - .L_300)
	.align		4
.L_300:
        /*061c*/ 	.word	index@(_Z35group_norm_nhwc_bwd_one_pass_kernelI11Bf16IOBf16WLi256ELi64ELi512EEv26Group_norm_nhwc_bwd_params)
        /*0620*/ 	.word	0x00000080


	//----- nvinfo : EIATTR_FRAME_SIZE
	.align		4
.L_301:
        /*0624*/ 	.byte	0x04, 0x11
        /*0626*/ 	.short	(.L_303 - .L_302)
	.align		4
.L_302:
        /*0628*/ 	.word	index@(_Z35group_norm_nhwc_bwd_one_pass_kernelI11Bf16IOBf16WLi256ELi64ELi512EEv26Group_norm_nhwc_bwd_params)
        /*062c*/ 	.word	0x00000000


	//----- nvinfo : EIATTR_REGCOUNT
	.align		4
.L_303:
        /*0630*/ 	.byte	0x04, 0x2f
        /*0632*/ 	.short	(.L_305 - .L_304)
	.align		4
.L_304:
        /*0634*/ 	.word	index@(_Z35group_norm_nhwc_bwd_one_pass_kernelI11Bf16IOBf16WLi128ELi64ELi512EEv26Group_norm_nhwc_bwd_params)
        /*0638*/ 	.word	0x00000040


	//----- nvinfo : EIATTR_FRAME_SIZE
	.align		4
.L_305:
        /*063c*/ 	.byte	0x04, 0x11
        /*063e*/ 	.short	(.L_307 - .L_306)
	.align		4
.L_306:
        /*0640*/ 	.word	index@(_Z35group_norm_nhwc_bwd_one_pass_kernelI11Bf16IOBf16WLi128ELi64ELi512EEv26Group_norm_nhwc_bwd_params)
        /*0644*/ 	.word	0x00000000


	//----- nvinfo : EIATTR_REGCOUNT
	.align		4
.L_307:
        /*0648*/ 	.byte	0x04, 0x2f
        /*064a*/ 	.short	(.L_309 - .L_308)
	.align		4
.L_308:
        /*064c*/ 	.word	index@(_Z35group_norm_nhwc_bwd_one_pass_kernelI11Bf16IOBf16WLi64ELi64ELi512EEv26Group_norm_nhwc_bwd_params)
        /*0650*/ 	.word	0x00000040


	//----- nvinfo : EIATTR_FRAME_SIZE
	.align		4
.L_309:
        /*0654*/ 	.byte	0x04, 0x11
        /*0656*/ 	.short	(.L_311 - .L_310)
	.align		4
.L_310:
        /*0658*/ 	.word	index@(_Z35group_norm_nhwc_bwd_one_pass_kernelI11Bf16IOBf16WLi64ELi64ELi512EEv26Group_norm_nhwc_bwd_params)
        /*065c*/ 	.word	0x00000000


	//----- nvinfo : EIATTR_REGCOUNT
	.align		4
.L_311:
        /*0660*/ 	.byte	0x04, 0x2f
        /*0662*/ 	.short	(.L_313 - .L_312)
	.align		4
.L_312:
        /*0664*/ 	.word	index@(_Z35group_norm_nhwc_bwd_one_pass_kernelI11Bf16IOFp32WLi512ELi64ELi512EEv26Group_norm_nhwc_bwd_params)
        /*0668*/ 	.word	0x00000080


	//----- nvinfo : EIATTR_FRAME_SIZE
	.align		4
.L_313:
        /*066c*/ 	.byte	0x04, 0x11
        /*066e*/ 	.short	(.L_315 - .L_314)
	.align		4
.L_314:
        /*0670*/ 	.word	index@(_Z35group_norm_nhwc_bwd_one_pass_kernelI11Bf16IOFp32WLi512ELi64ELi512EEv26Group_norm_nhwc_bwd_params)
        /*0674*/ 	.word	0x00000210


	//----- nvinfo : EIATTR_REGCOUNT
	.align		4
.L_315:
        /*0678*/ 	.byte	0x04, 0x2f
        /*067a*/ 	.short	(.L_317 - .L_316)
	.align		4
.L_316:
        /*067c*/ 	.word	index@(_Z35group_norm_nhwc_bwd_one_pass_kernelI11Bf16IOFp32WLi256ELi64ELi512EEv26Group_norm_nhwc_bwd_params)
        /*0680*/ 	.word	0x00000080


	//----- nvinfo : EIATTR_FRAME_SIZE
	.align		4
.L_317:
        /*0684*/ 	.byte	0x04, 0x11
        /*0686*/ 	.short	(.L_319 - .L_318)
	.align		4
.L_318:
        /*0688*/ 	.word	index@(_Z35group_norm_nhwc_bwd_one_pass_kernelI11Bf16IOFp32WLi256ELi64ELi512EEv26Group_norm_nhwc_bwd_params)
        /*068c*/ 	.word	0x00000000


	//----- nvinfo : EIATTR_REGCOUNT
	.align		4
.L_319:
        /*0690*/ 	.byte	0x04, 0x2f
        /*0692*/ 	.short	(.L_321 - .L_320)
	.align		4
.L_320:
        /*0694*/ 	.word	index@(_Z35group_norm_nhwc_bwd_one_pass_kernelI11Bf16IOFp32WLi128ELi64ELi512EEv26Group_norm_nhwc_bwd_params)
        /*0698*/ 	.word	0x00000040


	//----- nvinfo : EIATTR_FRAME_SIZE
	.align		4
.L_321:
        /*069c*/ 	.byte	0x04, 0x11
        /*069e*/ 	.short	(.L_323 - .L_322)
	.align		4
.L_322:
        /*06a0*/ 	.word	index@(_Z35group_norm_nhwc_bwd_one_pass_kernelI11Bf16IOFp32WLi128ELi64ELi512EEv26Group_norm_nhwc_bwd_params)
        /*06a4*/ 	.word	0x00000000


	//----- nvinfo : EIATTR_REGCOUNT
	.align		4
.L_323:
        /*06a8*/ 	.byte	0x04, 0x2f
        /*06aa*/ 	.short	(.L_325 - .L_324)
	.align		4
.L_324:
        /*06ac*/ 	.word	index@(_Z35group_norm_nhwc_bwd_one_pass_kernelI11Bf16IOFp32WLi64ELi64ELi512EEv26Group_norm_nhwc_bwd_params)
        /*06b0*/ 	.word	0x0000003e


	//----- nvinfo : EIATTR_FRAME_SIZE
	.align		4
.L_325:
        /*06b4*/ 	.byte	0x04, 0x11
        /*06b6*/ 	.short	(.L_327 - .L_326)
	.align		4
.L_326:
        /*06b8*/ 	.word	index@(_Z35group_norm_nhwc_bwd_one_pass_kernelI11Bf16IOFp32WLi64ELi64ELi512EEv26Group_norm_nhwc_bwd_params)
        /*06bc*/ 	.word	0x00000000


	//----- nvinfo : EIATTR_REGCOUNT
	.align		4
.L_327:
        /*06c0*/ 	.byte	0x04, 0x2f
        /*06c2*/ 	.short	(.L_329 - .L_328)
	.align		4
.L_328:
        /*06c4*/ 	.word	index@(_ZN3cub18CUB_300001_SM_10306detail11EmptyKernelIvEEvv)
        /*06c8*/ 	.word	0x00000004


	//----- nvinfo : EIATTR_FRAME_SIZE
	.align		4
.L_329:
        /*06cc*/ 	.byte	0x04, 0x11
        /*06ce*/ 	.short	(.L_331 - .L_330)
	.align		4
.L_330:
        /*06d0*/ 	.word	index@(_ZN3cub18CUB_300001_SM_10306detail11EmptyKernelIvEEvv)
        /*06d4*/ 	.word	0x00000000


	//----- nvinfo : EIATTR_MIN_STACK_SIZE
	.align		4
.L_331:
        /*06d8*/ 	.byte	0x04, 0x12
        /*06da*/ 	.short	(.L_333 - .L_332)
	.align		4
.L_332:
        /*06dc*/ 	.word	index@(_ZN3cub18CUB_300001_SM_10306detail11EmptyKernelIvEEvv)
        /*06e0*/ 	.word	0x00000000


	//----- nvinfo : EIATTR_MIN_STACK_SIZE
	.align		4
.L_333:
        /*06e4*/ 	.byte	0x04, 0x12
        /*06e6*/ 	.short	(.L_335 - .L_334)
	.align		4
.L_334:
        /*06e8*/ 	.word	index@(_Z35group_norm_nhwc_bwd_one_pass_kernelI11Bf16IOFp32WLi64ELi64ELi512EEv26Group_norm_nhwc_bwd_params)
        /*06ec*/ 	.word	0x00000000


	//----- nvinfo : EIATTR_MIN_STACK_SIZE
	.align		4
.L_335:
        /*06f0*/ 	.byte	0x04, 0x12
        /*06f2*/ 	.short	(.L_337 - .L_336)
	.align		4
.L_336:
        /*06f4*/ 	.word	index@(_Z35group_norm_nhwc_bwd_one_pass_kernelI11Bf16IOFp32WLi128ELi64ELi512EEv26Group_norm_nhwc_bwd_params)
        /*06f8*/ 	.word	0x00000000


	//----- nvinfo : EIATTR_MIN_STACK_SIZE
	.align		4
.L_337:
        /*06fc*/ 	.byte	0x04, 0x12
        /*06fe*/ 	.short	(.L_339 - .L_338)
	.align		4
.L_338:
        /*0700*/ 	.word	index@(_Z35group_norm_nhwc_bwd_one_pass_kernelI11Bf16IOFp32WLi256ELi64ELi512EEv26Group_norm_nhwc_bwd_params)
        /*0704*/ 	.word	0x00000000


	//----- nvinfo : EIATTR_MIN_STACK_SIZE
	.align		4
.L_339:
        /*0708*/ 	.byte	0x04, 0x12
        /*070a*/ 	.short	(.L_341 - .L_340)
	.align		4
.L_340:
        /*070c*/ 	.word	index@(_Z35group_norm_nhwc_bwd_one_pass_kernelI11Bf16IOFp32WLi512ELi64ELi512EEv26Group_norm_nhwc_bwd_params)
        /*0710*/ 	.word	0x00000210


	//----- nvinfo : EIATTR_MIN_STACK_SIZE
	.align		4
.L_341:
        /*0714*/ 	.byte	0x04, 0x12
        /*0716*/ 	.short	(.L_343 - .L_342)
	.align		4
.L_342:
        /*0718*/ 	.word	index@(_Z35group_norm_nhwc_bwd_one_pass_kernelI11Bf16IOBf16WLi64ELi64ELi512EEv26Group_norm_nhwc_bwd_params)
        /*071c*/ 	.word	0x00000000


	//----- nvinfo : EIATTR_MIN_STACK_SIZE
	.align		4
.L_343:
        /*0720*/ 	.byte	0x04, 0x12
        /*0722*/ 	.short	(.L_345 - .L_344)
	.align		4
.L_344:
        /*0724*/ 	.word	index@(_Z35group_norm_nhwc_bwd_one_pass_kernelI11Bf16IOBf16WLi128ELi64ELi512EEv26Group_norm_nhwc_bwd_params)
        /*0728*/ 	.word	0x00000000


	//----- nvinfo : EIATTR_MIN_STACK_SIZE
	.align		4
.L_345:
        /*072c*/ 	.byte	0x04, 0x12
        /*072e*/ 	.short	(.L_347 - .L_346)
	.align		4
.L_346:
        /*0730*/ 	.word	index@(_Z35group_norm_nhwc_bwd_one_pass_kernelI11Bf16IOBf16WLi256ELi64ELi512EEv26Group_norm_nhwc_bwd_params)
        /*0734*/ 	.word	0x00000000


	//----- nvinfo : EIATTR_MIN_STACK_SIZE
	.align		4
.L_347:
        /*0738*/ 	.byte	0x04, 0x12
        /*073a*/ 	.short	(.L_349 - .L_348)
	.align		4
.L_348:
        /*073c*/ 	.word	index@(_Z35group_norm_nhwc_bwd_one_pass_kernelI11Bf16IOBf16WLi512ELi64ELi512EEv26Group_norm_nhwc_bwd_params)
        /*0740*/ 	.word	0x00000200


	//----- nvinfo : EIATTR_MIN_STACK_SIZE
	.align		4
.L_349:
        /*0744*/ 	.byte	0x04, 0x12
        /*0746*/ 	.short	(.L_351 - .L_350)
	.align		4
.L_350:
        /*0748*/ 	.word	index@(_Z35group_norm_nhwc_bwd_one_pass_kernelI11Bf16IOFp16WLi64ELi64ELi512EEv26Group_norm_nhwc_bwd_params)
        /*074c*/ 	.word	0x00000000


	//----- nvinfo : EIATTR_MIN_STACK_SIZE
	.align		4
.L_351:
        /*0750*/ 	.byte	0x04, 0x12
        /*0752*/ 	.short	(.L_353 - .L_352)
	.align		4
.L_352:
        /*0754*/ 	.word	index@(_Z35group_norm_nhwc_bwd_one_pass_kernelI11Bf16IOFp16WLi128ELi64ELi512EEv26Group_norm_nhwc_bwd_params)
        /*0758*/ 	.word	0x00000000


	//----- nvinfo : EIATTR_MIN_STACK_SIZE
	.align		4
.L_353:
        /*075c*/ 	.byte	0x04, 0x12
        /*075e*/ 	.short	(.L_355 - .L_354)
	.align		4
.L_354:
        /*0760*/ 	.word	index@(_Z35group_norm_nhwc_bwd_one_pass_kernelI11Bf16IOFp16WLi256ELi64ELi512EEv26Group_norm_nhwc_bwd_params)
        /*0764*/ 	.word	0x00000000


	//----- nvinfo : EIATTR_MIN_STACK_SIZE
	.align		4
.L_355:
        /*0768*/ 	.byte	0x04, 0x12
        /*076a*/ 	.short	(.L_357 - .L_356)
	.align		4
.L_356:
        /*076c*/ 	.word	index@(_Z35group_norm_nhwc_bwd_one_pass_kernelI11Bf16IOFp16WLi512ELi64ELi512EEv26Group_norm_nhwc_bwd_params)
        /*0770*/ 	.word	0x00000200


	//----- nvinfo : EIATTR_MIN_STACK_SIZE
	.align		4
.L_357:
        /*0774*/ 	.byte	0x04, 0x12
        /*0776*/ 	.short	(.L_359 - .L_358)
	.align		4
.L_358:
        /*0778*/ 	.word	index@(_Z35group_norm_nhwc_bwd_one_pass_kernelI11Fp16IOFp32WLi64ELi64ELi512EEv26Group_norm_nhwc_bwd_params)
        /*077c*/ 	.word	0x00000000


	//----- nvinfo : EIATTR_MIN_STACK_SIZE
	.align		4
.L_359:
        /*0780*/ 	.byte	0x04, 0x12
        /*0782*/ 	.short	(.L_361 - .L_360)
	.align		4
.L_360:
        /*0784*/ 	.word	index@(_Z35group_norm_nhwc_bwd_one_pass_kernelI11Fp16IOFp32WLi128ELi64ELi512EEv26Group_norm_nhwc_bwd_params)
        /*0788*/ 	.word	0x00000000


	//----- nvinfo : EIATTR_MIN_STACK_SIZE
	.align		4
.L_361:
        /*078c*/ 	.byte	0x04, 0x12
        /*078e*/ 	.short	(.L_363 - .L_362)
	.align		4
.L_362:
        /*0790*/ 	.word	index@(_Z35group_norm_nhwc_bwd_one_pass_kernelI11Fp16IOFp32WLi256ELi64ELi512EEv26Group_norm_nhwc_bwd_params)
        /*0794*/ 	.word	0x00000000


	//----- nvinfo : EIATTR_MIN_STACK_SIZE
	.align		4
.L_363:
        /*0798*/ 	.byte	0x04, 0x12
        /*079a*/ 	.short	(.L_365 - .L_364)
	.align		4
.L_364:
        /*079c*/ 	.word	index@(_Z35group_norm_nhwc_bwd_one_pass_kernelI11Fp16IOFp32WLi512ELi64ELi512EEv26Group_norm_nhwc_bwd_params)
        /*07a0*/ 	.word	0x00000110


	//----- nvinfo : EIATTR_MIN_STACK_SIZE
	.align		4
.L_365:
        /*07a4*/ 	.byte	0x04, 0x12
        /*07a6*/ 	.short	(.L_367 - .L_366)
	.align		4
.L_366:
        /*07a8*/ 	.word	index@(_Z35group_norm_nhwc_bwd_one_pass_kernelI11Fp16IOBf16WLi64ELi64ELi512EEv26Group_norm_nhwc_bwd_params)
        /*07ac*/ 	.word	0x00000000


	//----- nvinfo : EIATTR_MIN_STACK_SIZE
	.align		4
.L_367:
        /*07b0*/ 	.byte	0x04, 0x12
        /*07b2*/ 	.short	(.L_369 - .L_368)
	.align		4
.L_368:
        /*07b4*/ 	.word	index@(_Z35group_norm_nhwc_bwd_one_pass_kernelI11Fp16IOBf16WLi128ELi64ELi512EEv26Group_norm_nhwc_bwd_params)
        /*07b8*/ 	.word	0x00000000


	//----- nvinfo : EIATTR_MIN_STACK_SIZE
	.align		4
.L_369:
        /*07bc*/ 	.byte	0x04, 0x12
        /*07be*/ 	.short	(.L_371 - .L_370)
	.align		4
.L_370:
        /*07c0*/ 	.word	index@(_Z35group_norm_nhwc_bwd_one_pass_kernelI11Fp16IOBf16WLi256ELi64ELi512EEv26Group_norm_nhwc_bwd_params)
        /*07c4*/ 	.word	0x00000000


	//----- nvinfo : EIATTR_MIN_STACK_SIZE
	.align		4
.L_371:
        /*07c8*/ 	.byte	0x04, 0x12
        /*07ca*/ 	.short	(.L_373 - .L_372)
	.align		4
.L_372:
        /*07cc*/ 	.word	index@(_Z35group_norm_nhwc_bwd_one_pass_kernelI11Fp16IOBf16WLi512ELi64ELi512EEv26Group_norm_nhwc_bwd_params)
        /*07d0*/ 	.word	0x00000110


	//----- nvinfo : EIATTR_MIN_STACK_SIZE
	.align		4
.L_373:
        /*07d4*/ 	.byte	0x04, 0x12
        /*07d6*/ 	.short	(.L_375 - .L_374)
	.align		4
.L_374:
        /*07d8*/ 	.word	index@(_Z35group_norm_nhwc_bwd_one_pass_kernelI11Fp16IOFp16WLi64ELi64ELi512EEv26Group_norm_nhwc_bwd_params)
        /*07dc*/ 	.word	0x00000000


	//----- nvinfo : EIATTR_MIN_STACK_SIZE
	.align		4
.L_375:
        /*07e0*/ 	.byte	0x04, 0x12
        /*07e2*/ 	.short	(.L_377 - .L_376)
	.align		4
.L_376:
        /*07e4*/ 	.word	index@(_Z35group_norm_nhwc_bwd_one_pass_kernelI11Fp16IOFp16WLi128ELi64ELi512EEv26Group_norm_nhwc_bwd_params)
        /*07e8*/ 	.word	0x00000000


	//----- nvinfo : EIATTR_MIN_STACK_SIZE
	.align		4
.L_377:
        /*07ec*/ 	.byte	0x04, 0x12
        /*07ee*/ 	.short	(.L_379 - .L_378)
	.align		4
.L_378:
        /*07f0*/ 	.word	index@(_Z35group_norm_nhwc_bwd_one_pass_kernelI11Fp16IOFp16WLi256ELi64ELi512EEv26Group_norm_nhwc_bwd_params)
        /*07f4*/ 	.word	0x00000000


	//----- nvinfo : EIATTR_MIN_STACK_SIZE
	.align		4
.L_379:
        /*07f8*/ 	.byte	0x04, 0x12
        /*07fa*/ 	.short	(.L_381 - .L_380)
	.align		4
.L_380:
        /*07fc*/ 	.word	index@(_Z35group_norm_nhwc_bwd_one_pass_kernelI11Fp16IOFp16WLi512ELi64ELi512EEv26Group_norm_nhwc_bwd_params)
        /*0800*/ 	.word	0x00000110


	//----- nvinfo : EIATTR_MIN_STACK_SIZE
	.align		4
.L_381:
        /*0804*/ 	.byte	0x04, 0x12
        /*0806*/ 	.short	(.L_383 - .L_382)
	.align		4
.L_382:
        /*0808*/ 	.word	index@(_Z35group_norm_nhwc_bwd_one_pass_kernelI11Fp32IOFp32WLi64ELi64ELi512EEv26Group_norm_nhwc_bwd_params)
        /*080c*/ 	.word	0x00000000


	//----- nvinfo : EIATTR_MIN_STACK_SIZE
	.align		4
.L_383:
        /*0810*/ 	.byte	0x04, 0x12
        /*0812*/ 	.short	(.L_385 - .L_384)
	.align		4
.L_384:
        /*0814*/ 	.word	index@(_Z35group_norm_nhwc_bwd_one_pass_kernelI11Fp32IOFp32WLi128ELi64ELi512EEv26Group_norm_nhwc_bwd_params)
        /*0818*/ 	.word	0x00000000


	//----- nvinfo : EIATTR_MIN_STACK_SIZE
	.align		4
.L_385:
        /*081c*/ 	.byte	0x04, 0x12
        /*081e*/ 	.short	(.L_387 - .L_386)
	.align		4
.L_386:
        /*0820*/ 	.word	index@(_Z35group_norm_nhwc_bwd_one_pass_kernelI11Fp32IOFp32WLi256ELi64ELi512EEv26Group_norm_nhwc_bwd_params)
        /*0824*/ 	.word	0x00000000


	//----- nvinfo : EIATTR_MIN_STACK_SIZE
	.align		4
.L_387:
        /*0828*/ 	.byte	0x04, 0x12
        /*082a*/ 	.short	(.L_389 - .L_388)
	.align		4
.L_388:
        /*082c*/ 	.word	index@(_Z35group_norm_nhwc_bwd_one_pass_kernelI11Fp32IOFp32WLi512ELi64ELi512EEv26Group_norm_nhwc_bwd_params)
        /*0830*/ 	.word	0x00000310


	//----- nvinfo : EIATTR_MIN_STACK_SIZE
	.align		4
.L_389:
        /*0834*/ 	.byte	0x04, 0x12
        /*0836*/ 	.short	(.L_391 - .L_390)
	.align		4
.L_390:
        /*0838*/ 	.word	index@(_Z35group_norm_nhwc_bwd_one_pass_kernelI11Fp32IOBf16WLi64ELi64ELi512EEv26Group_norm_nhwc_bwd_params)
        /*083c*/ 	.word	0x00000000


	//----- nvinfo : EIATTR_MIN_STACK_SIZE
	.align		4
.L_391:
        /*0840*/ 	.byte	0x04, 0x12
        /*0842*/ 	.short	(.L_393 - .L_392)
	.align		4
.L_392:
        /*0844*/ 	.word	index@(_Z35group_norm_nhwc_bwd_one_pass_kernelI11Fp32IOBf16WLi128ELi64ELi512EEv26Group_norm_nhwc_bwd_params)
        /*0848*/ 	.word	0x00000000


	//----- nvinfo : EIATTR_MIN_STACK_SIZE
	.align		4
.L_393:
        /*084c*/ 	.byte	0x04, 0x12
        /*084e*/ 	.short	(.L_395 - .L_394)
	.align		4
.L_394:
        /*0850*/ 	.word	index@(_Z35group_norm_nhwc_bwd_one_pass_kernelI11Fp32IOBf16WLi256ELi64ELi512EEv26Group_norm_nhwc_bwd_params)
        /*0854*/ 	.word	0x00000000


	//----- nvinfo : EIATTR_MIN_STACK_SIZE
	.align		4
.L_395:
        /*0858*/ 	.byte	0x04, 0x12
        /*085a*/ 	.short	(.L_397 - .L_396)
	.align		4
.L_396:
        /*085c*/ 	.word	index@(_Z35group_norm_nhwc_bwd_one_pass_kernelI11Fp32IOBf16WLi512ELi64ELi512EEv26Group_norm_nhwc_bwd_params)
        /*0860*/ 	.word	0x00000310


	//----- nvinfo : EIATTR_MIN_STACK_SIZE
	.align		4
.L_397:
        /*0864*/ 	.byte	0x04, 0x12
        /*0866*/ 	.short	(.L_399 - .L_398)
	.align		4
.L_398:
        /*0868*/ 	.word	index@(_Z35group_norm_nhwc_bwd_one_pass_kernelI11Fp32IOFp16WLi64ELi64ELi512EEv26Group_norm_nhwc_bwd_params)
        /*086c*/ 	.word	0x00000000


	//----- nvinfo : EIATTR_MIN_STACK_SIZE
	.align		4
.L_399:
        /*0870*/ 	.byte	0x04, 0x12
        /*0872*/ 	.short	(.L_401 - .L_400)
	.align		4
.L_400:
        /*0874*/ 	.word	index@(_Z35group_norm_nhwc_bwd_one_pass_kernelI11Fp32IOFp16WLi128ELi64ELi512EEv26Group_norm_nhwc_bwd_params)
        /*0878*/ 	.word	0x00000000


	//----- nvinfo : EIATTR_MIN_STACK_SIZE
	.align		4
.L_401:
        /*087c*/ 	.byte	0x04, 0x12
        /*087e*/ 	.short	(.L_403 - .L_402)
	.align		4
.L_402:
        /*0880*/ 	.word	index@(_Z35group_norm_nhwc_bwd_one_pass_kernelI11Fp32IOFp16WLi256ELi64ELi512EEv26Group_norm_nhwc_bwd_params)
        /*0884*/ 	.word	0x00000000


	//----- nvinfo : EIATTR_MIN_STACK_SIZE
	.align		4
.L_403:
        /*0888*/ 	.byte	0x04, 0x12
        /*088a*/ 	.short	(.L_405 - .L_404)
	.align		4
.L_404:
        /*088c*/ 	.word	index@(_Z35group_norm_nhwc_bwd_one_pass_kernelI11Fp32IOFp16WLi512ELi64ELi512EEv26Group_norm_nhwc_bwd_params)
        /*0890*/ 	.word	0x00000310


	//----- nvinfo : EIATTR_MIN_STACK_SIZE
	.align		4
.L_405:
        /*0894*/ 	.byte	0x04, 0x12
        /*0896*/ 	.short	(.L_407 - .L_406)
	.align		4
.L_406:
        /*0898*/ 	.word	index@(_Z35group_norm_nhwc_fwd_one_pass_kernelI11Bf16IOFp32WLi64ELi64ELi512EEv26Group_norm_nhwc_fwd_params)
        /*089c*/ 	.word	0x00000000


	//----- nvinfo : EIATTR_MIN_STACK_SIZE
	.align		4
.L_407:
        /*08a0*/ 	.byte	0x04, 0x12
        /*08a2*/ 	.short	(.L_409 - .L_408)
	.align		4
.L_408:
        /*08a4*/ 	.word	index@(_Z35group_norm_nhwc_fwd_one_pass_kernelI11Bf16IOFp32WLi128ELi64ELi512EEv26Group_norm_nhwc_fwd_params)
        /*08a8*/ 	.word	0x00000000


	//----- nvinfo : EIATTR_MIN_STACK_SIZE
	.align		4
.L_409:
        /*08ac*/ 	.byte	0x04, 0x12
        /*08ae*/ 	.short	(.L_411 - .L_410)
	.align		4
.L_410:
        /*08b0*/ 	.word	index@(_Z35group_norm_nhwc_fwd_one_pass_kernelI11Bf16IOFp32WLi256ELi64ELi512EEv26Group_norm_nhwc_fwd_params)
        /*08b4*/ 	.word	0x00000000


	//----- nvinfo : EIATTR_MIN_STACK_SIZE
	.align		4
.L_411:
        /*08b8*/ 	.byte	0x04, 0x12
        /*08ba*/ 	.short	(.L_413 - .L_412)
	.align		4
.L_412:
        /*08bc*/ 	.word	index@(_Z35group_norm_nhwc_fwd_one_pass_kernelI11Bf16IOFp32WLi512ELi64ELi512EEv26Group_norm_nhwc_fwd_params)
        /*08c0*/ 	.word	0x00000000


	//----- nvinfo : EIATTR_MIN_STACK_SIZE
	.align		4
.L_413:
        /*08c4*/ 	.byte	0x04, 0x12
        /*08c6*/ 	.short	(.L_415 - .L_414)
	.align		4
.L_414:
        /*08c8*/ 	.word	index@(_Z35group_norm_nhwc_fwd_one_pass_kernelI11Bf16IOBf16WLi64ELi64ELi512EEv26Group_norm_nhwc_fwd_params)
        /*08cc*/ 	.word	0x00000000


	//----- nvinfo : EIATTR_MIN_STACK_SIZE
	.align		4
.L_415:
        /*08d0*/ 	.byte	0x04, 0x12
        /*08d2*/ 	.short	(.L_417 - .L_416)
	.align		4
.L_416:
        /*08d4*/ 	.word	index@(_Z35group_norm_nhwc_fwd_one_pass_kernelI11Bf16IOBf16WLi128ELi64ELi512EEv26Group_norm_nhwc_fwd_params)
        /*08d8*/ 	.word	0x00000000


	//----- nvinfo : EIATTR_MIN_STACK_SIZE
	.align		4
.L_417:
        /*08dc*/ 	.byte	0x04, 0x12
        /*08de*/ 	.short	(.L_419 - .L_418)
	.align		4
.L_418:
        /*08e0*/ 	.word	index@(_Z35group_norm_nhwc_fwd_one_pass_kernelI11Bf16IOBf16WLi256ELi64ELi512EEv26Group_norm_nhwc_fwd_params)
        /*08e4*/ 	.word	0x00000000


	//----- nvinfo : EIATTR_MIN_STACK_SIZE
	.align		4
.L_419:
        /*08e8*/ 	.byte	0x04, 0x12
        /*08ea*/ 	.short	(.L_421 - .L_420)
	.align		4
.L_420:
        /*08ec*/ 	.word	index@(_Z35group_norm_nhwc_fwd_one_pass_kernelI11Bf16IOBf16WLi512ELi64ELi512EEv26Group_norm_nhwc_fwd_params)
        /*08f0*/ 	.word	0x00000000


	//----- nvinfo : EIATTR_MIN_STACK_SIZE
	.align		4
.L_421:
        /*08f4*/ 	.byte	0x04, 0x12
        /*08f6*/ 	.short	(.L_423 - .L_422)
	.align		4
.L_422:
        /*08f8*/ 	.word	index@(_Z35group_norm_nhwc_fwd_one_pass_kernelI11Bf16IOFp16WLi64ELi64ELi512EEv26Group_norm_nhwc_fwd_params)
        /*08fc*/ 	.word	0x00000000


	//----- nvinfo : EIATTR_MIN_STACK_SIZE
	.align		4
.L_423:
        /*0900*/ 	.byte	0x04, 0x12
        /*0902*/ 	.short	(.L_425 - .L_424)
	.align		4
.L_424:
        /*0904*/ 	.word	index@(_Z35group_norm_nhwc_fwd_one_pass_kernelI11Bf16IOFp16WLi128ELi64ELi512EEv26Group_norm_nhwc_fwd_params)
        /*0908*/ 	.word	0x00000000


	//----- nvinfo : EIATTR_MIN_STACK_SIZE
	.align		4
.L_425:
        /*090c*/ 	.byte	0x04, 0x12
        /*090e*/ 	.short	(.L_427 - .L_426)
	.align		4
.L_426:
        /*0910*/ 	.word	index@(_Z35group_norm_nhwc_fwd_one_pass_kernelI11Bf16IOFp16WLi256ELi64ELi512EEv26Group_norm_nhwc_fwd_params)
        /*0914*/ 	.word	0x00000000


	//----- nvinfo : EIATTR_MIN_STACK_SIZE
	.align		4
.L_427:
        /*0918*/ 	.byte	0x04, 0x12
        /*091a*/ 	.short	(.L_429 - .L_428)
	.align		4
.L_428:
        /*091c*/ 	.word	index@(_Z35group_norm_nhwc_fwd_one_pass_kernelI11Bf16IOFp16WLi512ELi64ELi512EEv26Group_norm_nhwc_fwd_params)
        /*0920*/ 	.word	0x00000000


	//----- nvinfo : EIATTR_MIN_STACK_SIZE
	.align		4
.L_429:
        /*0924*/ 	.byte	0x04, 0x12
        /*0926*/ 	.short	(.L_431 - .L_430)
	.align		4
.L_430:
        /*0928*/ 	.word	index@(_Z35group_norm_nhwc_fwd_one_pass_kernelI11Fp16IOFp32WLi64ELi64ELi512EEv26Group_norm_nhwc_fwd_params)
        /*092c*/ 	.word	0x00000000


	//----- nvinfo : EIATTR_MIN_STACK_SIZE
	.align		4
.L_431:
        /*0930*/ 	.byte	0x04, 0x12
        /*0932*/ 	.short	(.L_433 - .L_432)
	.align		4
.L_432:
        /*0934*/ 	.word	index@(_Z35group_norm_nhwc_fwd_one_pass_kernelI11Fp16IOFp32WLi128ELi64ELi512EEv26Group_norm_nhwc_fwd_params)
        /*0938*/ 	.word	0x00000000


	//----- nvinfo : EIATTR_MIN_STACK_SIZE
	.align		4
.L_433:
        /*093c*/ 	.byte	0x04, 0x12
        /*093e*/ 	.short	(.L_435 - .L_434)
	.align		4
.L_434:
        /*0940*/ 	.word	index@(_Z35group_norm_nhwc_fwd_one_pass_kernelI11Fp16IOFp32WLi256ELi64ELi512EEv26Group_norm_nhwc_fwd_params)
        /*0944*/ 	.word	0x00000000


	//----- nvinfo : EIATTR_MIN_STACK_SIZE
	.align		4
.L_435:
        /*0948*/ 	.byte	0x04, 0x12
        /*094a*/ 	.short	(.L_437 - .L_436)
	.align		4
.L_436:
        /*094c*/ 	.word	index@(_Z35group_norm_nhwc_fwd_one_pass_kernelI11Fp16IOFp32WLi512ELi64ELi512EEv26Group_norm_nhwc_fwd_params)
        /*0950*/ 	.word	0x00000000


	//----- nvinfo : EIATTR_MIN_STACK_SIZE
	.align		4
.L_437:
        /*0954*/ 	.byte	0x04, 0x12
        /*0956*/ 	.short	(.L_439 - .L_438)
	.align		4
.L_438:
        /*0958*/ 	.word	index@(_Z35group_norm_nhwc_fwd_one_pass_kernelI11Fp16IOBf16WLi64ELi64ELi512EEv26Group_norm_nhwc_fwd_params)
        /*095c*/ 	.word	0x00000000


	//----- nvinfo : EIATTR_MIN_STACK_SIZE
	.align		4
.L_439:
        /*0960*/ 	.byte	0x04, 0x12
        /*0962*/ 	.short	(.L_441 - .L_440)
	.align		4
.L_440:
        /*0964*/ 	.word	index@(_Z35group_norm_nhwc_fwd_one_pass_kernelI11Fp16IOBf16WLi128ELi64ELi512EEv26Group_norm_nhwc_fwd_params)
        /*0968*/ 	.word	0x00000000


	//----- nvinfo : EIATTR_MIN_STACK_SIZE
	.align		4
.L_441:
        /*096c*/ 	.byte	0x04, 0x12
        /*096e*/ 	.short	(.L_443 - .L_442)
	.align		4
.L_442:
        /*0970*/ 	.word	index@(_Z35group_norm_nhwc_fwd_one_pass_kernelI11Fp16IOBf16WLi256ELi64ELi512EEv26Group_norm_nhwc_fwd_params)
        /*0974*/ 	.word	0x00000000


	//----- nvinfo : EIATTR_MIN_STACK_SIZE
	.align		4
.L_443:
        /*0978*/ 	.byte	0x04, 0x12
        /*097a*/ 	.short	(.L_445 - .L_444)
	.align		4
.L_444:
        /*097c*/ 	.word	index@(_Z35group_norm_nhwc_fwd_one_pass_kernelI11Fp16IOBf16WLi512ELi64ELi512EEv26Group_norm_nhwc_fwd_params)
        /*0980*/ 	.word	0x00000000


	//----- nvinfo : EIATTR_MIN_STACK_SIZE
	.align		4
.L_445:
        /*0984*/ 	.byte	0x04, 0x12
        /*0986*/ 	.short	(.L_447 - .L_446)
	.align		4
.L_446:
        /*0988*/ 	.word	index@(_Z35group_norm_nhwc_fwd_one_pass_kernelI11Fp16IOFp16WLi64ELi64ELi512EEv26Group_norm_nhwc_fwd_params)
        /*098c*/ 	.word	0x00000000


	//----- nvinfo : EIATTR_MIN_STACK_SIZE
	.align		4
.L_447:
        /*0990*/ 	.byte	0x04, 0x12
        /*0992*/ 	.short	(.L_449 - .L_448)
	.align		4
.L_448:
        /*0994*/ 	.word	index@(_Z35group_norm_nhwc_fwd_one_pass_kernelI11Fp16IOFp16WLi128ELi64ELi512EEv26Group_norm_nhwc_fwd_params)
        /*0998*/ 	.word	0x00000000


	//----- nvinfo : EIATTR_MIN_STACK_SIZE
	.align		4
.L_449:
        /*099c*/ 	.byte	0x04, 0x12
        /*099e*/ 	.short	(.L_451 - .L_450)
	.align		4
.L_450:
        /*09a0*/ 	.word	index@(_Z35group_norm_nhwc_fwd_one_pass_kernelI11Fp16IOFp16WLi256ELi64ELi512EEv26Group_norm_nhwc_fwd_params)
        /*09a4*/ 	.word	0x00000000


	//----- nvinfo : EIATTR_MIN_STACK_SIZE
	.align		4
.L_451:
        /*09a8*/ 	.byte	0x04, 0x12
        /*09aa*/ 	.short	(.L_453 - .L_452)
	.align		4
.L_452:
        /*09ac*/ 	.word	index@(_Z35group_norm_nhwc_fwd_one_pass_kernelI11Fp16IOFp16WLi512ELi64ELi512EEv26Group_norm_nhwc_fwd_params)
        /*09b0*/ 	.word	0x00000000


	//----- nvinfo : EIATTR_MIN_STACK_SIZE
	.align		4
.L_453:
        /*09b4*/ 	.byte	0x04, 0x12
        /*09b6*/ 	.short	(.L_455 - .L_454)
	.align		4
.L_454:
        /*09b8*/ 	.word	index@(_Z35group_norm_nhwc_fwd_one_pass_kernelI11Fp32IOFp32WLi64ELi64ELi512EEv26Group_norm_nhwc_fwd_params)
        /*09bc*/ 	.word	0x00000000


	//----- nvinfo : EIATTR_MIN_STACK_SIZE
	.align		4
.L_455:
        /*09c0*/ 	.byte	0x04, 0x12
        /*09c2*/ 	.short	(.L_457 - .L_456)
	.align		4
.L_456:
        /*09c4*/ 	.word	index@(_Z35group_norm_nhwc_fwd_one_pass_kernelI11Fp32IOFp32WLi128ELi64ELi512EEv26Group_norm_nhwc_fwd_params)
        /*09c8*/ 	.word	0x00000000


	//----- nvinfo : EIATTR_MIN_STACK_SIZE
	.align		4
.L_457:
        /*09cc*/ 	.byte	0x04, 0x12
        /*09ce*/ 	.short	(.L_459 - .L_458)
	.align		4
.L_458:
        /*09d0*/ 	.word	index@(_Z35group_norm_nhwc_fwd_one_pass_kernelI11Fp32IOFp32WLi256ELi64ELi512EEv26Group_norm_nhwc_fwd_params)
        /*09d4*/ 	.word	0x00000000


	//----- nvinfo : EIATTR_MIN_STACK_SIZE
	.align		4
.L_459:
        /*09d8*/ 	.byte	0x04, 0x12
        /*09da*/ 	.short	(.L_461 - .L_460)
	.align		4
.L_460:
        /*09dc*/ 	.word	index@(_Z35group_norm_nhwc_fwd_one_pass_kernelI11Fp32IOFp32WLi512ELi64ELi512EEv26Group_norm_nhwc_fwd_params)
        /*09e0*/ 	.word	0x00000000


	//----- nvinfo : EIATTR_MIN_STACK_SIZE
	.align		4
.L_461:
        /*09e4*/ 	.byte	0x04, 0x12
        /*09e6*/ 	.short	(.L_463 - .L_462)
	.align		4
.L_462:
        /*09e8*/ 	.word	index@(_Z35group_norm_nhwc_fwd_one_pass_kernelI11Fp32IOBf16WLi64ELi64ELi512EEv26Group_norm_nhwc_fwd_params)
        /*09ec*/ 	.word	0x00000000


	//----- nvinfo : EIATTR_MIN_STACK_SIZE
	.align		4
.L_463:
        /*09f0*/ 	.byte	0x04, 0x12
        /*09f2*/ 	.short	(.L_465 - .L_464)
	.align		4
.L_464:
        /*09f4*/ 	.word	index@(_Z35group_norm_nhwc_fwd_one_pass_kernelI11Fp32IOBf16WLi128ELi64ELi512EEv26Group_norm_nhwc_fwd_params)
        /*09f8*/ 	.word	0x00000000


	//----- nvinfo : EIATTR_MIN_STACK_SIZE
	.align		4
.L_465:
        /*09fc*/ 	.byte	0x04, 0x12
        /*09fe*/ 	.short	(.L_467 - .L_466)
	.align		4
.L_466:
        /*0a00*/ 	.word	index@(_Z35group_norm_nhwc_fwd_one_pass_kernelI11Fp32IOBf16WLi256ELi64ELi512EEv26Group_norm_nhwc_fwd_params)
        /*0a04*/ 	.word	0x00000000


	//----- nvinfo : EIATTR_MIN_STACK_SIZE
	.align		4
.L_467:
        /*0a08*/ 	.byte	0x04, 0x12
        /*0a0a*/ 	.short	(.L_469 - .L_468)
	.align		4
.L_468:
        /*0a0c*/ 	.word	index@(_Z35group_norm_nhwc_fwd_one_pass_kernelI11Fp32IOBf16WLi512ELi64ELi512EEv26Group_norm_nhwc_fwd_params)
        /*0a10*/ 	.word	0x00000000


	//----- nvinfo : EIATTR_MIN_STACK_SIZE
	.align		4
.L_469:
        /*0a14*/ 	.byte	0x04, 0x12
        /*0a16*/ 	.short	(.L_471 - .L_470)
	.align		4
.L_470:
        /*0a18*/ 	.word	index@(_Z35group_norm_nhwc_fwd_one_pass_kernelI11Fp32IOFp16WLi64ELi64ELi512EEv26Group_norm_nhwc_fwd_params)
        /*0a1c*/ 	.word	0x00000000


	//----- nvinfo : EIATTR_MIN_STACK_SIZE
	.align		4
.L_471:
        /*0a20*/ 	.byte	0x04, 0x12
        /*0a22*/ 	.short	(.L_473 - .L_472)
	.align		4
.L_472:
        /*0a24*/ 	.word	index@(_Z35group_norm_nhwc_fwd_one_pass_kernelI11Fp32IOFp16WLi128ELi64ELi512EEv26Group_norm_nhwc_fwd_params)
        /*0a28*/ 	.word	0x00000000


	//----- nvinfo : EIATTR_MIN_STACK_SIZE
	.align		4
.L_473:
        /*0a2c*/ 	.byte	0x04, 0x12
        /*0a2e*/ 	.short	(.L_475 - .L_474)
	.align		4
.L_474:
        /*0a30*/ 	.word	index@(_Z35group_norm_nhwc_fwd_one_pass_kernelI11Fp32IOFp16WLi256ELi64ELi512EEv26Group_norm_nhwc_fwd_params)
        /*0a34*/ 	.word	0x00000000


	//----- nvinfo : EIATTR_MIN_STACK_SIZE
	.align		4
.L_475:
        /*0a38*/ 	.byte	0x04, 0x12
        /*0a3a*/ 	.short	(.L_477 - .L_476)
	.align		4
.L_476:
        /*0a3c*/ 	.word	index@(_Z35group_norm_nhwc_fwd_one_pass_kernelI11Fp32IOFp16WLi512ELi64ELi512EEv26Group_norm_nhwc_fwd_params)
        /*0a40*/ 	.word	0x00000000
.L_477:


//--------------------- .nv.compat                --------------------------
	.section	.nv.compat,"",@"SHT_CUDA_COMPAT_INFO"
	.align	4
        /*0000*/ 	.byte	0x02, 0x09, 0x01, 0x00, 0x02, 0x02, 0x01, 0x00, 0x02, 0x05, 0x05, 0x00, 0x03, 0x07, 0x01, 0x01
        /*0010*/ 	.byte	0x02, 0x03, 0x00, 0x00, 0x02, 0x06, 0x01, 0x00, 0x04, 0x0b, 0x08, 0x00, 0x00, 0x00, 0x00, 0x00
        /*0020*/ 	.byte	0x00, 0x00, 0x00, 0x00


//--------------------- .nv.info._ZN3cub18CUB_300001_SM_10306detail11EmptyKernelIvEEvv --------------------------
	.section	.nv.info._ZN3cub18CUB_300001_SM_10306detail11EmptyKernelIvEEvv,"",@"SHT_CUDA_INFO"
	.sectionflags	@""
	.align	4


	//----- nvinfo : EIATTR_CUDA_API_VERSION
	.align		4
        /*0000*/ 	.byte	0x04, 0x37
        /*0002*/ 	.short	(.L_479 - .L_478)
.L_478:
        /*0004*/ 	.word	0x00000082


	//----- nvinfo : EIATTR_SPARSE_MMA_MASK
	.align		4
.L_479:
        /*0008*/ 	.byte	0x03, 0x50
        /*000a*/ 	.short	0x0000


	//----- nvinfo : EIATTR_MAXREG_COUNT
	.align		4
        /*000c*/ 	.byte	0x03, 0x1b
        /*000e*/ 	.short	0x00ff


	//----- nvinfo : EIATTR_MERCURY_ISA_VERSION
	.align		4
        /*0010*/ 	.byte	0x03, 0x5f
        /*0012*/ 	.short	0x0101


	//----- nvinfo : EIATTR_VRC_CTA_INIT_COUNT
	.align		4
        /*0014*/ 	.byte	0x02, 0x4a
	.zero		1
	.zero		1


	//----- nvinfo : EIATTR_EXIT_INSTR_OFFSETS
	.align		4
        /*0018*/ 	.byte	0x04, 0x1c
        /*001a*/ 	.short	(.L_481 - .L_480)


	//   ....[0]....
.L_480:
        /*001c*/ 	.word	0x00000010


	//----- nvinfo : EIATTR_SW_WAR
	.align		4
.L_481:
        /*0020*/ 	.byte	0x04, 0x36
        /*0022*/ 	.short	(.L_483 - .L_482)
.L_482:
        /*0024*/ 	.word	0x00000008
.L_483:


//--------------------- .nv.info._Z35group_norm_nhwc_bwd_one_pass_kernelI11Bf16IOFp32WLi64ELi64ELi512EEv26Group_norm_nhwc_bwd_params --------------------------
	.section	.nv.info._Z35group_norm_nhwc_bwd_one_pass_kernelI11Bf16IOFp32WLi64ELi64ELi512EEv26Group_norm_nhwc_bwd_params,"",@"SHT_CUDA_INFO"
	.sectionflags	@""
	.align	4


	//----- nvinfo : EIATTR_CUDA_API_VERSION
	.align		4
        /*0000*/ 	.byte	0x04, 0x37
        /*0002*/ 	.short	(.L_485 - .L_484)
.L_484:
        /*0004*/ 	.word	0x00000082


	//----- nvinfo : EIATTR_KPARAM_INFO
	.align		4
.L_485:
        /*0008*/ 	.byte	0x04, 0x17
        /*000a*/ 	.short	(.L_487 - .L_486)
.L_486:
        /*000c*/ 	.word	0x00000000
        /*0010*/ 	.short	0x0000
        /*0012*/ 	.short	0x0000
        /*0014*/ 	.byte	0x00, 0xf0, 0xe1, 0x02


	//----- nvinfo : EIATTR_SPARSE_MMA_MASK
	.align		4
.L_487:
        /*0018*/ 	.byte	0x03, 0x50
        /*001a*/ 	.short	0x0000


	//----- nvinfo : EIATTR_MAXREG_COUNT
	.align		4
        /*001c*/ 	.byte	0x03, 0x1b
        /*001e*/ 	.short	0x0080


	//----- nvinfo : EIATTR_NUM_BARRIERS
	.align		4
        /*0020*/ 	.byte	0x02, 0x4c
        /*0022*/ 	.byte	0x01
	.zero		1


	//----- nvinfo : EIATTR_MERCURY_ISA_VERSION
	.align		4
        /*0024*/ 	.byte	0x03, 0x5f
        /*0026*/ 	.short	0x0101


	//----- nvinfo : EIATTR_INT_WARP_WIDE_INSTR_OFFSETS
	.align		4
        /*0028*/ 	.byte	0x04, 0x31
        /*002a*/ 	.short	(.L_489 - .L_488)


	//   ....[0]....
.L_488:
        /*002c*/ 	.word	0x00001ac0


	//----- nvinfo : EIATTR_COOP_GROUP_MASK_REGIDS
	.align		4
.L_489:
        /*0030*/ 	.byte	0x04, 0x29
        /*0032*/ 	.short	(.L_491 - .L_490)


	//   ....[0]....
.L_490:
        /*0034*/ 	.word	0xffffffff


	//   ....[1]....
        /*0038*/ 	.word	0xffffffff


	//   ....[2]....
        /*003c*/ 	.word	0xffffffff


	//   ....[3]....
        /*0040*/ 	.word	0xffffffff


	//   ....[4]....
        /*0044*/ 	.word	0xffffffff


	//   ....[5]....
        /*0048*/ 	.word	0xffffffff


	//   ....[6]....
        /*004c*/ 	.word	0xffffffff


	//   ....[7]....
        /*0050*/ 	.word	0xffffffff


	//   ....[8]....
        /*0054*/ 	.word	0xffffffff


	//   ....[9]....
        /*0058*/ 	.word	0xffffffff


	//----- nvinfo : EIATTR_COOP_GROUP_INSTR_OFFSETS
	.align		4
.L_491:
        /*005c*/ 	.byte	0x04, 0x28
        /*005e*/ 	.short	(.L_493 - .L_492)


	//   ....[0]....
.L_492:
        /*0060*/ 	.word	0x00001860


	//   ....[1]....
        /*0064*/ 	.word	0x000018a0


	//   ....[2]....
        /*0068*/ 	.word	0x00001930


	//   ....[3]....
        /*006c*/ 	.word	0x00001960


	//   ....[4]....
        /*0070*/ 	.word	0x000019a0


	//   ....[5]....
        /*0074*/ 	.word	0x000019c0


	//   ....[6]....
        /*0078*/ 	.word	0x000019f0


	//   ....[7]....
        /*007c*/ 	.word	0x00001a10


	//   ....[8]....
        /*0080*/ 	.word	0x00001a60


	//   ....[9]....
        /*0084*/ 	.word	0x00001a70


	//----- nvinfo : EIATTR_VRC_CTA_INIT_COUNT
	.align		4
.L_493:
        /*0088*/ 	.byte	0x02, 0x4a
	.zero		1
	.zero		1


	//----- nvinfo : EIATTR_EXIT_INSTR_OFFSETS
	.align		4
        /*008c*/ 	.byte	0x04, 0x1c
        /*008e*/ 	.short	(.L_495 - .L_494)


	//   ....[0]....
.L_494:
        /*0090*/ 	.word	0x00003ef0


	//   ....[1]....
        /*0094*/ 	.word	0x00004020


	//   ....[2]....
        /*0098*/ 	.word	0x00004540


	//   ....[3]....
        /*009c*/ 	.word	0x00004af0


	//----- nvinfo : EIATTR_MAX_THREADS
	.align		4
.L_495:
        /*00a0*/ 	.byte	0x04, 0x05
        /*00a2*/ 	.short	(.L_497 - .L_496)
.L_496:
        /*00a4*/ 	.word	0x00000200
        /*00a8*/ 	.word	0x00000001
        /*00ac*/ 	.word	0x00000001


	//----- nvinfo : EIATTR_CRS_STACK_SIZE
	.align		4
.L_497:
        /*00b0*/ 	.byte	0x04, 0x1e
        /*00b2*/ 	.short	(.L_499 - .L_498)
.L_498:
        /*00b4*/ 	.word	0x00000000


	//----- nvinfo : EIATTR_CBANK_PARAM_SIZE
	.align		4
.L_499:
        /*00b8*/ 	.byte	0x03, 0x19
        /*00ba*/ 	.short	0x00b8


	//----- nvinfo : EIATTR_PARAM_CBANK
	.align		4
        /*00bc*/ 	.byte	0x04, 0x0a
        /*00be*/ 	.short	(.L_501 - .L_500)
	.align		4
.L_500:
        /*00c0*/ 	.word	index@(.nv.constant0._Z35group_norm_nhwc_bwd_one_pass_kernelI11Bf16IOFp32WLi64ELi64ELi512EEv26Group_norm_nhwc_bwd_params)
        /*00c4*/ 	.short	0x0380
        /*00c6*/ 	.short	0x00b8


	//----- nvinfo : EIATTR_SW_WAR
	.align		4
.L_501:
        /*00c8*/ 	.byte	0x04, 0x36
        /*00ca*/ 	.short	(.L_503 - .L_502)
.L_502:
        /*00cc*/ 	.word	0x00000008
.L_503:


//--------------------- .nv.info._Z35group_norm_nhwc_bwd_one_pass_kernelI11Bf16IOFp32WLi128ELi64ELi512EEv26Group_norm_nhwc_bwd_params --------------------------
	.section	.nv.info._Z35group_norm_nhwc_bwd_one_pass_kernelI11Bf16IOFp32WLi128ELi64ELi512EEv26Group_norm_nhwc_bwd_params,"",@"SHT_CUDA_INFO"
	.sectionflags	@""
	.align	4


	//----- nvinfo : EIATTR_CUDA_API_VERSION
	.align		4
        /*0000*/ 	.byte	0x04, 0x37
        /*0002*/ 	.short	(.L_505 - .L_504)
.L_504:
        /*0004*/ 	.word	0x00000082


	//----- nvinfo : EIATTR_KPARAM_INFO
	.align		4
.L_505:
        /*0008*/ 	.byte	0x04, 0x17
        /*000a*/ 	.short	(.L_507 - .L_506)
.L_506:
        /*000c*/ 	.word	0x00000000
        /*0010*/ 	.short	0x0000
        /*0012*/ 	.short	0x0000
        /*0014*/ 	.byte	0x00, 0xf0, 0xe1, 0x02


	//----- nvinfo : EIATTR_SPARSE_MMA_MASK
	.align		4
.L_507:
        /*0018*/ 	.byte	0x03, 0x50
        /*001a*/ 	.short	0x0000


	//----- nvinfo : EIATTR_MAXREG_COUNT
	.align		4
        /*001c*/ 	.byte	0x03, 0x1b
        /*001e*/ 	.short	0x0080


	//----- nvinfo : EIATTR_NUM_BARRIERS
	.align		4
        /*0020*/ 	.byte	0x02, 0x4c
        /*0022*/ 	.byte	0x01
	.zero		1


	//----- nvinfo : EIATTR_MERCURY_ISA_VERSION
	.align		4
        /*0024*/ 	.byte	0x03, 0x5f
        /*0026*/ 	.short	0x0101


	//----- nvinfo : EIATTR_INT_WARP_WIDE_INSTR_OFFSETS
	.align		4
        /*0028*/ 	.byte	0x04, 0x31
        /*002a*/ 	.short	(.L_509 - .L_508)


	//   ....[0]....
.L_508:
        /*002c*/ 	.word	0x00002fc0


	//----- nvinfo : EIATTR_COOP_GROUP_MASK_REGIDS
	.align		4
.L_509:
        /*0030*/ 	.byte	0x04, 0x29
        /*0032*/ 	.short	(.L_511 - .L_510)


	//   ....[0]....
.L_510:
        /*0034*/ 	.word	0xffffffff


	//   ....[1]....
        /*0038*/ 	.word	0xffffffff


	//   ....[2]....
        /*003c*/ 	.word	0xffffffff


	//   ....[3]....
        /*0040*/ 	.word	0xffffffff


	//   ....[4]....
        /*0044*/ 	.word	0xffffffff


	//   ....[5]....
        /*0048*/ 	.word	0xffffffff


	//   ....[6]....
        /*004c*/ 	.word	0xffffffff


	//   ....[7]....
        /*0050*/ 	.word	0xffffffff


	//   ....[8]....
        /*0054*/ 	.word	0xffffffff


	//   ....[9]....
        /*0058*/ 	.word	0xffffffff


	//----- nvinfo : EIATTR_COOP_GROUP_INSTR_OFFSETS
	.align		4
.L_511:
        /*005c*/ 	.byte	0x04, 0x28
        /*005e*/ 	.short	(.L_513 - .L_512)


	//   ....[0]....
.L_512:
        /*0060*/ 	.word	0x00002d50


	//   ....[1]....
        /*0064*/ 	.word	0x00002d90


	//   ....[2]....
        /*0068*/ 	.word	0x00002e30


	//   ....[3]....
        /*006c*/ 	.word	0x00002e60


	//   ....[4]....
        /*0070*/ 	.word	0x00002ea0


	//   ....[5]....
        /*0074*/ 	.word	0x00002ec0


	//   ....[6]....
        /*0078*/ 	.word	0x00002ef0


	//   ....[7]....
        /*007c*/ 	.word	0x00002f10


	//   ....[8]....
        /*0080*/ 	.word	0x00002f60


	//   ....[9]....
        /*0084*/ 	.word	0x00002f70


	//----- nvinfo : EIATTR_VRC_CTA_INIT_COUNT
	.align		4
.L_513:
        /*0088*/ 	.byte	0x02, 0x4a
	.zero		1
	.zero		1


	//----- nvinfo : EIATTR_EXIT_INSTR_OFFSETS
	.align		4
        /*008c*/ 	.byte	0x04, 0x1c
        /*008e*/ 	.short	(.L_515 - .L_514)


	//   ....[0]....
.L_514:
        /*0090*/ 	.word	0x000060a0


	//   ....[1]....
        /*0094*/ 	.word	0x000061d0


	//   ....[2]....
        /*0098*/ 	.word	0x000066e0


	//   ....[3]....
        /*009c*/ 	.word	0x00006c90


	//----- nvinfo : EIATTR_MAX_THREADS
	.align		4
.L_515:
        /*00a0*/ 	.byte	0x04, 0x05
        /*00a2*/ 	.short	(.L_517 - .L_516)
.L_516:
        /*00a4*/ 	.word	0x00000200
        /*00a8*/ 	.word	0x00000001
        /*00ac*/ 	.word	0x00000001


	//----- nvinfo : EIATTR_CRS_STACK_SIZE
	.align		4
.L_517:
        /*00b0*/ 	.byte	0x04, 0x1e
        /*00b2*/ 	.short	(.L_519 - .L_518)
.L_518:
        /*00b4*/ 	.word	0x00000000


	//----- nvinfo : EIATTR_CBANK_PARAM_SIZE
	.align		4
.L_519:
        /*00b8*/ 	.byte	0x03, 0x19
        /*00ba*/ 	.short	0x00b8


	//----- nvinfo : EIATTR_PARAM_CBANK
	.align		4
        /*00bc*/ 	.byte	0x04, 0x0a
        /*00be*/ 	.short	(.L_521 - .L_520)
	.align		4
.L_520:
        /*00c0*/ 	.word	index@(.nv.constant0._Z35group_norm_nhwc_bwd_one_pass_kernelI11Bf16IOFp32WLi128ELi64ELi512EEv26Group_norm_nhwc_bwd_params)
        /*00c4*/ 	.short	0x0380
        /*00c6*/ 	.short	0x00b8


	//----- nvinfo : EIATTR_SW_WAR
	.align		4
.L_521:
        /*00c8*/ 	.byte	0x04, 0x36
        /*00ca*/ 	.short	(.L_523 - .L_522)
.L_522:
        /*00cc*/ 	.word	0x00000008
.L_523:


//--------------------- .nv.info._Z35group_norm_nhwc_bwd_one_pass_kernelI11Bf16IOFp32WLi256ELi64ELi512EEv26Group_norm_nhwc_bwd_params --------------------------
	.section	.nv.info._Z35group_norm_nhwc_bwd_one_pass_kernelI11Bf16IOFp32WLi256ELi64ELi512EEv26Group_norm_nhwc_bwd_params,"",@"SHT_CUDA_INFO"
	.sectionflags	@""
	.align	4


	//----- nvinfo : EIATTR_CUDA_API_VERSION
	.align		4
        /*0000*/ 	.byte	0x04, 0x37
        /*0002*/ 	.short	(.L_525 - .L_524)
.L_524:
        /*0004*/ 	.word	0x00000082


	//----- nvinfo : EIATTR_KPARAM_INFO
	.align		4
.L_525:
        /*0008*/ 	.byte	0x04, 0x17
        /*000a*/ 	.short	(.L_527 - .L_526)
.L_526:
        /*000c*/ 	.word	0x00000000
        /*0010*/ 	.short	0x0000
        /*0012*/ 	.short	0x0000
        /*0014*/ 	.byte	0x00, 0xf0, 0xe1, 0x02


	//----- nvinfo : EIATTR_SPARSE_MMA_MASK
	.align		4
.L_527:
        /*0018*/ 	.byte	0x03, 0x50
        /*001a*/ 	.short	0x0000


	//----- nvinfo : EIATTR_MAXREG_COUNT
	.align		4
        /*001c*/ 	.byte	0x03, 0x1b
        /*001e*/ 	.short	0x0080


	//----- nvinfo : EIATTR_NUM_BARRIERS
	.align		4
        /*0020*/ 	.byte	0x02, 0x4c
        /*0022*/ 	.byte	0x01
	.zero		1


	//----- nvinfo : EIATTR_MERCURY_ISA_VERSION
	.align		4
        /*0024*/ 	.byte	0x03, 0x5f
        /*0026*/ 	.short	0x0101


	//----- nvinfo : EIATTR_INT_WARP_WIDE_INSTR_OFFSETS
	.align		4
        /*0028*/ 	.byte	0x04, 0x31
        /*002a*/ 	.short	(.L_529 - .L_528)


	//   ....[0]....
.L_528:
        /*002c*/ 	.word	0x000055d0


	//----- nvinfo : EIATTR_COOP_GROUP_MASK_REGIDS
	.align		4
.L_529:
        /*0030*/ 	.byte	0x04, 0x29
        /*0032*/ 	.short	(.L_531 - .L_530)


	//   ....[0]....
.L_530:
        /*0034*/ 	.word	0xffffffff


	//   ....[1]....
        /*0038*/ 	.word	0xffffffff


	//   ....[2]....
        /*003c*/ 	.word	0xffffffff


	//   ....[3]....
        /*0040*/ 	.word	0xffffffff


	//   ....[4]....
        /*0044*/ 	.word	0xffffffff


	//   ....[5]....
        /*0048*/ 	.word	0xffffffff


	//   ....[6]....
        /*004c*/ 	.word	0xffffffff


	//   ....[7]....
        /*0050*/ 	.word	0xffffffff


	//   ....[8]....
        /*0054*/ 	.word	0xffffffff


	//   ....[9]....
        /*0058*/ 	.word	0xffffffff


	//----- nvinfo : EIATTR_COOP_GROUP_INSTR_OFFSETS
	.align		4
.L_531:
        /*005c*/ 	.byte	0x04, 0x28
        /*005e*/ 	.short	(.L_533 - .L_532)


	//   ....[0]....
.L_532:
        /*0060*/ 	.word	0x00005360


	//   ....[1]....
        /*0064*/ 	.word	0x000053a0


	//   ....[2]....
        /*0068*/ 	.word	0x00005430


	//   ....[3]....
        /*006c*/ 	.word	0x00005460


	//   ....[4]....
        /*0070*/ 	.word	0x000054a0


	//   ....[5]....
        /*0074*/ 	.word	0x000054c0


	//   ....[6]....
        /*0078*/ 	.word	0x00005510


	//   ....[7]....
        /*007c*/ 	.word	0x00005520


	//   ....[8]....
        /*0080*/ 	.word	0x00005570


	//   ....[9]....
        /*0084*/ 	.word	0x00005580


	//----- nvinfo : EIATTR_VRC_CTA_INIT_COUNT
	.align		4
.L_533:
        /*0088*/ 	.byte	0x02, 0x4a
	.zero		1
	.zero		1


	//----- nvinfo : EIATTR_EXIT_INSTR_OFFSETS
	.align		4
        /*008c*/ 	.byte	0x04, 0x1c
        /*008e*/ 	.short	(.L_535 - .L_534)


	//   ....[0]....
.L_534:
        /*0090*/ 	.word	0x0000a170


	//   ....[1]....
        /*0094*/ 	.word	0x0000a2a0


	//   ....[2]....
        /*0098*/ 	.word	0x0000a7c0


	//   ....[3]....
        /*009c*/ 	.word	0x0000ad70


	//----- nvinfo : EIATTR_MAX_THREADS
	.align		4
.L_535:
        /*00a0*/ 	.byte	0x04, 0x05
        /*00a2*/ 	.short	(.L_537 - .L_536)
.L_536:
        /*00a4*/ 	.word	0x00000200
        /*00a8*/ 	.word	0x00000001
        /*00ac*/ 	.word	0x00000001


	//----- nvinfo : EIATTR_CRS_STACK_SIZE
	.align		4
.L_537:
        /*00b0*/ 	.byte	0x04, 0x1e
        /*00b2*/ 	.short	(.L_539 - .L_538)
.L_538:
        /*00b4*/ 	.word	0x00000000


	//----- nvinfo : EIATTR_CBANK_PARAM_SIZE
	.align		4
.L_539:
        /*00b8*/ 	.byte	0x03, 0x19
        /*00ba*/ 	.short	0x00b8


	//----- nvinfo : EIATTR_PARAM_CBANK
	.align		4
        /*00bc*/ 	.byte	0x04, 0x0a
        /*00be*/ 	.short	(.L_541 - .L_540)
	.align		4
.L_540:
        /*00c0*/ 	.word	index@(.nv.constant0._Z35group_norm_nhwc_bwd_one_pass_kernelI11Bf16IOFp32WLi256ELi64ELi512EEv26Group_norm_nhwc_bwd_params)
        /*00c4*/ 	.short	0x0380
        /*00c6*/ 	.short	0x00b8


	//----- nvinfo : EIATTR_SW_WAR
	.align		4
.L_541:
        /*00c8*/ 	.byte	0x04, 0x36
        /*00ca*/ 	.short	(.L_543 - .L_542)
.L_542:
        /*00cc*/ 	.word	0x00000008
.L_543:


//--------------------- .nv.info._Z35group_norm_nhwc_bwd_one_pass_kernelI11Bf16IOFp32WLi512ELi64ELi512EEv26Group_norm_nhwc_bwd_params --------------------------
	.section	.nv.info._Z35group_norm_nhwc_bwd_one_pass_kernelI11Bf16IOFp32WLi512ELi64ELi512EEv26Group_norm_nhwc_bwd_params,"",@"SHT_CUDA_INFO"
	.sectionflags	@""
	.align	4


	//----- nvinfo : EIATTR_CUDA_API_VERSION
	.align		4
        /*0000*/ 	.byte	0x04, 0x37
        /*0002*/ 	.short	(.L_545 - .L_544)
.L_544:
        /*0004*/ 	.word	0x00000082


	//----- nvinfo : EIATTR_KPARAM_INFO
	.align		4
.L_545:
        /*0008*/ 	.byte	0x04, 0x17
        /*000a*/ 	.short	(.L_547 - .L_546)
.L_546:
        /*000c*/ 	.word	0x00000000
        /*0010*/ 	.short	0x0000
        /*0012*/ 	.short	0x0000
        /*0014*/ 	.byte	0x00, 0xf0, 0xe1, 0x02


	//----- nvinfo : EIATTR_SPARSE_MMA_MASK
	.align		4
.L_547:
        /*0018*/ 	.byte	0x03, 0x50
        /*001a*/ 	.short	0x0000


	//----- nvinfo : EIATTR_MAXREG_COUNT
	.align		4
        /*001c*/ 	.byte	0x03, 0x1b
        /*001e*/ 	.short	0x0080


	//----- nvinfo : EIATTR_NUM_BARRIERS
	.align		4
        /*0020*/ 	.byte	0x02, 0x4c
        /*0022*/ 	.byte	0x01
	.zero		1


	//----- nvinfo : EIATTR_ANNOTATIONS
	.align		4
        /*0024*/ 	.byte	0x04, 0x55
        /*0026*/ 	.short	(.L_549 - .L_548)


	//   ....[0]....
.L_548:
        /*0028*/ 	.word	0x00000001
        /*002c*/ 	.byte	0x50, 0x06, 0x00, 0x00, 0x01, 0x00, 0x00, 0x00, 0x60, 0x07, 0x00, 0x00, 0x01, 0x00, 0x00, 0x00
        /* <DEDUP_REMOVED lines=69> */
        /*048c*/ 	.byte	0x30, 0xb4, 0x00, 0x00


	//----- nvinfo : EIATTR_MERCURY_ISA_VERSION
	.align		4
.L_549:
        /*0490*/ 	.byte	0x03, 0x5f
        /*0492*/ 	.short	0x0101


	//----- nvinfo : EIATTR_INT_WARP_WIDE_INSTR_OFFSETS
	.align		4
        /*0494*/ 	.byte	0x04, 0x31
        /*0496*/ 	.short	(.L_551 - .L_550)


	//   ....[0]....
.L_550:
        /*0498*/ 	.word	0x0000c710


	//   ....[1]....
        /*049c*/ 	.word	0x0000dad0


	//   ....[2]....
        /*04a0*/ 	.word	0x0000daf0


	//   ....[3]....
        /*04a4*/ 	.word	0x0000db00


	//   ....[4]....
        /*04a8*/ 	.word	0x0000db30


	//   ....[5]....
        /*04ac*/ 	.word	0x0000dd50


	//----- nvinfo : EIATTR_COOP_GROUP_MASK_REGIDS
	.align		4
.L_551:
        /*04b0*/ 	.byte	0x04, 0x29
        /*04b2*/ 	.short	(.L_553 - .L_552)


	//   ....[0]....
.L_552:
        /*04b4*/ 	.word	0xffffffff


	//   ....[1]....
        /*04b8*/ 	.word	0xffffffff


	//   ....[2]....
        /*04bc*/ 	.word	0xffffffff


	//   ....[3]....
        /*04c0*/ 	.word	0xffffffff


	//   ....[4]....
        /*04c4*/ 	.word	0xffffffff


	//   ....[5]....
        /*04c8*/ 	.word	0xffffffff


	//   ....[6]....
        /*04cc*/ 	.word	0xffffffff


	//   ....[7]....
        /*04d0*/ 	.word	0xffffffff


	//   ....[8]....
        /*04d4*/ 	.word	0xffffffff


	//   ....[9]....
        /*04d8*/ 	.word	0xffffffff


	//----- nvinfo : EIATTR_COOP_GROUP_INSTR_OFFSETS
	.align		4
.L_553:
        /*04dc*/ 	.byte	0x04, 0x28
        /*04de*/ 	.short	(.L_555 - .L_554)


	//   ....[0]....
.L_554:
        /*04e0*/ 	.word	0x0000c4a0


	//   ....[1]....
        /*04e4*/ 	.word	0x0000c4e0


	//   ....[2]....
        /*04e8*/ 	.word	0x0000c570


	//   ....[3]....
        /*04ec*/ 	.word	0x0000c580


	//   ....[4]....
        /*04f0*/ 	.word	0x0000c5d0


	//   ....[5]....
        /*04f4*/ 	.word	0x0000c5e0


	//   ....[6]....
        /*04f8*/ 	.word	0x0000c610


	//   ....[7]....
        /*04fc*/ 	.word	0x0000c640


	//   ....[8]....
        /*0500*/ 	.word	0x0000c6b0


	//   ....[9]....
        /*0504*/ 	.word	0x0000c6c0


	//----- nvinfo : EIATTR_VRC_CTA_INIT_COUNT
	.align		4
.L_555:
        /*0508*/ 	.byte	0x02, 0x4a
	.zero		1
	.zero		1


	//----- nvinfo : EIATTR_EXIT_INSTR_OFFSETS
	.align		4
        /*050c*/ 	.byte	0x04, 0x1c
        /*050e*/ 	.short	(.L_557 - .L_556)


	//   ....[0]....
.L_556:
        /*0510*/ 	.word	0x0000e930


	//   ....[1]....
        /*0514*/ 	.word	0x0000ea60


	//   ....[2]....
        /*0518*/ 	.word	0x0000ef80


	//   ....[3]....
        /*051c*/ 	.word	0x0000f530


	//----- nvinfo : EIATTR_MAX_THREADS
	.align		4
.L_557:
        /*0520*/ 	.byte	0x04, 0x05
        /*0522*/ 	.short	(.L_559 - .L_558)
.L_558:
        /*0524*/ 	.word	0x00000200
        /*0528*/ 	.word	0x00000001
        /*052c*/ 	.word	0x00000001


	//----- nvinfo : EIATTR_CRS_STACK_SIZE
	.align		4
.L_559:
        /*0530*/ 	.byte	0x04, 0x1e
        /*0532*/ 	.short	(.L_561 - .L_560)
.L_560:
        /*0534*/ 	.word	0x00000000


	//----- nvinfo : EIATTR_CBANK_PARAM_SIZE
	.align		4
.L_561:
        /*0538*/ 	.byte	0x03, 0x19
        /*053a*/ 	.short	0x00b8


	//----- nvinfo : EIATTR_PARAM_CBANK
	.align		4
        /*053c*/ 	.byte	0x04, 0x0a
        /*053e*/ 	.short	(.L_563 - .L_562)
	.align		4
.L_562:
        /*0540*/ 	.word	index@(.nv.constant0._Z35group_norm_nhwc_bwd_one_pass_kernelI11Bf16IOFp32WLi512ELi64ELi512EEv26Group_norm_nhwc_bwd_params)
        /*0544*/ 	.short	0x0380
        /*0546*/ 	.short	0x00b8


	//----- nvinfo : EIATTR_SW_WAR
	.align		4
.L_563:
        /*0548*/ 	.byte	0x04, 0x36
        /*054a*/ 	.short	(.L_565 - .L_564)
.L_564:
        /*054c*/ 	.word	0x00000008
.L_565:


//--------------------- .nv.info._Z35group_norm_nhwc_bwd_one_pass_kernelI11Bf16IOBf16WLi64ELi64ELi512EEv26Group_norm_nhwc_bwd_params --------------------------
	.section	.nv.info._Z35group_norm_nhwc_bwd_one_pass_kernelI11Bf16IOBf16WLi64ELi64ELi512EEv26Group_norm_nhwc_bwd_params,"",@"SHT_CUDA_INFO"
	.sectionflags	@""
	.align	4


	//----- nvinfo : EIATTR_CUDA_API_VERSION
	.align		4
        /*0000*/ 	.byte	0x04, 0x37
        /*0002*/ 	.short	(.L_567 - .L_566)
.L_566:
        /*0004*/ 	.word	0x00000082


	//----- nvinfo : EIATTR_KPARAM_INFO
	.align		4
.L_567:
        /*0008*/ 	.byte	0x04, 0x17
        /*000a*/ 	.short	(.L_569 - .L_568)
.L_568:
        /*000c*/ 	.word	0x00000000
        /*0010*/ 	.short	0x0000
        /*0012*/ 	.short	0x0000
        /*0014*/ 	.byte	0x00, 0xf0, 0xe1, 0x02


	//----- nvinfo : EIATTR_SPARSE_MMA_MASK
	.align		4
.L_569:
        /*0018*/ 	.byte	0x03, 0x50
        /*001a*/ 	.short	0x0000


	//----- nvinfo : EIATTR_MAXREG_COUNT
	.align		4
        /*001c*/ 	.byte	0x03, 0x1b
        /*001e*/ 	.short	0x0080


	//----- nvinfo : EIATTR_NUM_BARRIERS
	.align		4
        /*0020*/ 	.byte	0x02, 0x4c
        /*0022*/ 	.byte	0x01
	.zero		1


	//----- nvinfo : EIATTR_MERCURY_ISA_VERSION
	.align		4
        /*0024*/ 	.byte	0x03, 0x5f
        /*0026*/ 	.short	0x0101


	//----- nvinfo : EIATTR_INT_WARP_WIDE_INSTR_OFFSETS
	.align		4
        /*0028*/ 	.byte	0x04, 0x31
        /*002a*/ 	.short	(.L_571 - .L_570)


	//   ....[0]....
.L_570:
        /*002c*/ 	.word	0x00001b10


	//----- nvinfo : EIATTR_COOP_GROUP_MASK_REGIDS
	.align		4
.L_571:
        /*0030*/ 	.byte	0x04, 0x29
        /*0032*/ 	.short	(.L_573 - .L_572)


	//   ....[0]....
.L_572:
        /*0034*/ 	.word	0xffffffff


	//   ....[1]....
        /*0038*/ 	.word	0xffffffff


	//   ....[2]....
        /*003c*/ 	.word	0xffffffff


	//   ....[3]....
        /*0040*/ 	.word	0xffffffff


	//   ....[4]....
        /*0044*/ 	.word	0xffffffff


	//   ....[5]....
        /*0048*/ 	.word	0xffffffff


	//   ....[6]....
        /*004c*/ 	.word	0xffffffff


	//   ....[7]....
        /*0050*/ 	.word	0xffffffff


	//   ....[8]....
        /*0054*/ 	.word	0xffffffff


	//   ....[9]....
        /*0058*/ 	.word	0xffffffff


	//----- nvinfo : EIATTR_COOP_GROUP_INSTR_OFFSETS
	.align		4
.L_573:
        /*005c*/ 	.byte	0x04, 0x28
        /*005e*/ 	.short	(.L_575 - .L_574)


	//   ....[0]....
.L_574:
        /*0060*/ 	.word	0x000018b0


	//   ....[1]....
        /*0064*/ 	.word	0x000018f0


	//   ....[2]....
        /*0068*/ 	.word	0x00001980


	//   ....[3]....
        /*006c*/ 	.word	0x000019b0


	//   ....[4]....
        /*0070*/ 	.word	0x000019f0


	//   ....[5]....
        /*0074*/ 	.word	0x00001a10


	//   ....[6]....
        /*0078*/ 	.word	0x00001a40


	//   ....[7]....
        /*007c*/ 	.word	0x00001a60


	//   ....[8]....
        /*0080*/ 	.word	0x00001ab0


	//   ....[9]....
        /*0084*/ 	.word	0x00001ac0


	//----- nvinfo : EIATTR_VRC_CTA_INIT_COUNT
	.align		4
.L_575:
        /*0088*/ 	.byte	0x02, 0x4a
	.zero		1
	.zero		1


	//----- nvinfo : EIATTR_EXIT_INSTR_OFFSETS
	.align		4
        /*008c*/ 	.byte	0x04, 0x1c
        /*008e*/ 	.short	(.L_577 - .L_576)


	//   ....[0]....
.L_576:
        /*0090*/ 	.word	0x00003f40


	//   ....[1]....
        /*0094*/ 	.word	0x00004070


	//   ....[2]....
        /*0098*/ 	.word	0x000045b0


	//   ....[3]....
        /*009c*/ 	.word	0x00004bb0


	//----- nvinfo : EIATTR_MAX_THREADS
	.align		4
.L_577:
        /*00a0*/ 	.byte	0x04, 0x05
        /*00a2*/ 	.short	(.L_579 - .L_578)
.L_578:
        /*00a4*/ 	.word	0x00000200
        /*00a8*/ 	.word	0x00000001
        /*00ac*/ 	.word	0x00000001


	//----- nvinfo : EIATTR_CRS_STACK_SIZE
	.align		4
.L_579:
        /*00b0*/ 	.byte	0x04, 0x1e
        /*00b2*/ 	.short	(.L_581 - .L_580)
.L_580:
        /*00b4*/ 	.word	0x00000000


	//----- nvinfo : EIATTR_CBANK_PARAM_SIZE
	.align		4
.L_581:
        /*00b8*/ 	.byte	0x03, 0x19
        /*00ba*/ 	.short	0x00b8


	//----- nvinfo : EIATTR_PARAM_CBANK
	.align		4
        /*00bc*/ 	.byte	0x04, 0x0a
        /*00be*/ 	.short	(.L_583 - .L_582)
	.align		4
.L_582:
        /*00c0*/ 	.word	index@(.nv.constant0._Z35group_norm_nhwc_bwd_one_pass_kernelI11Bf16IOBf16WLi64ELi64ELi512EEv26Group_norm_nhwc_bwd_params)
        /*00c4*/ 	.short	0x0380
        /*00c6*/ 	.short	0x00b8


	//----- nvinfo : EIATTR_SW_WAR
	.align		4
.L_583:
        /*00c8*/ 	.byte	0x04, 0x36
        /*00ca*/ 	.short	(.L_585 - .L_584)
.L_584:
        /*00cc*/ 	.word	0x00000008
.L_585:


//--------------------- .nv.info._Z35group_norm_nhwc_bwd_one_pass_kernelI11Bf16IOBf16WLi128ELi64ELi512EEv26Group_norm_nhwc_bwd_params --------------------------
	.section	.nv.info._Z35group_norm_nhwc_bwd_one_pass_kernelI11Bf16IOBf16WLi128ELi64ELi512EEv26Group_norm_nhwc_bwd_params,"",@"SHT_CUDA_INFO"
	.sectionflags	@""
	.align	4


	//----- nvinfo : EIATTR_CUDA_API_VERSION
	.align		4
        /*0000*/ 	.byte	0x04, 0x37
        /*0002*/ 	.short	(.L_587 - .L_586)
.L_586:
        /*0004*/ 	.word	0x00000082


	//----- nvinfo : EIATTR_KPARAM_INFO
	.align		4
.L_587:
        /*0008*/ 	.byte	0x04, 0x17
        /*000a*/ 	.short	(.L_589 - .L_588)
.L_588:
        /*000c*/ 	.word	0x00000000
        /*0010*/ 	.short	0x0000
        /*0012*/ 	.short	0x0000
        /*0014*/ 	.byte	0x00, 0xf0, 0xe1, 0x02


	//----- nvinfo : EIATTR_SPARSE_MMA_MASK
	.align		4
.L_589:
        /*0018*/ 	.byte	0x03, 0x50
        /*001a*/ 	.short	0x0000


	//----- nvinfo : EIATTR_MAXREG_COUNT
	.align		4
        /*001c*/ 	.byte	0x03, 0x1b
        /*001e*/ 	.short	0x0080


	//----- nvinfo : EIATTR_NUM_BARRIERS
	.align		4
        /*0020*/ 	.byte	0x02, 0x4c
        /*0022*/ 	.byte	0x01
	.zero		1


	//----- nvinfo : EIATTR_MERCURY_ISA_VERSION
	.align		4
        /*0024*/ 	.byte	0x03, 0x5f
        /*0026*/ 	.short	0x0101


	//----- nvinfo : EIATTR_INT_WARP_WIDE_INSTR_OFFSETS
	.align		4
        /*0028*/ 	.byte	0x04, 0x31
        /*002a*/ 	.short	(.L_591 - .L_590)


	//   ....[0]....
.L_590:
        /*002c*/ 	.word	0x00003090


	//----- nvinfo : EIATTR_COOP_GROUP_MASK_REGIDS
	.align		4
.L_591:
        /*0030*/ 	.byte	0x04, 0x29
        /*0032*/ 	.short	(.L_593 - .L_592)


	//   ....[0]....
.L_592:
        /*0034*/ 	.word	0xffffffff


	//   ....[1]....
        /*0038*/ 	.word	0xffffffff


	//   ....[2]....
        /*003c*/ 	.word	0xffffffff


	//   ....[3]....
        /*0040*/ 	.word	0xffffffff


	//   ....[4]....
        /*0044*/ 	.word	0xffffffff


	//   ....[5]....
        /*0048*/ 	.word	0xffffffff


	//   ....[6]....
        /*004c*/ 	.word	0xffffffff


	//   ....[7]....
        /*0050*/ 	.word	0xffffffff


	//   ....[8]....
        /*0054*/ 	.word	0xffffffff


	//   ....[9]....
        /*0058*/ 	.word	0xffffffff


	//----- nvinfo : EIATTR_COOP_GROUP_INSTR_OFFSETS
	.align		4
.L_593:
        /*005c*/ 	.byte	0x04, 0x28
        /*005e*/ 	.short	(.L_595 - .L_594)


	//   ....[0]....
.L_594:
        /*0060*/ 	.word	0x00002e20


	//   ....[1]....
        /*0064*/ 	.word	0x00002e60


	//   ....[2]....
        /*0068*/ 	.word	0x00002f00


	//   ....[3]....
        /*006c*/ 	.word	0x00002f20


	//   ....[4]....
        /*0070*/ 	.word	0x00002f50


	//   ....[5]....
        /*0074*/ 	.word	0x00002f70


	//   ....[6]....
        /*0078*/ 	.word	0x00002fa0


	//   ....[7]....
        /*007c*/ 	.word	0x00002fc0


	//   ....[8]....
        /*0080*/ 	.word	0x00003030


	//   ....[9]....
        /*0084*/ 	.word	0x00003040


	//----- nvinfo : EIATTR_VRC_CTA_INIT_COUNT
	.align		4
.L_595:
        /*0088*/ 	.byte	0x02, 0x4a
	.zero		1
	.zero		1


	//----- nvinfo : EIATTR_EXIT_INSTR_OFFSETS
	.align		4
        /*008c*/ 	.byte	0x04, 0x1c
        /*008e*/ 	.short	(.L_597 - .L_596)


	//   ....[0]....
.L_596:
        /*0090*/ 	.word	0x00006180


	//   ....[1]....
        /*0094*/ 	.word	0x000062b0


	//   ....[2]....
        /*0098*/ 	.word	0x000067e0


	//   ....[3]....
        /*009c*/ 	.word	0x00006de0


	//----- nvinfo : EIATTR_MAX_THREADS
	.align		4
.L_597:
        /*00a0*/ 	.byte	0x04, 0x05
        /*00a2*/ 	.short	(.L_599 - .L_598)
.L_598:
        /*00a4*/ 	.word	0x00000200
        /*00a8*/ 	.word	0x00000001
        /*00ac*/ 	.word	0x00000001


	//----- nvinfo : EIATTR_CRS_STACK_SIZE
	.align		4
.L_599:
        /*00b0*/ 	.byte	0x04, 0x1e
        /*00b2*/ 	.short	(.L_601 - .L_600)
.L_600:
        /*00b4*/ 	.word	0x00000000


	//----- nvinfo : EIATTR_CBANK_PARAM_SIZE
	.align		4
.L_601:
        /*00b8*/ 	.byte	0x03, 0x19
        /*00ba*/ 	.short	0x00b8


	//----- nvinfo : EIATTR_PARAM_CBANK
	.align		4
        /*00bc*/ 	.byte	0x04, 0x0a
        /*00be*/ 	.short	(.L_603 - .L_602)
	.align		4
.L_602:
        /*00c0*/ 	.word	index@(.nv.constant0._Z35group_norm_nhwc_bwd_one_pass_kernelI11Bf16IOBf16WLi128ELi64ELi512EEv26Group_norm_nhwc_bwd_params)
        /*00c4*/ 	.short	0x0380
        /*00c6*/ 	.short	0x00b8


	//----- nvinfo : EIATTR_SW_WAR
	.align		4
.L_603:
        /*00c8*/ 	.byte	0x04, 0x36
        /*00ca*/ 	.short	(.L_605 - .L_604)
.L_604:
        /*00cc*/ 	.word	0x00000008
.L_605:


//--------------------- .nv.info._Z35group_norm_nhwc_bwd_one_pass_kernelI11Bf16IOBf16WLi256ELi64ELi512EEv26Group_norm_nhwc_bwd_params --------------------------
	.section	.nv.info._Z35group_norm_nhwc_bwd_one_pass_kernelI11Bf16IOBf16WLi256ELi64ELi512EEv26Group_norm_nhwc_bwd_params,"",@"SHT_CUDA_INFO"
	.sectionflags	@""
	.align	4


	//----- nvinfo : EIATTR_CUDA_API_VERSION
	.align		4
        /*0000*/ 	.byte	0x04, 0x37
        /*0002*/ 	.short	(.L_607 - .L_606)
.L_606:
        /*0004*/ 	.word	0x00000082


	//----- nvinfo : EIATTR_KPARAM_INFO
	.align		4
.L_607:
        /*0008*/ 	.byte	0x04, 0x17
        /*000a*/ 	.short	(.L_609 - .L_608)
.L_608:
        /*000c*/ 	.word	0x00000000
        /*0010*/ 	.short	0x0000
        /*0012*/ 	.short	0x0000
        /*0014*/ 	.byte	0x00, 0xf0, 0xe1, 0x02


	//----- nvinfo : EIATTR_SPARSE_MMA_MASK
	.align		4
.L_609:
        /*0018*/ 	.byte	0x03, 0x50
        /*001a*/ 	.short	0x0000


	//----- nvinfo : EIATTR_MAXREG_COUNT
	.align		4
        /*001c*/ 	.byte	0x03, 0x1b
        /*001e*/ 	.short	0x0080


	//----- nvinfo : EIATTR_NUM_BARRIERS
	.align		4
        /*0020*/ 	.byte	0x02, 0x4c
        /*0022*/ 	.byte	0x01
	.zero		1


	//----- nvinfo : EIATTR_MERCURY_ISA_VERSION
	.align		4
        /*0024*/ 	.byte	0x03, 0x5f
        /*0026*/ 	.short	0x0101


	//----- nvinfo : EIATTR_INT_WARP_WIDE_INSTR_OFFSETS
	.align		4
        /*0028*/ 	.byte	0x04, 0x31
        /*002a*/ 	.short	(.L_611 - .L_610)


	//   ....[0]....
.L_610:
        /*002c*/ 	.word	0x000055d0


	//----- nvinfo : EIATTR_COOP_GROUP_MASK_REGIDS
	.align		4
.L_611:
        /*0030*/ 	.byte	0x04, 0x29
        /*0032*/ 	.short	(.L_613 - .L_612)


	//   ....[0]....
.L_612:
        /*0034*/ 	.word	0xffffffff


	//   ....[1]....
        /*0038*/ 	.word	0xffffffff


	//   ....[2]....
        /*003c*/ 	.word	0xffffffff


	//   ....[3]....
        /*0040*/ 	.word	0xffffffff


	//   ....[4]....
        /*0044*/ 	.word	0xffffffff


	//   ....[5]....
        /*0048*/ 	.word	0xffffffff


	//   ....[6]....
        /*004c*/ 	.word	0xffffffff


	//   ....[7]....
        /*0050*/ 	.word	0xffffffff


	//   ....[8]....
        /*0054*/ 	.word	0xffffffff


	//   ....[9]....
        /*0058*/ 	.word	0xffffffff


	//----- nvinfo : EIATTR_COOP_GROUP_INSTR_OFFSETS
	.align		4
.L_613:
        /*005c*/ 	.byte	0x04, 0x28
        /*005e*/ 	.short	(.L_615 - .L_614)


	//   ....[0]....
.L_614:
        /*0060*/ 	.word	0x00005360


	//   ....[1]....
        /*0064*/ 	.word	0x000053a0


	//   ....[2]....
        /*0068*/ 	.word	0x00005440


	//   ....[3]....
        /*006c*/ 	.word	0x00005470


	//   ....[4]....
        /*0070*/ 	.word	0x000054b0


	//   ....[5]....
        /*0074*/ 	.word	0x000054d0


	//   ....[6]....
        /*0078*/ 	.word	0x00005500


	//   ....[7]....
        /*007c*/ 	.word	0x00005520


	//   ....[8]....
        /*0080*/ 	.word	0x00005570


	//   ....[9]....
        /*0084*/ 	.word	0x00005580


	//----- nvinfo : EIATTR_VRC_CTA_INIT_COUNT
	.align		4
.L_615:
        /*0088*/ 	.byte	0x02, 0x4a
	.zero		1
	.zero		1


	//----- nvinfo : EIATTR_EXIT_INSTR_OFFSETS
	.align		4
        /*008c*/ 	.byte	0x04, 0x1c
        /*008e*/ 	.short	(.L_617 - .L_616)


	//   ....[0]....
.L_616:
        /*0090*/ 	.word	0x0000a170


	//   ....[1]....
        /*0094*/ 	.word	0x0000a2a0


	//   ....[2]....
        /*0098*/ 	.word	0x0000a7e0


	//   ....[3]....
        /*009c*/ 	.word	0x0000ade0


	//----- nvinfo : EIATTR_MAX_THREADS
	.align		4
.L_617:
        /*00a0*/ 	.byte	0x04, 0x05
        /*00a2*/ 	.short	(.L_619 - .L_618)
.L_618:
        /*00a4*/ 	.word	0x00000200
        /*00a8*/ 	.word	0x00000001
        /*00ac*/ 	.word	0x00000001


	//----- nvinfo : EIATTR_CRS_STACK_SIZE
	.align		4
.L_619:
        /*00b0*/ 	.byte	0x04, 0x1e
        /*00b2*/ 	.short	(.L_621 - .L_620)
.L_620:
        /*00b4*/ 	.word	0x00000000


	//----- nvinfo : EIATTR_CBANK_PARAM_SIZE
	.align		4
.L_621:
        /*00b8*/ 	.byte	0x03, 0x19
        /*00ba*/ 	.short	0x00b8


	//----- nvinfo : EIATTR_PARAM_CBANK
	.align		4
        /*00bc*/ 	.byte	0x04, 0x0a
        /*00be*/ 	.short	(.L_623 - .L_622)
	.align		4
.L_622:
        /*00c0*/ 	.word	index@(.nv.constant0._Z35group_norm_nhwc_bwd_one_pass_kernelI11Bf16IOBf16WLi256ELi64ELi512EEv26Group_norm_nhwc_bwd_params)
        /*00c4*/ 	.short	0x0380
        /*00c6*/ 	.short	0x00b8


	//----- nvinfo : EIATTR_SW_WAR
	.align		4
.L_623:
        /*00c8*/ 	.byte	0x04, 0x36
        /*00ca*/ 	.short	(.L_625 - .L_624)
.L_624:
        /*00cc*/ 	.word	0x00000008
.L_625:


//--------------------- .nv.info._Z35group_norm_nhwc_bwd_one_pass_kernelI11Bf16IOBf16WLi512ELi64ELi512EEv26Group_norm_nhwc_bwd_params --------------------------
	.section	.nv.info._Z35group_norm_nhwc_bwd_one_pass_kernelI11Bf16IOBf16WLi512ELi64ELi512EEv26Group_norm_nhwc_bwd_params,"",@"SHT_CUDA_INFO"
	.sectionflags	@""
	.align	4


	//----- nvinfo : EIATTR_CUDA_API_VERSION
	.align		4
        /*0000*/ 	.byte	0x04, 0x37
        /*0002*/ 	.short	(.L_627 - .L_626)
.L_626:
        /*0004*/ 	.word	0x00000082


	//----- nvinfo : EIATTR_KPARAM_INFO
	.align		4
.L_627:
        /*0008*/ 	.byte	0x04, 0x17
        /*000a*/ 	.short	(.L_629 - .L_628)
.L_628:
        /*000c*/ 	.word	0x00000000
        /*0010*/ 	.short	0x0000
        /*0012*/ 	.short	0x0000
        /*0014*/ 	.byte	0x00, 0xf0, 0xe1, 0x02


	//----- nvinfo : EIATTR_SPARSE_MMA_MASK
	.align		4
.L_629:
        /*0018*/ 	.byte	0x03, 0x50
        /*001a*/ 	.short	0x0000


	//----- nvinfo : EIATTR_MAXREG_COUNT
	.align		4
        /*001c*/ 	.byte	0x03, 0x1b
        /*001e*/ 	.short	0x0080


	//----- nvinfo : EIATTR_NUM_BARRIERS
	.align		4
        /*0020*/ 	.byte	0x02, 0x4c
        /*0022*/ 	.byte	0x01
	.zero		1


	//----- nvinfo : EIATTR_ANNOTATIONS
	.align		4
        /*0024*/ 	.byte	0x04, 0x55
        /*0026*/ 	.short	(.L_631 - .L_630)


	//   ....[0]....
.L_630:
        /* <DEDUP_REMOVED lines=69> */
        /*046c*/ 	.byte	0x30, 0xb4, 0x00, 0x00, 0x01, 0x00, 0x00, 0x00, 0x40, 0xb4, 0x00, 0x00


	//----- nvinfo : EIATTR_MERCURY_ISA_VERSION
	.align		4
.L_631:
        /*0478*/ 	.byte	0x03, 0x5f
        /*047a*/ 	.short	0x0101


	//----- nvinfo : EIATTR_INT_WARP_WIDE_INSTR_OFFSETS
	.align		4
        /*047c*/ 	.byte	0x04, 0x31
        /*047e*/ 	.short	(.L_633 - .L_632)


	//   ....[0]....
.L_632:
        /*0480*/ 	.word	0x0000c730


	//   ....[1]....
        /*0484*/ 	.word	0x0000daf0


	//   ....[2]....
        /*0488*/ 	.word	0x0000db10


	//   ....[3]....
        /*048c*/ 	.word	0x0000db20


	//   ....[4]....
        /*0490*/ 	.word	0x0000db50


	//   ....[5]....
        /*0494*/ 	.word	0x0000dd70


	//----- nvinfo : EIATTR_COOP_GROUP_MASK_REGIDS
	.align		4
.L_633:
        /*0498*/ 	.byte	0x04, 0x29
        /*049a*/ 	.short	(.L_635 - .L_634)


	//   ....[0]....
.L_634:
        /*049c*/ 	.word	0xffffffff


	//   ....[1]....
        /*04a0*/ 	.word	0xffffffff


	//   ....[2]....
        /*04a4*/ 	.word	0xffffffff


	//   ....[3]....
        /*04a8*/ 	.word	0xffffffff


	//   ....[4]....
        /*04ac*/ 	.word	0xffffffff


	//   ....[5]....
        /*04b0*/ 	.word	0xffffffff


	//   ....[6]....
        /*04b4*/ 	.word	0xffffffff


	//   ....[7]....
        /*04b8*/ 	.word	0xffffffff


	//   ....[8]....
        /*04bc*/ 	.word	0xffffffff


	//   ....[9]....
        /*04c0*/ 	.word	0xffffffff


	//----- nvinfo : EIATTR_COOP_GROUP_INSTR_OFFSETS
	.align		4
.L_635:
        /*04c4*/ 	.byte	0x04, 0x28
        /*04c6*/ 	.short	(.L_637 - .L_636)


	//   ....[0]....
.L_636:
        /*04c8*/ 	.word	0x0000c4b0


	//   ....[1]....
        /*04cc*/ 	.word	0x0000c4f0


	//   ....[2]....
        /*04d0*/ 	.word	0x0000c590


	//   ....[3]....
        /*04d4*/ 	.word	0x0000c5a0


	//   ....[4]....
        /*04d8*/ 	.word	0x0000c5f0


	//   ....[5]....
        /*04dc*/ 	.word	0x0000c600


	//   ....[6]....
        /*04e0*/ 	.word	0x0000c630


	//   ....[7]....
        /*04e4*/ 	.word	0x0000c660


	//   ....[8]....
        /*04e8*/ 	.word	0x0000c6d0


	//   ....[9]....
        /*04ec*/ 	.word	0x0000c6e0


	//----- nvinfo : EIATTR_VRC_CTA_INIT_COUNT
	.align		4
.L_637:
        /*04f0*/ 	.byte	0x02, 0x4a
	.zero		1
	.zero		1


	//----- nvinfo : EIATTR_EXIT_INSTR_OFFSETS
	.align		4
        /*04f4*/ 	.byte	0x04, 0x1c
        /*04f6*/ 	.short	(.L_639 - .L_638)


	//   ....[0]....
.L_638:
        /*04f8*/ 	.word	0x0000e950


	//   ....[1]....
        /*04fc*/ 	.word	0x0000ea80


	//   ....[2]....
        /*0500*/ 	.word	0x0000efc0


	//   ....[3]....
        /*0504*/ 	.word	0x0000f5c0


	//----- nvinfo : EIATTR_MAX_THREADS
	.align		4
.L_639:
        /*0508*/ 	.byte	0x04, 0x05
        /*050a*/ 	.short	(.L_641 - .L_640)
.L_640:
        /*050c*/ 	.word	0x00000200
        /*0510*/ 	.word	0x00000001
        /*0514*/ 	.word	0x00000001


	//----- nvinfo : EIATTR_CRS_STACK_SIZE
	.align		4
.L_641:
        /*0518*/ 	.byte	0x04, 0x1e
        /*051a*/ 	.short	(.L_643 - .L_642)
.L_642:
        /*051c*/ 	.word	0x00000000


	//----- nvinfo : EIATTR_CBANK_PARAM_SIZE
	.align		4
.L_643:
        /*0520*/ 	.byte	0x03, 0x19
        /*0522*/ 	.short	0x00b8


	//----- nvinfo : EIATTR_PARAM_CBANK
	.align		4
        /*0524*/ 	.byte	0x04, 0x0a
        /*0526*/ 	.short	(.L_645 - .L_644)
	.align		4
.L_644:
        /*0528*/ 	.word	index@(.nv.constant0._Z35group_norm_nhwc_bwd_one_pass_kernelI11Bf16IOBf16WLi512ELi64ELi512EEv26Group_norm_nhwc_bwd_params)
        /*052c*/ 	.short	0x0380
        /*052e*/ 	.short	0x00b8


	//----- nvinfo : EIATTR_SW_WAR
	.align		4
.L_645:
        /*0530*/ 	.byte	0x04, 0x36
        /*0532*/ 	.short	(.L_647 - .L_646)
.L_646:
        /*0534*/ 	.word	0x00000008
.L_647:


//--------------------- .nv.info._Z35group_norm_nhwc_bwd_one_pass_kernelI11Bf16IOFp16WLi64ELi64ELi512EEv26Group_norm_nhwc_bwd_params --------------------------
	.section	.nv.info._Z35group_norm_nhwc_bwd_one_pass_kernelI11Bf16IOFp16WLi64ELi64ELi512EEv26Group_norm_nhwc_bwd_params,"",@"SHT_CUDA_INFO"
	.sectionflags	@""
	.align	4


	//----- nvinfo : EIATTR_CUDA_API_VERSION
	.align		4
        /*0000*/ 	.byte	0x04, 0x37
        /*0002*/ 	.short	(.L_649 - .L_648)
.L_648:
        /*0004*/ 	.word	0x00000082


	//----- nvinfo : EIATTR_KPARAM_INFO
	.align		4
.L_649:
        /*0008*/ 	.byte	0x04, 0x17
        /*000a*/ 	.short	(.L_651 - .L_650)
.L_650:
        /*000c*/ 	.word	0x00000000
        /*0010*/ 	.short	0x0000
        /*0012*/ 	.short	0x0000
        /*0014*/ 	.byte	0x00, 0xf0, 0xe1, 0x02


	//----- nvinfo : EIATTR_SPARSE_MMA_MASK
	.align		4
.L_651:
        /*0018*/ 	.byte	0x03, 0x50
        /*001a*/ 	.short	0x0000


	//----- nvinfo : EIATTR_MAXREG_COUNT
	.align		4
        /*001c*/ 	.byte	0x03, 0x1b
        /*001e*/ 	.short	0x0080


	//----- nvinfo : EIATTR_NUM_BARRIERS
	.align		4
        /*0020*/ 	.byte	0x02, 0x4c
        /*0022*/ 	.byte	0x01
	.zero		1


	//----- nvinfo : EIATTR_MERCURY_ISA_VERSION
	.align		4
        /*0024*/ 	.byte	0x03, 0x5f
        /*0026*/ 	.short	0x0101


	//----- nvinfo : EIATTR_INT_WARP_WIDE_INSTR_OFFSETS
	.align		4
        /*0028*/ 	.byte	0x04, 0x31
        /*002a*/ 	.short	(.L_653 - .L_652)


	//   ....[0]....
.L_652:
        /*002c*/ 	.word	0x00001b30


	//----- nvinfo : EIATTR_COOP_GROUP_MASK_REGIDS
	.align		4
.L_653:
        /*0030*/ 	.byte	0x04, 0x29
        /*0032*/ 	.short	(.L_655 - .L_654)


	//   ....[0]....
.L_654:
        /*0034*/ 	.word	0xffffffff


	//   ....[1]....
        /*0038*/ 	.word	0xffffffff


	//   ....[2]....
        /*003c*/ 	.word	0xffffffff


	//   ....[3]....
        /*0040*/ 	.word	0xffffffff


	//   ....[4]....
        /*0044*/ 	.word	0xffffffff


	//   ....[5]....
        /*0048*/ 	.word	0xffffffff


	//   ....[6]....
        /*004c*/ 	.word	0xffffffff


	//   ....[7]....
        /*0050*/ 	.word	0xffffffff


	//   ....[8]....
        /*0054*/ 	.word	0xffffffff


	//   ....[9]....
        /*0058*/ 	.word	0xffffffff


	//----- nvinfo : EIATTR_COOP_GROUP_INSTR_OFFSETS
	.align		4
.L_655:
        /*005c*/ 	.byte	0x04, 0x28
        /*005e*/ 	.short	(.L_657 - .L_656)


	//   ....[0]....
.L_656:
        /*0060*/ 	.word	0x000018d0


	//   ....[1]....
        /*0064*/ 	.word	0x00001910


	//   ....[2]....
        /*0068*/ 	.word	0x000019a0


	//   ....[3]....
        /*006c*/ 	.word	0x000019d0


	//   ....[4]....
        /*0070*/ 	.word	0x00001a10


	//   ....[5]....
        /*0074*/ 	.word	0x00001a30


	//   ....[6]....
        /*0078*/ 	.word	0x00001a60


	//   ....[7]....
        /*007c*/ 	.word	0x00001a80


	//   ....[8]....
        /*0080*/ 	.word	0x00001ad0


	//   ....[9]....
        /*0084*/ 	.word	0x00001ae0


	//----- nvinfo : EIATTR_VRC_CTA_INIT_COUNT
	.align		4
.L_657:
        /*0088*/ 	.byte	0x02, 0x4a
	.zero		1
	.zero		1


	//----- nvinfo : EIATTR_EXIT_INSTR_OFFSETS
	.align		4
        /*008c*/ 	.byte	0x04, 0x1c
        /*008e*/ 	.short	(.L_659 - .L_658)


	//   ....[0]....
.L_658:
        /*0090*/ 	.word	0x00003f60


	//   ....[1]....
        /*0094*/ 	.word	0x00004090


	//   ....[2]....
        /*0098*/ 	.word	0x000045d0


	//   ....[3]....
        /*009c*/ 	.word	0x00004bd0


	//----- nvinfo : EIATTR_MAX_THREADS
	.align		4
.L_659:
        /*00a0*/ 	.byte	0x04, 0x05
        /*00a2*/ 	.short	(.L_661 - .L_660)
.L_660:
        /*00a4*/ 	.word	0x00000200
        /*00a8*/ 	.word	0x00000001
        /*00ac*/ 	.word	0x00000001


	//----- nvinfo : EIATTR_CRS_STACK_SIZE
	.align		4
.L_661:
        /*00b0*/ 	.byte	0x04, 0x1e
        /*00b2*/ 	.short	(.L_663 - .L_662)
.L_662:
        /*00b4*/ 	.word	0x00000000


	//----- nvinfo : EIATTR_CBANK_PARAM_SIZE
	.align		4
.L_663:
        /*00b8*/ 	.byte	0x03, 0x19
        /*00ba*/ 	.short	0x00b8


	//----- nvinfo : EIATTR_PARAM_CBANK
	.align		4
        /*00bc*/ 	.byte	0x04, 0x0a
        /*00be*/ 	.short	(.L_665 - .L_664)
	.align		4
.L_664:
        /*00c0*/ 	.word	index@(.nv.constant0._Z35group_norm_nhwc_bwd_one_pass_kernelI11Bf16IOFp16WLi64ELi64ELi512EEv26Group_norm_nhwc_bwd_params)
        /*00c4*/ 	.short	0x0380
        /*00c6*/ 	.short	0x00b8


	//----- nvinfo : EIATTR_SW_WAR
	.align		4
.L_665:
        /*00c8*/ 	.byte	0x04, 0x36
        /*00ca*/ 	.short	(.L_667 - .L_666)
.L_666:
        /*00cc*/ 	.word	0x00000008
.L_667:


//--------------------- .nv.info._Z35group_norm_nhwc_bwd_one_pass_kernelI11Bf16IOFp16WLi128ELi64ELi512EEv26Group_norm_nhwc_bwd_params --------------------------
	.section	.nv.info._Z35group_norm_nhwc_bwd_one_pass_kernelI11Bf16IOFp16WLi128ELi64ELi512EEv26Group_norm_nhwc_bwd_params,"",@"SHT_CUDA_INFO"
	.sectionflags	@""
	.align	4


	//----- nvinfo : EIATTR_CUDA_API_VERSION
	.align		4
        /*0000*/ 	.byte	0x04, 0x37
        /*0002*/ 	.short	(.L_669 - .L_668)
.L_668:
        /*0004*/ 	.word	0x00000082


	//----- nvinfo : EIATTR_KPARAM_INFO
	.align		4
.L_669:
        /*0008*/ 	.byte	0x04, 0x17
        /*000a*/ 	.short	(.L_671 - .L_670)
.L_670:
        /*000c*/ 	.word	0x00000000
        /*0010*/ 	.short	0x0000
        /*0012*/ 	.short	0x0000
        /*0014*/ 	.byte	0x00, 0xf0, 0xe1, 0x02


	//----- nvinfo : EIATTR_SPARSE_MMA_MASK
	.align		4
.L_671:
        /*0018*/ 	.byte	0x03, 0x50
        /*001a*/ 	.short	0x0000


	//----- nvinfo : EIATTR_MAXREG_COUNT
	.align		4
        /*001c*/ 	.byte	0x03, 0x1b
        /*001e*/ 	.short	0x0080


	//----- nvinfo : EIATTR_NUM_BARRIERS
	.align		4
        /*0020*/ 	.byte	0x02, 0x4c
        /*0022*/ 	.byte	0x01
	.zero		1


	//----- nvinfo : EIATTR_MERCURY_ISA_VERSION
	.align		4
        /*0024*/ 	.byte	0x03, 0x5f
        /*0026*/ 	.short	0x0101


	//----- nvinfo : EIATTR_INT_WARP_WIDE_INSTR_OFFSETS
	.align		4
        /*0028*/ 	.byte	0x04, 0x31
        /*002a*/ 	.short	(.L_673 - .L_672)


	//   ....[0]....
.L_672:
        /*002c*/ 	.word	0x00003090


	//----- nvinfo : EIATTR_COOP_GROUP_MASK_REGIDS
	.align		4
.L_673:
        /*0030*/ 	.byte	0x04, 0x29
        /*0032*/ 	.short	(.L_675 - .L_674)


	//   ....[0]....
.L_674:
        /*0034*/ 	.word	0xffffffff


	//   ....[1]....
        /*0038*/ 	.word	0xffffffff


	//   ....[2]....
        /*003c*/ 	.word	0xffffffff


	//   ....[3]....
        /*0040*/ 	.word	0xffffffff


	//   ....[4]....
        /*0044*/ 	.word	0xffffffff


	//   ....[5]....
        /*0048*/ 	.word	0xffffffff


	//   ....[6]....
        /*004c*/ 	.word	0xffffffff


	//   ....[7]....
        /*0050*/ 	.word	0xffffffff


	//   ....[8]....
        /*0054*/ 	.word	0xffffffff


	//   ....[9]....
        /*0058*/ 	.word	0xffffffff


	//----- nvinfo : EIATTR_COOP_GROUP_INSTR_OFFSETS
	.align		4
.L_675:
        /*005c*/ 	.byte	0x04, 0x28
        /*005e*/ 	.short	(.L_677 - .L_676)


	//   ....[0]....
.L_676:
        /*0060*/ 	.word	0x00002e20


	//   ....[1]....
        /*0064*/ 	.word	0x00002e60


	//   ....[2]....
        /*0068*/ 	.word	0x00002f00


	//   ....[3]....
        /*006c*/ 	.word	0x00002f20


	//   ....[4]....
        /*0070*/ 	.word	0x00002f50


	//   ....[5]....
        /*0074*/ 	.word	0x00002f70


	//   ....[6]....
        /*0078*/ 	.word	0x00002fa0


	//   ....[7]....
        /*007c*/ 	.word	0x00002fc0


	//   ....[8]....
        /*0080*/ 	.word	0x00003030


	//   ....[9]....
        /*0084*/ 	.word	0x00003040


	//----- nvinfo : EIATTR_VRC_CTA_INIT_COUNT
	.align		4
.L_677:
        /*0088*/ 	.byte	0x02, 0x4a
	.zero		1
	.zero		1


	//----- nvinfo : EIATTR_EXIT_INSTR_OFFSETS
	.align		4
        /*008c*/ 	.byte	0x04, 0x1c
        /*008e*/ 	.short	(.L_679 - .L_678)


	//   ....[0]....
.L_678:
        /*0090*/ 	.word	0x00006180


	//   ....[1]....
        /*0094*/ 	.word	0x000062b0


	//   ....[2]....
        /*0098*/ 	.word	0x000067e0


	//   ....[3]....
        /*009c*/ 	.word	0x00006de0


	//----- nvinfo : EIATTR_MAX_THREADS
	.align		4
.L_679:
        /*00a0*/ 	.byte	0x04, 0x05
        /*00a2*/ 	.short	(.L_681 - .L_680)
.L_680:
        /*00a4*/ 	.word	0x00000200
        /*00a8*/ 	.word	0x00000001
        /*00ac*/ 	.word	0x00000001


	//----- nvinfo : EIATTR_CRS_STACK_SIZE
	.align		4
.L_681:
        /*00b0*/ 	.byte	0x04, 0x1e
        /*00b2*/ 	.short	(.L_683 - .L_682)
.L_682:
        /*00b4*/ 	.word	0x00000000


	//----- nvinfo : EIATTR_CBANK_PARAM_SIZE
	.align		4
.L_683:
        /*00b8*/ 	.byte	0x03, 0x19
        /*00ba*/ 	.short	0x00b8


	//----- nvinfo : EIATTR_PARAM_CBANK
	.align		4
        /*00bc*/ 	.byte	0x04, 0x0a
        /*00be*/ 	.short	(.L_685 - .L_684)
	.align		4
.L_684:
        /*00c0*/ 	.word	index@(.nv.constant0._Z35group_norm_nhwc_bwd_one_pass_kernelI11Bf16IOFp16WLi128ELi64ELi512EEv26Group_norm_nhwc_bwd_params)
        /*00c4*/ 	.short	0x0380
        /*00c6*/ 	.short	0x00b8


	//----- nvinfo : EIATTR_SW_WAR
	.align		4
.L_685:
        /*00c8*/ 	.byte	0x04, 0x36
        /*00ca*/ 	.short	(.L_687 - .L_686)
.L_686:
        /*00cc*/ 	.word	0x00000008
.L_687:


//--------------------- .nv.info._Z35group_norm_nhwc_bwd_one_pass_kernelI11Bf16IOFp16WLi256ELi64ELi512EEv26Group_norm_nhwc_bwd_params --------------------------
	.section	.nv.info._Z35group_norm_nhwc_bwd_one_pass_kernelI11Bf16IOFp16WLi256ELi64ELi512EEv26Group_norm_nhwc_bwd_params,"",@"SHT_CUDA_INFO"
	.sectionflags	@""
	.align	4


	//----- nvinfo : EIATTR_CUDA_API_VERSION
	.align		4
        /*0000*/ 	.byte	0x04, 0x37
        /*0002*/ 	.short	(.L_689 - .L_688)
.L_688:
        /*0004*/ 	.word	0x00000082


	//----- nvinfo : EIATTR_KPARAM_INFO
	.align		4
.L_689:
        /*0008*/ 	.byte	0x04, 0x17
        /*000a*/ 	.short	(.L_691 - .L_690)
.L_690:
        /*000c*/ 	.word	0x00000000
        /*0010*/ 	.short	0x0000
        /*0012*/ 	.short	0x0000
        /*0014*/ 	.byte	0x00, 0xf0, 0xe1, 0x02


	//----- nvinfo : EIATTR_SPARSE_MMA_MASK
	.align		4
.L_691:
        /*0018*/ 	.byte	0x03, 0x50
        /*001a*/ 	.short	0x0000


	//----- nvinfo : EIATTR_MAXREG_COUNT
	.align		4
        /*001c*/ 	.byte	0x03, 0x1b
        /*001e*/ 	.short	0x0080


	//----- nvinfo : EIATTR_NUM_BARRIERS
	.align		4
        /*0020*/ 	.byte	0x02, 0x4c
        /*0022*/ 	.byte	0x01
	.zero		1


	//----- nvinfo : EIATTR_MERCURY_ISA_VERSION
	.align		4
        /*0024*/ 	.byte	0x03, 0x5f
        /*0026*/ 	.short	0x0101


	//----- nvinfo : EIATTR_INT_WARP_WIDE_INSTR_OFFSETS
	.align		4
        /*0028*/ 	.byte	0x04, 0x31
        /*002a*/ 	.short	(.L_693 - .L_692)


	//   ....[0]....
.L_692:
        /*002c*/ 	.word	0x00005610


	//----- nvinfo : EIATTR_COOP_GROUP_MASK_REGIDS
	.align		4
.L_693:
        /*0030*/ 	.byte	0x04, 0x29
        /*0032*/ 	.short	(.L_695 - .L_694)


	//   ....[0]....
.L_694:
        /*0034*/ 	.word	0xffffffff


	//   ....[1]....
        /*0038*/ 	.word	0xffffffff


	//   ....[2]....
        /*003c*/ 	.word	0xffffffff


	//   ....[3]....
        /*0040*/ 	.word	0xffffffff


	//   ....[4]....
        /*0044*/ 	.word	0xffffffff


	//   ....[5]....
        /*0048*/ 	.word	0xffffffff


	//   ....[6]....
        /*004c*/ 	.word	0xffffffff


	//   ....[7]....
        /*0050*/ 	.word	0xffffffff


	//   ....[8]....
        /*0054*/ 	.word	0xffffffff


	//   ....[9]....
        /*0058*/ 	.word	0xffffffff


	//----- nvinfo : EIATTR_COOP_GROUP_INSTR_OFFSETS
	.align		4
.L_695:
        /*005c*/ 	.byte	0x04, 0x28
        /*005e*/ 	.short	(.L_697 - .L_696)


	//   ....[0]....
.L_696:
        /*0060*/ 	.word	0x000053a0


	//   ....[1]....
        /*0064*/ 	.word	0x000053e0


	//   ....[2]....
        /*0068*/ 	.word	0x00005480


	//   ....[3]....
        /*006c*/ 	.word	0x000054b0


	//   ....[4]....
        /*0070*/ 	.word	0x000054f0


	//   ....[5]....
        /*0074*/ 	.word	0x00005510


	//   ....[6]....
        /*0078*/ 	.word	0x00005540


	//   ....[7]....
        /*007c*/ 	.word	0x00005560


	//   ....[8]....
        /*0080*/ 	.word	0x000055b0


	//   ....[9]....
        /*0084*/ 	.word	0x000055c0


	//----- nvinfo : EIATTR_VRC_CTA_INIT_COUNT
	.align		4
.L_697:
        /*0088*/ 	.byte	0x02, 0x4a
	.zero		1
	.zero		1


	//----- nvinfo : EIATTR_EXIT_INSTR_OFFSETS
	.align		4
        /*008c*/ 	.byte	0x04, 0x1c
        /*008e*/ 	.short	(.L_699 - .L_698)


	//   ....[0]....
.L_698:
        /*0090*/ 	.word	0x0000a1b0


	//   ....[1]....
        /*0094*/ 	.word	0x0000a2e0


	//   ....[2]....
        /*0098*/ 	.word	0x0000a820


	//   ....[3]....
        /*009c*/ 	.word	0x0000ae20


	//----- nvinfo : EIATTR_MAX_THREADS
	.align		4
.L_699:
        /*00a0*/ 	.byte	0x04, 0x05
        /*00a2*/ 	.short	(.L_701 - .L_700)
.L_700:
        /*00a4*/ 	.word	0x00000200
        /*00a8*/ 	.word	0x00000001
        /*00ac*/ 	.word	0x00000001


	//----- nvinfo : EIATTR_CRS_STACK_SIZE
	.align		4
.L_701:
        /*00b0*/ 	.byte	0x04, 0x1e
        /*00b2*/ 	.short	(.L_703 - .L_702)
.L_702:
        /*00b4*/ 	.word	0x00000000


	//----- nvinfo : EIATTR_CBANK_PARAM_SIZE
	.align		4
.L_703:
        /*00b8*/ 	.byte	0x03, 0x19
        /*00ba*/ 	.short	0x00b8


	//----- nvinfo : EIATTR_PARAM_CBANK
	.align		4
        /*00bc*/ 	.byte	0x04, 0x0a
        /*00be*/ 	.short	(.L_705 - .L_704)
	.align		4
.L_704:
        /*00c0*/ 	.word	index@(.nv.constant0._Z35group_norm_nhwc_bwd_one_pass_kernelI11Bf16IOFp16WLi256ELi64ELi512EEv26Group_norm_nhwc_bwd_params)
        /*00c4*/ 	.short	0x0380
        /*00c6*/ 	.short	0x00b8


	//----- nvinfo : EIATTR_SW_WAR
	.align		4
.L_705:
        /*00c8*/ 	.byte	0x04, 0x36
        /*00ca*/ 	.short	(.L_707 - .L_706)
.L_706:
        /*00cc*/ 	.word	0x00000008
.L_707:


//--------------------- .nv.info._Z35group_norm_nhwc_bwd_one_pass_kernelI11Bf16IOFp16WLi512ELi64ELi512EEv26Group_norm_nhwc_bwd_params --------------------------
	.section	.nv.info._Z35group_norm_nhwc_bwd_one_pass_kernelI11Bf16IOFp16WLi512ELi64ELi512EEv26Group_norm_nhwc_bwd_params,"",@"SHT_CUDA_INFO"
	.sectionflags	@""
	.align	4


	//----- nvinfo : EIATTR_CUDA_API_VERSION
	.align		4
        /*0000*/ 	.byte	0x04, 0x37
        /*0002*/ 	.short	(.L_709 - .L_708)
.L_708:
        /*0004*/ 	.word	0x00000082


	//----- nvinfo : EIATTR_KPARAM_INFO
	.align		4
.L_709:
        /*0008*/ 	.byte	0x04, 0x17
        /*000a*/ 	.short	(.L_711 - .L_710)
.L_710:
        /*000c*/ 	.word	0x00000000
        /*0010*/ 	.short	0x0000
        /*0012*/ 	.short	0x0000
        /*0014*/ 	.byte	0x00, 0xf0, 0xe1, 0x02


	//----- nvinfo : EIATTR_SPARSE_MMA_MASK
	.align		4
.L_711:
        /*0018*/ 	.byte	0x03, 0x50
        /*001a*/ 	.short	0x0000


	//----- nvinfo : EIATTR_MAXREG_COUNT
	.align		4
        /*001c*/ 	.byte	0x03, 0x1b
        /*001e*/ 	.short	0x0080


	//----- nvinfo : EIATTR_NUM_BARRIERS
	.align		4
        /*0020*/ 	.byte	0x02, 0x4c
        /*0022*/ 	.byte	0x01
	.zero		1


	//----- nvinfo : EIATTR_ANNOTATIONS
	.align		4
        /*0024*/ 	.byte	0x04, 0x55
        /*0026*/ 	.short	(.L_713 - .L_712)


	//   ....[0]....
.L_712:
        /* <DEDUP_REMOVED lines=70> */


	//----- nvinfo : EIATTR_MERCURY_ISA_VERSION
	.align		4
.L_713:
        /*0478*/ 	.byte	0x03, 0x5f
        /*047a*/ 	.short	0x0101


	//----- nvinfo : EIATTR_INT_WARP_WIDE_INSTR_OFFSETS
	.align		4
        /*047c*/ 	.byte	0x04, 0x31
        /*047e*/ 	.short	(.L_715 - .L_714)


	//   ....[0]....
.L_714:
        /*0480*/ 	.word	0x0000c730


	//   ....[1]....
        /*0484*/ 	.word	0x0000daf0


	//   ....[2]....
        /*0488*/ 	.word	0x0000db10


	//   ....[3]....
        /*048c*/ 	.word	0x0000db20


	//   ....[4]....
        /*0490*/ 	.word	0x0000db50


	//   ....[5]....
        /*0494*/ 	.word	0x0000dd70


	//----- nvinfo : EIATTR_COOP_GROUP_MASK_REGIDS
	.align		4
.L_715:
        /*0498*/ 	.byte	0x04, 0x29
        /*049a*/ 	.short	(.L_717 - .L_716)


	//   ....[0]....
.L_716:
        /*049c*/ 	.word	0xffffffff


	//   ....[1]....
        /*04a0*/ 	.word	0xffffffff


	//   ....[2]....
        /*04a4*/ 	.word	0xffffffff


	//   ....[3]....
        /*04a8*/ 	.word	0xffffffff


	//   ....[4]....
        /*04ac*/ 	.word	0xffffffff


	//   ....[5]....
        /*04b0*/ 	.word	0xffffffff


	//   ....[6]....
        /*04b4*/ 	.word	0xffffffff


	//   ....[7]....
        /*04b8*/ 	.word	0xffffffff


	//   ....[8]....
        /*04bc*/ 	.word	0xffffffff


	//   ....[9]....
        /*04c0*/ 	.word	0xffffffff


	//----- nvinfo : EIATTR_COOP_GROUP_INSTR_OFFSETS
	.align		4
.L_717:
        /*04c4*/ 	.byte	0x04, 0x28
        /*04c6*/ 	.short	(.L_719 - .L_718)


	//   ....[0]....
.L_718:
        /*04c8*/ 	.word	0x0000c4b0


	//   ....[1]....
        /*04cc*/ 	.word	0x0000c4f0


	//   ....[2]....
        /*04d0*/ 	.word	0x0000c590


	//   ....[3]....
        /*04d4*/ 	.word	0x0000c5a0


	//   ....[4]....
        /*04d8*/ 	.word	0x0000c5f0


	//   ....[5]....
        /*04dc*/ 	.word	0x0000c600


	//   ....[6]....
        /*04e0*/ 	.word	0x0000c630


	//   ....[7]....
        /*04e4*/ 	.word	0x0000c660


	//   ....[8]....
        /*04e8*/ 	.word	0x0000c6d0


	//   ....[9]....
        /*04ec*/ 	.word	0x0000c6e0


	//----- nvinfo : EIATTR_VRC_CTA_INIT_COUNT
	.align		4
.L_719:
        /*04f0*/ 	.byte	0x02, 0x4a
	.zero		1
	.zero		1


	//----- nvinfo : EIATTR_EXIT_INSTR_OFFSETS
	.align		4
        /*04f4*/ 	.byte	0x04, 0x1c
        /*04f6*/ 	.short	(.L_721 - .L_720)


	//   ....[0]....
.L_720:
        /*04f8*/ 	.word	0x0000e950


	//   ....[1]....
        /*04fc*/ 	.word	0x0000ea80


	//   ....[2]....
        /*0500*/ 	.word	0x0000efc0


	//   ....[3]....
        /*0504*/ 	.word	0x0000f5c0


	//----- nvinfo : EIATTR_MAX_THREADS
	.align		4
.L_721:
        /*0508*/ 	.byte	0x04, 0x05
        /*050a*/ 	.short	(.L_723 - .L_722)
.L_722:
        /*050c*/ 	.word	0x00000200
        /*0510*/ 	.word	0x00000001
        /*0514*/ 	.word	0x00000001


	//----- nvinfo : EIATTR_CRS_STACK_SIZE
	.align		4
.L_723:
        /*0518*/ 	.byte	0x04, 0x1e
        /*051a*/ 	.short	(.L_725 - .L_724)
.L_724:
        /*051c*/ 	.word	0x00000000


	//----- nvinfo : EIATTR_CBANK_PARAM_SIZE
	.align		4
.L_725:
        /*0520*/ 	.byte	0x03, 0x19
        /*0522*/ 	.short	0x00b8


	//----- nvinfo : EIATTR_PARAM_CBANK
	.align		4
        /*0524*/ 	.byte	0x04, 0x0a
        /*0526*/ 	.short	(.L_727 - .L_726)
	.align		4
.L_726:
        /*0528*/ 	.word	index@(.nv.constant0._Z35group_norm_nhwc_bwd_one_pass_kernelI11Bf16IOFp16WLi512ELi64ELi512EEv26Group_norm_nhwc_bwd_params)
        /*052c*/ 	.short	0x0380
        /*052e*/ 	.short	0x00b8


	//----- nvinfo : EIATTR_SW_WAR
	.align		4
.L_727:
        /*0530*/ 	.byte	0x04, 0x36
        /*0532*/ 	.short	(.L_729 - .L_728)
.L_728:
        /*0534*/ 	.word	0x00000008
.L_729:


//--------------------- .nv.info._Z35group_norm_nhwc_bwd_one_pass_kernelI11Fp16IOFp32WLi64ELi64ELi512EEv26Group_norm_nhwc_bwd_params --------------------------
	.section	.nv.info._Z35group_norm_nhwc_bwd_one_pass_kernelI11Fp16IOFp32WLi64ELi64ELi512EEv26Group_norm_nhwc_bwd_params,"",@"SHT_CUDA_INFO"
	.sectionflags	@""
	.align	4


	//----- nvinfo : EIATTR_CUDA_API_VERSION
	.align		4
        /*0000*/ 	.byte	0x04, 0x37
        /*0002*/ 	.short	(.L_731 - .L_730)
.L_730:
        /*0004*/ 	.word	0x00000082


	//----- nvinfo : EIATTR_KPARAM_INFO
	.align		4
.L_731:
        /*0008*/ 	.byte	0x04, 0x17
        /*000a*/ 	.short	(.L_733 - .L_732)
.L_732:
        /*000c*/ 	.word	0x00000000
        /*0010*/ 	.short	0x0000
        /*0012*/ 	.short	0x0000
        /*0014*/ 	.byte	0x00, 0xf0, 0xe1, 0x02


	//----- nvinfo : EIATTR_SPARSE_MMA_MASK
	.align		4
.L_733:
        /*0018*/ 	.byte	0x03, 0x50
        /*001a*/ 	.short	0x0000


	//----- nvinfo : EIATTR_MAXREG_COUNT
	.align		4
        /*001c*/ 	.byte	0x03, 0x1b
        /*001e*/ 	.short	0x0080


	//----- nvinfo : EIATTR_NUM_BARRIERS
	.align		4
        /*0020*/ 	.byte	0x02, 0x4c
        /*0022*/ 	.byte	0x01
	.zero		1


	//----- nvinfo : EIATTR_MERCURY_ISA_VERSION
	.align		4
        /*0024*/ 	.byte	0x03, 0x5f
        /*0026*/ 	.short	0x0101


	//----- nvinfo : EIATTR_INT_WARP_WIDE_INSTR_OFFSETS
	.align		4
        /*0028*/ 	.byte	0x04, 0x31
        /*002a*/ 	.short	(.L_735 - .L_734)


	//   ....[0]....
.L_734:
        /*002c*/ 	.word	0x00001ad0


	//----- nvinfo : EIATTR_COOP_GROUP_MASK_REGIDS
	.align		4
.L_735:
        /*0030*/ 	.byte	0x04, 0x29
        /*0032*/ 	.short	(.L_737 - .L_736)


	//   ....[0]....
.L_736:
        /*0034*/ 	.word	0xffffffff


	//   ....[1]....
        /*0038*/ 	.word	0xffffffff


	//   ....[2]....
        /*003c*/ 	.word	0xffffffff


	//   ....[3]....
        /*0040*/ 	.word	0xffffffff


	//   ....[4]....
        /*0044*/ 	.word	0xffffffff


	//   ....[5]....
        /*0048*/ 	.word	0xffffffff


	//   ....[6]....
        /*004c*/ 	.word	0xffffffff


	//   ....[7]....
        /*0050*/ 	.word	0xffffffff


	//   ....[8]....
        /*0054*/ 	.word	0xffffffff


	//   ....[9]....
        /*0058*/ 	.word	0xffffffff


	//----- nvinfo : EIATTR_COOP_GROUP_INSTR_OFFSETS
	.align		4
.L_737:
        /*005c*/ 	.byte	0x04, 0x28
        /*005e*/ 	.short	(.L_739 - .L_738)


	//   ....[0]....
.L_738:
        /*0060*/ 	.word	0x00001890


	//   ....[1]....
        /*0064*/ 	.word	0x000018d0


	//   ....[2]....
        /*0068*/ 	.word	0x00001940


	//   ....[3]....
        /*006c*/ 	.word	0x00001960


	//   ....[4]....
        /*0070*/ 	.word	0x00001990


	//   ....[5]....
        /*0074*/ 	.word	0x000019b0


	//   ....[6]....
        /*0078*/ 	.word	0x000019e0


	//   ....[7]....
        /*007c*/ 	.word	0x00001a00


	//   ....[8]....
        /*0080*/ 	.word	0x00001a70


	//   ....[9]....
        /*0084*/ 	.word	0x00001a80


	//----- nvinfo : EIATTR_VRC_CTA_INIT_COUNT
	.align		4
.L_739:
        /*0088*/ 	.byte	0x02, 0x4a
	.zero		1
	.zero		1


	//----- nvinfo : EIATTR_EXIT_INSTR_OFFSETS
	.align		4
        /*008c*/ 	.byte	0x04, 0x1c
        /*008e*/ 	.short	(.L_741 - .L_740)


	//   ....[0]....
.L_740:
        /*0090*/ 	.word	0x00003f90


	//   ....[1]....
        /*0094*/ 	.word	0x000040d0


	//   ....[2]....
        /*0098*/ 	.word	0x00004670


	//   ....[3]....
        /*009c*/ 	.word	0x00004c50


	//----- nvinfo : EIATTR_MAX_THREADS
	.align		4
.L_741:
        /*00a0*/ 	.byte	0x04, 0x05
        /*00a2*/ 	.short	(.L_743 - .L_742)
.L_742:
        /*00a4*/ 	.word	0x00000200
        /*00a8*/ 	.word	0x00000001
        /*00ac*/ 	.word	0x00000001


	//----- nvinfo : EIATTR_CRS_STACK_SIZE
	.align		4
.L_743:
        /*00b0*/ 	.byte	0x04, 0x1e
        /*00b2*/ 	.short	(.L_745 - .L_744)
.L_744:
        /*00b4*/ 	.word	0x00000000


	//----- nvinfo : EIATTR_CBANK_PARAM_SIZE
	.align		4
.L_745:
        /*00b8*/ 	.byte	0x03, 0x19
        /*00ba*/ 	.short	0x00b8


	//----- nvinfo : EIATTR_PARAM_CBANK
	.align		4
        /*00bc*/ 	.byte	0x04, 0x0a
        /*00be*/ 	.short	(.L_747 - .L_746)
	.align		4
.L_746:
        /*00c0*/ 	.word	index@(.nv.constant0._Z35group_norm_nhwc_bwd_one_pass_kernelI11Fp16IOFp32WLi64ELi64ELi512EEv26Group_norm_nhwc_bwd_params)
        /*00c4*/ 	.short	0x0380
        /*00c6*/ 	.short	0x00b8


	//----- nvinfo : EIATTR_SW_WAR
	.align		4
.L_747:
        /*00c8*/ 	.byte	0x04, 0x36
        /*00ca*/ 	.short	(.L_749 - .L_748)
.L_748:
        /*00cc*/ 	.word	0x00000008
.L_749:


//--------------------- .nv.info._Z35group_norm_nhwc_bwd_one_pass_kernelI11Fp16IOFp32WLi128ELi64ELi512EEv26Group_norm_nhwc_bwd_params --------------------------
	.section	.nv.info._Z35group_norm_nhwc_bwd_one_pass_kernelI11Fp16IOFp32WLi128ELi64ELi512EEv26Group_norm_nhwc_bwd_params,"",@"SHT_CUDA_INFO"
	.sectionflags	@""
	.align	4


	//----- nvinfo : EIATTR_CUDA_API_VERSION
	.align		4
        /*0000*/ 	.byte	0x04, 0x37
        /*0002*/ 	.short	(.L_751 - .L_750)
.L_750:
        /*0004*/ 	.word	0x00000082


	//----- nvinfo : EIATTR_KPARAM_INFO
	.align		4
.L_751:
        /*0008*/ 	.byte	0x04, 0x17
        /*000a*/ 	.short	(.L_753 - .L_752)
.L_752:
        /*000c*/ 	.word	0x00000000
        /*0010*/ 	.short	0x0000
        /*0012*/ 	.short	0x0000
        /*0014*/ 	.byte	0x00, 0xf0, 0xe1, 0x02


	//----- nvinfo : EIATTR_SPARSE_MMA_MASK
	.align		4
.L_753:
        /*0018*/ 	.byte	0x03, 0x50
        /*001a*/ 	.short	0x0000


	//----- nvinfo : EIATTR_MAXREG_COUNT
	.align		4
        /*001c*/ 	.byte	0x03, 0x1b
        /*001e*/ 	.short	0x0080


	//----- nvinfo : EIATTR_NUM_BARRIERS
	.align		4
        /*0020*/ 	.byte	0x02, 0x4c
        /*0022*/ 	.byte	0x01
	.zero		1


	//----- nvinfo : EIATTR_MERCURY_ISA_VERSION
	.align		4
        /*0024*/ 	.byte	0x03, 0x5f
        /*0026*/ 	.short	0x0101


	//----- nvinfo : EIATTR_INT_WARP_WIDE_INSTR_OFFSETS
	.align		4
        /*0028*/ 	.byte	0x04, 0x31
        /*002a*/ 	.short	(.L_755 - .L_754)


	//   ....[0]....
.L_754:
        /*002c*/ 	.word	0x00002db0


	//----- nvinfo : EIATTR_COOP_GROUP_MASK_REGIDS
	.align		4
.L_755:
        /*0030*/ 	.byte	0x04, 0x29
        /*0032*/ 	.short	(.L_757 - .L_756)


	//   ....[0]....
.L_756:
        /*0034*/ 	.word	0xffffffff


	//   ....[1]....
        /*0038*/ 	.word	0xffffffff


	//   ....[2]....
        /*003c*/ 	.word	0xffffffff


	//   ....[3]....
        /*0040*/ 	.word	0xffffffff


	//   ....[4]....
        /*0044*/ 	.word	0xffffffff


	//   ....[5]....
        /*0048*/ 	.word	0xffffffff


	//   ....[6]....
        /*004c*/ 	.word	0xffffffff


	//   ....[7]....
        /*0050*/ 	.word	0xffffffff


	//   ....[8]....
        /*0054*/ 	.word	0xffffffff


	//   ....[9]....
        /*0058*/ 	.word	0xffffffff


	//----- nvinfo : EIATTR_COOP_GROUP_INSTR_OFFSETS
	.align		4
.L_757:
        /*005c*/ 	.byte	0x04, 0x28
        /*005e*/ 	.short	(.L_759 - .L_758)


	//   ....[0]....
.L_758:
        /*0060*/ 	.word	0x00002b40


	//   ....[1]....
        /*0064*/ 	.word	0x00002b80


	//   ....[2]....
        /*0068*/ 	.word	0x00002c20


	//   ....[3]....
        /*006c*/ 	.word	0x00002c50


	//   ....[4]....
        /*0070*/ 	.word	0x00002c90


	//   ....[5]....
        /*0074*/ 	.word	0x00002cb0


	//   ....[6]....
        /*0078*/ 	.word	0x00002ce0


	//   ....[7]....
        /*007c*/ 	.word	0x00002d00


	//   ....[8]....
        /*0080*/ 	.word	0x00002d50


	//   ....[9]....
        /*0084*/ 	.word	0x00002d60


	//----- nvinfo : EIATTR_VRC_CTA_INIT_COUNT
	.align		4
.L_759:
        /*0088*/ 	.byte	0x02, 0x4a
	.zero		1
	.zero		1


	//----- nvinfo : EIATTR_EXIT_INSTR_OFFSETS
	.align		4
        /*008c*/ 	.byte	0x04, 0x1c
        /*008e*/ 	.short	(.L_761 - .L_760)


	//   ....[0]....
.L_760:
        /*0090*/ 	.word	0x00005da0


	//   ....[1]....
        /*0094*/ 	.word	0x00005ed0


	//   ....[2]....
        /*0098*/ 	.word	0x000063e0


	//   ....[3]....
        /*009c*/ 	.word	0x00006990


	//----- nvinfo : EIATTR_MAX_THREADS
	.align		4
.L_761:
        /*00a0*/ 	.byte	0x04, 0x05
        /*00a2*/ 	.short	(.L_763 - .L_762)
.L_762:
        /*00a4*/ 	.word	0x00000200
        /*00a8*/ 	.word	0x00000001
        /*00ac*/ 	.word	0x00000001


	//----- nvinfo : EIATTR_CRS_STACK_SIZE
	.align		4
.L_763:
        /*00b0*/ 	.byte	0x04, 0x1e
        /*00b2*/ 	.short	(.L_765 - .L_764)
.L_764:
        /*00b4*/ 	.word	0x00000000


	//----- nvinfo : EIATTR_CBANK_PARAM_SIZE
	.align		4
.L_765:
        /*00b8*/ 	.byte	0x03, 0x19
        /*00ba*/ 	.short	0x00b8


	//----- nvinfo : EIATTR_PARAM_CBANK
	.align		4
        /*00bc*/ 	.byte	0x04, 0x0a
        /*00be*/ 	.short	(.L_767 - .L_766)
	.align		4
.L_766:
        /*00c0*/ 	.word	index@(.nv.constant0._Z35group_norm_nhwc_bwd_one_pass_kernelI11Fp16IOFp32WLi128ELi64ELi512EEv26Group_norm_nhwc_bwd_params)
        /*00c4*/ 	.short	0x0380
        /*00c6*/ 	.short	0x00b8


	//----- nvinfo : EIATTR_SW_WAR
	.align		4
.L_767:
        /*00c8*/ 	.byte	0x04, 0x36
        /*00ca*/ 	.short	(.L_769 - .L_768)
.L_768:
        /*00cc*/ 	.word	0x00000008
.L_769:


//--------------------- .nv.info._Z35group_norm_nhwc_bwd_one_pass_kernelI11Fp16IOFp32WLi256ELi64ELi512EEv26Group_norm_nhwc_bwd_params --------------------------
	.section	.nv.info._Z35group_norm_nhwc_bwd_one_pass_kernelI11Fp16IOFp32WLi256ELi64ELi512EEv26Group_norm_nhwc_bwd_params,"",@"SHT_CUDA_INFO"
	.sectionflags	@""
	.align	4


	//----- nvinfo : EIATTR_CUDA_API_VERSION
	.align		4
        /*0000*/ 	.byte	0x04, 0x37
        /*0002*/ 	.short	(.L_771 - .L_770)
.L_770:
        /*0004*/ 	.word	0x00000082


	//----- nvinfo : EIATTR_KPARAM_INFO
	.align		4
.L_771:
        /*0008*/ 	.byte	0x04, 0x17
        /*000a*/ 	.short	(.L_773 - .L_772)
.L_772:
        /*000c*/ 	.word	0x00000000
        /*0010*/ 	.short	0x0000
        /*0012*/ 	.short	0x0000
        /*0014*/ 	.byte	0x00, 0xf0, 0xe1, 0x02


	//----- nvinfo : EIATTR_SPARSE_MMA_MASK
	.align		4
.L_773:
        /*0018*/ 	.byte	0x03, 0x50
        /*001a*/ 	.short	0x0000


	//----- nvinfo : EIATTR_MAXREG_COUNT
	.align		4
        /*001c*/ 	.byte	0x03, 0x1b
        /*001e*/ 	.short	0x0080


	//----- nvinfo : EIATTR_NUM_BARRIERS
	.align		4
        /*0020*/ 	.byte	0x02, 0x4c
        /*0022*/ 	.byte	0x01
	.zero		1


	//----- nvinfo : EIATTR_MERCURY_ISA_VERSION
	.align		4
        /*0024*/ 	.byte	0x03, 0x5f
        /*0026*/ 	.short	0x0101


	//----- nvinfo : EIATTR_INT_WARP_WIDE_INSTR_OFFSETS
	.align		4
        /*0028*/ 	.byte	0x04, 0x31
        /*002a*/ 	.short	(.L_775 - .L_774)


	//   ....[0]....
.L_774:
        /*002c*/ 	.word	0x00005430


	//----- nvinfo : EIATTR_COOP_GROUP_MASK_REGIDS
	.align		4
.L_775:
        /*0030*/ 	.byte	0x04, 0x29
        /*0032*/ 	.short	(.L_777 - .L_776)


	//   ....[0]....
.L_776:
        /*0034*/ 	.word	0xffffffff


	//   ....[1]....
        /*0038*/ 	.word	0xffffffff


	//   ....[2]....
        /*003c*/ 	.word	0xffffffff


	//   ....[3]....
        /*0040*/ 	.word	0xffffffff


	//   ....[4]....
        /*0044*/ 	.word	0xffffffff


	//   ....[5]....
        /*0048*/ 	.word	0xffffffff


	//   ....[6]....
        /*004c*/ 	.word	0xffffffff


	//   ....[7]....
        /*0050*/ 	.word	0xffffffff


	//   ....[8]....
        /*0054*/ 	.word	0xffffffff


	//   ....[9]....
        /*0058*/ 	.word	0xffffffff


	//----- nvinfo : EIATTR_COOP_GROUP_INSTR_OFFSETS
	.align		4
.L_777:
        /*005c*/ 	.byte	0x04, 0x28
        /*005e*/ 	.short	(.L_779 - .L_778)


	//   ....[0]....
.L_778:
        /*0060*/ 	.word	0x000051e0


	//   ....[1]....
        /*0064*/ 	.word	0x00005220


	//   ....[2]....
        /*0068*/ 	.word	0x000052d0


	//   ....[3]....
        /*006c*/ 	.word	0x000052e0


	//   ....[4]....
        /*0070*/ 	.word	0x00005310


	//   ....[5]....
        /*0074*/ 	.word	0x00005330


	//   ....[6]....
        /*0078*/ 	.word	0x00005360


	//   ....[7]....
        /*007c*/ 	.word	0x00005380


	//   ....[8]....
        /*0080*/ 	.word	0x000053d0


	//   ....[9]....
        /*0084*/ 	.word	0x000053e0


	//----- nvinfo : EIATTR_VRC_CTA_INIT_COUNT
	.align		4
.L_779:
        /*0088*/ 	.byte	0x02, 0x4a
	.zero		1
	.zero		1


	//----- nvinfo : EIATTR_EXIT_INSTR_OFFSETS
	.align		4
        /*008c*/ 	.byte	0x04, 0x1c
        /*008e*/ 	.short	(.L_781 - .L_780)


	//   ....[0]....
.L_780:
        /*0090*/ 	.word	0x0000a0c0


	//   ....[1]....
        /*0094*/ 	.word	0x0000a1f0


	//   ....[2]....
        /*0098*/ 	.word	0x0000a710


	//   ....[3]....
        /*009c*/ 	.word	0x0000acc0


	//----- nvinfo : EIATTR_MAX_THREADS
	.align		4
.L_781:
        /*00a0*/ 	.byte	0x04, 0x05
        /*00a2*/ 	.short	(.L_783 - .L_782)
.L_782:
        /*00a4*/ 	.word	0x00000200
        /*00a8*/ 	.word	0x00000001
        /*00ac*/ 	.word	0x00000001


	//----- nvinfo : EIATTR_CRS_STACK_SIZE
	.align		4
.L_783:
        /*00b0*/ 	.byte	0x04, 0x1e
        /*00b2*/ 	.short	(.L_785 - .L_784)
.L_784:
        /*00b4*/ 	.word	0x00000000


	//----- nvinfo : EIATTR_CBANK_PARAM_SIZE
	.align		4
.L_785:
        /*00b8*/ 	.byte	0x03, 0x19
        /*00ba*/ 	.short	0x00b8


	//----- nvinfo : EIATTR_PARAM_CBANK
	.align		4
        /*00bc*/ 	.byte	0x04, 0x0a
        /*00be*/ 	.short	(.L_787 - .L_786)
	.align		4
.L_786:
        /*00c0*/ 	.word	index@(.nv.constant0._Z35group_norm_nhwc_bwd_one_pass_kernelI11Fp16IOFp32WLi256ELi64ELi512EEv26Group_norm_nhwc_bwd_params)
        /*00c4*/ 	.short	0x0380
        /*00c6*/ 	.short	0x00b8


	//----- nvinfo : EIATTR_SW_WAR
	.align		4
.L_787:
        /*00c8*/ 	.byte	0x04, 0x36
        /*00ca*/ 	.short	(.L_789 - .L_788)
.L_788:
        /*00cc*/ 	.word	0x00000008
.L_789:


//--------------------- .nv.info._Z35group_norm_nhwc_bwd_one_pass_kernelI11Fp16IOFp32WLi512ELi64ELi512EEv26Group_norm_nhwc_bwd_params --------------------------
	.section	.nv.info._Z35group_norm_nhwc_bwd_one_pass_kernelI11Fp16IOFp32WLi512ELi64ELi512EEv26Group_norm_nhwc_bwd_params,"",@"SHT_CUDA_INFO"
	.sectionflags	@""
	.align	4


	//----- nvinfo : EIATTR_CUDA_API_VERSION
	.align		4
        /*0000*/ 	.byte	0x04, 0x37
        /*0002*/ 	.short	(.L_791 - .L_790)
.L_790:
        /*0004*/ 	.word	0x00000082


	//----- nvinfo : EIATTR_KPARAM_INFO
	.align		4
.L_791:
        /*0008*/ 	.byte	0x04, 0x17
        /*000a*/ 	.short	(.L_793 - .L_792)
.L_792:
        /*000c*/ 	.word	0x00000000
        /*0010*/ 	.short	0x0000
        /*0012*/ 	.short	0x0000
        /*0014*/ 	.byte	0x00, 0xf0, 0xe1, 0x02


	//----- nvinfo : EIATTR_SPARSE_MMA_MASK
	.align		4
.L_793:
        /*0018*/ 	.byte	0x03, 0x50
        /*001a*/ 	.short	0x0000


	//----- nvinfo : EIATTR_MAXREG_COUNT
	.align		4
        /*001c*/ 	.byte	0x03, 0x1b
        /*001e*/ 	.short	0x0080


	//----- nvinfo : EIATTR_NUM_BARRIERS
	.align		4
        /*0020*/ 	.byte	0x02, 0x4c
        /*0022*/ 	.byte	0x01
	.zero		1


	//----- nvinfo : EIATTR_MERCURY_ISA_VERSION
	.align		4
        /*0024*/ 	.byte	0x03, 0x5f
        /*0026*/ 	.short	0x0101


	//----- nvinfo : EIATTR_INT_WARP_WIDE_INSTR_OFFSETS
	.align		4
        /*0028*/ 	.byte	0x04, 0x31
        /*002a*/ 	.short	(.L_795 - .L_794)


	//   ....[0]....
.L_794:
        /*002c*/ 	.word	0x0000baa0


	//   ....[1]....
        /*0030*/ 	.word	0x0000ce60


	//   ....[2]....
        /*0034*/ 	.word	0x0000ce80


	//   ....[3]....
        /*0038*/ 	.word	0x0000ce90


	//   ....[4]....
        /*003c*/ 	.word	0x0000cec0


	//   ....[5]....
        /*0040*/ 	.word	0x0000d0e0


	//----- nvinfo : EIATTR_COOP_GROUP_MASK_REGIDS
	.align		4
.L_795:
        /*0044*/ 	.byte	0x04, 0x29
        /*0046*/ 	.short	(.L_797 - .L_796)


	//   ....[0]....
.L_796:
        /*0048*/ 	.word	0xffffffff


	//   ....[1]....
        /*004c*/ 	.word	0xffffffff


	//   ....[2]....
        /*0050*/ 	.word	0xffffffff


	//   ....[3]....
        /*0054*/ 	.word	0xffffffff


	//   ....[4]....
        /*0058*/ 	.word	0xffffffff


	//   ....[5]....
        /*005c*/ 	.word	0xffffffff


	//   ....[6]....
        /*0060*/ 	.word	0xffffffff


	//   ....[7]....
        /*0064*/ 	.word	0xffffffff


	//   ....[8]....
        /*0068*/ 	.word	0xffffffff


	//   ....[9]....
        /*006c*/ 	.word	0xffffffff


	//----- nvinfo : EIATTR_COOP_GROUP_INSTR_OFFSETS
	.align		4
.L_797:
        /*0070*/ 	.byte	0x04, 0x28
        /*0072*/ 	.short	(.L_799 - .L_798)


	//   ....[0]....
.L_798:
        /*0074*/ 	.word	0x0000b820


	//   ....[1]....
        /*0078*/ 	.word	0x0000b860


	//   ....[2]....
        /*007c*/ 	.word	0x0000b900


	//   ....[3]....
        /*0080*/ 	.word	0x0000b910


	//   ....[4]....
        /*0084*/ 	.word	0x0000b960


	//   ....[5]....
        /*0088*/ 	.word	0x0000b970


	//   ....[6]....
        /*008c*/ 	.word	0x0000b9a0


	//   ....[7]....
        /*0090*/ 	.word	0x0000b9d0


	//   ....[8]....
        /*0094*/ 	.word	0x0000ba40


	//   ....[9]....
        /*0098*/ 	.word	0x0000ba50


	//----- nvinfo : EIATTR_VRC_CTA_INIT_COUNT
	.align		4
.L_799:
        /*009c*/ 	.byte	0x02, 0x4a
	.zero		1
	.zero		1


	//----- nvinfo : EIATTR_EXIT_INSTR_OFFSETS
	.align		4
        /*00a0*/ 	.byte	0x04, 0x1c
        /*00a2*/ 	.short	(.L_801 - .L_800)


	//   ....[0]....
.L_800:
        /*00a4*/ 	.word	0x0000dc80


	//   ....[1]....
        /*00a8*/ 	.word	0x0000ddb0


	//   ....[2]....
        /*00ac*/ 	.word	0x0000e2d0


	//   ....[3]....
        /*00b0*/ 	.word	0x0000e880


	//----- nvinfo : EIATTR_MAX_THREADS
	.align		4
.L_801:
        /*00b4*/ 	.byte	0x04, 0x05
        /*00b6*/ 	.short	(.L_803 - .L_802)
.L_802:
        /*00b8*/ 	.word	0x00000200
        /*00bc*/ 	.word	0x00000001
        /*00c0*/ 	.word	0x00000001


	//----- nvinfo : EIATTR_CRS_STACK_SIZE
	.align		4
.L_803:
        /*00c4*/ 	.byte	0x04, 0x1e
        /*00c6*/ 	.short	(.L_805 - .L_804)
.L_804:
        /*00c8*/ 	.word	0x00000000


	//----- nvinfo : EIATTR_CBANK_PARAM_SIZE
	.align		4
.L_805:
        /*00cc*/ 	.byte	0x03, 0x19
        /*00ce*/ 	.short	0x00b8


	//----- nvinfo : EIATTR_PARAM_CBANK
	.align		4
        /*00d0*/ 	.byte	0x04, 0x0a
        /*00d2*/ 	.short	(.L_807 - .L_806)
	.align		4
.L_806:
        /*00d4*/ 	.word	index@(.nv.constant0._Z35group_norm_nhwc_bwd_one_pass_kernelI11Fp16IOFp32WLi512ELi64ELi512EEv26Group_norm_nhwc_bwd_params)
        /*00d8*/ 	.short	0x0380
        /*00da*/ 	.short	0x00b8


	//----- nvinfo : EIATTR_SW_WAR
	.align		4
.L_807:
        /*00dc*/ 	.byte	0x04, 0x36
        /*00de*/ 	.short	(.L_809 - .L_808)
.L_808:
        /*00e0*/ 	.word	0x00000008
.L_809:


//--------------------- .nv.info._Z35group_norm_nhwc_bwd_one_pass_kernelI11Fp16IOBf16WLi64ELi64ELi512EEv26Group_norm_nhwc_bwd_params --------------------------
	.section	.nv.info._Z35group_norm_nhwc_bwd_one_pass_kernelI11Fp16IOBf16WLi64ELi64ELi512EEv26Group_norm_nhwc_bwd_params,"",@"SHT_CUDA_INFO"
	.sectionflags	@""
	.align	4


	//----- nvinfo : EIATTR_CUDA_API_VERSION
	.align		4
        /*0000*/ 	.byte	0x04, 0x37
        /*0002*/ 	.short	(.L_811 - .L_810)
.L_810:
        /*0004*/ 	.word	0x00000082


	//----- nvinfo : EIATTR_KPARAM_INFO
	.align		4
.L_811:
        /*0008*/ 	.byte	0x04, 0x17
        /*000a*/ 	.short	(.L_813 - .L_812)
.L_812:
        /*000c*/ 	.word	0x00000000
        /*0010*/ 	.short	0x0000
        /*0012*/ 	.short	0x0000
        /*0014*/ 	.byte	0x00, 0xf0, 0xe1, 0x02


	//----- nvinfo : EIATTR_SPARSE_MMA_MASK
	.align		4
.L_813:
        /*0018*/ 	.byte	0x03, 0x50
        /*001a*/ 	.short	0x0000


	//----- nvinfo : EIATTR_MAXREG_COUNT
	.align		4
        /*001c*/ 	.byte	0x03, 0x1b
        /*001e*/ 	.short	0x0080


	//----- nvinfo : EIATTR_NUM_BARRIERS
	.align		4
        /*0020*/ 	.byte	0x02, 0x4c
        /*0022*/ 	.byte	0x01
	.zero		1


	//----- nvinfo : EIATTR_MERCURY_ISA_VERSION
	.align		4
        /*0024*/ 	.byte	0x03, 0x5f
        /*0026*/ 	.short	0x0101


	//----- nvinfo : EIATTR_INT_WARP_WIDE_INSTR_OFFSETS
	.align		4
        /*0028*/ 	.byte	0x04, 0x31
        /*002a*/ 	.short	(.L_815 - .L_814)


	//   ....[0]....
.L_814:
        /*002c*/ 	.word	0x00001b10


	//----- nvinfo : EIATTR_COOP_GROUP_MASK_REGIDS
	.align		4
.L_815:
        /*0030*/ 	.byte	0x04, 0x29
        /*0032*/ 	.short	(.L_817 - .L_816)


	//   ....[0]....
.L_816:
        /*0034*/ 	.word	0xffffffff


	//   ....[1]....
        /*0038*/ 	.word	0xffffffff


	//   ....[2]....
        /*003c*/ 	.word	0xffffffff


	//   ....[3]....
        /*0040*/ 	.word	0xffffffff


	//   ....[4]....
        /*0044*/ 	.word	0xffffffff


	//   ....[5]....
        /*0048*/ 	.word	0xffffffff


	//   ....[6]....
        /*004c*/ 	.word	0xffffffff


	//   ....[7]....
        /*0050*/ 	.word	0xffffffff


	//   ....[8]....
        /*0054*/ 	.word	0xffffffff


	//   ....[9]....
        /*0058*/ 	.word	0xffffffff


	//----- nvinfo : EIATTR_COOP_GROUP_INSTR_OFFSETS
	.align		4
.L_817:
        /*005c*/ 	.byte	0x04, 0x28
        /*005e*/ 	.short	(.L_819 - .L_818)


	//   ....[0]....
.L_818:
        /*0060*/ 	.word	0x000018a0


	//   ....[1]....
        /*0064*/ 	.word	0x000018e0


	//   ....[2]....
        /*0068*/ 	.word	0x00001980


	//   ....[3]....
        /*006c*/ 	.word	0x000019b0


	//   ....[4]....
        /*0070*/ 	.word	0x000019f0


	//   ....[5]....
        /*0074*/ 	.word	0x00001a10


	//   ....[6]....
        /*0078*/ 	.word	0x00001a40


	//   ....[7]....
        /*007c*/ 	.word	0x00001a60


	//   ....[8]....
        /*0080*/ 	.word	0x00001ab0


	//   ....[9]....
        /*0084*/ 	.word	0x00001ac0


	//----- nvinfo : EIATTR_VRC_CTA_INIT_COUNT
	.align		4
.L_819:
        /*0088*/ 	.byte	0x02, 0x4a
	.zero		1
	.zero		1


	//----- nvinfo : EIATTR_EXIT_INSTR_OFFSETS
	.align		4
        /*008c*/ 	.byte	0x04, 0x1c
        /*008e*/ 	.short	(.L_821 - .L_820)


	//   ....[0]....
.L_820:
        /*0090*/ 	.word	0x00003fe0


	//   ....[1]....
        /*0094*/ 	.word	0x00004120


	//   ....[2]....
        /*0098*/ 	.word	0x000046d0


	//   ....[3]....
        /*009c*/ 	.word	0x00004d00


	//----- nvinfo : EIATTR_MAX_THREADS
	.align		4
.L_821:
        /*00a0*/ 	.byte	0x04, 0x05
        /*00a2*/ 	.short	(.L_823 - .L_822)
.L_822:
        /*00a4*/ 	.word	0x00000200
        /*00a8*/ 	.word	0x00000001
        /*00ac*/ 	.word	0x00000001


	//----- nvinfo : EIATTR_CRS_STACK_SIZE
	.align		4
.L_823:
        /*00b0*/ 	.byte	0x04, 0x1e
        /*00b2*/ 	.short	(.L_825 - .L_824)
.L_824:
        /*00b4*/ 	.word	0x00000000


	//----- nvinfo : EIATTR_CBANK_PARAM_SIZE
	.align		4
.L_825:
        /*00b8*/ 	.byte	0x03, 0x19
        /*00ba*/ 	.short	0x00b8


	//----- nvinfo : EIATTR_PARAM_CBANK
	.align		4
        /*00bc*/ 	.byte	0x04, 0x0a
        /*00be*/ 	.short	(.L_827 - .L_826)
	.align		4
.L_826:
        /*00c0*/ 	.word	index@(.nv.constant0._Z35group_norm_nhwc_bwd_one_pass_kernelI11Fp16IOBf16WLi64ELi64ELi512EEv26Group_norm_nhwc_bwd_params)
        /*00c4*/ 	.short	0x0380
        /*00c6*/ 	.short	0x00b8


	//----- nvinfo : EIATTR_SW_WAR
	.align		4
.L_827:
        /*00c8*/ 	.byte	0x04, 0x36
        /*00ca*/ 	.short	(.L_829 - .L_828)
.L_828:
        /*00cc*/ 	.word	0x00000008
.L_829:


//--------------------- .nv.info._Z35group_norm_nhwc_bwd_one_pass_kernelI11Fp16IOBf16WLi128ELi64ELi512EEv26Group_norm_nhwc_bwd_params --------------------------
	.section	.nv.info._Z35group_norm_nhwc_bwd_one_pass_kernelI11Fp16IOBf16WLi128ELi64ELi512EEv26Group_norm_nhwc_bwd_params,"",@"SHT_CUDA_INFO"
	.sectionflags	@""
	.align	4


	//----- nvinfo : EIATTR_CUDA_API_VERSION
	.align		4
        /*0000*/ 	.byte	0x04, 0x37
        /*0002*/ 	.short	(.L_831 - .L_830)
.L_830:
        /*0004*/ 	.word	0x00000082


	//----- nvinfo : EIATTR_KPARAM_INFO
	.align		4
.L_831:
        /*0008*/ 	.byte	0x04, 0x17
        /*000a*/ 	.short	(.L_833 - .L_832)
.L_832:
        /*000c*/ 	.word	0x00000000
        /*0010*/ 	.short	0x0000
        /*0012*/ 	.short	0x0000
        /*0014*/ 	.byte	0x00, 0xf0, 0xe1, 0x02


	//----- nvinfo : EIATTR_SPARSE_MMA_MASK
	.align		4
.L_833:
        /*0018*/ 	.byte	0x03, 0x50
        /*001a*/ 	.short	0x0000


	//----- nvinfo : EIATTR_MAXREG_COUNT
	.align		4
        /*001c*/ 	.byte	0x03, 0x1b
        /*001e*/ 	.short	0x0080


	//----- nvinfo : EIATTR_NUM_BARRIERS
	.align		4
        /*0020*/ 	.byte	0x02, 0x4c
        /*0022*/ 	.byte	0x01
	.zero		1


	//----- nvinfo : EIATTR_MERCURY_ISA_VERSION
	.align		4
        /*0024*/ 	.byte	0x03, 0x5f
        /*0026*/ 	.short	0x0101


	//----- nvinfo : EIATTR_INT_WARP_WIDE_INSTR_OFFSETS
	.align		4
        /*0028*/ 	.byte	0x04, 0x31
        /*002a*/ 	.short	(.L_835 - .L_834)


	//   ....[0]....
.L_834:
        /*002c*/ 	.word	0x00002e60


	//----- nvinfo : EIATTR_COOP_GROUP_MASK_REGIDS
	.align		4
.L_835:
        /*0030*/ 	.byte	0x04, 0x29
        /*0032*/ 	.short	(.L_837 - .L_836)


	//   ....[0]....
.L_836:
        /*0034*/ 	.word	0xffffffff


	//   ....[1]....
        /*0038*/ 	.word	0xffffffff


	//   ....[2]....
        /*003c*/ 	.word	0xffffffff


	//   ....[3]....
        /*0040*/ 	.word	0xffffffff


	//   ....[4]....
        /*0044*/ 	.word	0xffffffff


	//   ....[5]....
        /*0048*/ 	.word	0xffffffff


	//   ....[6]....
        /*004c*/ 	.word	0xffffffff


	//   ....[7]....
        /*0050*/ 	.word	0xffffffff


	//   ....[8]....
        /*0054*/ 	.word	0xffffffff


	//   ....[9]....
        /*0058*/ 	.word	0xffffffff


	//----- nvinfo : EIATTR_COOP_GROUP_INSTR_OFFSETS
	.align		4
.L_837:
        /*005c*/ 	.byte	0x04, 0x28
        /*005e*/ 	.short	(.L_839 - .L_838)


	//   ....[0]....
.L_838:
        /*0060*/ 	.word	0x00002bf0


	//   ....[1]....
        /*0064*/ 	.word	0x00002c30


	//   ....[2]....
        /*0068*/ 	.word	0x00002cd0


	//   ....[3]....
        /*006c*/ 	.word	0x00002d00


	//   ....[4]....
        /*0070*/ 	.word	0x00002d40


	//   ....[5]....
        /*0074*/ 	.word	0x00002d60


	//   ....[6]....
        /*0078*/ 	.word	0x00002d90


	//   ....[7]....
        /*007c*/ 	.word	0x00002db0


	//   ....[8]....
        /*0080*/ 	.word	0x00002e00


	//   ....[9]....
        /*0084*/ 	.word	0x00002e10


	//----- nvinfo : EIATTR_VRC_CTA_INIT_COUNT
	.align		4
.L_839:
        /*0088*/ 	.byte	0x02, 0x4a
	.zero		1
	.zero		1


	//----- nvinfo : EIATTR_EXIT_INSTR_OFFSETS
	.align		4
        /*008c*/ 	.byte	0x04, 0x1c
        /*008e*/ 	.short	(.L_841 - .L_840)


	//   ....[0]....
.L_840:
        /*0090*/ 	.word	0x00005e50


	//   ....[1]....
        /*0094*/ 	.word	0x00005f80


	//   ....[2]....
        /*0098*/ 	.word	0x000064b0


	//   ....[3]....
        /*009c*/ 	.word	0x00006ab0


	//----- nvinfo : EIATTR_MAX_THREADS
	.align		4
.L_841:
        /*00a0*/ 	.byte	0x04, 0x05
        /*00a2*/ 	.short	(.L_843 - .L_842)
.L_842:
        /*00a4*/ 	.word	0x00000200
        /*00a8*/ 	.word	0x00000001
        /*00ac*/ 	.word	0x00000001


	//----- nvinfo : EIATTR_CRS_STACK_SIZE
	.align		4
.L_843:
        /*00b0*/ 	.byte	0x04, 0x1e
        /*00b2*/ 	.short	(.L_845 - .L_844)
.L_844:
        /*00b4*/ 	.word	0x00000000


	//----- nvinfo : EIATTR_CBANK_PARAM_SIZE
	.align		4
.L_845:
        /*00b8*/ 	.byte	0x03, 0x19
        /*00ba*/ 	.short	0x00b8


	//----- nvinfo : EIATTR_PARAM_CBANK
	.align		4
        /*00bc*/ 	.byte	0x04, 0x0a
        /*00be*/ 	.short	(.L_847 - .L_846)
	.align		4
.L_846:
        /*00c0*/ 	.word	index@(.nv.constant0._Z35group_norm_nhwc_bwd_one_pass_kernelI11Fp16IOBf16WLi128ELi64ELi512EEv26Group_norm_nhwc_bwd_params)
        /*00c4*/ 	.short	0x0380
        /*00c6*/ 	.short	0x00b8


	//----- nvinfo : EIATTR_SW_WAR
	.align		4
.L_847:
        /*00c8*/ 	.byte	0x04, 0x36
        /*00ca*/ 	.short	(.L_849 - .L_848)
.L_848:
        /*00cc*/ 	.word	0x00000008
.L_849:


//--------------------- .nv.info._Z35group_norm_nhwc_bwd_one_pass_kernelI11Fp16IOBf16WLi256ELi64ELi512EEv26Group_norm_nhwc_bwd_params --------------------------
	.section	.nv.info._Z35group_norm_nhwc_bwd_one_pass_kernelI11Fp16IOBf16WLi256ELi64ELi512EEv26Group_norm_nhwc_bwd_params,"",@"SHT_CUDA_INFO"
	.sectionflags	@""
	.align	4


	//----- nvinfo : EIATTR_CUDA_API_VERSION
	.align		4
        /*0000*/ 	.byte	0x04, 0x37
        /*0002*/ 	.short	(.L_851 - .L_850)
.L_850:
        /*0004*/ 	.word	0x00000082


	//----- nvinfo : EIATTR_KPARAM_INFO
	.align		4
.L_851:
        /*0008*/ 	.byte	0x04, 0x17
        /*000a*/ 	.short	(.L_853 - .L_852)
.L_852:
        /*000c*/ 	.word	0x00000000
        /*0010*/ 	.short	0x0000
        /*0012*/ 	.short	0x0000
        /*0014*/ 	.byte	0x00, 0xf0, 0xe1, 0x02


	//----- nvinfo : EIATTR_SPARSE_MMA_MASK
	.align		4
.L_853:
        /*0018*/ 	.byte	0x03, 0x50
        /*001a*/ 	.short	0x0000


	//----- nvinfo : EIATTR_MAXREG_COUNT
	.align		4
        /*001c*/ 	.byte	0x03, 0x1b
        /*001e*/ 	.short	0x0080


	//----- nvinfo : EIATTR_NUM_BARRIERS
	.align		4
        /*0020*/ 	.byte	0x02, 0x4c
        /*0022*/ 	.byte	0x01
	.zero		1


	//----- nvinfo : EIATTR_MERCURY_ISA_VERSION
	.align		4
        /*0024*/ 	.byte	0x03, 0x5f
        /*0026*/ 	.short	0x0101


	//----- nvinfo : EIATTR_INT_WARP_WIDE_INSTR_OFFSETS
	.align		4
        /*0028*/ 	.byte	0x04, 0x31
        /*002a*/ 	.short	(.L_855 - .L_854)


	//   ....[0]....
.L_854:
        /*002c*/ 	.word	0x00005470


	//----- nvinfo : EIATTR_COOP_GROUP_MASK_REGIDS
	.align		4
.L_855:
        /*0030*/ 	.byte	0x04, 0x29
        /*0032*/ 	.short	(.L_857 - .L_856)


	//   ....[0]....
.L_856:
        /*0034*/ 	.word	0xffffffff


	//   ....[1]....
        /*0038*/ 	.word	0xffffffff


	//   ....[2]....
        /*003c*/ 	.word	0xffffffff


	//   ....[3]....
        /*0040*/ 	.word	0xffffffff


	//   ....[4]....
        /*0044*/ 	.word	0xffffffff


	//   ....[5]....
        /*0048*/ 	.word	0xffffffff


	//   ....[6]....
        /*004c*/ 	.word	0xffffffff


	//   ....[7]....
        /*0050*/ 	.word	0xffffffff


	//   ....[8]....
        /*0054*/ 	.word	0xffffffff


	//   ....[9]....
        /*0058*/ 	.word	0xffffffff


	//----- nvinfo : EIATTR_COOP_GROUP_INSTR_OFFSETS
	.align		4
.L_857:
        /*005c*/ 	.byte	0x04, 0x28
        /*005e*/ 	.short	(.L_859 - .L_858)


	//   ....[0]....
.L_858:
        /*0060*/ 	.word	0x00005220


	//   ....[1]....
        /*0064*/ 	.word	0x00005260


	//   ....[2]....
        /*0068*/ 	.word	0x00005310


	//   ....[3]....
        /*006c*/ 	.word	0x00005320


	//   ....[4]....
        /*0070*/ 	.word	0x00005350


	//   ....[5]....
        /*0074*/ 	.word	0x00005370


	//   ....[6]....
        /*0078*/ 	.word	0x000053a0


	//   ....[7]....
        /*007c*/ 	.word	0x000053c0


	//   ....[8]....
        /*0080*/ 	.word	0x00005410


	//   ....[9]....
        /*0084*/ 	.word	0x00005420


	//----- nvinfo : EIATTR_VRC_CTA_INIT_COUNT
	.align		4
.L_859:
        /*0088*/ 	.byte	0x02, 0x4a
	.zero		1
	.zero		1


	//----- nvinfo : EIATTR_EXIT_INSTR_OFFSETS
	.align		4
        /*008c*/ 	.byte	0x04, 0x1c
        /*008e*/ 	.short	(.L_861 - .L_860)


	//   ....[0]....
.L_860:
        /*0090*/ 	.word	0x0000a100


	//   ....[1]....
        /*0094*/ 	.word	0x0000a230


	//   ....[2]....
        /*0098*/ 	.word	0x0000a770


	//   ....[3]....
        /*009c*/ 	.word	0x0000ad70


	//----- nvinfo : EIATTR_MAX_THREADS
	.align		4
.L_861:
        /*00a0*/ 	.byte	0x04, 0x05
        /*00a2*/ 	.short	(.L_863 - .L_862)
.L_862:
        /*00a4*/ 	.word	0x00000200
        /*00a8*/ 	.word	0x00000001
        /*00ac*/ 	.word	0x00000001


	//----- nvinfo : EIATTR_CRS_STACK_SIZE
	.align		4
.L_863:
        /*00b0*/ 	.byte	0x04, 0x1e
        /*00b2*/ 	.short	(.L_865 - .L_864)
.L_864:
        /*00b4*/ 	.word	0x00000000


	//----- nvinfo : EIATTR_CBANK_PARAM_SIZE
	.align		4
.L_865:
        /*00b8*/ 	.byte	0x03, 0x19
        /*00ba*/ 	.short	0x00b8


	//----- nvinfo : EIATTR_PARAM_CBANK
	.align		4
        /*00bc*/ 	.byte	0x04, 0x0a
        /*00be*/ 	.short	(.L_867 - .L_866)
	.align		4
.L_866:
        /*00c0*/ 	.word	index@(.nv.constant0._Z35group_norm_nhwc_bwd_one_pass_kernelI11Fp16IOBf16WLi256ELi64ELi512EEv26Group_norm_nhwc_bwd_params)
        /*00c4*/ 	.short	0x0380
        /*00c6*/ 	.short	0x00b8


	//----- nvinfo : EIATTR_SW_WAR
	.align		4
.L_867:
        /*00c8*/ 	.byte	0x04, 0x36
        /*00ca*/ 	.short	(.L_869 - .L_868)
.L_868:
        /*00cc*/ 	.word	0x00000008
.L_869:


//--------------------- .nv.info._Z35group_norm_nhwc_bwd_one_pass_kernelI11Fp16IOBf16WLi512ELi64ELi512EEv26Group_norm_nhwc_bwd_params --------------------------
	.section	.nv.info._Z35group_norm_nhwc_bwd_one_pass_kernelI11Fp16IOBf16WLi512ELi64ELi512EEv26Group_norm_nhwc_bwd_params,"",@"SHT_CUDA_INFO"
	.sectionflags	@""
	.align	4


	//----- nvinfo : EIATTR_CUDA_API_VERSION
	.align		4
        /*0000*/ 	.byte	0x04, 0x37
        /*0002*/ 	.short	(.L_871 - .L_870)
.L_870:
        /*0004*/ 	.word	0x00000082


	//----- nvinfo : EIATTR_KPARAM_INFO
	.align		4
.L_871:
        /*0008*/ 	.byte	0x04, 0x17
        /*000a*/ 	.short	(.L_873 - .L_872)
.L_872:
        /*000c*/ 	.word	0x00000000
        /*0010*/ 	.short	0x0000
        /*0012*/ 	.short	0x0000
        /*0014*/ 	.byte	0x00, 0xf0, 0xe1, 0x02


	//----- nvinfo : EIATTR_SPARSE_MMA_MASK
	.align		4
.L_873:
        /*0018*/ 	.byte	0x03, 0x50
        /*001a*/ 	.short	0x0000


	//----- nvinfo : EIATTR_MAXREG_COUNT
	.align		4
        /*001c*/ 	.byte	0x03, 0x1b
        /*001e*/ 	.short	0x0080


	//----- nvinfo : EIATTR_NUM_BARRIERS
	.align		4
        /*0020*/ 	.byte	0x02, 0x4c
        /*0022*/ 	.byte	0x01
	.zero		1


	//----- nvinfo : EIATTR_MERCURY_ISA_VERSION
	.align		4
        /*0024*/ 	.byte	0x03, 0x5f
        /*0026*/ 	.short	0x0101


	//----- nvinfo : EIATTR_INT_WARP_WIDE_INSTR_OFFSETS
	.align		4
        /*0028*/ 	.byte	0x04, 0x31
        /*002a*/ 	.short	(.L_875 - .L_874)


	//   ....[0]....
.L_874:
        /*002c*/ 	.word	0x0000bb60


	//   ....[1]....
        /*0030*/ 	.word	0x0000cf20


	//   ....[2]....
        /*0034*/ 	.word	0x0000cf40


	//   ....[3]....
        /*0038*/ 	.word	0x0000cf50


	//   ....[4]....
        /*003c*/ 	.word	0x0000cf80


	//   ....[5]....
        /*0040*/ 	.word	0x0000d1a0


	//----- nvinfo : EIATTR_COOP_GROUP_MASK_REGIDS
	.align		4
.L_875:
        /*0044*/ 	.byte	0x04, 0x29
        /*0046*/ 	.short	(.L_877 - .L_876)


	//   ....[0]....
.L_876:
        /*0048*/ 	.word	0xffffffff


	//   ....[1]....
        /*004c*/ 	.word	0xffffffff


	//   ....[2]....
        /*0050*/ 	.word	0xffffffff


	//   ....[3]....
        /*0054*/ 	.word	0xffffffff


	//   ....[4]....
        /*0058*/ 	.word	0xffffffff


	//   ....[5]....
        /*005c*/ 	.word	0xffffffff


	//   ....[6]....
        /*0060*/ 	.word	0xffffffff


	//   ....[7]....
        /*0064*/ 	.word	0xffffffff


	//   ....[8]....
        /*0068*/ 	.word	0xffffffff


	//   ....[9]....
        /*006c*/ 	.word	0xffffffff


	//----- nvinfo : EIATTR_COOP_GROUP_INSTR_OFFSETS
	.align		4
.L_877:
        /*0070*/ 	.byte	0x04, 0x28
        /*0072*/ 	.short	(.L_879 - .L_878)


	//   ....[0]....
.L_878:
        /*0074*/ 	.word	0x0000b8e0


	//   ....[1]....
        /*0078*/ 	.word	0x0000b920


	//   ....[2]....
        /*007c*/ 	.word	0x0000b9c0


	//   ....[3]....
        /*0080*/ 	.word	0x0000b9d0


	//   ....[4]....
        /*0084*/ 	.word	0x0000ba20


	//   ....[5]....
        /*0088*/ 	.word	0x0000ba30


	//   ....[6]....
        /*008c*/ 	.word	0x0000ba60


	//   ....[7]....
        /*0090*/ 	.word	0x0000ba90


	//   ....[8]....
        /*0094*/ 	.word	0x0000bb00


	//   ....[9]....
        /*0098*/ 	.word	0x0000bb10


	//----- nvinfo : EIATTR_VRC_CTA_INIT_COUNT
	.align		4
.L_879:
        /*009c*/ 	.byte	0x02, 0x4a
	.zero		1
	.zero		1


	//----- nvinfo : EIATTR_EXIT_INSTR_OFFSETS
	.align		4
        /*00a0*/ 	.byte	0x04, 0x1c
        /*00a2*/ 	.short	(.L_881 - .L_880)


	//   ....[0]....
.L_880:
        /*00a4*/ 	.word	0x0000dd40


	//   ....[1]....
        /*00a8*/ 	.word	0x0000de70


	//   ....[2]....
        /*00ac*/ 	.word	0x0000e3b0


	//   ....[3]....
        /*00b0*/ 	.word	0x0000e9b0


	//----- nvinfo : EIATTR_MAX_THREADS
	.align		4
.L_881:
        /*00b4*/ 	.byte	0x04, 0x05
        /*00b6*/ 	.short	(.L_883 - .L_882)
.L_882:
        /*00b8*/ 	.word	0x00000200
        /*00bc*/ 	.word	0x00000001
        /*00c0*/ 	.word	0x00000001


	//----- nvinfo : EIATTR_CRS_STACK_SIZE
	.align		4
.L_883:
        /*00c4*/ 	.byte	0x04, 0x1e
        /*00c6*/ 	.short	(.L_885 - .L_884)
.L_884:
        /*00c8*/ 	.word	0x00000000


	//----- nvinfo : EIATTR_CBANK_PARAM_SIZE
	.align		4
.L_885:
        /*00cc*/ 	.byte	0x03, 0x19
        /*00ce*/ 	.short	0x00b8


	//----- nvinfo : EIATTR_PARAM_CBANK
	.align		4
        /*00d0*/ 	.byte	0x04, 0x0a
        /*00d2*/ 	.short	(.L_887 - .L_886)
	.align		4
.L_886:
        /*00d4*/ 	.word	index@(.nv.constant0._Z35group_norm_nhwc_bwd_one_pass_kernelI11Fp16IOBf16WLi512ELi64ELi512EEv26Group_norm_nhwc_bwd_params)
        /*00d8*/ 	.short	0x0380
        /*00da*/ 	.short	0x00b8


	//----- nvinfo : EIATTR_SW_WAR
	.align		4
.L_887:
        /*00dc*/ 	.byte	0x04, 0x36
        /*00de*/ 	.short	(.L_889 - .L_888)
.L_888:
        /*00e0*/ 	.word	0x00000008
.L_889:


//--------------------- .nv.info._Z35group_norm_nhwc_bwd_one_pass_kernelI11Fp16IOFp16WLi64ELi64ELi512EEv26Group_norm_nhwc_bwd_params --------------------------
	.section	.nv.info._Z35group_norm_nhwc_bwd_one_pass_kernelI11Fp16IOFp16WLi64ELi64ELi512EEv26Group_norm_nhwc_bwd_params,"",@"SHT_CUDA_INFO"
	.sectionflags	@""
	.align	4


	//----- nvinfo : EIATTR_CUDA_API_VERSION
	.align		4
        /*0000*/ 	.byte	0x04, 0x37
        /*0002*/ 	.short	(.L_891 - .L_890)
.L_890:
        /*0004*/ 	.word	0x00000082


	//----- nvinfo : EIATTR_KPARAM_INFO
	.align		4
.L_891:
        /*0008*/ 	.byte	0x04, 0x17
        /*000a*/ 	.short	(.L_893 - .L_892)
.L_892:
        /*000c*/ 	.word	0x00000000
        /*0010*/ 	.short	0x0000
        /*0012*/ 	.short	0x0000
        /*0014*/ 	.byte	0x00, 0xf0, 0xe1, 0x02


	//----- nvinfo : EIATTR_SPARSE_MMA_MASK
	.align		4
.L_893:
        /*0018*/ 	.byte	0x03, 0x50
        /*001a*/ 	.short	0x0000


	//----- nvinfo : EIATTR_MAXREG_COUNT
	.align		4
        /*001c*/ 	.byte	0x03, 0x1b
        /*001e*/ 	.short	0x0080


	//----- nvinfo : EIATTR_NUM_BARRIERS
	.align		4
        /*0020*/ 	.byte	0x02, 0x4c
        /*0022*/ 	.byte	0x01
	.zero		1


	//----- nvinfo : EIATTR_MERCURY_ISA_VERSION
	.align		4
        /*0024*/ 	.byte	0x03, 0x5f
        /*0026*/ 	.short	0x0101


	//----- nvinfo : EIATTR_INT_WARP_WIDE_INSTR_OFFSETS
	.align		4
        /*0028*/ 	.byte	0x04, 0x31
        /*002a*/ 	.short	(.L_895 - .L_894)


	//   ....[0]....
.L_894:
        /*002c*/ 	.word	0x00001b10


	//----- nvinfo : EIATTR_COOP_GROUP_MASK_REGIDS
	.align		4
.L_895:
        /*0030*/ 	.byte	0x04, 0x29
        /*0032*/ 	.short	(.L_897 - .L_896)


	//   ....[0]....
.L_896:
        /*0034*/ 	.word	0xffffffff


	//   ....[1]....
        /*0038*/ 	.word	0xffffffff


	//   ....[2]....
        /*003c*/ 	.word	0xffffffff


	//   ....[3]....
        /*0040*/ 	.word	0xffffffff


	//   ....[4]....
        /*0044*/ 	.word	0xffffffff


	//   ....[5]....
        /*0048*/ 	.word	0xffffffff


	//   ....[6]....
        /*004c*/ 	.word	0xffffffff


	//   ....[7]....
        /*0050*/ 	.word	0xffffffff


	//   ....[8]....
        /*0054*/ 	.word	0xffffffff


	//   ....[9]....
        /*0058*/ 	.word	0xffffffff


	//----- nvinfo : EIATTR_COOP_GROUP_INSTR_OFFSETS
	.align		4
.L_897:
        /*005c*/ 	.byte	0x04, 0x28
        /*005e*/ 	.short	(.L_899 - .L_898)


	//   ....[0]....
.L_898:
        /*0060*/ 	.word	0x000018a0


	//   ....[1]....
        /*0064*/ 	.word	0x000018e0


	//   ....[2]....
        /*0068*/ 	.word	0x00001980


	//   ....[3]....
        /*006c*/ 	.word	0x000019b0


	//   ....[4]....
        /*0070*/ 	.word	0x000019f0


	//   ....[5]....
        /*0074*/ 	.word	0x00001a10


	//   ....[6]....
        /*0078*/ 	.word	0x00001a40


	//   ....[7]....
        /*007c*/ 	.word	0x00001a60


	//   ....[8]....
        /*0080*/ 	.word	0x00001ab0


	//   ....[9]....
        /*0084*/ 	.word	0x00001ac0


	//----- nvinfo : EIATTR_VRC_CTA_INIT_COUNT
	.align		4
.L_899:
        /*0088*/ 	.byte	0x02, 0x4a
	.zero		1
	.zero		1


	//----- nvinfo : EIATTR_EXIT_INSTR_OFFSETS
	.align		4
        /*008c*/ 	.byte	0x04, 0x1c
        /*008e*/ 	.short	(.L_901 - .L_900)


	//   ....[0]....
.L_900:
        /*0090*/ 	.word	0x00003fe0


	//   ....[1]....
        /*0094*/ 	.word	0x00004120


	//   ....[2]....
        /*0098*/ 	.word	0x000046d0


	//   ....[3]....
        /*009c*/ 	.word	0x00004d00


	//----- nvinfo : EIATTR_MAX_THREADS
	.align		4
.L_901:
        /*00a0*/ 	.byte	0x04, 0x05
        /*00a2*/ 	.short	(.L_903 - .L_902)
.L_902:
        /*00a4*/ 	.word	0x00000200
        /*00a8*/ 	.word	0x00000001
        /*00ac*/ 	.word	0x00000001


	//----- nvinfo : EIATTR_CRS_STACK_SIZE
	.align		4
.L_903:
        /*00b0*/ 	.byte	0x04, 0x1e
        /*00b2*/ 	.short	(.L_905 - .L_904)
.L_904:
        /*00b4*/ 	.word	0x00000000


	//----- nvinfo : EIATTR_CBANK_PARAM_SIZE
	.align		4
.L_905:
        /*00b8*/ 	.byte	0x03, 0x19
        /*00ba*/ 	.short	0x00b8


	//----- nvinfo : EIATTR_PARAM_CBANK
	.align		4
        /*00bc*/ 	.byte	0x04, 0x0a
        /*00be*/ 	.short	(.L_907 - .L_906)
	.align		4
.L_906:
        /*00c0*/ 	.word	index@(.nv.constant0._Z35group_norm_nhwc_bwd_one_pass_kernelI11Fp16IOFp16WLi64ELi64ELi512EEv26Group_norm_nhwc_bwd_params)
        /*00c4*/ 	.short	0x0380
        /*00c6*/ 	.short	0x00b8


	//----- nvinfo : EIATTR_SW_WAR
	.align		4
.L_907:
        /*00c8*/ 	.byte	0x04, 0x36
        /*00ca*/ 	.short	(.L_909 - .L_908)
.L_908:
        /*00cc*/ 	.word	0x00000008
.L_909:


//--------------------- .nv.info._Z35group_norm_nhwc_bwd_one_pass_kernelI11Fp16IOFp16WLi128ELi64ELi512EEv26Group_norm_nhwc_bwd_params --------------------------
	.section	.nv.info._Z35group_norm_nhwc_bwd_one_pass_kernelI11Fp16IOFp16WLi128ELi64ELi512EEv26Group_norm_nhwc_bwd_params,"",@"SHT_CUDA_INFO"
	.sectionflags	@""
	.align	4


	//----- nvinfo : EIATTR_CUDA_API_VERSION
	.align		4
        /*0000*/ 	.byte	0x04, 0x37
        /*0002*/ 	.short	(.L_911 - .L_910)
.L_910:
        /*0004*/ 	.word	0x00000082


	//----- nvinfo : EIATTR_KPARAM_INFO
	.align		4
.L_911:
        /*0008*/ 	.byte	0x04, 0x17
        /*000a*/ 	.short	(.L_913 - .L_912)
.L_912:
        /*000c*/ 	.word	0x00000000
        /*0010*/ 	.short	0x0000
        /*0012*/ 	.short	0x0000
        /*0014*/ 	.byte	0x00, 0xf0, 0xe1, 0x02


	//----- nvinfo : EIATTR_SPARSE_MMA_MASK
	.align		4
.L_913:
        /*0018*/ 	.byte	0x03, 0x50
        /*001a*/ 	.short	0x0000


	//----- nvinfo : EIATTR_MAXREG_COUNT
	.align		4
        /*001c*/ 	.byte	0x03, 0x1b
        /*001e*/ 	.short	0x0080


	//----- nvinfo : EIATTR_NUM_BARRIERS
	.align		4
        /*0020*/ 	.byte	0x02, 0x4c
        /*0022*/ 	.byte	0x01
	.zero		1


	//----- nvinfo : EIATTR_MERCURY_ISA_VERSION
	.align		4
        /*0024*/ 	.byte	0x03, 0x5f
        /*0026*/ 	.short	0x0101


	//----- nvinfo : EIATTR_INT_WARP_WIDE_INSTR_OFFSETS
	.align		4
        /*0028*/ 	.byte	0x04, 0x31
        /*002a*/ 	.short	(.L_915 - .L_914)


	//   ....[0]....
.L_914:
        /*002c*/ 	.word	0x00002e60


	//----- nvinfo : EIATTR_COOP_GROUP_MASK_REGIDS
	.align		4
.L_915:
        /*0030*/ 	.byte	0x04, 0x29
        /*0032*/ 	.short	(.L_917 - .L_916)


	//   ....[0]....
.L_916:
        /*0034*/ 	.word	0xffffffff


	//   ....[1]....
        /*0038*/ 	.word	0xffffffff


	//   ....[2]....
        /*003c*/ 	.word	0xffffffff


	//   ....[3]....
        /*0040*/ 	.word	0xffffffff


	//   ....[4]....
        /*0044*/ 	.word	0xffffffff


	//   ....[5]....
        /*0048*/ 	.word	0xffffffff


	//   ....[6]....
        /*004c*/ 	.word	0xffffffff


	//   ....[7]....
        /*0050*/ 	.word	0xffffffff


	//   ....[8]....
        /*0054*/ 	.word	0xffffffff


	//   ....[9]....
        /*0058*/ 	.word	0xffffffff


	//----- nvinfo : EIATTR_COOP_GROUP_INSTR_OFFSETS
	.align		4
.L_917:
        /*005c*/ 	.byte	0x04, 0x28
        /*005e*/ 	.short	(.L_919 - .L_918)


	//   ....[0]....
.L_918:
        /*0060*/ 	.word	0x00002bf0


	//   ....[1]....
        /*0064*/ 	.word	0x00002c30


	//   ....[2]....
        /*0068*/ 	.word	0x00002cd0


	//   ....[3]....
        /*006c*/ 	.word	0x00002d00


	//   ....[4]....
        /*0070*/ 	.word	0x00002d40


	//   ....[5]....
        /*0074*/ 	.word	0x00002d60


	//   ....[6]....
        /*0078*/ 	.word	0x00002d90


	//   ....[7]....
        /*007c*/ 	.word	0x00002db0


	//   ....[8]....
        /*0080*/ 	.word	0x00002e00


	//   ....[9]....
        /*0084*/ 	.word	0x00002e10


	//----- nvinfo : EIATTR_VRC_CTA_INIT_COUNT
	.align		4
.L_919:
        /*0088*/ 	.byte	0x02, 0x4a
	.zero		1
	.zero		1


	//----- nvinfo : EIATTR_EXIT_INSTR_OFFSETS
	.align		4
        /*008c*/ 	.byte	0x04, 0x1c
        /*008e*/ 	.short	(.L_921 - .L_920)


	//   ....[0]....
.L_920:
        /*0090*/ 	.word	0x00005e50


	//   ....[1]....
        /*0094*/ 	.word	0x00005f80


	//   ....[2]....
        /*0098*/ 	.word	0x000064b0


	//   ....[3]....
        /*009c*/ 	.word	0x00006ab0


	//----- nvinfo : EIATTR_MAX_THREADS
	.align		4
.L_921:
        /*00a0*/ 	.byte	0x04, 0x05
        /*00a2*/ 	.short	(.L_923 - .L_922)
.L_922:
        /*00a4*/ 	.word	0x00000200
        /*00a8*/ 	.word	0x00000001
        /*00ac*/ 	.word	0x00000001


	//----- nvinfo : EIATTR_CRS_STACK_SIZE
	.align		4
.L_923:
        /*00b0*/ 	.byte	0x04, 0x1e
        /*00b2*/ 	.short	(.L_925 - .L_924)
.L_924:
        /*00b4*/ 	.word	0x00000000


	//----- nvinfo : EIATTR_CBANK_PARAM_SIZE
	.align		4
.L_925:
        /*00b8*/ 	.byte	0x03, 0x19
        /*00ba*/ 	.short	0x00b8


	//----- nvinfo : EIATTR_PARAM_CBANK
	.align		4
        /*00bc*/ 	.byte	0x04, 0x0a
        /*00be*/ 	.short	(.L_927 - .L_926)
	.align		4
.L_926:
        /*00c0*/ 	.word	index@(.nv.constant0._Z35group_norm_nhwc_bwd_one_pass_kernelI11Fp16IOFp16WLi128ELi64ELi512EEv26Group_norm_nhwc_bwd_params)
        /*00c4*/ 	.short	0x0380
        /*00c6*/ 	.short	0x00b8


	//----- nvinfo : EIATTR_SW_WAR
	.align		4
.L_927:
        /*00c8*/ 	.byte	0x04, 0x36
        /*00ca*/ 	.short	(.L_929 - .L_928)
.L_928:
        /*00cc*/ 	.word	0x00000008
.L_929:


//--------------------- .nv.info._Z35group_norm_nhwc_bwd_one_pass_kernelI11Fp16IOFp16WLi256ELi64ELi512EEv26Group_norm_nhwc_bwd_params --------------------------
	.section	.nv.info._Z35group_norm_nhwc_bwd_one_pass_kernelI11Fp16IOFp16WLi256ELi64ELi512EEv26Group_norm_nhwc_bwd_params,"",@"SHT_CUDA_INFO"
	.sectionflags	@""
	.align	4


	//----- nvinfo : EIATTR_CUDA_API_VERSION
	.align		4
        /*0000*/ 	.byte	0x04, 0x37
        /*0002*/ 	.short	(.L_931 - .L_930)
.L_930:
        /*0004*/ 	.word	0x00000082


	//----- nvinfo : EIATTR_KPARAM_INFO
	.align		4
.L_931:
        /*0008*/ 	.byte	0x04, 0x17
        /*000a*/ 	.short	(.L_933 - .L_932)
.L_932:
        /*000c*/ 	.word	0x00000000
        /*0010*/ 	.short	0x0000
        /*0012*/ 	.short	0x0000
        /*0014*/ 	.byte	0x00, 0xf0, 0xe1, 0x02


	//----- nvinfo : EIATTR_SPARSE_MMA_MASK
	.align		4
.L_933:
        /*0018*/ 	.byte	0x03, 0x50
        /*001a*/ 	.short	0x0000


	//----- nvinfo : EIATTR_MAXREG_COUNT
	.align		4
        /*001c*/ 	.byte	0x03, 0x1b
        /*001e*/ 	.short	0x0080


	//----- nvinfo : EIATTR_NUM_BARRIERS
	.align		4
        /*0020*/ 	.byte	0x02, 0x4c
        /*0022*/ 	.byte	0x01
	.zero		1


	//----- nvinfo : EIATTR_MERCURY_ISA_VERSION
	.align		4
        /*0024*/ 	.byte	0x03, 0x5f
        /*0026*/ 	.short	0x0101


	//----- nvinfo : EIATTR_INT_WARP_WIDE_INSTR_OFFSETS
	.align		4
        /*0028*/ 	.byte	0x04, 0x31
        /*002a*/ 	.short	(.L_935 - .L_934)


	//   ....[0]....
.L_934:
        /*002c*/ 	.word	0x00005470


	//----- nvinfo : EIATTR_COOP_GROUP_MASK_REGIDS
	.align		4
.L_935:
        /*0030*/ 	.byte	0x04, 0x29
        /*0032*/ 	.short	(.L_937 - .L_936)


	//   ....[0]....
.L_936:
        /*0034*/ 	.word	0xffffffff


	//   ....[1]....
        /*0038*/ 	.word	0xffffffff


	//   ....[2]....
        /*003c*/ 	.word	0xffffffff


	//   ....[3]....
        /*0040*/ 	.word	0xffffffff


	//   ....[4]....
        /*0044*/ 	.word	0xffffffff


	//   ....[5]....
        /*0048*/ 	.word	0xffffffff


	//   ....[6]....
        /*004c*/ 	.word	0xffffffff


	//   ....[7]....
        /*0050*/ 	.word	0xffffffff


	//   ....[8]....
        /*0054*/ 	.word	0xffffffff


	//   ....[9]....
        /*0058*/ 	.word	0xffffffff


	//----- nvinfo : EIATTR_COOP_GROUP_INSTR_OFFSETS
	.align		4
.L_937:
        /*005c*/ 	.byte	0x04, 0x28
        /*005e*/ 	.short	(.L_939 - .L_938)


	//   ....[0]....
.L_938:
        /*0060*/ 	.word	0x00005220


	//   ....[1]....
        /*0064*/ 	.word	0x00005260


	//   ....[2]....
        /*0068*/ 	.word	0x00005310


	//   ....[3]....
        /*006c*/ 	.word	0x00005320


	//   ....[4]....
        /*0070*/ 	.word	0x00005350


	//   ....[5]....
        /*0074*/ 	.word	0x00005370


	//   ....[6]....
        /*0078*/ 	.word	0x000053a0


	//   ....[7]....
        /*007c*/ 	.word	0x000053c0


	//   ....[8]....
        /*0080*/ 	.word	0x00005410


	//   ....[9]....
        /*0084*/ 	.word	0x00005420


	//----- nvinfo : EIATTR_VRC_CTA_INIT_COUNT
	.align		4
.L_939:
        /*0088*/ 	.byte	0x02, 0x4a
	.zero		1
	.zero		1


	//----- nvinfo : EIATTR_EXIT_INSTR_OFFSETS
	.align		4
        /*008c*/ 	.byte	0x04, 0x1c
        /*008e*/ 	.short	(.L_941 - .L_940)


	//   ....[0]....
.L_940:
        /*0090*/ 	.word	0x0000a100


	//   ....[1]....
        /*0094*/ 	.word	0x0000a230


	//   ....[2]....
        /*0098*/ 	.word	0x0000a770


	//   ....[3]....
        /*009c*/ 	.word	0x0000ad70


	//----- nvinfo : EIATTR_MAX_THREADS
	.align		4
.L_941:
        /*00a0*/ 	.byte	0x04, 0x05
        /*00a2*/ 	.short	(.L_943 - .L_942)
.L_942:
        /*00a4*/ 	.word	0x00000200
        /*00a8*/ 	.word	0x00000001
        /*00ac*/ 	.word	0x00000001


	//----- nvinfo : EIATTR_CRS_STACK_SIZE
	.align		4
.L_943:
        /*00b0*/ 	.byte	0x04, 0x1e
        /*00b2*/ 	.short	(.L_945 - .L_944)
.L_944:
        /*00b4*/ 	.word	0x00000000


	//----- nvinfo : EIATTR_CBANK_PARAM_SIZE
	.align		4
.L_945:
        /*00b8*/ 	.byte	0x03, 0x19
        /*00ba*/ 	.short	0x00b8


	//----- nvinfo : EIATTR_PARAM_CBANK
	.align		4
        /*00bc*/ 	.byte	0x04, 0x0a
        /*00be*/ 	.short	(.L_947 - .L_946)
	.align		4
.L_946:
        /*00c0*/ 	.word	index@(.nv.constant0._Z35group_norm_nhwc_bwd_one_pass_kernelI11Fp16IOFp16WLi256ELi64ELi512EEv26Group_norm_nhwc_bwd_params)
        /*00c4*/ 	.short	0x0380
        /*00c6*/ 	.short	0x00b8


	//----- nvinfo : EIATTR_SW_WAR
	.align		4
.L_947:
        /*00c8*/ 	.byte	0x04, 0x36
        /*00ca*/ 	.short	(.L_949 - .L_948)
.L_948:
        /*00cc*/ 	.word	0x00000008
.L_949:


//--------------------- .nv.info._Z35group_norm_nhwc_bwd_one_pass_kernelI11Fp16IOFp16WLi512ELi64ELi512EEv26Group_norm_nhwc_bwd_params --------------------------
	.section	.nv.info._Z35group_norm_nhwc_bwd_one_pass_kernelI11Fp16IOFp16WLi512ELi64ELi512EEv26Group_norm_nhwc_bwd_params,"",@"SHT_CUDA_INFO"
	.sectionflags	@""
	.align	4


	//----- nvinfo : EIATTR_CUDA_API_VERSION
	.align		4
        /*0000*/ 	.byte	0x04, 0x37
        /*0002*/ 	.short	(.L_951 - .L_950)
.L_950:
        /*0004*/ 	.word	0x00000082


	//----- nvinfo : EIATTR_KPARAM_INFO
	.align		4
.L_951:
        /*0008*/ 	.byte	0x04, 0x17
        /*000a*/ 	.short	(.L_953 - .L_952)
.L_952:
        /*000c*/ 	.word	0x00000000
        /*0010*/ 	.short	0x0000
        /*0012*/ 	.short	0x0000
        /*0014*/ 	.byte	0x00, 0xf0, 0xe1, 0x02


	//----- nvinfo : EIATTR_SPARSE_MMA_MASK
	.align		4
.L_953:
        /*0018*/ 	.byte	0x03, 0x50
        /*001a*/ 	.short	0x0000


	//----- nvinfo : EIATTR_MAXREG_COUNT
	.align		4
        /*001c*/ 	.byte	0x03, 0x1b
        /*001e*/ 	.short	0x0080


	//----- nvinfo : EIATTR_NUM_BARRIERS
	.align		4
        /*0020*/ 	.byte	0x02, 0x4c
        /*0022*/ 	.byte	0x01
	.zero		1


	//----- nvinfo : EIATTR_MERCURY_ISA_VERSION
	.align		4
        /*0024*/ 	.byte	0x03, 0x5f
        /*0026*/ 	.short	0x0101


	//----- nvinfo : EIATTR_INT_WARP_WIDE_INSTR_OFFSETS
	.align		4
        /*0028*/ 	.byte	0x04, 0x31
        /*002a*/ 	.short	(.L_955 - .L_954)


	//   ....[0]....
.L_954:
        /*002c*/ 	.word	0x0000bb70


	//   ....[1]....
        /*0030*/ 	.word	0x0000cf30


	//   ....[2]....
        /*0034*/ 	.word	0x0000cf50


	//   ....[3]....
        /*0038*/ 	.word	0x0000cf60


	//   ....[4]....
        /*003c*/ 	.word	0x0000cf90


	//   ....[5]....
        /*0040*/ 	.word	0x0000d1b0


	//----- nvinfo : EIATTR_COOP_GROUP_MASK_REGIDS
	.align		4
.L_955:
        /*0044*/ 	.byte	0x04, 0x29
        /*0046*/ 	.short	(.L_957 - .L_956)


	//   ....[0]....
.L_956:
        /*0048*/ 	.word	0xffffffff


	//   ....[1]....
        /*004c*/ 	.word	0xffffffff


	//   ....[2]....
        /*0050*/ 	.word	0xffffffff


	//   ....[3]....
        /*0054*/ 	.word	0xffffffff


	//   ....[4]....
        /*0058*/ 	.word	0xffffffff


	//   ....[5]....
        /*005c*/ 	.word	0xffffffff


	//   ....[6]....
        /*0060*/ 	.word	0xffffffff


	//   ....[7]....
        /*0064*/ 	.word	0xffffffff


	//   ....[8]....
        /*0068*/ 	.word	0xffffffff


	//   ....[9]....
        /*006c*/ 	.word	0xffffffff


	//----- nvinfo : EIATTR_COOP_GROUP_INSTR_OFFSETS
	.align		4
.L_957:
        /*0070*/ 	.byte	0x04, 0x28
        /*0072*/ 	.short	(.L_959 - .L_958)


	//   ....[0]....
.L_958:
        /*0074*/ 	.word	0x0000b8f0


	//   ....[1]....
        /*0078*/ 	.word	0x0000b930


	//   ....[2]....
        /*007c*/ 	.word	0x0000b9d0


	//   ....[3]....
        /*0080*/ 	.word	0x0000b9e0


	//   ....[4]....
        /*0084*/ 	.word	0x0000ba30


	//   ....[5]....
        /*0088*/ 	.word	0x0000ba40


	//   ....[6]....
        /*008c*/ 	.word	0x0000ba70


	//   ....[7]....
        /*0090*/ 	.word	0x0000baa0


	//   ....[8]....
        /*0094*/ 	.word	0x0000bb10


	//   ....[9]....
        /*0098*/ 	.word	0x0000bb20


	//----- nvinfo : EIATTR_VRC_CTA_INIT_COUNT
	.align		4
.L_959:
        /*009c*/ 	.byte	0x02, 0x4a
	.zero		1
	.zero		1


	//----- nvinfo : EIATTR_EXIT_INSTR_OFFSETS
	.align		4
        /*00a0*/ 	.byte	0x04, 0x1c
        /*00a2*/ 	.short	(.L_961 - .L_960)


	//   ....[0]....
.L_960:
        /*00a4*/ 	.word	0x0000dd50


	//   ....[1]....
        /*00a8*/ 	.word	0x0000de80


	//   ....[2]....
        /*00ac*/ 	.word	0x0000e3c0


	//   ....[3]....
        /*00b0*/ 	.word	0x0000e9c0


	//----- nvinfo : EIATTR_MAX_THREADS
	.align		4
.L_961:
        /*00b4*/ 	.byte	0x04, 0x05
        /*00b6*/ 	.short	(.L_963 - .L_962)
.L_962:
        /*00b8*/ 	.word	0x00000200
        /*00bc*/ 	.word	0x00000001
        /*00c0*/ 	.word	0x00000001


	//----- nvinfo : EIATTR_CRS_STACK_SIZE
	.align		4
.L_963:
        /*00c4*/ 	.byte	0x04, 0x1e
        /*00c6*/ 	.short	(.L_965 - .L_964)
.L_964:
        /*00c8*/ 	.word	0x00000000


	//----- nvinfo : EIATTR_CBANK_PARAM_SIZE
	.align		4
.L_965:
        /*00cc*/ 	.byte	0x03, 0x19
        /*00ce*/ 	.short	0x00b8


	//----- nvinfo : EIATTR_PARAM_CBANK
	.align		4
        /*00d0*/ 	.byte	0x04, 0x0a
        /*00d2*/ 	.short	(.L_967 - .L_966)
	.align		4
.L_966:
        /*00d4*/ 	.word	index@(.nv.constant0._Z35group_norm_nhwc_bwd_one_pass_kernelI11Fp16IOFp16WLi512ELi64ELi512EEv26Group_norm_nhwc_bwd_params)
        /*00d8*/ 	.short	0x0380
        /*00da*/ 	.short	0x00b8


	//----- nvinfo : EIATTR_SW_WAR
	.align		4
.L_967:
        /*00dc*/ 	.byte	0x04, 0x36
        /*00de*/ 	.short	(.L_969 - .L_968)
.L_968:
        /*00e0*/ 	.word	0x00000008
.L_969:


//--------------------- .nv.info._Z35group_norm_nhwc_bwd_one_pass_kernelI11Fp32IOFp32WLi64ELi64ELi512EEv26Group_norm_nhwc_bwd_params --------------------------
	.section	.nv.info._Z35group_norm_nhwc_bwd_one_pass_kernelI11Fp32IOFp32WLi64ELi64ELi512EEv26Group_norm_nhwc_bwd_params,"",@"SHT_CUDA_INFO"
	.sectionflags	@""
	.align	4


	//----- nvinfo : EIATTR_CUDA_API_VERSION
	.align		4
        /*0000*/ 	.byte	0x04, 0x37
        /*0002*/ 	.short	(.L_971 - .L_970)
.L_970:
        /*0004*/ 	.word	0x00000082


	//----- nvinfo : EIATTR_KPARAM_INFO
	.align		4
.L_971:
        /*0008*/ 	.byte	0x04, 0x17
        /*000a*/ 	.short	(.L_973 - .L_972)
.L_972:
        /*000c*/ 	.word	0x00000000
        /*0010*/ 	.short	0x0000
        /*0012*/ 	.short	0x0000
        /*0014*/ 	.byte	0x00, 0xf0, 0xe1, 0x02


	//----- nvinfo : EIATTR_SPARSE_MMA_MASK
	.align		4
.L_973:
        /*0018*/ 	.byte	0x03, 0x50
        /*001a*/ 	.short	0x0000


	//----- nvinfo : EIATTR_MAXREG_COUNT
	.align		4
        /*001c*/ 	.byte	0x03, 0x1b
        /*001e*/ 	.short	0x0080


	//----- nvinfo : EIATTR_NUM_BARRIERS
	.align		4
        /*0020*/ 	.byte	0x02, 0x4c
        /*0022*/ 	.byte	0x01
	.zero		1


	//----- nvinfo : EIATTR_MERCURY_ISA_VERSION
	.align		4
        /*0024*/ 	.byte	0x03, 0x5f
        /*0026*/ 	.short	0x0101


	//----- nvinfo : EIATTR_COOP_GROUP_MASK_REGIDS
	.align		4
        /*0028*/ 	.byte	0x04, 0x29
        /*002a*/ 	.short	(.L_975 - .L_974)


	//   ....[0]....
.L_974:
        /*002c*/ 	.word	0xffffffff


	//   ....[1]....
        /*0030*/ 	.word	0xffffffff


	//   ....[2]....
        /*0034*/ 	.word	0xffffffff


	//   ....[3]....
        /*0038*/ 	.word	0xffffffff


	//   ....[4]....
        /*003c*/ 	.word	0xffffffff


	//   ....[5]....
        /*0040*/ 	.word	0xffffffff


	//   ....[6]....
        /*0044*/ 	.word	0xffffffff


	//   ....[7]....
        /*0048*/ 	.word	0xffffffff


	//   ....[8]....
        /*004c*/ 	.word	0xffffffff


	//   ....[9]....
        /*0050*/ 	.word	0xffffffff


	//----- nvinfo : EIATTR_COOP_GROUP_INSTR_OFFSETS
	.align		4
.L_975:
        /*0054*/ 	.byte	0x04, 0x28
        /*0056*/ 	.short	(.L_977 - .L_976)


	//   ....[0]....
.L_976:
        /*0058*/ 	.word	0x00001700


	//   ....[1]....
        /*005c*/ 	.word	0x00001730


	//   ....[2]....
        /*0060*/ 	.word	0x00001780


	//   ....[3]....
        /*0064*/ 	.word	0x000017a0


	//   ....[4]....
        /*0068*/ 	.word	0x000017d0


	//   ....[5]....
        /*006c*/ 	.word	0x000017f0


	//   ....[6]....
        /*0070*/ 	.word	0x00001820


	//   ....[7]....
        /*0074*/ 	.word	0x00001840


	//   ....[8]....
        /*0078*/ 	.word	0x00001890


	//   ....[9]....
        /*007c*/ 	.word	0x000018a0


	//----- nvinfo : EIATTR_VRC_CTA_INIT_COUNT
	.align		4
.L_977:
        /*0080*/ 	.byte	0x02, 0x4a
	.zero		1
	.zero		1


	//----- nvinfo : EIATTR_EXIT_INSTR_OFFSETS
	.align		4
        /*0084*/ 	.byte	0x04, 0x1c
        /*0086*/ 	.short	(.L_979 - .L_978)


	//   ....[0]....
.L_978:
        /*0088*/ 	.word	0x00003ad0


	//   ....[1]....
        /*008c*/ 	.word	0x00003c00


	//   ....[2]....
        /*0090*/ 	.word	0x00004110


	//   ....[3]....
        /*0094*/ 	.word	0x000046c0


	//----- nvinfo : EIATTR_MAX_THREADS
	.align		4
.L_979:
        /*0098*/ 	.byte	0x04, 0x05
        /*009a*/ 	.short	(.L_981 - .L_980)
.L_980:
        /*009c*/ 	.word	0x00000200
        /*00a0*/ 	.word	0x00000001
        /*00a4*/ 	.word	0x00000001


	//----- nvinfo : EIATTR_CRS_STACK_SIZE
	.align		4
.L_981:
        /*00a8*/ 	.byte	0x04, 0x1e
        /*00aa*/ 	.short	(.L_983 - .L_982)
.L_982:
        /*00ac*/ 	.word	0x00000000


	//----- nvinfo : EIATTR_CBANK_PARAM_SIZE
	.align		4
.L_983:
        /*00b0*/ 	.byte	0x03, 0x19
        /*00b2*/ 	.short	0x00b8


	//----- nvinfo : EIATTR_PARAM_CBANK
	.align		4
        /*00b4*/ 	.byte	0x04, 0x0a
        /*00b6*/ 	.short	(.L_985 - .L_984)
	.align		4
.L_984:
        /*00b8*/ 	.word	index@(.nv.constant0._Z35group_norm_nhwc_bwd_one_pass_kernelI11Fp32IOFp32WLi64ELi64ELi512EEv26Group_norm_nhwc_bwd_params)
        /*00bc*/ 	.short	0x0380
        /*00be*/ 	.short	0x00b8


	//----- nvinfo : EIATTR_SW_WAR
	.align		4
.L_985:
        /*00c0*/ 	.byte	0x04, 0x36
        /*00c2*/ 	.short	(.L_987 - .L_986)
.L_986:
        /*00c4*/ 	.word	0x00000008
.L_987:


//--------------------- .nv.info._Z35group_norm_nhwc_bwd_one_pass_kernelI11Fp32IOFp32WLi128ELi64ELi512EEv26Group_norm_nhwc_bwd_params --------------------------
	.section	.nv.info._Z35group_norm_nhwc_bwd_one_pass_kernelI11Fp32IOFp32WLi128ELi64ELi512EEv26Group_norm_nhwc_bwd_params,"",@"SHT_CUDA_INFO"
	.sectionflags	@""
	.align	4


	//----- nvinfo : EIATTR_CUDA_API_VERSION
	.align		4
        /*0000*/ 	.byte	0x04, 0x37
        /*0002*/ 	.short	(.L_989 - .L_988)
.L_988:
        /*0004*/ 	.word	0x00000082


	//----- nvinfo : EIATTR_KPARAM_INFO
	.align		4
.L_989:
        /*0008*/ 	.byte	0x04, 0x17
        /*000a*/ 	.short	(.L_991 - .L_990)
.L_990:
        /*000c*/ 	.word	0x00000000
        /*0010*/ 	.short	0x0000
        /*0012*/ 	.short	0x0000
        /*0014*/ 	.byte	0x00, 0xf0, 0xe1, 0x02


	//----- nvinfo : EIATTR_SPARSE_MMA_MASK
	.align		4
.L_991:
        /*0018*/ 	.byte	0x03, 0x50
        /*001a*/ 	.short	0x0000


	//----- nvinfo : EIATTR_MAXREG_COUNT
	.align		4
        /*001c*/ 	.byte	0x03, 0x1b
        /*001e*/ 	.short	0x0080


	//----- nvinfo : EIATTR_NUM_BARRIERS
	.align		4
        /*0020*/ 	.byte	0x02, 0x4c
        /*0022*/ 	.byte	0x01
	.zero		1


	//----- nvinfo : EIATTR_MERCURY_ISA_VERSION
	.align		4
        /*0024*/ 	.byte	0x03, 0x5f
        /*0026*/ 	.short	0x0101


	//----- nvinfo : EIATTR_INT_WARP_WIDE_INSTR_OFFSETS
	.align		4
        /*0028*/ 	.byte	0x04, 0x31
        /*002a*/ 	.short	(.L_993 - .L_992)


	//   ....[0]....
.L_992:
        /*002c*/ 	.word	0x00002a60


	//----- nvinfo : EIATTR_COOP_GROUP_MASK_REGIDS
	.align		4
.L_993:
        /*0030*/ 	.byte	0x04, 0x29
        /*0032*/ 	.short	(.L_995 - .L_994)


	//   ....[0]....
.L_994:
        /*0034*/ 	.word	0xffffffff


	//   ....[1]....
        /*0038*/ 	.word	0xffffffff


	//   ....[2]....
        /*003c*/ 	.word	0xffffffff


	//   ....[3]....
        /*0040*/ 	.word	0xffffffff


	//   ....[4]....
        /*0044*/ 	.word	0xffffffff


	//   ....[5]....
        /*0048*/ 	.word	0xffffffff


	//   ....[6]....
        /*004c*/ 	.word	0xffffffff


	//   ....[7]....
        /*0050*/ 	.word	0xffffffff


	//   ....[8]....
        /*0054*/ 	.word	0xffffffff


	//   ....[9]....
        /*0058*/ 	.word	0xffffffff


	//----- nvinfo : EIATTR_COOP_GROUP_INSTR_OFFSETS
	.align		4
.L_995:
        /*005c*/ 	.byte	0x04, 0x28
        /*005e*/ 	.short	(.L_997 - .L_996)


	//   ....[0]....
.L_996:
        /*0060*/ 	.word	0x00002810


	//   ....[1]....
        /*0064*/ 	.word	0x00002850


	//   ....[2]....
        /*0068*/ 	.word	0x000028f0


	//   ....[3]....
        /*006c*/ 	.word	0x00002900


	//   ....[4]....
        /*0070*/ 	.word	0x00002930


	//   ....[5]....
        /*0074*/ 	.word	0x00002950


	//   ....[6]....
        /*0078*/ 	.word	0x00002980


	//   ....[7]....
        /*007c*/ 	.word	0x000029a0


	//   ....[8]....
        /*0080*/ 	.word	0x00002a00


	//   ....[9]....
        /*0084*/ 	.word	0x00002a10


	//----- nvinfo : EIATTR_VRC_CTA_INIT_COUNT
	.align		4
.L_997:
        /*0088*/ 	.byte	0x02, 0x4a
	.zero		1
	.zero		1


	//----- nvinfo : EIATTR_EXIT_INSTR_OFFSETS
	.align		4
        /*008c*/ 	.byte	0x04, 0x1c
        /*008e*/ 	.short	(.L_999 - .L_998)


	//   ....[0]....
.L_998:
        /*0090*/ 	.word	0x00005a40


	//   ....[1]....
        /*0094*/ 	.word	0x00005b70


	//   ....[2]....
        /*0098*/ 	.word	0x00006090


	//   ....[3]....
        /*009c*/ 	.word	0x00006640


	//----- nvinfo : EIATTR_MAX_THREADS
	.align		4
.L_999:
        /*00a0*/ 	.byte	0x04, 0x05
        /*00a2*/ 	.short	(.L_1001 - .L_1000)
.L_1000:
        /*00a4*/ 	.word	0x00000200
        /*00a8*/ 	.word	0x00000001
        /*00ac*/ 	.word	0x00000001


	//----- nvinfo : EIATTR_CRS_STACK_SIZE
	.align		4
.L_1001:
        /*00b0*/ 	.byte	0x04, 0x1e
        /*00b2*/ 	.short	(.L_1003 - .L_1002)
.L_1002:
        /*00b4*/ 	.word	0x00000000


	//----- nvinfo : EIATTR_CBANK_PARAM_SIZE
	.align		4
.L_1003:
        /*00b8*/ 	.byte	0x03, 0x19
        /*00ba*/ 	.short	0x00b8


	//----- nvinfo : EIATTR_PARAM_CBANK
	.align		4
        /*00bc*/ 	.byte	0x04, 0x0a
        /*00be*/ 	.short	(.L_1005 - .L_1004)
	.align		4
.L_1004:
        /*00c0*/ 	.word	index@(.nv.constant0._Z35group_norm_nhwc_bwd_one_pass_kernelI11Fp32IOFp32WLi128ELi64ELi512EEv26Group_norm_nhwc_bwd_params)
        /*00c4*/ 	.short	0x0380
        /*00c6*/ 	.short	0x00b8


	//----- nvinfo : EIATTR_SW_WAR
	.align		4
.L_1005:
        /*00c8*/ 	.byte	0x04, 0x36
        /*00ca*/ 	.short	(.L_1007 - .L_1006)
.L_1006:
        /*00cc*/ 	.word	0x00000008
.L_1007:


//--------------------- .nv.info._Z35group_norm_nhwc_bwd_one_pass_kernelI11Fp32IOFp32WLi256ELi64ELi512EEv26Group_norm_nhwc_bwd_params --------------------------
	.section	.nv.info._Z35group_norm_nhwc_bwd_one_pass_kernelI11Fp32IOFp32WLi256ELi64ELi512EEv26Group_norm_nhwc_bwd_params,"",@"SHT_CUDA_INFO"
	.sectionflags	@""
	.align	4


	//----- nvinfo : EIATTR_CUDA_API_VERSION
	.align		4
        /*0000*/ 	.byte	0x04, 0x37
        /*0002*/ 	.short	(.L_1009 - .L_1008)
.L_1008:
        /*0004*/ 	.word	0x00000082


	//----- nvinfo : EIATTR_KPARAM_INFO
	.align		4
.L_1009:
        /*0008*/ 	.byte	0x04, 0x17
        /*000a*/ 	.short	(.L_1011 - .L_1010)
.L_1010:
        /*000c*/ 	.word	0x00000000
        /*0010*/ 	.short	0x0000
        /*0012*/ 	.short	0x0000
        /*0014*/ 	.byte	0x00, 0xf0, 0xe1, 0x02


	//----- nvinfo : EIATTR_SPARSE_MMA_MASK
	.align		4
.L_1011:
        /*0018*/ 	.byte	0x03, 0x50
        /*001a*/ 	.short	0x0000


	//----- nvinfo : EIATTR_MAXREG_COUNT
	.align		4
        /*001c*/ 	.byte	0x03, 0x1b
        /*001e*/ 	.short	0x0080


	//----- nvinfo : EIATTR_NUM_BARRIERS
	.align		4
        /*0020*/ 	.byte	0x02, 0x4c
        /*0022*/ 	.byte	0x01
	.zero		1


	//----- nvinfo : EIATTR_MERCURY_ISA_VERSION
	.align		4
        /*0024*/ 	.byte	0x03, 0x5f
        /*0026*/ 	.short	0x0101


	//----- nvinfo : EIATTR_INT_WARP_WIDE_INSTR_OFFSETS
	.align		4
        /*0028*/ 	.byte	0x04, 0x31
        /*002a*/ 	.short	(.L_1013 - .L_1012)


	//   ....[0]....
.L_1012:
        /*002c*/ 	.word	0x00004d00


	//----- nvinfo : EIATTR_COOP_GROUP_MASK_REGIDS
	.align		4
.L_1013:
        /*0030*/ 	.byte	0x04, 0x29
        /*0032*/ 	.short	(.L_1015 - .L_1014)


	//   ....[0]....
.L_1014:
        /*0034*/ 	.word	0xffffffff


	//   ....[1]....
        /*0038*/ 	.word	0xffffffff


	//   ....[2]....
        /*003c*/ 	.word	0xffffffff


	//   ....[3]....
        /*0040*/ 	.word	0xffffffff


	//   ....[4]....
        /*0044*/ 	.word	0xffffffff


	//   ....[5]....
        /*0048*/ 	.word	0xffffffff


	//   ....[6]....
        /*004c*/ 	.word	0xffffffff


	//   ....[7]....
        /*0050*/ 	.word	0xffffffff


	//   ....[8]....
        /*0054*/ 	.word	0xffffffff


	//   ....[9]....
        /*0058*/ 	.word	0xffffffff


	//----- nvinfo : EIATTR_COOP_GROUP_INSTR_OFFSETS
	.align		4
.L_1015:
        /*005c*/ 	.byte	0x04, 0x28
        /*005e*/ 	.short	(.L_1017 - .L_1016)


	//   ....[0]....
.L_1016:
        /*0060*/ 	.word	0x00004ab0


	//   ....[1]....
        /*0064*/ 	.word	0x00004af0


	//   ....[2]....
        /*0068*/ 	.word	0x00004b70


	//   ....[3]....
        /*006c*/ 	.word	0x00004ba0


	//   ....[4]....
        /*0070*/ 	.word	0x00004be0


	//   ....[5]....
        /*0074*/ 	.word	0x00004c00


	//   ....[6]....
        /*0078*/ 	.word	0x00004c30


	//   ....[7]....
        /*007c*/ 	.word	0x00004c50


	//   ....[8]....
        /*0080*/ 	.word	0x00004ca0


	//   ....[9]....
        /*0084*/ 	.word	0x00004cb0


	//----- nvinfo : EIATTR_VRC_CTA_INIT_COUNT
	.align		4
.L_1017:
        /*0088*/ 	.byte	0x02, 0x4a
	.zero		1
	.zero		1


	//----- nvinfo : EIATTR_EXIT_INSTR_OFFSETS
	.align		4
        /*008c*/ 	.byte	0x04, 0x1c
        /*008e*/ 	.short	(.L_1019 - .L_1018)


	//   ....[0]....
.L_1018:
        /*0090*/ 	.word	0x000091a0


	//   ....[1]....
        /*0094*/ 	.word	0x000092d0


	//   ....[2]....
        /*0098*/ 	.word	0x000097e0


	//   ....[3]....
        /*009c*/ 	.word	0x00009d90


	//----- nvinfo : EIATTR_MAX_THREADS
	.align		4
.L_1019:
        /*00a0*/ 	.byte	0x04, 0x05
        /*00a2*/ 	.short	(.L_1021 - .L_1020)
.L_1020:
        /*00a4*/ 	.word	0x00000200
        /*00a8*/ 	.word	0x00000001
        /*00ac*/ 	.word	0x00000001


	//----- nvinfo : EIATTR_CRS_STACK_SIZE
	.align		4
.L_1021:
        /*00b0*/ 	.byte	0x04, 0x1e
        /*00b2*/ 	.short	(.L_1023 - .L_1022)
.L_1022:
        /*00b4*/ 	.word	0x00000000


	//----- nvinfo : EIATTR_CBANK_PARAM_SIZE
	.align		4
.L_1023:
        /*00b8*/ 	.byte	0x03, 0x19
        /*00ba*/ 	.short	0x00b8


	//----- nvinfo : EIATTR_PARAM_CBANK
	.align		4
        /*00bc*/ 	.byte	0x04, 0x0a
        /*00be*/ 	.short	(.L_1025 - .L_1024)
	.align		4
.L_1024:
        /*00c0*/ 	.word	index@(.nv.constant0._Z35group_norm_nhwc_bwd_one_pass_kernelI11Fp32IOFp32WLi256ELi64ELi512EEv26Group_norm_nhwc_bwd_params)
        /*00c4*/ 	.short	0x0380
        /*00c6*/ 	.short	0x00b8


	//----- nvinfo : EIATTR_SW_WAR
	.align		4
.L_1025:
        /*00c8*/ 	.byte	0x04, 0x36
        /*00ca*/ 	.short	(.L_1027 - .L_1026)
.L_1026:
        /*00cc*/ 	.word	0x00000008
.L_1027:


//--------------------- .nv.info._Z35group_norm_nhwc_bwd_one_pass_kernelI11Fp32IOFp32WLi512ELi64ELi512EEv26Group_norm_nhwc_bwd_params --------------------------
	.section	.nv.info._Z35group_norm_nhwc_bwd_one_pass_kernelI11Fp32IOFp32WLi512ELi64ELi512EEv26Group_norm_nhwc_bwd_params,"",@"SHT_CUDA_INFO"
	.sectionflags	@""
	.align	4


	//----- nvinfo : EIATTR_CUDA_API_VERSION
	.align		4
        /*0000*/ 	.byte	0x04, 0x37
        /*0002*/ 	.short	(.L_1029 - .L_1028)
.L_1028:
        /*0004*/ 	.word	0x00000082


	//----- nvinfo : EIATTR_KPARAM_INFO
	.align		4
.L_1029:
        /*0008*/ 	.byte	0x04, 0x17
        /*000a*/ 	.short	(.L_1031 - .L_1030)
.L_1030:
        /*000c*/ 	.word	0x00000000
        /*0010*/ 	.short	0x0000
        /*0012*/ 	.short	0x0000
        /*0014*/ 	.byte	0x00, 0xf0, 0xe1, 0x02


	//----- nvinfo : EIATTR_SPARSE_MMA_MASK
	.align		4
.L_1031:
        /*0018*/ 	.byte	0x03, 0x50
        /*001a*/ 	.short	0x0000


	//----- nvinfo : EIATTR_MAXREG_COUNT
	.align		4
        /*001c*/ 	.byte	0x03, 0x1b
        /*001e*/ 	.short	0x0080


	//----- nvinfo : EIATTR_NUM_BARRIERS
	.align		4
        /*0020*/ 	.byte	0x02, 0x4c
        /*0022*/ 	.byte	0x01
	.zero		1


	//----- nvinfo : EIATTR_ANNOTATIONS
	.align		4
        /*0024*/ 	.byte	0x04, 0x55
        /*0026*/ 	.short	(.L_1033 - .L_1032)


	//   ....[0]....
.L_1032:
        /* <DEDUP_REMOVED lines=81> */


	//----- nvinfo : EIATTR_MERCURY_ISA_VERSION
	.align		4
.L_1033:
        /*0520*/ 	.byte	0x03, 0x5f
        /*0522*/ 	.short	0x0101


	//----- nvinfo : EIATTR_INT_WARP_WIDE_INSTR_OFFSETS
	.align		4
        /*0524*/ 	.byte	0x04, 0x31
        /*0526*/ 	.short	(.L_1035 - .L_1034)


	//   ....[0]....
.L_1034:
        /*0528*/ 	.word	0x0000b2c0


	//   ....[1]....
        /*052c*/ 	.word	0x0000c680


	//   ....[2]....
        /*0530*/ 	.word	0x0000c6a0


	//   ....[3]....
        /*0534*/ 	.word	0x0000c6b0


	//   ....[4]....
        /*0538*/ 	.word	0x0000c6e0


	//   ....[5]....
        /*053c*/ 	.word	0x0000c900


	//----- nvinfo : EIATTR_COOP_GROUP_MASK_REGIDS
	.align		4
.L_1035:
        /*0540*/ 	.byte	0x04, 0x29
        /*0542*/ 	.short	(.L_1037 - .L_1036)


	//   ....[0]....
.L_1036:
        /*0544*/ 	.word	0xffffffff


	//   ....[1]....
        /*0548*/ 	.word	0xffffffff


	//   ....[2]....
        /*054c*/ 	.word	0xffffffff


	//   ....[3]....
        /*0550*/ 	.word	0xffffffff


	//   ....[4]....
        /*0554*/ 	.word	0xffffffff


	//   ....[5]....
        /*0558*/ 	.word	0xffffffff


	//   ....[6]....
        /*055c*/ 	.word	0xffffffff


	//   ....[7]....
        /*0560*/ 	.word	0xffffffff


	//   ....[8]....
        /*0564*/ 	.word	0xffffffff


	//   ....[9]....
        /*0568*/ 	.word	0xffffffff


	//----- nvinfo : EIATTR_COOP_GROUP_INSTR_OFFSETS
	.align		4
.L_1037:
        /*056c*/ 	.byte	0x04, 0x28
        /*056e*/ 	.short	(.L_1039 - .L_1038)


	//   ....[0]....
.L_1038:
        /*0570*/ 	.word	0x0000b040


	//   ....[1]....
        /*0574*/ 	.word	0x0000b080


	//   ....[2]....
        /*0578*/ 	.word	0x0000b120


	//   ....[3]....
        /*057c*/ 	.word	0x0000b130


	//   ....[4]....
        /*0580*/ 	.word	0x0000b180


	//   ....[5]....
        /*0584*/ 	.word	0x0000b190


	//   ....[6]....
        /*0588*/ 	.word	0x0000b1c0


	//   ....[7]....
        /*058c*/ 	.word	0x0000b1f0


	//   ....[8]....
        /*0590*/ 	.word	0x0000b260


	//   ....[9]....
        /*0594*/ 	.word	0x0000b270


	//----- nvinfo : EIATTR_VRC_CTA_INIT_COUNT
	.align		4
.L_1039:
        /*0598*/ 	.byte	0x02, 0x4a
	.zero		1
	.zero		1


	//----- nvinfo : EIATTR_EXIT_INSTR_OFFSETS
	.align		4
        /*059c*/ 	.byte	0x04, 0x1c
        /*059e*/ 	.short	(.L_1041 - .L_1040)


	//   ....[0]....
.L_1040:
        /*05a0*/ 	.word	0x0000d420


	//   ....[1]....
        /*05a4*/ 	.word	0x0000d550


	//   ....[2]....
        /*05a8*/ 	.word	0x0000da70


	//   ....[3]....
        /*05ac*/ 	.word	0x0000e020


	//----- nvinfo : EIATTR_MAX_THREADS
	.align		4
.L_1041:
        /*05b0*/ 	.byte	0x04, 0x05
        /*05b2*/ 	.short	(.L_1043 - .L_1042)
.L_1042:
        /*05b4*/ 	.word	0x00000200
        /*05b8*/ 	.word	0x00000001
        /*05bc*/ 	.word	0x00000001


	//----- nvinfo : EIATTR_CRS_STACK_SIZE
	.align		4
.L_1043:
        /*05c0*/ 	.byte	0x04, 0x1e
        /*05c2*/ 	.short	(.L_1045 - .L_1044)
.L_1044:
        /*05c4*/ 	.word	0x00000000


	//----- nvinfo : EIATTR_CBANK_PARAM_SIZE
	.align		4
.L_1045:
        /*05c8*/ 	.byte	0x03, 0x19
        /*05ca*/ 	.short	0x00b8


	//----- nvinfo : EIATTR_PARAM_CBANK
	.align		4
        /*05cc*/ 	.byte	0x04, 0x0a
        /*05ce*/ 	.short	(.L_1047 - .L_1046)
	.align		4
.L_1046:
        /*05d0*/ 	.word	index@(.nv.constant0._Z35group_norm_nhwc_bwd_one_pass_kernelI11Fp32IOFp32WLi512ELi64ELi512EEv26Group_norm_nhwc_bwd_params)
        /*05d4*/ 	.short	0x0380
        /*05d6*/ 	.short	0x00b8


	//----- nvinfo : EIATTR_SW_WAR
	.align		4
.L_1047:
        /*05d8*/ 	.byte	0x04, 0x36
        /*05da*/ 	.short	(.L_1049 - .L_1048)
.L_1048:
        /*05dc*/ 	.word	0x00000008
.L_1049:


//--------------------- .nv.info._Z35group_norm_nhwc_bwd_one_pass_kernelI11Fp32IOBf16WLi64ELi64ELi512EEv26Group_norm_nhwc_bwd_params --------------------------
	.section	.nv.info._Z35group_norm_nhwc_bwd_one_pass_kernelI11Fp32IOBf16WLi64ELi64ELi512EEv26Group_norm_nhwc_bwd_params,"",@"SHT_CUDA_INFO"
	.sectionflags	@""
	.align	4


	//----- nvinfo : EIATTR_CUDA_API_VERSION
	.align		4
        /*0000*/ 	.byte	0x04, 0x37
        /*0002*/ 	.short	(.L_1051 - .L_1050)
.L_1050:
        /*0004*/ 	.word	0x00000082


	//----- nvinfo : EIATTR_KPARAM_INFO
	.align		4
.L_1051:
        /*0008*/ 	.byte	0x04, 0x17
        /*000a*/ 	.short	(.L_1053 - .L_1052)
.L_1052:
        /*000c*/ 	.word	0x00000000
        /*0010*/ 	.short	0x0000
        /*0012*/ 	.short	0x0000
        /*0014*/ 	.byte	0x00, 0xf0, 0xe1, 0x02


	//----- nvinfo : EIATTR_SPARSE_MMA_MASK
	.align		4
.L_1053:
        /*0018*/ 	.byte	0x03, 0x50
        /*001a*/ 	.short	0x0000


	//----- nvinfo : EIATTR_MAXREG_COUNT
	.align		4
        /*001c*/ 	.byte	0x03, 0x1b
        /*001e*/ 	.short	0x0080


	//----- nvinfo : EIATTR_NUM_BARRIERS
	.align		4
        /*0020*/ 	.byte	0x02, 0x4c
        /*0022*/ 	.byte	0x01
	.zero		1


	//----- nvinfo : EIATTR_MERCURY_ISA_VERSION
	.align		4
        /*0024*/ 	.byte	0x03, 0x5f
        /*0026*/ 	.short	0x0101


	//----- nvinfo : EIATTR_COOP_GROUP_MASK_REGIDS
	.align		4
        /*0028*/ 	.byte	0x04, 0x29
        /*002a*/ 	.short	(.L_1055 - .L_1054)


	//   ....[0]....
.L_1054:
        /*002c*/ 	.word	0xffffffff


	//   ....[1]....
        /*0030*/ 	.word	0xffffffff


	//   ....[2]....
        /*0034*/ 	.word	0xffffffff


	//   ....[3]....
        /*0038*/ 	.word	0xffffffff


	//   ....[4]....
        /*003c*/ 	.word	0xffffffff


	//   ....[5]....
        /*0040*/ 	.word	0xffffffff


	//   ....[6]....
        /*0044*/ 	.word	0xffffffff


	//   ....[7]....
        /*0048*/ 	.word	0xffffffff


	//   ....[8]....
        /*004c*/ 	.word	0xffffffff


	//   ....[9]....
        /*0050*/ 	.word	0xffffffff


	//----- nvinfo : EIATTR_COOP_GROUP_INSTR_OFFSETS
	.align		4
.L_1055:
        /*0054*/ 	.byte	0x04, 0x28
        /*0056*/ 	.short	(.L_1057 - .L_1056)


	//   ....[0]....
.L_1056:
        /*0058*/ 	.word	0x00001750


	//   ....[1]....
        /*005c*/ 	.word	0x00001780


	//   ....[2]....
        /*0060*/ 	.word	0x000017d0


	//   ....[3]....
        /*0064*/ 	.word	0x000017f0


	//   ....[4]....
        /*0068*/ 	.word	0x00001820


	//   ....[5]....
        /*006c*/ 	.word	0x00001840


	//   ....[6]....
        /*0070*/ 	.word	0x00001870


	//   ....[7]....
        /*0074*/ 	.word	0x00001890


	//   ....[8]....
        /*0078*/ 	.word	0x000018e0


	//   ....[9]....
        /*007c*/ 	.word	0x000018f0


	//----- nvinfo : EIATTR_VRC_CTA_INIT_COUNT
	.align		4
.L_1057:
        /*0080*/ 	.byte	0x02, 0x4a
	.zero		1
	.zero		1


	//----- nvinfo : EIATTR_EXIT_INSTR_OFFSETS
	.align		4
        /*0084*/ 	.byte	0x04, 0x1c
        /*0086*/ 	.short	(.L_1059 - .L_1058)


	//   ....[0]....
.L_1058:
        /*0088*/ 	.word	0x00003b20


	//   ....[1]....
        /*008c*/ 	.word	0x00003c50


	//   ....[2]....
        /*0090*/ 	.word	0x00004180


	//   ....[3]....
        /*0094*/ 	.word	0x00004780


	//----- nvinfo : EIATTR_MAX_THREADS
	.align		4
.L_1059:
        /*0098*/ 	.byte	0x04, 0x05
        /*009a*/ 	.short	(.L_1061 - .L_1060)
.L_1060:
        /*009c*/ 	.word	0x00000200
        /*00a0*/ 	.word	0x00000001
        /*00a4*/ 	.word	0x00000001


	//----- nvinfo : EIATTR_CRS_STACK_SIZE
	.align		4
.L_1061:
        /*00a8*/ 	.byte	0x04, 0x1e
        /*00aa*/ 	.short	(.L_1063 - .L_1062)
.L_1062:
        /*00ac*/ 	.word	0x00000000


	//----- nvinfo : EIATTR_CBANK_PARAM_SIZE
	.align		4
.L_1063:
        /*00b0*/ 	.byte	0x03, 0x19
        /*00b2*/ 	.short	0x00b8


	//----- nvinfo : EIATTR_PARAM_CBANK
	.align		4
        /*00b4*/ 	.byte	0x04, 0x0a
        /*00b6*/ 	.short	(.L_1065 - .L_1064)
	.align		4
.L_1064:
        /*00b8*/ 	.word	index@(.nv.constant0._Z35group_norm_nhwc_bwd_one_pass_kernelI11Fp32IOBf16WLi64ELi64ELi512EEv26Group_norm_nhwc_bwd_params)
        /*00bc*/ 	.short	0x0380
        /*00be*/ 	.short	0x00b8


	//----- nvinfo : EIATTR_SW_WAR
	.align		4
.L_1065:
        /*00c0*/ 	.byte	0x04, 0x36
        /*00c2*/ 	.short	(.L_1067 - .L_1066)
.L_1066:
        /*00c4*/ 	.word	0x00000008
.L_1067:


//--------------------- .nv.info._Z35group_norm_nhwc_bwd_one_pass_kernelI11Fp32IOBf16WLi128ELi64ELi512EEv26Group_norm_nhwc_bwd_params --------------------------
	.section	.nv.info._Z35group_norm_nhwc_bwd_one_pass_kernelI11Fp32IOBf16WLi128ELi64ELi512EEv26Group_norm_nhwc_bwd_params,"",@"SHT_CUDA_INFO"
	.sectionflags	@""
	.align	4


	//----- nvinfo : EIATTR_CUDA_API_VERSION
	.align		4
        /*0000*/ 	.byte	0x04, 0x37
        /*0002*/ 	.short	(.L_1069 - .L_1068)
.L_1068:
        /*0004*/ 	.word	0x00000082


	//----- nvinfo : EIATTR_KPARAM_INFO
	.align		4
.L_1069:
        /*0008*/ 	.byte	0x04, 0x17
        /*000a*/ 	.short	(.L_1071 - .L_1070)
.L_1070:
        /*000c*/ 	.word	0x00000000
        /*0010*/ 	.short	0x0000
        /*0012*/ 	.short	0x0000
        /*0014*/ 	.byte	0x00, 0xf0, 0xe1, 0x02


	//----- nvinfo : EIATTR_SPARSE_MMA_MASK
	.align		4
.L_1071:
        /*0018*/ 	.byte	0x03, 0x50
        /*001a*/ 	.short	0x0000


	//----- nvinfo : EIATTR_MAXREG_COUNT
	.align		4
        /*001c*/ 	.byte	0x03, 0x1b
        /*001e*/ 	.short	0x0080


	//----- nvinfo : EIATTR_NUM_BARRIERS
	.align		4
        /*0020*/ 	.byte	0x02, 0x4c
        /*0022*/ 	.byte	0x01
	.zero		1


	//----- nvinfo : EIATTR_MERCURY_ISA_VERSION
	.align		4
        /*0024*/ 	.byte	0x03, 0x5f
        /*0026*/ 	.short	0x0101


	//----- nvinfo : EIATTR_INT_WARP_WIDE_INSTR_OFFSETS
	.align		4
        /*0028*/ 	.byte	0x04, 0x31
        /*002a*/ 	.short	(.L_1073 - .L_1072)


	//   ....[0]....
.L_1072:
        /*002c*/ 	.word	0x00002ae0


	//----- nvinfo : EIATTR_COOP_GROUP_MASK_REGIDS
	.align		4
.L_1073:
        /*0030*/ 	.byte	0x04, 0x29
        /*0032*/ 	.short	(.L_1075 - .L_1074)


	//   ....[0]....
.L_1074:
        /*0034*/ 	.word	0xffffffff


	//   ....[1]....
        /*0038*/ 	.word	0xffffffff


	//   ....[2]....
        /*003c*/ 	.word	0xffffffff


	//   ....[3]....
        /*0040*/ 	.word	0xffffffff


	//   ....[4]....
        /*0044*/ 	.word	0xffffffff


	//   ....[5]....
        /*0048*/ 	.word	0xffffffff


	//   ....[6]....
        /*004c*/ 	.word	0xffffffff


	//   ....[7]....
        /*0050*/ 	.word	0xffffffff


	//   ....[8]....
        /*0054*/ 	.word	0xffffffff


	//   ....[9]....
        /*0058*/ 	.word	0xffffffff


	//----- nvinfo : EIATTR_COOP_GROUP_INSTR_OFFSETS
	.align		4
.L_1075:
        /*005c*/ 	.byte	0x04, 0x28
        /*005e*/ 	.short	(.L_1077 - .L_1076)


	//   ....[0]....
.L_1076:
        /*0060*/ 	.word	0x00002880


	//   ....[1]....
        /*0064*/ 	.word	0x000028c0


	//   ....[2]....
        /*0068*/ 	.word	0x00002970


	//   ....[3]....
        /*006c*/ 	.word	0x00002980


	//   ....[4]....
        /*0070*/ 	.word	0x000029b0


	//   ....[5]....
        /*0074*/ 	.word	0x000029d0


	//   ....[6]....
        /*0078*/ 	.word	0x00002a00


	//   ....[7]....
        /*007c*/ 	.word	0x00002a20


	//   ....[8]....
        /*0080*/ 	.word	0x00002a80


	//   ....[9]....
        /*0084*/ 	.word	0x00002a90


	//----- nvinfo : EIATTR_VRC_CTA_INIT_COUNT
	.align		4
.L_1077:
        /*0088*/ 	.byte	0x02, 0x4a
	.zero		1
	.zero		1


	//----- nvinfo : EIATTR_EXIT_INSTR_OFFSETS
	.align		4
        /*008c*/ 	.byte	0x04, 0x1c
        /*008e*/ 	.short	(.L_1079 - .L_1078)


	//   ....[0]....
.L_1078:
        /*0090*/ 	.word	0x00005ac0


	//   ....[1]....
        /*0094*/ 	.word	0x00005bf0


	//   ....[2]....
        /*0098*/ 	.word	0x00006130


	//   ....[3]....
        /*009c*/ 	.word	0x00006730


	//----- nvinfo : EIATTR_MAX_THREADS
	.align		4
.L_1079:
        /*00a0*/ 	.byte	0x04, 0x05
        /*00a2*/ 	.short	(.L_1081 - .L_1080)
.L_1080:
        /*00a4*/ 	.word	0x00000200
        /*00a8*/ 	.word	0x00000001
        /*00ac*/ 	.word	0x00000001


	//----- nvinfo : EIATTR_CRS_STACK_SIZE
	.align		4
.L_1081:
        /*00b0*/ 	.byte	0x04, 0x1e
        /*00b2*/ 	.short	(.L_1083 - .L_1082)
.L_1082:
        /*00b4*/ 	.word	0x00000000


	//----- nvinfo : EIATTR_CBANK_PARAM_SIZE
	.align		4
.L_1083:
        /*00b8*/ 	.byte	0x03, 0x19
        /*00ba*/ 	.short	0x00b8


	//----- nvinfo : EIATTR_PARAM_CBANK
	.align		4
        /*00bc*/ 	.byte	0x04, 0x0a
        /*00be*/ 	.short	(.L_1085 - .L_1084)
	.align		4
.L_1084:
        /*00c0*/ 	.word	index@(.nv.constant0._Z35group_norm_nhwc_bwd_one_pass_kernelI11Fp32IOBf16WLi128ELi64ELi512EEv26Group_norm_nhwc_bwd_params)
        /*00c4*/ 	.short	0x0380
        /*00c6*/ 	.short	0x00b8


	//----- nvinfo : EIATTR_SW_WAR
	.align		4
.L_1085:
        /*00c8*/ 	.byte	0x04, 0x36
        /*00ca*/ 	.short	(.L_1087 - .L_1086)
.L_1086:
        /*00cc*/ 	.word	0x00000008
.L_1087:


//--------------------- .nv.info._Z35group_norm_nhwc_bwd_one_pass_kernelI11Fp32IOBf16WLi256ELi64ELi512EEv26Group_norm_nhwc_bwd_params --------------------------
	.section	.nv.info._Z35group_norm_nhwc_bwd_one_pass_kernelI11Fp32IOBf16WLi256ELi64ELi512EEv26Group_norm_nhwc_bwd_params,"",@"SHT_CUDA_INFO"
	.sectionflags	@""
	.align	4


	//----- nvinfo : EIATTR_CUDA_API_VERSION
	.align		4
        /*0000*/ 	.byte	0x04, 0x37
        /*0002*/ 	.short	(.L_1089 - .L_1088)
.L_1088:
        /*0004*/ 	.word	0x00000082


	//----- nvinfo : EIATTR_KPARAM_INFO
	.align		4
.L_1089:
        /*0008*/ 	.byte	0x04, 0x17
        /*000a*/ 	.short	(.L_1091 - .L_1090)
.L_1090:
        /*000c*/ 	.word	0x00000000
        /*0010*/ 	.short	0x0000
        /*0012*/ 	.short	0x0000
        /*0014*/ 	.byte	0x00, 0xf0, 0xe1, 0x02


	//----- nvinfo : EIATTR_SPARSE_MMA_MASK
	.align		4
.L_1091:
        /*0018*/ 	.byte	0x03, 0x50
        /*001a*/ 	.short	0x0000


	//----- nvinfo : EIATTR_MAXREG_COUNT
	.align		4
        /*001c*/ 	.byte	0x03, 0x1b
        /*001e*/ 	.short	0x0080


	//----- nvinfo : EIATTR_NUM_BARRIERS
	.align		4
        /*0020*/ 	.byte	0x02, 0x4c
        /*0022*/ 	.byte	0x01
	.zero		1


	//----- nvinfo : EIATTR_MERCURY_ISA_VERSION
	.align		4
        /*0024*/ 	.byte	0x03, 0x5f
        /*0026*/ 	.short	0x0101


	//----- nvinfo : EIATTR_INT_WARP_WIDE_INSTR_OFFSETS
	.align		4
        /*0028*/ 	.byte	0x04, 0x31
        /*002a*/ 	.short	(.L_1093 - .L_1092)


	//   ....[0]....
.L_1092:
        /*002c*/ 	.word	0x00004d80


	//----- nvinfo : EIATTR_COOP_GROUP_MASK_REGIDS
	.align		4
.L_1093:
        /*0030*/ 	.byte	0x04, 0x29
        /*0032*/ 	.short	(.L_1095 - .L_1094)


	//   ....[0]....
.L_1094:
        /*0034*/ 	.word	0xffffffff


	//   ....[1]....
        /*0038*/ 	.word	0xffffffff


	//   ....[2]....
        /*003c*/ 	.word	0xffffffff


	//   ....[3]....
        /*0040*/ 	.word	0xffffffff


	//   ....[4]....
        /*0044*/ 	.word	0xffffffff


	//   ....[5]....
        /*0048*/ 	.word	0xffffffff


	//   ....[6]....
        /*004c*/ 	.word	0xffffffff


	//   ....[7]....
        /*0050*/ 	.word	0xffffffff


	//   ....[8]....
        /*0054*/ 	.word	0xffffffff


	//   ....[9]....
        /*0058*/ 	.word	0xffffffff


	//----- nvinfo : EIATTR_COOP_GROUP_INSTR_OFFSETS
	.align		4
.L_1095:
        /*005c*/ 	.byte	0x04, 0x28
        /*005e*/ 	.short	(.L_1097 - .L_1096)


	//   ....[0]....
.L_1096:
        /*0060*/ 	.word	0x00004b30


	//   ....[1]....
        /*0064*/ 	.word	0x00004b70


	//   ....[2]....
        /*0068*/ 	.word	0x00004bf0


	//   ....[3]....
        /*006c*/ 	.word	0x00004c20


	//   ....[4]....
        /*0070*/ 	.word	0x00004c60


	//   ....[5]....
        /*0074*/ 	.word	0x00004c80


	//   ....[6]....
        /*0078*/ 	.word	0x00004cb0


	//   ....[7]....
        /*007c*/ 	.word	0x00004cd0


	//   ....[8]....
        /*0080*/ 	.word	0x00004d20


	//   ....[9]....
        /*0084*/ 	.word	0x00004d30


	//----- nvinfo : EIATTR_VRC_CTA_INIT_COUNT
	.align		4
.L_1097:
        /*0088*/ 	.byte	0x02, 0x4a
	.zero		1
	.zero		1


	//----- nvinfo : EIATTR_EXIT_INSTR_OFFSETS
	.align		4
        /*008c*/ 	.byte	0x04, 0x1c
        /*008e*/ 	.short	(.L_1099 - .L_1098)


	//   ....[0]....
.L_1098:
        /*0090*/ 	.word	0x00009220


	//   ....[1]....
        /*0094*/ 	.word	0x00009350


	//   ....[2]....
        /*0098*/ 	.word	0x00009880


	//   ....[3]....
        /*009c*/ 	.word	0x00009e80


	//----- nvinfo : EIATTR_MAX_THREADS
	.align		4
.L_1099:
        /*00a0*/ 	.byte	0x04, 0x05
        /*00a2*/ 	.short	(.L_1101 - .L_1100)
.L_1100:
        /*00a4*/ 	.word	0x00000200
        /*00a8*/ 	.word	0x00000001
        /*00ac*/ 	.word	0x00000001


	//----- nvinfo : EIATTR_CRS_STACK_SIZE
	.align		4
.L_1101:
        /*00b0*/ 	.byte	0x04, 0x1e
        /*00b2*/ 	.short	(.L_1103 - .L_1102)
.L_1102:
        /*00b4*/ 	.word	0x00000000


	//----- nvinfo : EIATTR_CBANK_PARAM_SIZE
	.align		4
.L_1103:
        /*00b8*/ 	.byte	0x03, 0x19
        /*00ba*/ 	.short	0x00b8


	//----- nvinfo : EIATTR_PARAM_CBANK
	.align		4
        /*00bc*/ 	.byte	0x04, 0x0a
        /*00be*/ 	.short	(.L_1105 - .L_1104)
	.align		4
.L_1104:
        /*00c0*/ 	.word	index@(.nv.constant0._Z35group_norm_nhwc_bwd_one_pass_kernelI11Fp32IOBf16WLi256ELi64ELi512EEv26Group_norm_nhwc_bwd_params)
        /*00c4*/ 	.short	0x0380
        /*00c6*/ 	.short	0x00b8


	//----- nvinfo : EIATTR_SW_WAR
	.align		4
.L_1105:
        /*00c8*/ 	.byte	0x04, 0x36
        /*00ca*/ 	.short	(.L_1107 - .L_1106)
.L_1106:
        /*00cc*/ 	.word	0x00000008
.L_1107:


//--------------------- .nv.info._Z35group_norm_nhwc_bwd_one_pass_kernelI11Fp32IOBf16WLi512ELi64ELi512EEv26Group_norm_nhwc_bwd_params --------------------------
	.section	.nv.info._Z35group_norm_nhwc_bwd_one_pass_kernelI11Fp32IOBf16WLi512ELi64ELi512EEv26Group_norm_nhwc_bwd_params,"",@"SHT_CUDA_INFO"
	.sectionflags	@""
	.align	4


	//----- nvinfo : EIATTR_CUDA_API_VERSION
	.align		4
        /*0000*/ 	.byte	0x04, 0x37
        /*0002*/ 	.short	(.L_1109 - .L_1108)
.L_1108:
        /*0004*/ 	.word	0x00000082


	//----- nvinfo : EIATTR_KPARAM_INFO
	.align		4
.L_1109:
        /*0008*/ 	.byte	0x04, 0x17
        /*000a*/ 	.short	(.L_1111 - .L_1110)
.L_1110:
        /*000c*/ 	.word	0x00000000
        /*0010*/ 	.short	0x0000
        /*0012*/ 	.short	0x0000
        /*0014*/ 	.byte	0x00, 0xf0, 0xe1, 0x02


	//----- nvinfo : EIATTR_SPARSE_MMA_MASK
	.align		4
.L_1111:
        /*0018*/ 	.byte	0x03, 0x50
        /*001a*/ 	.short	0x0000


	//----- nvinfo : EIATTR_MAXREG_COUNT
	.align		4
        /*001c*/ 	.byte	0x03, 0x1b
        /*001e*/ 	.short	0x0080


	//----- nvinfo : EIATTR_NUM_BARRIERS
	.align		4
        /*0020*/ 	.byte	0x02, 0x4c
        /*0022*/ 	.byte	0x01
	.zero		1


	//----- nvinfo : EIATTR_ANNOTATIONS
	.align		4
        /*0024*/ 	.byte	0x04, 0x55
        /*0026*/ 	.short	(.L_1113 - .L_1112)


	//   ....[0]....
.L_1112:
        /* <DEDUP_REMOVED lines=81> */


	//----- nvinfo : EIATTR_MERCURY_ISA_VERSION
	.align		4
.L_1113:
        /*0528*/ 	.byte	0x03, 0x5f
        /*052a*/ 	.short	0x0101


	//----- nvinfo : EIATTR_INT_WARP_WIDE_INSTR_OFFSETS
	.align		4
        /*052c*/ 	.byte	0x04, 0x31
        /*052e*/ 	.short	(.L_1115 - .L_1114)


	//   ....[0]....
.L_1114:
        /*0530*/ 	.word	0x0000b350


	//   ....[1]....
        /*0534*/ 	.word	0x0000c710


	//   ....[2]....
        /*0538*/ 	.word	0x0000c730


	//   ....[3]....
        /*053c*/ 	.word	0x0000c740


	//   ....[4]....
        /*0540*/ 	.word	0x0000c770


	//   ....[5]....
        /*0544*/ 	.word	0x0000c990


	//----- nvinfo : EIATTR_COOP_GROUP_MASK_REGIDS
	.align		4
.L_1115:
        /*0548*/ 	.byte	0x04, 0x29
        /*054a*/ 	.short	(.L_1117 - .L_1116)


	//   ....[0]....
.L_1116:
        /*054c*/ 	.word	0xffffffff


	//   ....[1]....
        /*0550*/ 	.word	0xffffffff


	//   ....[2]....
        /*0554*/ 	.word	0xffffffff


	//   ....[3]....
        /*0558*/ 	.word	0xffffffff


	//   ....[4]....
        /*055c*/ 	.word	0xffffffff


	//   ....[5]....
        /*0560*/ 	.word	0xffffffff


	//   ....[6]....
        /*0564*/ 	.word	0xffffffff


	//   ....[7]....
        /*0568*/ 	.word	0xffffffff


	//   ....[8]....
        /*056c*/ 	.word	0xffffffff


	//   ....[9]....
        /*0570*/ 	.word	0xffffffff


	//----- nvinfo : EIATTR_COOP_GROUP_INSTR_OFFSETS
	.align		4
.L_1117:
        /*0574*/ 	.byte	0x04, 0x28
        /*0576*/ 	.short	(.L_1119 - .L_1118)


	//   ....[0]....
.L_1118:
        /*0578*/ 	.word	0x0000b0d0


	//   ....[1]....
        /*057c*/ 	.word	0x0000b110


	//   ....[2]....
        /*0580*/ 	.word	0x0000b1b0


	//   ....[3]....
        /*0584*/ 	.word	0x0000b1c0


	//   ....[4]....
        /*0588*/ 	.word	0x0000b210


	//   ....[5]....
        /*058c*/ 	.word	0x0000b220


	//   ....[6]....
        /*0590*/ 	.word	0x0000b250


	//   ....[7]....
        /*0594*/ 	.word	0x0000b280


	//   ....[8]....
        /*0598*/ 	.word	0x0000b2f0


	//   ....[9]....
        /*059c*/ 	.word	0x0000b300


	//----- nvinfo : EIATTR_VRC_CTA_INIT_COUNT
	.align		4
.L_1119:
        /*05a0*/ 	.byte	0x02, 0x4a
	.zero		1
	.zero		1


	//----- nvinfo : EIATTR_EXIT_INSTR_OFFSETS
	.align		4
        /*05a4*/ 	.byte	0x04, 0x1c
        /*05a6*/ 	.short	(.L_1121 - .L_1120)


	//   ....[0]....
.L_1120:
        /*05a8*/ 	.word	0x0000d4b0


	//   ....[1]....
        /*05ac*/ 	.word	0x0000d5e0


	//   ....[2]....
        /*05b0*/ 	.word	0x0000db20


	//   ....[3]....
        /*05b4*/ 	.word	0x0000e120


	//----- nvinfo : EIATTR_MAX_THREADS
	.align		4
.L_1121:
        /*05b8*/ 	.byte	0x04, 0x05
        /*05ba*/ 	.short	(.L_1123 - .L_1122)
.L_1122:
        /*05bc*/ 	.word	0x00000200
        /*05c0*/ 	.word	0x00000001
        /*05c4*/ 	.word	0x00000001


	//----- nvinfo : EIATTR_CRS_STACK_SIZE
	.align		4
.L_1123:
        /*05c8*/ 	.byte	0x04, 0x1e
        /*05ca*/ 	.short	(.L_1125 - .L_1124)
.L_1124:
        /*05cc*/ 	.word	0x00000000


	//----- nvinfo : EIATTR_CBANK_PARAM_SIZE
	.align		4
.L_1125:
        /*05d0*/ 	.byte	0x03, 0x19
        /*05d2*/ 	.short	0x00b8


	//----- nvinfo : EIATTR_PARAM_CBANK
	.align		4
        /*05d4*/ 	.byte	0x04, 0x0a
        /*05d6*/ 	.short	(.L_1127 - .L_1126)
	.align		4
.L_1126:
        /*05d8*/ 	.word	index@(.nv.constant0._Z35group_norm_nhwc_bwd_one_pass_kernelI11Fp32IOBf16WLi512ELi64ELi512EEv26Group_norm_nhwc_bwd_params)
        /*05dc*/ 	.short	0x0380
        /*05de*/ 	.short	0x00b8


	//----- nvinfo : EIATTR_SW_WAR
	.align		4
.L_1127:
        /*05e0*/ 	.byte	0x04, 0x36
        /*05e2*/ 	.short	(.L_1129 - .L_1128)
.L_1128:
        /*05e4*/ 	.word	0x00000008
.L_1129:


//--------------------- .nv.info._Z35group_norm_nhwc_bwd_one_pass_kernelI11Fp32IOFp16WLi64ELi64ELi512EEv26Group_norm_nhwc_bwd_params --------------------------
	.section	.nv.info._Z35group_norm_nhwc_bwd_one_pass_kernelI11Fp32IOFp16WLi64ELi64ELi512EEv26Group_norm_nhwc_bwd_params,"",@"SHT_CUDA_INFO"
	.sectionflags	@""
	.align	4


	//----- nvinfo : EIATTR_CUDA_API_VERSION
	.align		4
        /*0000*/ 	.byte	0x04, 0x37
        /*0002*/ 	.short	(.L_1131 - .L_1130)
.L_1130:
        /*0004*/ 	.word	0x00000082


	//----- nvinfo : EIATTR_KPARAM_INFO
	.align		4
.L_1131:
        /*0008*/ 	.byte	0x04, 0x17
        /*000a*/ 	.short	(.L_1133 - .L_1132)
.L_1132:
        /*000c*/ 	.word	0x00000000
        /*0010*/ 	.short	0x0000
        /*0012*/ 	.short	0x0000
        /*0014*/ 	.byte	0x00, 0xf0, 0xe1, 0x02


	//----- nvinfo : EIATTR_SPARSE_MMA_MASK
	.align		4
.L_1133:
        /*0018*/ 	.byte	0x03, 0x50
        /*001a*/ 	.short	0x0000


	//----- nvinfo : EIATTR_MAXREG_COUNT
	.align		4
        /*001c*/ 	.byte	0x03, 0x1b
        /*001e*/ 	.short	0x0080


	//----- nvinfo : EIATTR_NUM_BARRIERS
	.align		4
        /*0020*/ 	.byte	0x02, 0x4c
        /*0022*/ 	.byte	0x01
	.zero		1


	//----- nvinfo : EIATTR_MERCURY_ISA_VERSION
	.align		4
        /*0024*/ 	.byte	0x03, 0x5f
        /*0026*/ 	.short	0x0101


	//----- nvinfo : EIATTR_COOP_GROUP_MASK_REGIDS
	.align		4
        /*0028*/ 	.byte	0x04, 0x29
        /*002a*/ 	.short	(.L_1135 - .L_1134)


	//   ....[0]....
.L_1134:
        /*002c*/ 	.word	0xffffffff


	//   ....[1]....
        /*0030*/ 	.word	0xffffffff


	//   ....[2]....
        /*0034*/ 	.word	0xffffffff


	//   ....[3]....
        /*0038*/ 	.word	0xffffffff


	//   ....[4]....
        /*003c*/ 	.word	0xffffffff


	//   ....[5]....
        /*0040*/ 	.word	0xffffffff


	//   ....[6]....
        /*0044*/ 	.word	0xffffffff


	//   ....[7]....
        /*0048*/ 	.word	0xffffffff


	//   ....[8]....
        /*004c*/ 	.word	0xffffffff


	//   ....[9]....
        /*0050*/ 	.word	0xffffffff


	//----- nvinfo : EIATTR_COOP_GROUP_INSTR_OFFSETS
	.align		4
.L_1135:
        /*0054*/ 	.byte	0x04, 0x28
        /*0056*/ 	.short	(.L_1137 - .L_1136)


	//   ....[0]....
.L_1136:
        /*0058*/ 	.word	0x00001750


	//   ....[1]....
        /*005c*/ 	.word	0x00001780


	//   ....[2]....
        /*0060*/ 	.word	0x000017d0


	//   ....[3]....
        /*0064*/ 	.word	0x000017f0


	//   ....[4]....
        /*0068*/ 	.word	0x00001820


	//   ....[5]....
        /*006c*/ 	.word	0x00001840


	//   ....[6]....
        /*0070*/ 	.word	0x00001870


	//   ....[7]....
        /*0074*/ 	.word	0x00001890


	//   ....[8]....
        /*0078*/ 	.word	0x000018e0


	//   ....[9]....
        /*007c*/ 	.word	0x000018f0


	//----- nvinfo : EIATTR_VRC_CTA_INIT_COUNT
	.align		4
.L_1137:
        /*0080*/ 	.byte	0x02, 0x4a
	.zero		1
	.zero		1


	//----- nvinfo : EIATTR_EXIT_INSTR_OFFSETS
	.align		4
        /*0084*/ 	.byte	0x04, 0x1c
        /*0086*/ 	.short	(.L_1139 - .L_1138)


	//   ....[0]....
.L_1138:
        /*0088*/ 	.word	0x00003b20


	//   ....[1]....
        /*008c*/ 	.word	0x00003c50


	//   ....[2]....
        /*0090*/ 	.word	0x00004180


	//   ....[3]....
        /*0094*/ 	.word	0x00004780


	//----- nvinfo : EIATTR_MAX_THREADS
	.align		4
.L_1139:
        /*0098*/ 	.byte	0x04, 0x05
        /*009a*/ 	.short	(.L_1141 - .L_1140)
.L_1140:
        /*009c*/ 	.word	0x00000200
        /*00a0*/ 	.word	0x00000001
        /*00a4*/ 	.word	0x00000001


	//----- nvinfo : EIATTR_CRS_STACK_SIZE
	.align		4
.L_1141:
        /*00a8*/ 	.byte	0x04, 0x1e
        /*00aa*/ 	.short	(.L_1143 - .L_1142)
.L_1142:
        /*00ac*/ 	.word	0x00000000


	//----- nvinfo : EIATTR_CBANK_PARAM_SIZE
	.align		4
.L_1143:
        /*00b0*/ 	.byte	0x03, 0x19
        /*00b2*/ 	.short	0x00b8


	//----- nvinfo : EIATTR_PARAM_CBANK
	.align		4
        /*00b4*/ 	.byte	0x04, 0x0a
        /*00b6*/ 	.short	(.L_1145 - .L_1144)
	.align		4
.L_1144:
        /*00b8*/ 	.word	index@(.nv.constant0._Z35group_norm_nhwc_bwd_one_pass_kernelI11Fp32IOFp16WLi64ELi64ELi512EEv26Group_norm_nhwc_bwd_params)
        /*00bc*/ 	.short	0x0380
        /*00be*/ 	.short	0x00b8


	//----- nvinfo : EIATTR_SW_WAR
	.align		4
.L_1145:
        /*00c0*/ 	.byte	0x04, 0x36
        /*00c2*/ 	.short	(.L_1147 - .L_1146)
.L_1146:
        /*00c4*/ 	.word	0x00000008
.L_1147:


//--------------------- .nv.info._Z35group_norm_nhwc_bwd_one_pass_kernelI11Fp32IOFp16WLi128ELi64ELi512EEv26Group_norm_nhwc_bwd_params --------------------------
	.section	.nv.info._Z35group_norm_nhwc_bwd_one_pass_kernelI11Fp32IOFp16WLi128ELi64ELi512EEv26Group_norm_nhwc_bwd_params,"",@"SHT_CUDA_INFO"
	.sectionflags	@""
	.align	4


	//----- nvinfo : EIATTR_CUDA_API_VERSION
	.align		4
        /*0000*/ 	.byte	0x04, 0x37
        /*0002*/ 	.short	(.L_1149 - .L_1148)
.L_1148:
        /*0004*/ 	.word	0x00000082


	//----- nvinfo : EIATTR_KPARAM_INFO
	.align		4
.L_1149:
        /*0008*/ 	.byte	0x04, 0x17
        /*000a*/ 	.short	(.L_1151 - .L_1150)
.L_1150:
        /*000c*/ 	.word	0x00000000
        /*0010*/ 	.short	0x0000
        /*0012*/ 	.short	0x0000
        /*0014*/ 	.byte	0x00, 0xf0, 0xe1, 0x02


	//----- nvinfo : EIATTR_SPARSE_MMA_MASK
	.align		4
.L_1151:
        /*0018*/ 	.byte	0x03, 0x50
        /*001a*/ 	.short	0x0000


	//----- nvinfo : EIATTR_MAXREG_COUNT
	.align		4
        /*001c*/ 	.byte	0x03, 0x1b
        /*001e*/ 	.short	0x0080


	//----- nvinfo : EIATTR_NUM_BARRIERS
	.align		4
        /*0020*/ 	.byte	0x02, 0x4c
        /*0022*/ 	.byte	0x01
	.zero		1


	//----- nvinfo : EIATTR_MERCURY_ISA_VERSION
	.align		4
        /*0024*/ 	.byte	0x03, 0x5f
        /*0026*/ 	.short	0x0101


	//----- nvinfo : EIATTR_INT_WARP_WIDE_INSTR_OFFSETS
	.align		4
        /*0028*/ 	.byte	0x04, 0x31
        /*002a*/ 	.short	(.L_1153 - .L_1152)


	//   ....[0]....
.L_1152:
        /*002c*/ 	.word	0x00002ae0


	//----- nvinfo : EIATTR_COOP_GROUP_MASK_REGIDS
	.align		4
.L_1153:
        /*0030*/ 	.byte	0x04, 0x29
        /*0032*/ 	.short	(.L_1155 - .L_1154)


	//   ....[0]....
.L_1154:
        /*0034*/ 	.word	0xffffffff


	//   ....[1]....
        /*0038*/ 	.word	0xffffffff


	//   ....[2]....
        /*003c*/ 	.word	0xffffffff


	//   ....[3]....
        /*0040*/ 	.word	0xffffffff


	//   ....[4]....
        /*0044*/ 	.word	0xffffffff


	//   ....[5]....
        /*0048*/ 	.word	0xffffffff


	//   ....[6]....
        /*004c*/ 	.word	0xffffffff


	//   ....[7]....
        /*0050*/ 	.word	0xffffffff


	//   ....[8]....
        /*0054*/ 	.word	0xffffffff


	//   ....[9]....
        /*0058*/ 	.word	0xffffffff


	//----- nvinfo : EIATTR_COOP_GROUP_INSTR_OFFSETS
	.align		4
.L_1155:
        /*005c*/ 	.byte	0x04, 0x28
        /*005e*/ 	.short	(.L_1157 - .L_1156)


	//   ....[0]....
.L_1156:
        /*0060*/ 	.word	0x00002880


	//   ....[1]....
        /*0064*/ 	.word	0x000028c0


	//   ....[2]....
        /*0068*/ 	.word	0x00002970


	//   ....[3]....
        /*006c*/ 	.word	0x00002980


	//   ....[4]....
        /*0070*/ 	.word	0x000029b0


	//   ....[5]....
        /*0074*/ 	.word	0x000029d0


	//   ....[6]....
        /*0078*/ 	.word	0x00002a00


	//   ....[7]....
        /*007c*/ 	.word	0x00002a20


	//   ....[8]....
        /*0080*/ 	.word	0x00002a80


	//   ....[9]....
        /*0084*/ 	.word	0x00002a90


	//----- nvinfo : EIATTR_VRC_CTA_INIT_COUNT
	.align		4
.L_1157:
        /*0088*/ 	.byte	0x02, 0x4a
	.zero		1
	.zero		1


	//----- nvinfo : EIATTR_EXIT_INSTR_OFFSETS
	.align		4
        /*008c*/ 	.byte	0x04, 0x1c
        /*008e*/ 	.short	(.L_1159 - .L_1158)


	//   ....[0]....
.L_1158:
        /*0090*/ 	.word	0x00005ac0


	//   ....[1]....
        /*0094*/ 	.word	0x00005bf0


	//   ....[2]....
        /*0098*/ 	.word	0x00006130


	//   ....[3]....
        /*009c*/ 	.word	0x00006730


	//----- nvinfo : EIATTR_MAX_THREADS
	.align		4
.L_1159:
        /*00a0*/ 	.byte	0x04, 0x05
        /*00a2*/ 	.short	(.L_1161 - .L_1160)
.L_1160:
        /*00a4*/ 	.word	0x00000200
        /*00a8*/ 	.word	0x00000001
        /*00ac*/ 	.word	0x00000001


	//----- nvinfo : EIATTR_CRS_STACK_SIZE
	.align		4
.L_1161:
        /*00b0*/ 	.byte	0x04, 0x1e
        /*00b2*/ 	.short	(.L_1163 - .L_1162)
.L_1162:
        /*00b4*/ 	.word	0x00000000


	//----- nvinfo : EIATTR_CBANK_PARAM_SIZE
	.align		4
.L_1163:
        /*00b8*/ 	.byte	0x03, 0x19
        /*00ba*/ 	.short	0x00b8


	//----- nvinfo : EIATTR_PARAM_CBANK
	.align		4
        /*00bc*/ 	.byte	0x04, 0x0a
        /*00be*/ 	.short	(.L_1165 - .L_1164)
	.align		4
.L_1164:
        /*00c0*/ 	.word	index@(.nv.constant0._Z35group_norm_nhwc_bwd_one_pass_kernelI11Fp32IOFp16WLi128ELi64ELi512EEv26Group_norm_nhwc_bwd_params)
        /*00c4*/ 	.short	0x0380
        /*00c6*/ 	.short	0x00b8


	//----- nvinfo : EIATTR_SW_WAR
	.align		4
.L_1165:
        /*00c8*/ 	.byte	0x04, 0x36
        /*00ca*/ 	.short	(.L_1167 - .L_1166)
.L_1166:
        /*00cc*/ 	.word	0x00000008
.L_1167:


//--------------------- .nv.info._Z35group_norm_nhwc_bwd_one_pass_kernelI11Fp32IOFp16WLi256ELi64ELi512EEv26Group_norm_nhwc_bwd_params --------------------------
	.section	.nv.info._Z35group_norm_nhwc_bwd_one_pass_kernelI11Fp32IOFp16WLi256ELi64ELi512EEv26Group_norm_nhwc_bwd_params,"",@"SHT_CUDA_INFO"
	.sectionflags	@""
	.align	4


	//----- nvinfo : EIATTR_CUDA_API_VERSION
	.align		4
        /*0000*/ 	.byte	0x04, 0x37
        /*0002*/ 	.short	(.L_1169 - .L_1168)
.L_1168:
        /*0004*/ 	.word	0x00000082


	//----- nvinfo : EIATTR_KPARAM_INFO
	.align		4
.L_1169:
        /*0008*/ 	.byte	0x04, 0x17
        /*000a*/ 	.short	(.L_1171 - .L_1170)
.L_1170:
        /*000c*/ 	.word	0x00000000
        /*0010*/ 	.short	0x0000
        /*0012*/ 	.short	0x0000
        /*0014*/ 	.byte	0x00, 0xf0, 0xe1, 0x02


	//----- nvinfo : EIATTR_SPARSE_MMA_MASK
	.align		4
.L_1171:
        /*0018*/ 	.byte	0x03, 0x50
        /*001a*/ 	.short	0x0000


	//----- nvinfo : EIATTR_MAXREG_COUNT
	.align		4
        /*001c*/ 	.byte	0x03, 0x1b
        /*001e*/ 	.short	0x0080


	//----- nvinfo : EIATTR_NUM_BARRIERS
	.align		4
        /*0020*/ 	.byte	0x02, 0x4c
        /*0022*/ 	.byte	0x01
	.zero		1


	//----- nvinfo : EIATTR_MERCURY_ISA_VERSION
	.align		4
        /*0024*/ 	.byte	0x03, 0x5f
        /*0026*/ 	.short	0x0101


	//----- nvinfo : EIATTR_INT_WARP_WIDE_INSTR_OFFSETS
	.align		4
        /*0028*/ 	.byte	0x04, 0x31
        /*002a*/ 	.short	(.L_1173 - .L_1172)


	//   ....[0]....
.L_1172:
        /*002c*/ 	.word	0x00004d80


	//----- nvinfo : EIATTR_COOP_GROUP_MASK_REGIDS
	.align		4
.L_1173:
        /*0030*/ 	.byte	0x04, 0x29
        /*0032*/ 	.short	(.L_1175 - .L_1174)


	//   ....[0]....
.L_1174:
        /*0034*/ 	.word	0xffffffff


	//   ....[1]....
        /*0038*/ 	.word	0xffffffff


	//   ....[2]....
        /*003c*/ 	.word	0xffffffff


	//   ....[3]....
        /*0040*/ 	.word	0xffffffff


	//   ....[4]....
        /*0044*/ 	.word	0xffffffff


	//   ....[5]....
        /*0048*/ 	.word	0xffffffff


	//   ....[6]....
        /*004c*/ 	.word	0xffffffff


	//   ....[7]....
        /*0050*/ 	.word	0xffffffff


	//   ....[8]....
        /*0054*/ 	.word	0xffffffff


	//   ....[9]....
        /*0058*/ 	.word	0xffffffff


	//----- nvinfo : EIATTR_COOP_GROUP_INSTR_OFFSETS
	.align		4
.L_1175:
        /*005c*/ 	.byte	0x04, 0x28
        /*005e*/ 	.short	(.L_1177 - .L_1176)


	//   ....[0]....
.L_1176:
        /*0060*/ 	.word	0x00004b30


	//   ....[1]....
        /*0064*/ 	.word	0x00004b70


	//   ....[2]....
        /*0068*/ 	.word	0x00004bf0


	//   ....[3]....
        /*006c*/ 	.word	0x00004c20


	//   ....[4]....
        /*0070*/ 	.word	0x00004c60


	//   ....[5]....
        /*0074*/ 	.word	0x00004c80


	//   ....[6]....
        /*0078*/ 	.word	0x00004cb0


	//   ....[7]....
        /*007c*/ 	.word	0x00004cd0


	//   ....[8]....
        /*0080*/ 	.word	0x00004d20


	//   ....[9]....
        /*0084*/ 	.word	0x00004d30


	//----- nvinfo : EIATTR_VRC_CTA_INIT_COUNT
	.align		4
.L_1177:
        /*0088*/ 	.byte	0x02, 0x4a
	.zero		1
	.zero		1


	//----- nvinfo : EIATTR_EXIT_INSTR_OFFSETS
	.align		4
        /*008c*/ 	.byte	0x04, 0x1c
        /*008e*/ 	.short	(.L_1179 - .L_1178)


	//   ....[0]....
.L_1178:
        /*0090*/ 	.word	0x00009220


	//   ....[1]....
        /*0094*/ 	.word	0x00009350


	//   ....[2]....
        /*0098*/ 	.word	0x00009880


	//   ....[3]....
        /*009c*/ 	.word	0x00009e80


	//----- nvinfo : EIATTR_MAX_THREADS
	.align		4
.L_1179:
        /*00a0*/ 	.byte	0x04, 0x05
        /*00a2*/ 	.short	(.L_1181 - .L_1180)
.L_1180:
        /*00a4*/ 	.word	0x00000200
        /*00a8*/ 	.word	0x00000001
        /*00ac*/ 	.word	0x00000001


	//----- nvinfo : EIATTR_CRS_STACK_SIZE
	.align		4
.L_1181:
        /*00b0*/ 	.byte	0x04, 0x1e
        /*00b2*/ 	.short	(.L_1183 - .L_1182)
.L_1182:
        /*00b4*/ 	.word	0x00000000


	//----- nvinfo : EIATTR_CBANK_PARAM_SIZE
	.align		4
.L_1183:
        /*00b8*/ 	.byte	0x03, 0x19
        /*00ba*/ 	.short	0x00b8


	//----- nvinfo : EIATTR_PARAM_CBANK
	.align		4
        /*00bc*/ 	.byte	0x04, 0x0a
        /*00be*/ 	.short	(.L_1185 - .L_1184)
	.align		4
.L_1184:
        /*00c0*/ 	.word	index@(.nv.constant0._Z35group_norm_nhwc_bwd_one_pass_kernelI11Fp32IOFp16WLi256ELi64ELi512EEv26Group_norm_nhwc_bwd_params)
        /*00c4*/ 	.short	0x0380
        /*00c6*/ 	.short	0x00b8


	//----- nvinfo : EIATTR_SW_WAR
	.align		4
.L_1185:
        /*00c8*/ 	.byte	0x04, 0x36
        /*00ca*/ 	.short	(.L_1187 - .L_1186)
.L_1186:
        /*00cc*/ 	.word	0x00000008
.L_1187:


//--------------------- .nv.info._Z35group_norm_nhwc_bwd_one_pass_kernelI11Fp32IOFp16WLi512ELi64ELi512EEv26Group_norm_nhwc_bwd_params --------------------------
	.section	.nv.info._Z35group_norm_nhwc_bwd_one_pass_kernelI11Fp32IOFp16WLi512ELi64ELi512EEv26Group_norm_nhwc_bwd_params,"",@"SHT_CUDA_INFO"
	.sectionflags	@""
	.align	4


	//----- nvinfo : EIATTR_CUDA_API_VERSION
	.align		4
        /*0000*/ 	.byte	0x04, 0x37
        /*0002*/ 	.short	(.L_1189 - .L_1188)
.L_1188:
        /*0004*/ 	.word	0x00000082


	//----- nvinfo : EIATTR_KPARAM_INFO
	.align		4
.L_1189:
        /*0008*/ 	.byte	0x04, 0x17
        /*000a*/ 	.short	(.L_1191 - .L_1190)
.L_1190:
        /*000c*/ 	.word	0x00000000
        /*0010*/ 	.short	0x0000
        /*0012*/ 	.short	0x0000
        /*0014*/ 	.byte	0x00, 0xf0, 0xe1, 0x02


	//----- nvinfo : EIATTR_SPARSE_MMA_MASK
	.align		4
.L_1191:
        /*0018*/ 	.byte	0x03, 0x50
        /*001a*/ 	.short	0x0000


	//----- nvinfo : EIATTR_MAXREG_COUNT
	.align		4
        /*001c*/ 	.byte	0x03, 0x1b
        /*001e*/ 	.short	0x0080


	//----- nvinfo : EIATTR_NUM_BARRIERS
	.align		4
        /*0020*/ 	.byte	0x02, 0x4c
        /*0022*/ 	.byte	0x01
	.zero		1


	//----- nvinfo : EIATTR_ANNOTATIONS
	.align		4
        /*0024*/ 	.byte	0x04, 0x55
        /*0026*/ 	.short	(.L_1193 - .L_1192)


	//   ....[0]....
.L_1192:
        /* <DEDUP_REMOVED lines=81> */


	//----- nvinfo : EIATTR_MERCURY_ISA_VERSION
	.align		4
.L_1193:
        /*0528*/ 	.byte	0x03, 0x5f
        /*052a*/ 	.short	0x0101


	//----- nvinfo : EIATTR_INT_WARP_WIDE_INSTR_OFFSETS
	.align		4
        /*052c*/ 	.byte	0x04, 0x31
        /*052e*/ 	.short	(.L_1195 - .L_1194)


	//   ....[0]....
.L_1194:
        /*0530*/ 	.word	0x0000b340


	//   ....[1]....
        /*0534*/ 	.word	0x0000c700


	//   ....[2]....
        /*0538*/ 	.word	0x0000c720


	//   ....[3]....
        /*053c*/ 	.word	0x0000c730


	//   ....[4]....
        /*0540*/ 	.word	0x0000c760


	//   ....[5]....
        /*0544*/ 	.word	0x0000c980


	//----- nvinfo : EIATTR_COOP_GROUP_MASK_REGIDS
	.align		4
.L_1195:
        /*0548*/ 	.byte	0x04, 0x29
        /*054a*/ 	.short	(.L_1197 - .L_1196)


	//   ....[0]....
.L_1196:
        /*054c*/ 	.word	0xffffffff


	//   ....[1]....
        /*0550*/ 	.word	0xffffffff


	//   ....[2]....
        /*0554*/ 	.word	0xffffffff


	//   ....[3]....
        /*0558*/ 	.word	0xffffffff


	//   ....[4]....
        /*055c*/ 	.word	0xffffffff


	//   ....[5]....
        /*0560*/ 	.word	0xffffffff


	//   ....[6]....
        /*0564*/ 	.word	0xffffffff


	//   ....[7]....
        /*0568*/ 	.word	0xffffffff


	//   ....[8]....
        /*056c*/ 	.word	0xffffffff


	//   ....[9]....
        /*0570*/ 	.word	0xffffffff


	//----- nvinfo : EIATTR_COOP_GROUP_INSTR_OFFSETS
	.align		4
.L_1197:
        /*0574*/ 	.byte	0x04, 0x28
        /*0576*/ 	.short	(.L_1199 - .L_1198)


	//   ....[0]....
.L_1198:
        /*0578*/ 	.word	0x0000b0c0


	//   ....[1]....
        /*057c*/ 	.word	0x0000b100


	//   ....[2]....
        /*0580*/ 	.word	0x0000b1a0


	//   ....[3]....
        /*0584*/ 	.word	0x0000b1b0


	//   ....[4]....
        /*0588*/ 	.word	0x0000b200


	//   ....[5]....
        /*058c*/ 	.word	0x0000b210


	//   ....[6]....
        /*0590*/ 	.word	0x0000b240


	//   ....[7]....
        /*0594*/ 	.word	0x0000b270


	//   ....[8]....
        /*0598*/ 	.word	0x0000b2e0


	//   ....[9]....
        /*059c*/ 	.word	0x0000b2f0


	//----- nvinfo : EIATTR_VRC_CTA_INIT_COUNT
	.align		4
.L_1199:
        /*05a0*/ 	.byte	0x02, 0x4a
	.zero		1
	.zero		1


	//----- nvinfo : EIATTR_EXIT_INSTR_OFFSETS
	.align		4
        /*05a4*/ 	.byte	0x04, 0x1c
        /*05a6*/ 	.short	(.L_1201 - .L_1200)


	//   ....[0]....
.L_1200:
        /*05a8*/ 	.word	0x0000d4a0


	//   ....[1]....
        /*05ac*/ 	.word	0x0000d5d0


	//   ....[2]....
        /*05b0*/ 	.word	0x0000db10


	//   ....[3]....
        /*05b4*/ 	.word	0x0000e110


	//----- nvinfo : EIATTR_MAX_THREADS
	.align		4
.L_1201:
        /*05b8*/ 	.byte	0x04, 0x05
        /*05ba*/ 	.short	(.L_1203 - .L_1202)
.L_1202:
        /*05bc*/ 	.word	0x00000200
        /*05c0*/ 	.word	0x00000001
        /*05c4*/ 	.word	0x00000001


	//----- nvinfo : EIATTR_CRS_STACK_SIZE
	.align		4
.L_1203:
        /*05c8*/ 	.byte	0x04, 0x1e
        /*05ca*/ 	.short	(.L_1205 - .L_1204)
.L_1204:
        /*05cc*/ 	.word	0x00000000


	//----- nvinfo : EIATTR_CBANK_PARAM_SIZE
	.align		4
.L_1205:
        /*05d0*/ 	.byte	0x03, 0x19
        /*05d2*/ 	.short	0x00b8


	//----- nvinfo : EIATTR_PARAM_CBANK
	.align		4
        /*05d4*/ 	.byte	0x04, 0x0a
        /*05d6*/ 	.short	(.L_1207 - .L_1206)
	.align		4
.L_1206:
        /*05d8*/ 	.word	index@(.nv.constant0._Z35group_norm_nhwc_bwd_one_pass_kernelI11Fp32IOFp16WLi512ELi64ELi512EEv26Group_norm_nhwc_bwd_params)
        /*05dc*/ 	.short	0x0380
        /*05de*/ 	.short	0x00b8


	//----- nvinfo : EIATTR_SW_WAR
	.align		4
.L_1207:
        /*05e0*/ 	.byte	0x04, 0x36
        /*05e2*/ 	.short	(.L_1209 - .L_1208)
.L_1208:
        /*05e4*/ 	.word	0x00000008
.L_1209:


//--------------------- .nv.info._Z35group_norm_nhwc_fwd_one_pass_kernelI11Bf16IOFp32WLi64ELi64ELi512EEv26Group_norm_nhwc_fwd_params --------------------------
	.section	.nv.info._Z35group_norm_nhwc_fwd_one_pass_kernelI11Bf16IOFp32WLi64ELi64ELi512EEv26Group_norm_nhwc_fwd_params,"",@"SHT_CUDA_INFO"
	.sectionflags	@""
	.align	4


	//----- nvinfo : EIATTR_CUDA_API_VERSION
	.align		4
        /*0000*/ 	.byte	0x04, 0x37
        /*0002*/ 	.short	(.L_1211 - .L_1210)
.L_1210:
        /*0004*/ 	.word	0x00000082


	//----- nvinfo : EIATTR_KPARAM_INFO
	.align		4
.L_1211:
        /*0008*/ 	.byte	0x04, 0x17
        /*000a*/ 	.short	(.L_1213 - .L_1212)
.L_1212:
        /*000c*/ 	.word	0x00000000
        /*0010*/ 	.short	0x0000
        /*0012*/ 	.short	0x0000
        /*0014*/ 	.byte	0x00, 0xf0, 0x81, 0x02


	//----- nvinfo : EIATTR_SPARSE_MMA_MASK
	.align		4
.L_1213:
        /*0018*/ 	.byte	0x03, 0x50
        /*001a*/ 	.short	0x0000


	//----- nvinfo : EIATTR_MAXREG_COUNT
	.align		4
        /*001c*/ 	.byte	0x03, 0x1b
        /*001e*/ 	.short	0x0080


	//----- nvinfo : EIATTR_NUM_BARRIERS
	.align		4
        /*0020*/ 	.byte	0x02, 0x4c
        /*0022*/ 	.byte	0x01
	.zero		1


	//----- nvinfo : EIATTR_MERCURY_ISA_VERSION
	.align		4
        /*0024*/ 	.byte	0x03, 0x5f
        /*0026*/ 	.short	0x0101


	//----- nvinfo : EIATTR_INT_WARP_WIDE_INSTR_OFFSETS
	.align		4
        /*0028*/ 	.byte	0x04, 0x31
        /*002a*/ 	.short	(.L_1215 - .L_1214)


	//   ....[0]....
.L_1214:
        /*002c*/ 	.word	0x000012c0


	//   ....[1]....
        /*0030*/ 	.word	0x00001330


	//   ....[2]....
        /*0034*/ 	.word	0x00001340


	//   ....[3]....
        /*0038*/ 	.word	0x00001370


	//   ....[4]....
        /*003c*/ 	.word	0x00001530


	//   ....[5]....
        /*0040*/ 	.word	0x00001590


	//   ....[6]....
        /*0044*/ 	.word	0x000015c0


	//   ....[7]....
        /*0048*/ 	.word	0x000015e0


	//   ....[8]....
        /*004c*/ 	.word	0x00001910


	//   ....[9]....
        /*0050*/ 	.word	0x00001930


	//   ....[10]....
        /*0054*/ 	.word	0x00001940


	//   ....[11]....
        /*0058*/ 	.word	0x00001970


	//   ....[12]....
        /*005c*/ 	.word	0x00001bd0


	//   ....[13]....
        /*0060*/ 	.word	0x00001bf0


	//----- nvinfo : EIATTR_COOP_GROUP_MASK_REGIDS
	.align		4
.L_1215:
        /*0064*/ 	.byte	0x04, 0x29
        /*0066*/ 	.short	(.L_1217 - .L_1216)


	//   ....[0]....
.L_1216:
        /*0068*/ 	.word	0xffffffff


	//   ....[1]....
        /*006c*/ 	.word	0xffffffff


	//   ....[2]....
        /*0070*/ 	.word	0xffffffff


	//   ....[3]....
        /*0074*/ 	.word	0xffffffff


	//   ....[4]....
        /*0078*/ 	.word	0xffffffff


	//   ....[5]....
        /*007c*/ 	.word	0xffffffff


	//   ....[6]....
        /*0080*/ 	.word	0xffffffff


	//   ....[7]....
        /*0084*/ 	.word	0xffffffff


	//   ....[8]....
        /*0088*/ 	.word	0xffffffff


	//   ....[9]....
        /*008c*/ 	.word	0xffffffff


	//----- nvinfo : EIATTR_COOP_GROUP_INSTR_OFFSETS
	.align		4
.L_1217:
        /*0090*/ 	.byte	0x04, 0x28
        /*0092*/ 	.short	(.L_1219 - .L_1218)


	//   ....[0]....
.L_1218:
        /*0094*/ 	.word	0x00000a00


	//   ....[1]....
        /*0098*/ 	.word	0x00000a10


	//   ....[2]....
        /*009c*/ 	.word	0x00000a40


	//   ....[3]....
        /*00a0*/ 	.word	0x00000a50


	//   ....[4]....
        /*00a4*/ 	.word	0x00000a90


	//   ....[5]....
        /*00a8*/ 	.word	0x00000aa0


	//   ....[6]....
        /*00ac*/ 	.word	0x00000ae0


	//   ....[7]....
        /*00b0*/ 	.word	0x00000af0


	//   ....[8]....
        /*00b4*/ 	.word	0x00000b50


	//   ....[9]....
        /*00b8*/ 	.word	0x00000b60


	//----- nvinfo : EIATTR_VRC_CTA_INIT_COUNT
	.align		4
.L_1219:
        /*00bc*/ 	.byte	0x02, 0x4a
	.zero		1
	.zero		1


	//----- nvinfo : EIATTR_EXIT_INSTR_OFFSETS
	.align		4
        /*00c0*/ 	.byte	0x04, 0x1c
        /*00c2*/ 	.short	(.L_1221 - .L_1220)


	//   ....[0]....
.L_1220:
        /*00c4*/ 	.word	0x00000070


	//   ....[1]....
        /*00c8*/ 	.word	0x00002f20


	//----- nvinfo : EIATTR_MAX_THREADS
	.align		4
.L_1221:
        /*00cc*/ 	.byte	0x04, 0x05
        /*00ce*/ 	.short	(.L_1223 - .L_1222)
.L_1222:
        /*00d0*/ 	.word	0x00000200
        /*00d4*/ 	.word	0x00000001
        /*00d8*/ 	.word	0x00000001


	//----- nvinfo : EIATTR_CRS_STACK_SIZE
	.align		4
.L_1223:
        /*00dc*/ 	.byte	0x04, 0x1e
        /*00de*/ 	.short	(.L_1225 - .L_1224)
.L_1224:
        /*00e0*/ 	.word	0x00000000


	//----- nvinfo : EIATTR_CBANK_PARAM_SIZE
	.align		4
.L_1225:
        /*00e4*/ 	.byte	0x03, 0x19
        /*00e6*/ 	.short	0x00a0


	//----- nvinfo : EIATTR_PARAM_CBANK
	.align		4
        /*00e8*/ 	.byte	0x04, 0x0a
        /*00ea*/ 	.short	(.L_1227 - .L_1226)
	.align		4
.L_1226:
        /*00ec*/ 	.word	index@(.nv.constant0._Z35group_norm_nhwc_fwd_one_pass_kernelI11Bf16IOFp32WLi64ELi64ELi512EEv26Group_norm_nhwc_fwd_params)
        /*00f0*/ 	.short	0x0380
        /*00f2*/ 	.short	0x00a0


	//----- nvinfo : EIATTR_SW_WAR
	.align		4
.L_1227:
        /*00f4*/ 	.byte	0x04, 0x36
        /*00f6*/ 	.short	(.L_1229 - .L_1228)
.L_1228:
        /*00f8*/ 	.word	0x00000008
.L_1229:


//--------------------- .nv.info._Z35group_norm_nhwc_fwd_one_pass_kernelI11Bf16IOFp32WLi128ELi64ELi512EEv26Group_norm_nhwc_fwd_params --------------------------
	.section	.nv.info._Z35group_norm_nhwc_fwd_one_pass_kernelI11Bf16IOFp32WLi128ELi64ELi512EEv26Group_norm_nhwc_fwd_params,"",@"SHT_CUDA_INFO"
	.sectionflags	@""
	.align	4


	//----- nvinfo : EIATTR_CUDA_API_VERSION
	.align		4
        /*0000*/ 	.byte	0x04, 0x37
        /*0002*/ 	.short	(.L_1231 - .L_1230)
.L_1230:
        /*0004*/ 	.word	0x00000082


	//----- nvinfo : EIATTR_KPARAM_INFO
	.align		4
.L_1231:
        /*0008*/ 	.byte	0x04, 0x17
        /*000a*/ 	.short	(.L_1233 - .L_1232)
.L_1232:
        /*000c*/ 	.word	0x00000000
        /*0010*/ 	.short	0x0000
        /*0012*/ 	.short	0x0000
        /*0014*/ 	.byte	0x00, 0xf0, 0x81, 0x02


	//----- nvinfo : EIATTR_SPARSE_MMA_MASK
	.align		4
.L_1233:
        /*0018*/ 	.byte	0x03, 0x50
        /*001a*/ 	.short	0x0000


	//----- nvinfo : EIATTR_MAXREG_COUNT
	.align		4
        /*001c*/ 	.byte	0x03, 0x1b
        /*001e*/ 	.short	0x0080


	//----- nvinfo : EIATTR_NUM_BARRIERS
	.align		4
        /*0020*/ 	.byte	0x02, 0x4c
        /*0022*/ 	.byte	0x01
	.zero		1


	//----- nvinfo : EIATTR_MERCURY_ISA_VERSION
	.align		4
        /*0024*/ 	.byte	0x03, 0x5f
        /*0026*/ 	.short	0x0101


	//----- nvinfo : EIATTR_COOP_GROUP_MASK_REGIDS
	.align		4
        /*0028*/ 	.byte	0x04, 0x29
        /*002a*/ 	.short	(.L_1235 - .L_1234)


	//   ....[0]....
.L_1234:
        /*002c*/ 	.word	0xffffffff


	//   ....[1]....
        /*0030*/ 	.word	0xffffffff


	//   ....[2]....
        /*0034*/ 	.word	0xffffffff


	//   ....[3]....
        /*0038*/ 	.word	0xffffffff


	//   ....[4]....
        /*003c*/ 	.word	0xffffffff


	//   ....[5]....
        /*0040*/ 	.word	0xffffffff


	//   ....[6]....
        /*0044*/ 	.word	0xffffffff


	//   ....[7]....
        /*0048*/ 	.word	0xffffffff


	//   ....[8]....
        /*004c*/ 	.word	0xffffffff


	//   ....[9]....
        /*0050*/ 	.word	0xffffffff


	//----- nvinfo : EIATTR_COOP_GROUP_INSTR_OFFSETS
	.align		4
.L_1235:
        /*0054*/ 	.byte	0x04, 0x28
        /*0056*/ 	.short	(.L_1237 - .L_1236)


	//   ....[0]....
.L_1236:
        /*0058*/ 	.word	0x00001030


	//   ....[1]....
        /*005c*/ 	.word	0x00001040


	//   ....[2]....
        /*0060*/ 	.word	0x00001070


	//   ....[3]....
        /*0064*/ 	.word	0x00001080


	//   ....[4]....
        /*0068*/ 	.word	0x000010c0


	//   ....[5]....
        /*006c*/ 	.word	0x000010d0


	//   ....[6]....
        /*0070*/ 	.word	0x00001110


	//   ....[7]....
        /*0074*/ 	.word	0x00001120


	//   ....[8]....
        /*0078*/ 	.word	0x00001190


	//   ....[9]....
        /*007c*/ 	.word	0x000011a0


	//----- nvinfo : EIATTR_VRC_CTA_INIT_COUNT
	.align		4
.L_1237:
        /*0080*/ 	.byte	0x02, 0x4a
	.zero		1
	.zero		1


	//----- nvinfo : EIATTR_EXIT_INSTR_OFFSETS
	.align		4
        /*0084*/ 	.byte	0x04, 0x1c
        /*0086*/ 	.short	(.L_1239 - .L_1238)


	//   ....[0]....
.L_1238:
        /*0088*/ 	.word	0x00000060


	//   ....[1]....
        /*008c*/ 	.word	0x00003e30


	//----- nvinfo : EIATTR_MAX_THREADS
	.align		4
.L_1239:
        /*0090*/ 	.byte	0x04, 0x05
        /*0092*/ 	.short	(.L_1241 - .L_1240)
.L_1240:
        /*0094*/ 	.word	0x00000200
        /*0098*/ 	.word	0x00000001
        /*009c*/ 	.word	0x00000001


	//----- nvinfo : EIATTR_CRS_STACK_SIZE
	.align		4
.L_1241:
        /*00a0*/ 	.byte	0x04, 0x1e
        /*00a2*/ 	.short	(.L_1243 - .L_1242)
.L_1242:
        /*00a4*/ 	.word	0x00000000


	//----- nvinfo : EIATTR_CBANK_PARAM_SIZE
	.align		4
.L_1243:
        /*00a8*/ 	.byte	0x03, 0x19
        /*00aa*/ 	.short	0x00a0


	//----- nvinfo : EIATTR_PARAM_CBANK
	.align		4
        /*00ac*/ 	.byte	0x04, 0x0a
        /*00ae*/ 	.short	(.L_1245 - .L_1244)
	.align		4
.L_1244:
        /*00b0*/ 	.word	index@(.nv.constant0._Z35group_norm_nhwc_fwd_one_pass_kernelI11Bf16IOFp32WLi128ELi64ELi512EEv26Group_norm_nhwc_fwd_params)
        /*00b4*/ 	.short	0x0380
        /*00b6*/ 	.short	0x00a0


	//----- nvinfo : EIATTR_SW_WAR
	.align		4
.L_1245:
        /*00b8*/ 	.byte	0x04, 0x36
        /*00ba*/ 	.short	(.L_1247 - .L_1246)
.L_1246:
        /*00bc*/ 	.word	0x00000008
.L_1247:


//--------------------- .nv.info._Z35group_norm_nhwc_fwd_one_pass_kernelI11Bf16IOFp32WLi256ELi64ELi512EEv26Group_norm_nhwc_fwd_params --------------------------
	.section	.nv.info._Z35group_norm_nhwc_fwd_one_pass_kernelI11Bf16IOFp32WLi256ELi64ELi512EEv26Group_norm_nhwc_fwd_params,"",@"SHT_CUDA_INFO"
	.sectionflags	@""
	.align	4


	//----- nvinfo : EIATTR_CUDA_API_VERSION
	.align		4
        /*0000*/ 	.byte	0x04, 0x37
        /*0002*/ 	.short	(.L_1249 - .L_1248)
.L_1248:
        /*0004*/ 	.word	0x00000082


	//----- nvinfo : EIATTR_KPARAM_INFO
	.align		4
.L_1249:
        /*0008*/ 	.byte	0x04, 0x17
        /*000a*/ 	.short	(.L_1251 - .L_1250)
.L_1250:
        /*000c*/ 	.word	0x00000000
        /*0010*/ 	.short	0x0000
        /*0012*/ 	.short	0x0000
        /*0014*/ 	.byte	0x00, 0xf0, 0x81, 0x02


	//----- nvinfo : EIATTR_SPARSE_MMA_MASK
	.align		4
.L_1251:
        /*0018*/ 	.byte	0x03, 0x50
        /*001a*/ 	.short	0x0000


	//----- nvinfo : EIATTR_MAXREG_COUNT
	.align		4
        /*001c*/ 	.byte	0x03, 0x1b
        /*001e*/ 	.short	0x0080


	//----- nvinfo : EIATTR_NUM_BARRIERS
	.align		4
        /*0020*/ 	.byte	0x02, 0x4c
        /*0022*/ 	.byte	0x01
	.zero		1


	//----- nvinfo : EIATTR_MERCURY_ISA_VERSION
	.align		4
        /*0024*/ 	.byte	0x03, 0x5f
        /*0026*/ 	.short	0x0101


	//----- nvinfo : EIATTR_COOP_GROUP_MASK_REGIDS
	.align		4
        /*0028*/ 	.byte	0x04, 0x29
        /*002a*/ 	.short	(.L_1253 - .L_1252)


	//   ....[0]....
.L_1252:
        /*002c*/ 	.word	0xffffffff


	//   ....[1]....
        /*0030*/ 	.word	0xffffffff


	//   ....[2]....
        /*0034*/ 	.word	0xffffffff


	//   ....[3]....
        /*0038*/ 	.word	0xffffffff


	//   ....[4]....
        /*003c*/ 	.word	0xffffffff


	//   ....[5]....
        /*0040*/ 	.word	0xffffffff


	//   ....[6]....
        /*0044*/ 	.word	0xffffffff


	//   ....[7]....
        /*0048*/ 	.word	0xffffffff


	//   ....[8]....
        /*004c*/ 	.word	0xffffffff


	//   ....[9]....
        /*0050*/ 	.word	0xffffffff


	//----- nvinfo : EIATTR_COOP_GROUP_INSTR_OFFSETS
	.align		4
.L_1253:
        /*0054*/ 	.byte	0x04, 0x28
        /*0056*/ 	.short	(.L_1255 - .L_1254)


	//   ....[0]....
.L_1254:
        /*0058*/ 	.word	0x00001b90


	//   ....[1]....
        /*005c*/ 	.word	0x00001ba0


	//   ....[2]....
        /*0060*/ 	.word	0x00001be0


	//   ....[3]....
        /*0064*/ 	.word	0x00001bf0


	//   ....[4]....
        /*0068*/ 	.word	0x00001c30


	//   ....[5]....
        /*006c*/ 	.word	0x00001c40


	//   ....[6]....
        /*0070*/ 	.word	0x00001c80


	//   ....[7]....
        /*0074*/ 	.word	0x00001c90


	//   ....[8]....
        /*0078*/ 	.word	0x00001d10


	//   ....[9]....
        /*007c*/ 	.word	0x00001d20


	//----- nvinfo : EIATTR_VRC_CTA_INIT_COUNT
	.align		4
.L_1255:
        /*0080*/ 	.byte	0x02, 0x4a
	.zero		1
	.zero		1


	//----- nvinfo : EIATTR_EXIT_INSTR_OFFSETS
	.align		4
        /*0084*/ 	.byte	0x04, 0x1c
        /*0086*/ 	.short	(.L_1257 - .L_1256)


	//   ....[0]....
.L_1256:
        /*0088*/ 	.word	0x00000060


	//   ....[1]....
        /*008c*/ 	.word	0x00006590


	//----- nvinfo : EIATTR_MAX_THREADS
	.align		4
.L_1257:
        /*0090*/ 	.byte	0x04, 0x05
        /*0092*/ 	.short	(.L_1259 - .L_1258)
.L_1258:
        /*0094*/ 	.word	0x00000200
        /*0098*/ 	.word	0x00000001
        /*009c*/ 	.word	0x00000001


	//----- nvinfo : EIATTR_CRS_STACK_SIZE
	.align		4
.L_1259:
        /*00a0*/ 	.byte	0x04, 0x1e
        /*00a2*/ 	.short	(.L_1261 - .L_1260)
.L_1260:
        /*00a4*/ 	.word	0x00000000


	//----- nvinfo : EIATTR_CBANK_PARAM_SIZE
	.align		4
.L_1261:
        /*00a8*/ 	.byte	0x03, 0x19
        /*00aa*/ 	.short	0x00a0


	//----- nvinfo : EIATTR_PARAM_CBANK
	.align		4
        /*00ac*/ 	.byte	0x04, 0x0a
        /*00ae*/ 	.short	(.L_1263 - .L_1262)
	.align		4
.L_1262:
        /*00b0*/ 	.word	index@(.nv.constant0._Z35group_norm_nhwc_fwd_one_pass_kernelI11Bf16IOFp32WLi256ELi64ELi512EEv26Group_norm_nhwc_fwd_params)
        /*00b4*/ 	.short	0x0380
        /*00b6*/ 	.short	0x00a0


	//----- nvinfo : EIATTR_SW_WAR
	.align		4
.L_1263:
        /*00b8*/ 	.byte	0x04, 0x36
        /*00ba*/ 	.short	(.L_1265 - .L_1264)
.L_1264:
        /*00bc*/ 	.word	0x00000008
.L_1265:


//--------------------- .nv.info._Z35group_norm_nhwc_fwd_one_pass_kernelI11Bf16IOFp32WLi512ELi64ELi512EEv26Group_norm_nhwc_fwd_params --------------------------
	.section	.nv.info._Z35group_norm_nhwc_fwd_one_pass_kernelI11Bf16IOFp32WLi512ELi64ELi512EEv26Group_norm_nhwc_fwd_params,"",@"SHT_CUDA_INFO"
	.sectionflags	@""
	.align	4


	//----- nvinfo : EIATTR_CUDA_API_VERSION
	.align		4
        /*0000*/ 	.byte	0x04, 0x37
        /*0002*/ 	.short	(.L_1267 - .L_1266)
.L_1266:
        /*0004*/ 	.word	0x00000082


	//----- nvinfo : EIATTR_KPARAM_INFO
	.align		4
.L_1267:
        /*0008*/ 	.byte	0x04, 0x17
        /*000a*/ 	.short	(.L_1269 - .L_1268)
.L_1268:
        /*000c*/ 	.word	0x00000000
        /*0010*/ 	.short	0x0000
        /*0012*/ 	.short	0x0000
        /*0014*/ 	.byte	0x00, 0xf0, 0x81, 0x02


	//----- nvinfo : EIATTR_SPARSE_MMA_MASK
	.align		4
.L_1269:
        /*0018*/ 	.byte	0x03, 0x50
        /*001a*/ 	.short	0x0000


	//----- nvinfo : EIATTR_MAXREG_COUNT
	.align		4
        /*001c*/ 	.byte	0x03, 0x1b
        /*001e*/ 	.short	0x0080


	//----- nvinfo : EIATTR_NUM_BARRIERS
	.align		4
        /*0020*/ 	.byte	0x02, 0x4c
        /*0022*/ 	.byte	0x01
	.zero		1


	//----- nvinfo : EIATTR_MERCURY_ISA_VERSION
	.align		4
        /*0024*/ 	.byte	0x03, 0x5f
        /*0026*/ 	.short	0x0101


	//----- nvinfo : EIATTR_COOP_GROUP_MASK_REGIDS
	.align		4
        /*0028*/ 	.byte	0x04, 0x29
        /*002a*/ 	.short	(.L_1271 - .L_1270)


	//   ....[0]....
.L_1270:
        /*002c*/ 	.word	0xffffffff


	//   ....[1]....
        /*0030*/ 	.word	0xffffffff


	//   ....[2]....
        /*0034*/ 	.word	0xffffffff


	//   ....[3]....
        /*0038*/ 	.word	0xffffffff


	//   ....[4]....
        /*003c*/ 	.word	0xffffffff


	//   ....[5]....
        /*0040*/ 	.word	0xffffffff


	//   ....[6]....
        /*0044*/ 	.word	0xffffffff


	//   ....[7]....
        /*0048*/ 	.word	0xffffffff


	//   ....[8]....
        /*004c*/ 	.word	0xffffffff


	//   ....[9]....
        /*0050*/ 	.word	0xffffffff


	//----- nvinfo : EIATTR_COOP_GROUP_INSTR_OFFSETS
	.align		4
.L_1271:
        /*0054*/ 	.byte	0x04, 0x28
        /*0056*/ 	.short	(.L_1273 - .L_1272)


	//   ....[0]....
.L_1272:
        /*0058*/ 	.word	0x00003390


	//   ....[1]....
        /*005c*/ 	.word	0x000033a0


	//   ....[2]....
        /*0060*/ 	.word	0x000033e0


	//   ....[3]....
        /*0064*/ 	.word	0x000033f0


	//   ....[4]....
        /*0068*/ 	.word	0x00003430


	//   ....[5]....
        /*006c*/ 	.word	0x00003440


	//   ....[6]....
        /*0070*/ 	.word	0x00003480


	//   ....[7]....
        /*0074*/ 	.word	0x00003490


	//   ....[8]....
        /*0078*/ 	.word	0x00003520


	//   ....[9]....
        /*007c*/ 	.word	0x00003530


	//----- nvinfo : EIATTR_VRC_CTA_INIT_COUNT
	.align		4
.L_1273:
        /*0080*/ 	.byte	0x02, 0x4a
	.zero		1
	.zero		1


	//----- nvinfo : EIATTR_EXIT_INSTR_OFFSETS
	.align		4
        /*0084*/ 	.byte	0x04, 0x1c
        /*0086*/ 	.short	(.L_1275 - .L_1274)


	//   ....[0]....
.L_1274:
        /*0088*/ 	.word	0x00000060


	//   ....[1]....
        /*008c*/ 	.word	0x0000bc10


	//----- nvinfo : EIATTR_MAX_THREADS
	.align		4
.L_1275:
        /*0090*/ 	.byte	0x04, 0x05
        /*0092*/ 	.short	(.L_1277 - .L_1276)
.L_1276:
        /*0094*/ 	.word	0x00000200
        /*0098*/ 	.word	0x00000001
        /*009c*/ 	.word	0x00000001


	//----- nvinfo : EIATTR_CRS_STACK_SIZE
	.align		4
.L_1277:
        /*00a0*/ 	.byte	0x04, 0x1e
        /*00a2*/ 	.short	(.L_1279 - .L_1278)
.L_1278:
        /*00a4*/ 	.word	0x00000000


	//----- nvinfo : EIATTR_CBANK_PARAM_SIZE
	.align		4
.L_1279:
        /*00a8*/ 	.byte	0x03, 0x19
        /*00aa*/ 	.short	0x00a0


	//----- nvinfo : EIATTR_PARAM_CBANK
	.align		4
        /*00ac*/ 	.byte	0x04, 0x0a
        /*00ae*/ 	.short	(.L_1281 - .L_1280)
	.align		4
.L_1280:
        /*00b0*/ 	.word	index@(.nv.constant0._Z35group_norm_nhwc_fwd_one_pass_kernelI11Bf16IOFp32WLi512ELi64ELi512EEv26Group_norm_nhwc_fwd_params)
        /*00b4*/ 	.short	0x0380
        /*00b6*/ 	.short	0x00a0


	//----- nvinfo : EIATTR_SW_WAR
	.align		4
.L_1281:
        /*00b8*/ 	.byte	0x04, 0x36
        /*00ba*/ 	.short	(.L_1283 - .L_1282)
.L_1282:
        /*00bc*/ 	.word	0x00000008
.L_1283:


//--------------------- .nv.info._Z35group_norm_nhwc_fwd_one_pass_kernelI11Bf16IOBf16WLi64ELi64ELi512EEv26Group_norm_nhwc_fwd_params --------------------------
	.section	.nv.info._Z35group_norm_nhwc_fwd_one_pass_kernelI11Bf16IOBf16WLi64ELi64ELi512EEv26Group_norm_nhwc_fwd_params,"",@"SHT_CUDA_INFO"
	.sectionflags	@""
	.align	4


	//----- nvinfo : EIATTR_CUDA_API_VERSION
	.align		4
        /*0000*/ 	.byte	0x04, 0x37
        /*0002*/ 	.short	(.L_1285 - .L_1284)
.L_1284:
        /*0004*/ 	.word	0x00000082


	//----- nvinfo : EIATTR_KPARAM_INFO
	.align		4
.L_1285:
        /*0008*/ 	.byte	0x04, 0x17
        /*000a*/ 	.short	(.L_1287 - .L_1286)
.L_1286:
        /*000c*/ 	.word	0x00000000
        /*0010*/ 	.short	0x0000
        /*0012*/ 	.short	0x0000
        /*0014*/ 	.byte	0x00, 0xf0, 0x81, 0x02


	//----- nvinfo : EIATTR_SPARSE_MMA_MASK
	.align		4
.L_1287:
        /*0018*/ 	.byte	0x03, 0x50
        /*001a*/ 	.short	0x0000


	//----- nvinfo : EIATTR_MAXREG_COUNT
	.align		4
        /*001c*/ 	.byte	0x03, 0x1b
        /*001e*/ 	.short	0x0080


	//----- nvinfo : EIATTR_NUM_BARRIERS
	.align		4
        /*0020*/ 	.byte	0x02, 0x4c
        /*0022*/ 	.byte	0x01
	.zero		1


	//----- nvinfo : EIATTR_MERCURY_ISA_VERSION
	.align		4
        /*0024*/ 	.byte	0x03, 0x5f
        /*0026*/ 	.short	0x0101


	//----- nvinfo : EIATTR_INT_WARP_WIDE_INSTR_OFFSETS
	.align		4
        /*0028*/ 	.byte	0x04, 0x31
        /*002a*/ 	.short	(.L_1289 - .L_1288)


	//   ....[0]....
.L_1288:
        /*002c*/ 	.word	0x000012c0


	//   ....[1]....
        /*0030*/ 	.word	0x00001330


	//   ....[2]....
        /*0034*/ 	.word	0x00001340


	//   ....[3]....
        /*0038*/ 	.word	0x00001370


	//   ....[4]....
        /*003c*/ 	.word	0x00001530


	//   ....[5]....
        /*0040*/ 	.word	0x00001590


	//   ....[6]....
        /*0044*/ 	.word	0x000015b0


	//   ....[7]....
        /*0048*/ 	.word	0x000015e0


	//   ....[8]....
        /*004c*/ 	.word	0x00001910


	//   ....[9]....
        /*0050*/ 	.word	0x00001930


	//   ....[10]....
        /*0054*/ 	.word	0x00001950


	//   ....[11]....
        /*0058*/ 	.word	0x00001970


	//   ....[12]....
        /*005c*/ 	.word	0x00001bd0


	//   ....[13]....
        /*0060*/ 	.word	0x00001bf0


	//----- nvinfo : EIATTR_COOP_GROUP_MASK_REGIDS
	.align		4
.L_1289:
        /*0064*/ 	.byte	0x04, 0x29
        /*0066*/ 	.short	(.L_1291 - .L_1290)


	//   ....[0]....
.L_1290:
        /*0068*/ 	.word	0xffffffff


	//   ....[1]....
        /*006c*/ 	.word	0xffffffff


	//   ....[2]....
        /*0070*/ 	.word	0xffffffff


	//   ....[3]....
        /*0074*/ 	.word	0xffffffff


	//   ....[4]....
        /*0078*/ 	.word	0xffffffff


	//   ....[5]....
        /*007c*/ 	.word	0xffffffff


	//   ....[6]....
        /*0080*/ 	.word	0xffffffff


	//   ....[7]....
        /*0084*/ 	.word	0xffffffff


	//   ....[8]....
        /*0088*/ 	.word	0xffffffff


	//   ....[9]....
        /*008c*/ 	.word	0xffffffff


	//----- nvinfo : EIATTR_COOP_GROUP_INSTR_OFFSETS
	.align		4
.L_1291:
        /*0090*/ 	.byte	0x04, 0x28
        /*0092*/ 	.short	(.L_1293 - .L_1292)


	//   ....[0]....
.L_1292:
        /*0094*/ 	.word	0x00000a00


	//   ....[1]....
        /*0098*/ 	.word	0x00000a10


	//   ....[2]....
        /*009c*/ 	.word	0x00000a40


	//   ....[3]....
        /*00a0*/ 	.word	0x00000a50


	//   ....[4]....
        /*00a4*/ 	.word	0x00000a90


	//   ....[5]....
        /*00a8*/ 	.word	0x00000aa0


	//   ....[6]....
        /*00ac*/ 	.word	0x00000ae0


	//   ....[7]....
        /*00b0*/ 	.word	0x00000af0


	//   ....[8]....
        /*00b4*/ 	.word	0x00000b50


	//   ....[9]....
        /*00b8*/ 	.word	0x00000b60


	//----- nvinfo : EIATTR_VRC_CTA_INIT_COUNT
	.align		4
.L_1293:
        /*00bc*/ 	.byte	0x02, 0x4a
	.zero		1
	.zero		1


	//----- nvinfo : EIATTR_EXIT_INSTR_OFFSETS
	.align		4
        /*00c0*/ 	.byte	0x04, 0x1c
        /*00c2*/ 	.short	(.L_1295 - .L_1294)


	//   ....[0]....
.L_1294:
        /*00c4*/ 	.word	0x00000070


	//   ....[1]....
        /*00c8*/ 	.word	0x00002f80


	//----- nvinfo : EIATTR_MAX_THREADS
	.align		4
.L_1295:
        /*00cc*/ 	.byte	0x04, 0x05
        /*00ce*/ 	.short	(.L_1297 - .L_1296)
.L_1296:
        /*00d0*/ 	.word	0x00000200
        /*00d4*/ 	.word	0x00000001
        /*00d8*/ 	.word	0x00000001


	//----- nvinfo : EIATTR_CRS_STACK_SIZE
	.align		4
.L_1297:
        /*00dc*/ 	.byte	0x04, 0x1e
        /*00de*/ 	.short	(.L_1299 - .L_1298)
.L_1298:
        /*00e0*/ 	.word	0x00000000


	//----- nvinfo : EIATTR_CBANK_PARAM_SIZE
	.align		4
.L_1299:
        /*00e4*/ 	.byte	0x03, 0x19
        /*00e6*/ 	.short	0x00a0


	//----- nvinfo : EIATTR_PARAM_CBANK
	.align		4
        /*00e8*/ 	.byte	0x04, 0x0a
        /*00ea*/ 	.short	(.L_1301 - .L_1300)
	.align		4
.L_1300:
        /*00ec*/ 	.word	index@(.nv.constant0._Z35group_norm_nhwc_fwd_one_pass_kernelI11Bf16IOBf16WLi64ELi64ELi512EEv26Group_norm_nhwc_fwd_params)
        /*00f0*/ 	.short	0x0380
        /*00f2*/ 	.short	0x00a0


	//----- nvinfo : EIATTR_SW_WAR
	.align		4
.L_1301:
        /*00f4*/ 	.byte	0x04, 0x36
        /*00f6*/ 	.short	(.L_1303 - .L_1302)
.L_1302:
        /*00f8*/ 	.word	0x00000008
.L_1303:


//--------------------- .nv.info._Z35group_norm_nhwc_fwd_one_pass_kernelI11Bf16IOBf16WLi128ELi64ELi512EEv26Group_norm_nhwc_fwd_params --------------------------
	.section	.nv.info._Z35group_norm_nhwc_fwd_one_pass_kernelI11Bf16IOBf16WLi128ELi64ELi512EEv26Group_norm_nhwc_fwd_params,"",@"SHT_CUDA_INFO"
	.sectionflags	@""
	.align	4


	//----- nvinfo : EIATTR_CUDA_API_VERSION
	.align		4
        /*0000*/ 	.byte	0x04, 0x37
        /*0002*/ 	.short	(.L_1305 - .L_1304)
.L_1304:
        /*0004*/ 	.word	0x00000082


	//----- nvinfo : EIATTR_KPARAM_INFO
	.align		4
.L_1305:
        /*0008*/ 	.byte	0x04, 0x17
        /*000a*/ 	.short	(.L_1307 - .L_1306)
.L_1306:
        /*000c*/ 	.word	0x00000000
        /*0010*/ 	.short	0x0000
        /*0012*/ 	.short	0x0000
        /*0014*/ 	.byte	0x00, 0xf0, 0x81, 0x02


	//----- nvinfo : EIATTR_SPARSE_MMA_MASK
	.align		4
.L_1307:
        /*0018*/ 	.byte	0x03, 0x50
        /*001a*/ 	.short	0x0000


	//----- nvinfo : EIATTR_MAXREG_COUNT
	.align		4
        /*001c*/ 	.byte	0x03, 0x1b
        /*001e*/ 	.short	0x0080


	//----- nvinfo : EIATTR_NUM_BARRIERS
	.align		4
        /*0020*/ 	.byte	0x02, 0x4c
        /*0022*/ 	.byte	0x01
	.zero		1


	//----- nvinfo : EIATTR_MERCURY_ISA_VERSION
	.align		4
        /*0024*/ 	.byte	0x03, 0x5f
        /*0026*/ 	.short	0x0101


	//----- nvinfo : EIATTR_COOP_GROUP_MASK_REGIDS
	.align		4
        /*0028*/ 	.byte	0x04, 0x29
        /*002a*/ 	.short	(.L_1309 - .L_1308)


	//   ....[0]....
.L_1308:
        /*002c*/ 	.word	0xffffffff


	//   ....[1]....
        /*0030*/ 	.word	0xffffffff


	//   ....[2]....
        /*0034*/ 	.word	0xffffffff


	//   ....[3]....
        /*0038*/ 	.word	0xffffffff


	//   ....[4]....
        /*003c*/ 	.word	0xffffffff


	//   ....[5]....
        /*0040*/ 	.word	0xffffffff


	//   ....[6]....
        /*0044*/ 	.word	0xffffffff


	//   ....[7]....
        /*0048*/ 	.word	0xffffffff


	//   ....[8]....
        /*004c*/ 	.word	0xffffffff


	//   ....[9]....
        /*0050*/ 	.word	0xffffffff


	//----- nvinfo : EIATTR_COOP_GROUP_INSTR_OFFSETS
	.align		4
.L_1309:
        /*0054*/ 	.byte	0x04, 0x28
        /*0056*/ 	.short	(.L_1311 - .L_1310)


	//   ....[0]....
.L_1310:
        /*0058*/ 	.word	0x00001030


	//   ....[1]....
        /*005c*/ 	.word	0x00001040


	//   ....[2]....
        /*0060*/ 	.word	0x00001070


	//   ....[3]....
        /*0064*/ 	.word	0x00001080


	//   ....[4]....
        /*0068*/ 	.word	0x000010c0


	//   ....[5]....
        /*006c*/ 	.word	0x000010d0


	//   ....[6]....
        /*0070*/ 	.word	0x00001110


	//   ....[7]....
        /*0074*/ 	.word	0x00001120


	//   ....[8]....
        /*0078*/ 	.word	0x00001190


	//   ....[9]....
        /*007c*/ 	.word	0x000011a0


	//----- nvinfo : EIATTR_VRC_CTA_INIT_COUNT
	.align		4
.L_1311:
        /*0080*/ 	.byte	0x02, 0x4a
	.zero		1
	.zero		1


	//----- nvinfo : EIATTR_EXIT_INSTR_OFFSETS
	.align		4
        /*0084*/ 	.byte	0x04, 0x1c
        /*0086*/ 	.short	(.L_1313 - .L_1312)


	//   ....[0]....
.L_1312:
        /*0088*/ 	.word	0x00000060


	//   ....[1]....
        /*008c*/ 	.word	0x00003e70


	//----- nvinfo : EIATTR_MAX_THREADS
	.align		4
.L_1313:
        /*0090*/ 	.byte	0x04, 0x05
        /*0092*/ 	.short	(.L_1315 - .L_1314)
.L_1314:
        /*0094*/ 	.word	0x00000200
        /*0098*/ 	.word	0x00000001
        /*009c*/ 	.word	0x00000001


	//----- nvinfo : EIATTR_CRS_STACK_SIZE
	.align		4
.L_1315:
        /*00a0*/ 	.byte	0x04, 0x1e
        /*00a2*/ 	.short	(.L_1317 - .L_1316)
.L_1316:
        /*00a4*/ 	.word	0x00000000


	//----- nvinfo : EIATTR_CBANK_PARAM_SIZE
	.align		4
.L_1317:
        /*00a8*/ 	.byte	0x03, 0x19
        /*00aa*/ 	.short	0x00a0


	//----- nvinfo : EIATTR_PARAM_CBANK
	.align		4
        /*00ac*/ 	.byte	0x04, 0x0a
        /*00ae*/ 	.short	(.L_1319 - .L_1318)
	.align		4
.L_1318:
        /*00b0*/ 	.word	index@(.nv.constant0._Z35group_norm_nhwc_fwd_one_pass_kernelI11Bf16IOBf16WLi128ELi64ELi512EEv26Group_norm_nhwc_fwd_params)
        /*00b4*/ 	.short	0x0380
        /*00b6*/ 	.short	0x00a0


	//----- nvinfo : EIATTR_SW_WAR
	.align		4
.L_1319:
        /*00b8*/ 	.byte	0x04, 0x36
        /*00ba*/ 	.short	(.L_1321 - .L_1320)
.L_1320:
        /*00bc*/ 	.word	0x00000008
.L_1321:


//--------------------- .nv.info._Z35group_norm_nhwc_fwd_one_pass_kernelI11Bf16IOBf16WLi256ELi64ELi512EEv26Group_norm_nhwc_fwd_params --------------------------
	.section	.nv.info._Z35group_norm_nhwc_fwd_one_pass_kernelI11Bf16IOBf16WLi256ELi64ELi512EEv26Group_norm_nhwc_fwd_params,"",@"SHT_CUDA_INFO"
	.sectionflags	@""
	.align	4


	//----- nvinfo : EIATTR_CUDA_API_VERSION
	.align		4
        /*0000*/ 	.byte	0x04, 0x37
        /*0002*/ 	.short	(.L_1323 - .L_1322)
.L_1322:
        /*0004*/ 	.word	0x00000082


	//----- nvinfo : EIATTR_KPARAM_INFO
	.align		4
.L_1323:
        /*0008*/ 	.byte	0x04, 0x17
        /*000a*/ 	.short	(.L_1325 - .L_1324)
.L_1324:
        /*000c*/ 	.word	0x00000000
        /*0010*/ 	.short	0x0000
        /*0012*/ 	.short	0x0000
        /*0014*/ 	.byte	0x00, 0xf0, 0x81, 0x02


	//----- nvinfo : EIATTR_SPARSE_MMA_MASK
	.align		4
.L_1325:
        /*0018*/ 	.byte	0x03, 0x50
        /*001a*/ 	.short	0x0000


	//----- nvinfo : EIATTR_MAXREG_COUNT
	.align		4
        /*001c*/ 	.byte	0x03, 0x1b
        /*001e*/ 	.short	0x0080


	//----- nvinfo : EIATTR_NUM_BARRIERS
	.align		4
        /*0020*/ 	.byte	0x02, 0x4c
        /*0022*/ 	.byte	0x01
	.zero		1


	//----- nvinfo : EIATTR_MERCURY_ISA_VERSION
	.align		4
        /*0024*/ 	.byte	0x03, 0x5f
        /*0026*/ 	.short	0x0101


	//----- nvinfo : EIATTR_COOP_GROUP_MASK_REGIDS
	.align		4
        /*0028*/ 	.byte	0x04, 0x29
        /*002a*/ 	.short	(.L_1327 - .L_1326)


	//   ....[0]....
.L_1326:
        /*002c*/ 	.word	0xffffffff


	//   ....[1]....
        /*0030*/ 	.word	0xffffffff


	//   ....[2]....
        /*0034*/ 	.word	0xffffffff


	//   ....[3]....
        /*0038*/ 	.word	0xffffffff


	//   ....[4]....
        /*003c*/ 	.word	0xffffffff


	//   ....[5]....
        /*0040*/ 	.word	0xffffffff


	//   ....[6]....
        /*0044*/ 	.word	0xffffffff


	//   ....[7]....
        /*0048*/ 	.word	0xffffffff


	//   ....[8]....
        /*004c*/ 	.word	0xffffffff


	//   ....[9]....
        /*0050*/ 	.word	0xffffffff


	//----- nvinfo : EIATTR_COOP_GROUP_INSTR_OFFSETS
	.align		4
.L_1327:
        /*0054*/ 	.byte	0x04, 0x28
        /*0056*/ 	.short	(.L_1329 - .L_1328)


	//   ....[0]....
.L_1328:
        /*0058*/ 	.word	0x00001b90


	//   ....[1]....
        /*005c*/ 	.word	0x00001ba0


	//   ....[2]....
        /*0060*/ 	.word	0x00001be0


	//   ....[3]....
        /*0064*/ 	.word	0x00001bf0


	//   ....[4]....
        /*0068*/ 	.word	0x00001c30


	//   ....[5]....
        /*006c*/ 	.word	0x00001c40


	//   ....[6]....
        /*0070*/ 	.word	0x00001c80


	//   ....[7]....
        /*0074*/ 	.word	0x00001c90


	//   ....[8]....
        /*0078*/ 	.word	0x00001d10


	//   ....[9]....
        /*007c*/ 	.word	0x00001d20


	//----- nvinfo : EIATTR_VRC_CTA_INIT_COUNT
	.align		4
.L_1329:
        /*0080*/ 	.byte	0x02, 0x4a
	.zero		1
	.zero		1


	//----- nvinfo : EIATTR_EXIT_INSTR_OFFSETS
	.align		4
        /*0084*/ 	.byte	0x04, 0x1c
        /*0086*/ 	.short	(.L_1331 - .L_1330)


	//   ....[0]....
.L_1330:
        /*0088*/ 	.word	0x00000060


	//   ....[1]....
        /*008c*/ 	.word	0x000065f0


	//----- nvinfo : EIATTR_MAX_THREADS
	.align		4
.L_1331:
        /*0090*/ 	.byte	0x04, 0x05
        /*0092*/ 	.short	(.L_1333 - .L_1332)
.L_1332:
        /*0094*/ 	.word	0x00000200
        /*0098*/ 	.word	0x00000001
        /*009c*/ 	.word	0x00000001


	//----- nvinfo : EIATTR_CRS_STACK_SIZE
	.align		4
.L_1333:
        /*00a0*/ 	.byte	0x04, 0x1e
        /*00a2*/ 	.short	(.L_1335 - .L_1334)
.L_1334:
        /*00a4*/ 	.word	0x00000000


	//----- nvinfo : EIATTR_CBANK_PARAM_SIZE
	.align		4
.L_1335:
        /*00a8*/ 	.byte	0x03, 0x19
        /*00aa*/ 	.short	0x00a0


	//----- nvinfo : EIATTR_PARAM_CBANK
	.align		4
        /*00ac*/ 	.byte	0x04, 0x0a
        /*00ae*/ 	.short	(.L_1337 - .L_1336)
	.align		4
.L_1336:
        /*00b0*/ 	.word	index@(.nv.constant0._Z35group_norm_nhwc_fwd_one_pass_kernelI11Bf16IOBf16WLi256ELi64ELi512EEv26Group_norm_nhwc_fwd_params)
        /*00b4*/ 	.short	0x0380
        /*00b6*/ 	.short	0x00a0


	//----- nvinfo : EIATTR_SW_WAR
	.align		4
.L_1337:
        /*00b8*/ 	.byte	0x04, 0x36
        /*00ba*/ 	.short	(.L_1339 - .L_1338)
.L_1338:
        /*00bc*/ 	.word	0x00000008
.L_1339:


//--------------------- .nv.info._Z35group_norm_nhwc_fwd_one_pass_kernelI11Bf16IOBf16WLi512ELi64ELi512EEv26Group_norm_nhwc_fwd_params --------------------------
	.section	.nv.info._Z35group_norm_nhwc_fwd_one_pass_kernelI11Bf16IOBf16WLi512ELi64ELi512EEv26Group_norm_nhwc_fwd_params,"",@"SHT_CUDA_INFO"
	.sectionflags	@""
	.align	4


	//----- nvinfo : EIATTR_CUDA_API_VERSION
	.align		4
        /*0000*/ 	.byte	0x04, 0x37
        /*0002*/ 	.short	(.L_1341 - .L_1340)
.L_1340:
        /*0004*/ 	.word	0x00000082


	//----- nvinfo : EIATTR_KPARAM_INFO
	.align		4
.L_1341:
        /*0008*/ 	.byte	0x04, 0x17
        /*000a*/ 	.short	(.L_1343 - .L_1342)
.L_1342:
        /*000c*/ 	.word	0x00000000
        /*0010*/ 	.short	0x0000
        /*0012*/ 	.short	0x0000
        /*0014*/ 	.byte	0x00, 0xf0, 0x81, 0x02


	//----- nvinfo : EIATTR_SPARSE_MMA_MASK
	.align		4
.L_1343:
        /*0018*/ 	.byte	0x03, 0x50
        /*001a*/ 	.short	0x0000


	//----- nvinfo : EIATTR_MAXREG_COUNT
	.align		4
        /*001c*/ 	.byte	0x03, 0x1b
        /*001e*/ 	.short	0x0080


	//----- nvinfo : EIATTR_NUM_BARRIERS
	.align		4
        /*0020*/ 	.byte	0x02, 0x4c
        /*0022*/ 	.byte	0x01
	.zero		1


	//----- nvinfo : EIATTR_MERCURY_ISA_VERSION
	.align		4
        /*0024*/ 	.byte	0x03, 0x5f
        /*0026*/ 	.short	0x0101


	//----- nvinfo : EIATTR_COOP_GROUP_MASK_REGIDS
	.align		4
        /*0028*/ 	.byte	0x04, 0x29
        /*002a*/ 	.short	(.L_1345 - .L_1344)


	//   ....[0]....
.L_1344:
        /*002c*/ 	.word	0xffffffff


	//   ....[1]....
        /*0030*/ 	.word	0xffffffff


	//   ....[2]....
        /*0034*/ 	.word	0xffffffff


	//   ....[3]....
        /*0038*/ 	.word	0xffffffff


	//   ....[4]....
        /*003c*/ 	.word	0xffffffff


	//   ....[5]....
        /*0040*/ 	.word	0xffffffff


	//   ....[6]....
        /*0044*/ 	.word	0xffffffff


	//   ....[7]....
        /*0048*/ 	.word	0xffffffff


	//   ....[8]....
        /*004c*/ 	.word	0xffffffff


	//   ....[9]....
        /*0050*/ 	.word	0xffffffff


	//----- nvinfo : EIATTR_COOP_GROUP_INSTR_OFFSETS
	.align		4
.L_1345:
        /*0054*/ 	.byte	0x04, 0x28
        /*0056*/ 	.short	(.L_1347 - .L_1346)


	//   ....[0]....
.L_1346:
        /*0058*/ 	.word	0x000033b0


	//   ....[1]....
        /*005c*/ 	.word	0x000033c0


	//   ....[2]....
        /*0060*/ 	.word	0x00003400


	//   ....[3]....
        /*0064*/ 	.word	0x00003410


	//   ....[4]....
        /*0068*/ 	.word	0x00003450


	//   ....[5]....
        /*006c*/ 	.word	0x00003460


	//   ....[6]....
        /*0070*/ 	.word	0x000034a0


	//   ....[7]....
        /*0074*/ 	.word	0x000034b0


	//   ....[8]....
        /*0078*/ 	.word	0x00003540


	//   ....[9]....
        /*007c*/ 	.word	0x00003550


	//----- nvinfo : EIATTR_VRC_CTA_INIT_COUNT
	.align		4
.L_1347:
        /*0080*/ 	.byte	0x02, 0x4a
	.zero		1
	.zero		1


	//----- nvinfo : EIATTR_EXIT_INSTR_OFFSETS
	.align		4
        /*0084*/ 	.byte	0x04, 0x1c
        /*0086*/ 	.short	(.L_1349 - .L_1348)


	//   ....[0]....
.L_1348:
        /*0088*/ 	.word	0x00000060


	//   ....[1]....
        /*008c*/ 	.word	0x0000bc90


	//----- nvinfo : EIATTR_MAX_THREADS
	.align		4
.L_1349:
        /*0090*/ 	.byte	0x04, 0x05
        /*0092*/ 	.short	(.L_1351 - .L_1350)
.L_1350:
        /*0094*/ 	.word	0x00000200
        /*0098*/ 	.word	0x00000001
        /*009c*/ 	.word	0x00000001


	//----- nvinfo : EIATTR_CRS_STACK_SIZE
	.align		4
.L_1351:
        /*00a0*/ 	.byte	0x04, 0x1e
        /*00a2*/ 	.short	(.L_1353 - .L_1352)
.L_1352:
        /*00a4*/ 	.word	0x00000000


	//----- nvinfo : EIATTR_CBANK_PARAM_SIZE
	.align		4
.L_1353:
        /*00a8*/ 	.byte	0x03, 0x19
        /*00aa*/ 	.short	0x00a0


	//----- nvinfo : EIATTR_PARAM_CBANK
	.align		4
        /*00ac*/ 	.byte	0x04, 0x0a
        /*00ae*/ 	.short	(.L_1355 - .L_1354)
	.align		4
.L_1354:
        /*00b0*/ 	.word	index@(.nv.constant0._Z35group_norm_nhwc_fwd_one_pass_kernelI11Bf16IOBf16WLi512ELi64ELi512EEv26Group_norm_nhwc_fwd_params)
        /*00b4*/ 	.short	0x0380
        /*00b6*/ 	.short	0x00a0


	//----- nvinfo : EIATTR_SW_WAR
	.align		4
.L_1355:
        /*00b8*/ 	.byte	0x04, 0x36
        /*00ba*/ 	.short	(.L_1357 - .L_1356)
.L_1356:
        /*00bc*/ 	.word	0x00000008
.L_1357:


//--------------------- .nv.info._Z35group_norm_nhwc_fwd_one_pass_kernelI11Bf16IOFp16WLi64ELi64ELi512EEv26Group_norm_nhwc_fwd_params --------------------------
	.section	.nv.info._Z35group_norm_nhwc_fwd_one_pass_kernelI11Bf16IOFp16WLi64ELi64ELi512EEv26Group_norm_nhwc_fwd_params,"",@"SHT_CUDA_INFO"
	.sectionflags	@""
	.align	4


	//----- nvinfo : EIATTR_CUDA_API_VERSION
	.align		4
        /*0000*/ 	.byte	0x04, 0x37
        /*0002*/ 	.short	(.L_1359 - .L_1358)
.L_1358:
        /*0004*/ 	.word	0x00000082


	//----- nvinfo : EIATTR_KPARAM_INFO
	.align		4
.L_1359:
        /*0008*/ 	.byte	0x04, 0x17
        /*000a*/ 	.short	(.L_1361 - .L_1360)
.L_1360:
        /*000c*/ 	.word	0x00000000
        /*0010*/ 	.short	0x0000
        /*0012*/ 	.short	0x0000
        /*0014*/ 	.byte	0x00, 0xf0, 0x81, 0x02


	//----- nvinfo : EIATTR_SPARSE_MMA_MASK
	.align		4
.L_1361:
        /*0018*/ 	.byte	0x03, 0x50
        /*001a*/ 	.short	0x0000


	//----- nvinfo : EIATTR_MAXREG_COUNT
	.align		4
        /*001c*/ 	.byte	0x03, 0x1b
        /*001e*/ 	.short	0x0080


	//----- nvinfo : EIATTR_NUM_BARRIERS
	.align		4
        /*0020*/ 	.byte	0x02, 0x4c
        /*0022*/ 	.byte	0x01
	.zero		1


	//----- nvinfo : EIATTR_MERCURY_ISA_VERSION
	.align		4
        /*0024*/ 	.byte	0x03, 0x5f
        /*0026*/ 	.short	0x0101


	//----- nvinfo : EIATTR_INT_WARP_WIDE_INSTR_OFFSETS
	.align		4
        /*0028*/ 	.byte	0x04, 0x31
        /*002a*/ 	.short	(.L_1363 - .L_1362)


	//   ....[0]....
.L_1362:
        /*002c*/ 	.word	0x000012c0


	//   ....[1]....
        /*0030*/ 	.word	0x00001320


	//   ....[2]....
        /*0034*/ 	.word	0x00001340


	//   ....[3]....
        /*0038*/ 	.word	0x00001370


	//   ....[4]....
        /*003c*/ 	.word	0x00001530


	//   ....[5]....
        /*0040*/ 	.word	0x00001590


	//   ....[6]....
        /*0044*/ 	.word	0x000015b0


	//   ....[7]....
        /*0048*/ 	.word	0x000015e0


	//   ....[8]....
        /*004c*/ 	.word	0x00001910


	//   ....[9]....
        /*0050*/ 	.word	0x00001930


	//   ....[10]....
        /*0054*/ 	.word	0x00001950


	//   ....[11]....
        /*0058*/ 	.word	0x00001970


	//   ....[12]....
        /*005c*/ 	.word	0x00001bd0


	//   ....[13]....
        /*0060*/ 	.word	0x00001bf0


	//----- nvinfo : EIATTR_COOP_GROUP_MASK_REGIDS
	.align		4
.L_1363:
        /*0064*/ 	.byte	0x04, 0x29
        /*0066*/ 	.short	(.L_1365 - .L_1364)


	//   ....[0]....
.L_1364:
        /*0068*/ 	.word	0xffffffff


	//   ....[1]....
        /*006c*/ 	.word	0xffffffff


	//   ....[2]....
        /*0070*/ 	.word	0xffffffff


	//   ....[3]....
        /*0074*/ 	.word	0xffffffff


	//   ....[4]....
        /*0078*/ 	.word	0xffffffff


	//   ....[5]....
        /*007c*/ 	.word	0xffffffff


	//   ....[6]....
        /*0080*/ 	.word	0xffffffff


	//   ....[7]....
        /*0084*/ 	.word	0xffffffff


	//   ....[8]....
        /*0088*/ 	.word	0xffffffff


	//   ....[9]....
        /*008c*/ 	.word	0xffffffff


	//----- nvinfo : EIATTR_COOP_GROUP_INSTR_OFFSETS
	.align		4
.L_1365:
        /*0090*/ 	.byte	0x04, 0x28
        /*0092*/ 	.short	(.L_1367 - .L_1366)


	//   ....[0]....
.L_1366:
        /*0094*/ 	.word	0x00000a00


	//   ....[1]....
        /*0098*/ 	.word	0x00000a10


	//   ....[2]....
        /*009c*/ 	.word	0x00000a40


	//   ....[3]....
        /*00a0*/ 	.word	0x00000a50


	//   ....[4]....
        /*00a4*/ 	.word	0x00000a90


	//   ....[5]....
        /*00a8*/ 	.word	0x00000aa0


	//   ....[6]....
        /*00ac*/ 	.word	0x00000ae0


	//   ....[7]....
        /*00b0*/ 	.word	0x00000af0


	//   ....[8]....
        /*00b4*/ 	.word	0x00000b50


	//   ....[9]....
        /*00b8*/ 	.word	0x00000b60


	//----- nvinfo : EIATTR_VRC_CTA_INIT_COUNT
	.align		4
.L_1367:
        /*00bc*/ 	.byte	0x02, 0x4a
	.zero		1
	.zero		1


	//----- nvinfo : EIATTR_EXIT_INSTR_OFFSETS
	.align		4
        /*00c0*/ 	.byte	0x04, 0x1c
        /*00c2*/ 	.short	(.L_1369 - .L_1368)


	//   ....[0]....
.L_1368:
        /*00c4*/ 	.word	0x00000070


	//   ....[1]....
        /*00c8*/ 	.word	0x00002f80


	//----- nvinfo : EIATTR_MAX_THREADS
	.align		4
.L_1369:
        /*00cc*/ 	.byte	0x04, 0x05
        /*00ce*/ 	.short	(.L_1371 - .L_1370)
.L_1370:
        /*00d0*/ 	.word	0x00000200
        /*00d4*/ 	.word	0x00000001
        /*00d8*/ 	.word	0x00000001


	//----- nvinfo : EIATTR_CRS_STACK_SIZE
	.align		4
.L_1371:
        /*00dc*/ 	.byte	0x04, 0x1e
        /*00de*/ 	.short	(.L_1373 - .L_1372)
.L_1372:
        /*00e0*/ 	.word	0x00000000


	//----- nvinfo : EIATTR_CBANK_PARAM_SIZE
	.align		4
.L_1373:
        /*00e4*/ 	.byte	0x03, 0x19
        /*00e6*/ 	.short	0x00a0


	//----- nvinfo : EIATTR_PARAM_CBANK
	.align		4
        /*00e8*/ 	.byte	0x04, 0x0a
        /*00ea*/ 	.short	(.L_1375 - .L_1374)
	.align		4
.L_1374:
        /*00ec*/ 	.word	index@(.nv.constant0._Z35group_norm_nhwc_fwd_one_pass_kernelI11Bf16IOFp16WLi64ELi64ELi512EEv26Group_norm_nhwc_fwd_params)
        /*00f0*/ 	.short	0x0380
        /*00f2*/ 	.short	0x00a0


	//----- nvinfo : EIATTR_SW_WAR
	.align		4
.L_1375:
        /*00f4*/ 	.byte	0x04, 0x36
        /*00f6*/ 	.short	(.L_1377 - .L_1376)
.L_1376:
        /*00f8*/ 	.word	0x00000008
.L_1377:


//--------------------- .nv.info._Z35group_norm_nhwc_fwd_one_pass_kernelI11Bf16IOFp16WLi128ELi64ELi512EEv26Group_norm_nhwc_fwd_params --------------------------
	.section	.nv.info._Z35group_norm_nhwc_fwd_one_pass_kernelI11Bf16IOFp16WLi128ELi64ELi512EEv26Group_norm_nhwc_fwd_params,"",@"SHT_CUDA_INFO"
	.sectionflags	@""
	.align	4


	//----- nvinfo : EIATTR_CUDA_API_VERSION
	.align		4
        /*0000*/ 	.byte	0x04, 0x37
        /*0002*/ 	.short	(.L_1379 - .L_1378)
.L_1378:
        /*0004*/ 	.word	0x00000082


	//----- nvinfo : EIATTR_KPARAM_INFO
	.align		4
.L_1379:
        /*0008*/ 	.byte	0x04, 0x17
        /*000a*/ 	.short	(.L_1381 - .L_1380)
.L_1380:
        /*000c*/ 	.word	0x00000000
        /*0010*/ 	.short	0x0000
        /*0012*/ 	.short	0x0000
        /*0014*/ 	.byte	0x00, 0xf0, 0x81, 0x02


	//----- nvinfo : EIATTR_SPARSE_MMA_MASK
	.align		4
.L_1381:
        /*0018*/ 	.byte	0x03, 0x50
        /*001a*/ 	.short	0x0000


	//----- nvinfo : EIATTR_MAXREG_COUNT
	.align		4
        /*001c*/ 	.byte	0x03, 0x1b
        /*001e*/ 	.short	0x0080


	//----- nvinfo : EIATTR_NUM_BARRIERS
	.align		4
        /*0020*/ 	.byte	0x02, 0x4c
        /*0022*/ 	.byte	0x01
	.zero		1


	//----- nvinfo : EIATTR_MERCURY_ISA_VERSION
	.align		4
        /*0024*/ 	.byte	0x03, 0x5f
        /*0026*/ 	.short	0x0101


	//----- nvinfo : EIATTR_COOP_GROUP_MASK_REGIDS
	.align		4
        /*0028*/ 	.byte	0x04, 0x29
        /*002a*/ 	.short	(.L_1383 - .L_1382)


	//   ....[0]....
.L_1382:
        /*002c*/ 	.word	0xffffffff


	//   ....[1]....
        /*0030*/ 	.word	0xffffffff


	//   ....[2]....
        /*0034*/ 	.word	0xffffffff


	//   ....[3]....
        /*0038*/ 	.word	0xffffffff


	//   ....[4]....
        /*003c*/ 	.word	0xffffffff


	//   ....[5]....
        /*0040*/ 	.word	0xffffffff


	//   ....[6]....
        /*0044*/ 	.word	0xffffffff


	//   ....[7]....
        /*0048*/ 	.word	0xffffffff


	//   ....[8]....
        /*004c*/ 	.word	0xffffffff


	//   ....[9]....
        /*0050*/ 	.word	0xffffffff


	//----- nvinfo : EIATTR_COOP_GROUP_INSTR_OFFSETS
	.align		4
.L_1383:
        /*0054*/ 	.byte	0x04, 0x28
        /*0056*/ 	.short	(.L_1385 - .L_1384)


	//   ....[0]....
.L_1384:
        /*0058*/ 	.word	0x00001030


	//   ....[1]....
        /*005c*/ 	.word	0x00001040


	//   ....[2]....
        /*0060*/ 	.word	0x00001070


	//   ....[3]....
        /*0064*/ 	.word	0x00001080


	//   ....[4]....
        /*0068*/ 	.word	0x000010c0


	//   ....[5]....
        /*006c*/ 	.word	0x000010d0


	//   ....[6]....
        /*0070*/ 	.word	0x00001110


	//   ....[7]....
        /*0074*/ 	.word	0x00001120


	//   ....[8]....
        /*0078*/ 	.word	0x00001190


	//   ....[9]....
        /*007c*/ 	.word	0x000011a0


	//----- nvinfo : EIATTR_VRC_CTA_INIT_COUNT
	.align		4
.L_1385:
        /*0080*/ 	.byte	0x02, 0x4a
	.zero		1
	.zero		1


	//----- nvinfo : EIATTR_EXIT_INSTR_OFFSETS
	.align		4
        /*0084*/ 	.byte	0x04, 0x1c
        /*0086*/ 	.short	(.L_1387 - .L_1386)


	//   ....[0]....
.L_1386:
        /*0088*/ 	.word	0x00000060


	//   ....[1]....
        /*008c*/ 	.word	0x00003e70


	//----- nvinfo : EIATTR_MAX_THREADS
	.align		4
.L_1387:
        /*0090*/ 	.byte	0x04, 0x05
        /*0092*/ 	.short	(.L_1389 - .L_1388)
.L_1388:
        /*0094*/ 	.word	0x00000200
        /*0098*/ 	.word	0x00000001
        /*009c*/ 	.word	0x00000001


	//----- nvinfo : EIATTR_CRS_STACK_SIZE
	.align		4
.L_1389:
        /*00a0*/ 	.byte	0x04, 0x1e
        /*00a2*/ 	.short	(.L_1391 - .L_1390)
.L_1390:
        /*00a4*/ 	.word	0x00000000


	//----- nvinfo : EIATTR_CBANK_PARAM_SIZE
	.align		4
.L_1391:
        /*00a8*/ 	.byte	0x03, 0x19
        /*00aa*/ 	.short	0x00a0


	//----- nvinfo : EIATTR_PARAM_CBANK
	.align		4
        /*00ac*/ 	.byte	0x04, 0x0a
        /*00ae*/ 	.short	(.L_1393 - .L_1392)
	.align		4
.L_1392:
        /*00b0*/ 	.word	index@(.nv.constant0._Z35group_norm_nhwc_fwd_one_pass_kernelI11Bf16IOFp16WLi128ELi64ELi512EEv26Group_norm_nhwc_fwd_params)
        /*00b4*/ 	.short	0x0380
        /*00b6*/ 	.short	0x00a0


	//----- nvinfo : EIATTR_SW_WAR
	.align		4
.L_1393:
        /*00b8*/ 	.byte	0x04, 0x36
        /*00ba*/ 	.short	(.L_1395 - .L_1394)
.L_1394:
        /*00bc*/ 	.word	0x00000008
.L_1395:


//--------------------- .nv.info._Z35group_norm_nhwc_fwd_one_pass_kernelI11Bf16IOFp16WLi256ELi64ELi512EEv26Group_norm_nhwc_fwd_params --------------------------
	.section	.nv.info._Z35group_norm_nhwc_fwd_one_pass_kernelI11Bf16IOFp16WLi256ELi64ELi512EEv26Group_norm_nhwc_fwd_params,"",@"SHT_CUDA_INFO"
	.sectionflags	@""
	.align	4


	//----- nvinfo : EIATTR_CUDA_API_VERSION
	.align		4
        /*0000*/ 	.byte	0x04, 0x37
        /*0002*/ 	.short	(.L_1397 - .L_1396)
.L_1396:
        /*0004*/ 	.word	0x00000082


	//----- nvinfo : EIATTR_KPARAM_INFO
	.align		4
.L_1397:
        /*0008*/ 	.byte	0x04, 0x17
        /*000a*/ 	.short	(.L_1399 - .L_1398)
.L_1398:
        /*000c*/ 	.word	0x00000000
        /*0010*/ 	.short	0x0000
        /*0012*/ 	.short	0x0000
        /*0014*/ 	.byte	0x00, 0xf0, 0x81, 0x02


	//----- nvinfo : EIATTR_SPARSE_MMA_MASK
	.align		4
.L_1399:
        /*0018*/ 	.byte	0x03, 0x50
        /*001a*/ 	.short	0x0000


	//----- nvinfo : EIATTR_MAXREG_COUNT
	.align		4
        /*001c*/ 	.byte	0x03, 0x1b
        /*001e*/ 	.short	0x0080


	//----- nvinfo : EIATTR_NUM_BARRIERS
	.align		4
        /*0020*/ 	.byte	0x02, 0x4c
        /*0022*/ 	.byte	0x01
	.zero		1


	//----- nvinfo : EIATTR_MERCURY_ISA_VERSION
	.align		4
        /*0024*/ 	.byte	0x03, 0x5f
        /*0026*/ 	.short	0x0101


	//----- nvinfo : EIATTR_COOP_GROUP_MASK_REGIDS
	.align		4
        /*0028*/ 	.byte	0x04, 0x29
        /*002a*/ 	.short	(.L_1401 - .L_1400)


	//   ....[0]....
.L_1400:
        /*002c*/ 	.word	0xffffffff


	//   ....[1]....
        /*0030*/ 	.word	0xffffffff


	//   ....[2]....
        /*0034*/ 	.word	0xffffffff


	//   ....[3]....
        /*0038*/ 	.word	0xffffffff


	//   ....[4]....
        /*003c*/ 	.word	0xffffffff


	//   ....[5]....
        /*0040*/ 	.word	0xffffffff


	//   ....[6]....
        /*0044*/ 	.word	0xffffffff


	//   ....[7]....
        /*0048*/ 	.word	0xffffffff


	//   ....[8]....
        /*004c*/ 	.word	0xffffffff


	//   ....[9]....
        /*0050*/ 	.word	0xffffffff


	//----- nvinfo : EIATTR_COOP_GROUP_INSTR_OFFSETS
	.align		4
.L_1401:
        /*0054*/ 	.byte	0x04, 0x28
        /*0056*/ 	.short	(.L_1403 - .L_1402)


	//   ....[0]....
.L_1402:
        /*0058*/ 	.word	0x00001b90


	//   ....[1]....
        /*005c*/ 	.word	0x00001ba0


	//   ....[2]....
        /*0060*/ 	.word	0x00001be0


	//   ....[3]....
        /*0064*/ 	.word	0x00001bf0


	//   ....[4]....
        /*0068*/ 	.word	0x00001c30


	//   ....[5]....
        /*006c*/ 	.word	0x00001c40


	//   ....[6]....
        /*0070*/ 	.word	0x00001c80


	//   ....[7]....
        /*0074*/ 	.word	0x00001c90


	//   ....[8]....
        /*0078*/ 	.word	0x00001d10


	//   ....[9]....
        /*007c*/ 	.word	0x00001d20


	//----- nvinfo : EIATTR_VRC_CTA_INIT_COUNT
	.align		4
.L_1403:
        /*0080*/ 	.byte	0x02, 0x4a
	.zero		1
	.zero		1


	//----- nvinfo : EIATTR_EXIT_INSTR_OFFSETS
	.align		4
        /*0084*/ 	.byte	0x04, 0x1c
        /*0086*/ 	.short	(.L_1405 - .L_1404)


	//   ....[0]....
.L_1404:
        /*0088*/ 	.word	0x00000060


	//   ....[1]....
        /*008c*/ 	.word	0x000065f0


	//----- nvinfo : EIATTR_MAX_THREADS
	.align		4
.L_1405:
        /*0090*/ 	.byte	0x04, 0x05
        /*0092*/ 	.short	(.L_1407 - .L_1406)
.L_1406:
        /*0094*/ 	.word	0x00000200
        /*0098*/ 	.word	0x00000001
        /*009c*/ 	.word	0x00000001


	//----- nvinfo : EIATTR_CRS_STACK_SIZE
	.align		4
.L_1407:
        /*00a0*/ 	.byte	0x04, 0x1e
        /*00a2*/ 	.short	(.L_1409 - .L_1408)
.L_1408:
        /*00a4*/ 	.word	0x00000000


	//----- nvinfo : EIATTR_CBANK_PARAM_SIZE
	.align		4
.L_1409:
        /*00a8*/ 	.byte	0x03, 0x19
        /*00aa*/ 	.short	0x00a0


	//----- nvinfo : EIATTR_PARAM_CBANK
	.align		4
        /*00ac*/ 	.byte	0x04, 0x0a
        /*00ae*/ 	.short	(.L_1411 - .L_1410)
	.align		4
.L_1410:
        /*00b0*/ 	.word	index@(.nv.constant0._Z35group_norm_nhwc_fwd_one_pass_kernelI11Bf16IOFp16WLi256ELi64ELi512EEv26Group_norm_nhwc_fwd_params)
        /*00b4*/ 	.short	0x0380
        /*00b6*/ 	.short	0x00a0


	//----- nvinfo : EIATTR_SW_WAR
	.align		4
.L_1411:
        /*00b8*/ 	.byte	0x04, 0x36
        /*00ba*/ 	.short	(.L_1413 - .L_1412)
.L_1412:
        /*00bc*/ 	.word	0x00000008
.L_1413:


//--------------------- .nv.info._Z35group_norm_nhwc_fwd_one_pass_kernelI11Bf16IOFp16WLi512ELi64ELi512EEv26Group_norm_nhwc_fwd_params --------------------------
	.section	.nv.info._Z35group_norm_nhwc_fwd_one_pass_kernelI11Bf16IOFp16WLi512ELi64ELi512EEv26Group_norm_nhwc_fwd_params,"",@"SHT_CUDA_INFO"
	.sectionflags	@""
	.align	4


	//----- nvinfo : EIATTR_CUDA_API_VERSION
	.align		4
        /*0000*/ 	.byte	0x04, 0x37
        /*0002*/ 	.short	(.L_1415 - .L_1414)
.L_1414:
        /*0004*/ 	.word	0x00000082


	//----- nvinfo : EIATTR_KPARAM_INFO
	.align		4
.L_1415:
        /*0008*/ 	.byte	0x04, 0x17
        /*000a*/ 	.short	(.L_1417 - .L_1416)
.L_1416:
        /*000c*/ 	.word	0x00000000
        /*0010*/ 	.short	0x0000
        /*0012*/ 	.short	0x0000
        /*0014*/ 	.byte	0x00, 0xf0, 0x81, 0x02


	//----- nvinfo : EIATTR_SPARSE_MMA_MASK
	.align		4
.L_1417:
        /*0018*/ 	.byte	0x03, 0x50
        /*001a*/ 	.short	0x0000


	//----- nvinfo : EIATTR_MAXREG_COUNT
	.align		4
        /*001c*/ 	.byte	0x03, 0x1b
        /*001e*/ 	.short	0x0080


	//----- nvinfo : EIATTR_NUM_BARRIERS
	.align		4
        /*0020*/ 	.byte	0x02, 0x4c
        /*0022*/ 	.byte	0x01
	.zero		1


	//----- nvinfo : EIATTR_MERCURY_ISA_VERSION
	.align		4
        /*0024*/ 	.byte	0x03, 0x5f
        /*0026*/ 	.short	0x0101


	//----- nvinfo : EIATTR_COOP_GROUP_MASK_REGIDS
	.align		4
        /*0028*/ 	.byte	0x04, 0x29
        /*002a*/ 	.short	(.L_1419 - .L_1418)


	//   ....[0]....
.L_1418:
        /*002c*/ 	.word	0xffffffff


	//   ....[1]....
        /*0030*/ 	.word	0xffffffff


	//   ....[2]....
        /*0034*/ 	.word	0xffffffff


	//   ....[3]....
        /*0038*/ 	.word	0xffffffff


	//   ....[4]....
        /*003c*/ 	.word	0xffffffff


	//   ....[5]....
        /*0040*/ 	.word	0xffffffff


	//   ....[6]....
        /*0044*/ 	.word	0xffffffff


	//   ....[7]....
        /*0048*/ 	.word	0xffffffff


	//   ....[8]....
        /*004c*/ 	.word	0xffffffff


	//   ....[9]....
        /*0050*/ 	.word	0xffffffff


	//----- nvinfo : EIATTR_COOP_GROUP_INSTR_OFFSETS
	.align		4
.L_1419:
        /*0054*/ 	.byte	0x04, 0x28
        /*0056*/ 	.short	(.L_1421 - .L_1420)


	//   ....[0]....
.L_1420:
        /*0058*/ 	.word	0x000033b0


	//   ....[1]....
        /*005c*/ 	.word	0x000033c0


	//   ....[2]....
        /*0060*/ 	.word	0x00003400


	//   ....[3]....
        /*0064*/ 	.word	0x00003410


	//   ....[4]....
        /*0068*/ 	.word	0x00003450


	//   ....[5]....
        /*006c*/ 	.word	0x00003460


	//   ....[6]....
        /*0070*/ 	.word	0x000034a0


	//   ....[7]....
        /*0074*/ 	.word	0x000034b0


	//   ....[8]....
        /*0078*/ 	.word	0x00003540


	//   ....[9]....
        /*007c*/ 	.word	0x00003550


	//----- nvinfo : EIATTR_VRC_CTA_INIT_COUNT
	.align		4
.L_1421:
        /*0080*/ 	.byte	0x02, 0x4a
	.zero		1
	.zero		1


	//----- nvinfo : EIATTR_EXIT_INSTR_OFFSETS
	.align		4
        /*0084*/ 	.byte	0x04, 0x1c
        /*0086*/ 	.short	(.L_1423 - .L_1422)


	//   ....[0]....
.L_1422:
        /*0088*/ 	.word	0x00000060


	//   ....[1]....
        /*008c*/ 	.word	0x0000bc90


	//----- nvinfo : EIATTR_MAX_THREADS
	.align		4
.L_1423:
        /*0090*/ 	.byte	0x04, 0x05
        /*0092*/ 	.short	(.L_1425 - .L_1424)
.L_1424:
        /*0094*/ 	.word	0x00000200
        /*0098*/ 	.word	0x00000001
        /*009c*/ 	.word	0x00000001


	//----- nvinfo : EIATTR_CRS_STACK_SIZE
	.align		4
.L_1425:
        /*00a0*/ 	.byte	0x04, 0x1e
        /*00a2*/ 	.short	(.L_1427 - .L_1426)
.L_1426:
        /*00a4*/ 	.word	0x00000000


	//----- nvinfo : EIATTR_CBANK_PARAM_SIZE
	.align		4
.L_1427:
        /*00a8*/ 	.byte	0x03, 0x19
        /*00aa*/ 	.short	0x00a0


	//----- nvinfo : EIATTR_PARAM_CBANK
	.align		4
        /*00ac*/ 	.byte	0x04, 0x0a
        /*00ae*/ 	.short	(.L_1429 - .L_1428)
	.align		4
.L_1428:
        /*00b0*/ 	.word	index@(.nv.constant0._Z35group_norm_nhwc_fwd_one_pass_kernelI11Bf16IOFp16WLi512ELi64ELi512EEv26Group_norm_nhwc_fwd_params)
        /*00b4*/ 	.short	0x0380
        /*00b6*/ 	.short	0x00a0


	//----- nvinfo : EIATTR_SW_WAR
	.align		4
.L_1429:
        /*00b8*/ 	.byte	0x04, 0x36
        /*00ba*/ 	.short	(.L_1431 - .L_1430)
.L_1430:
        /*00bc*/ 	.word	0x00000008
.L_1431:


//--------------------- .nv.info._Z35group_norm_nhwc_fwd_one_pass_kernelI11Fp16IOFp32WLi64ELi64ELi512EEv26Group_norm_nhwc_fwd_params --------------------------
	.section	.nv.info._Z35group_norm_nhwc_fwd_one_pass_kernelI11Fp16IOFp32WLi64ELi64ELi512EEv26Group_norm_nhwc_fwd_params,"",@"SHT_CUDA_INFO"
	.sectionflags	@""
	.align	4


	//----- nvinfo : EIATTR_CUDA_API_VERSION
	.align		4
        /*0000*/ 	.byte	0x04, 0x37
        /*0002*/ 	.short	(.L_1433 - .L_1432)
.L_1432:
        /*0004*/ 	.word	0x00000082


	//----- nvinfo : EIATTR_KPARAM_INFO
	.align		4
.L_1433:
        /*0008*/ 	.byte	0x04, 0x17
        /*000a*/ 	.short	(.L_1435 - .L_1434)
.L_1434:
        /*000c*/ 	.word	0x00000000
        /*0010*/ 	.short	0x0000
        /*0012*/ 	.short	0x0000
        /*0014*/ 	.byte	0x00, 0xf0, 0x81, 0x02


	//----- nvinfo : EIATTR_SPARSE_MMA_MASK
	.align		4
.L_1435:
        /*0018*/ 	.byte	0x03, 0x50
        /*001a*/ 	.short	0x0000


	//----- nvinfo : EIATTR_MAXREG_COUNT
	.align		4
        /*001c*/ 	.byte	0x03, 0x1b
        /*001e*/ 	.short	0x0080


	//----- nvinfo : EIATTR_NUM_BARRIERS
	.align		4
        /*0020*/ 	.byte	0x02, 0x4c
        /*0022*/ 	.byte	0x01
	.zero		1


	//----- nvinfo : EIATTR_MERCURY_ISA_VERSION
	.align		4
        /*0024*/ 	.byte	0x03, 0x5f
        /*0026*/ 	.short	0x0101


	//----- nvinfo : EIATTR_INT_WARP_WIDE_INSTR_OFFSETS
	.align		4
        /*0028*/ 	.byte	0x04, 0x31
        /*002a*/ 	.short	(.L_1437 - .L_1436)


	//   ....[0]....
.L_1436:
        /*002c*/ 	.word	0x00001280


	//   ....[1]....
        /*0030*/ 	.word	0x000012e0


	//   ....[2]....
        /*0034*/ 	.word	0x00001300


	//   ....[3]....
        /*0038*/ 	.word	0x00001330


	//   ....[4]....
        /*003c*/ 	.word	0x000014f0


	//   ....[5]....
        /*0040*/ 	.word	0x00001550


	//   ....[6]....
        /*0044*/ 	.word	0x00001570


	//   ....[7]....
        /*0048*/ 	.word	0x000015a0


	//   ....[8]....
        /*004c*/ 	.word	0x000018d0


	//   ....[9]....
        /*0050*/ 	.word	0x000018f0


	//   ....[10]....
        /*0054*/ 	.word	0x00001910


	//   ....[11]....
        /*0058*/ 	.word	0x00001930


	//   ....[12]....
        /*005c*/ 	.word	0x00001b90


	//   ....[13]....
        /*0060*/ 	.word	0x00001bb0


	//----- nvinfo : EIATTR_COOP_GROUP_MASK_REGIDS
	.align		4
.L_1437:
        /*0064*/ 	.byte	0x04, 0x29
        /*0066*/ 	.short	(.L_1439 - .L_1438)


	//   ....[0]....
.L_1438:
        /*0068*/ 	.word	0xffffffff


	//   ....[1]....
        /*006c*/ 	.word	0xffffffff


	//   ....[2]....
        /*0070*/ 	.word	0xffffffff


	//   ....[3]....
        /*0074*/ 	.word	0xffffffff


	//   ....[4]....
        /*0078*/ 	.word	0xffffffff


	//   ....[5]....
        /*007c*/ 	.word	0xffffffff


	//   ....[6]....
        /*0080*/ 	.word	0xffffffff


	//   ....[7]....
        /*0084*/ 	.word	0xffffffff


	//   ....[8]....
        /*0088*/ 	.word	0xffffffff


	//   ....[9]....
        /*008c*/ 	.word	0xffffffff


	//----- nvinfo : EIATTR_COOP_GROUP_INSTR_OFFSETS
	.align		4
.L_1439:
        /*0090*/ 	.byte	0x04, 0x28
        /*0092*/ 	.short	(.L_1441 - .L_1440)


	//   ....[0]....
.L_1440:
        /*0094*/ 	.word	0x000009c0


	//   ....[1]....
        /*0098*/ 	.word	0x000009d0


	//   ....[2]....
        /*009c*/ 	.word	0x00000a00


	//   ....[3]....
        /*00a0*/ 	.word	0x00000a10


	//   ....[4]....
        /*00a4*/ 	.word	0x00000a50


	//   ....[5]....
        /*00a8*/ 	.word	0x00000a60


	//   ....[6]....
        /*00ac*/ 	.word	0x00000aa0


	//   ....[7]....
        /*00b0*/ 	.word	0x00000ab0


	//   ....[8]....
        /*00b4*/ 	.word	0x00000b10


	//   ....[9]....
        /*00b8*/ 	.word	0x00000b20


	//----- nvinfo : EIATTR_VRC_CTA_INIT_COUNT
	.align		4
.L_1441:
        /*00bc*/ 	.byte	0x02, 0x4a
	.zero		1
	.zero		1


	//----- nvinfo : EIATTR_EXIT_INSTR_OFFSETS
	.align		4
        /*00c0*/ 	.byte	0x04, 0x1c
        /*00c2*/ 	.short	(.L_1443 - .L_1442)


	//   ....[0]....
.L_1442:
        /*00c4*/ 	.word	0x00000070


	//   ....[1]....
        /*00c8*/ 	.word	0x00002ee0


	//----- nvinfo : EIATTR_MAX_THREADS
	.align		4
.L_1443:
        /*00cc*/ 	.byte	0x04, 0x05
        /*00ce*/ 	.short	(.L_1445 - .L_1444)
.L_1444:
        /*00d0*/ 	.word	0x00000200
        /*00d4*/ 	.word	0x00000001
        /*00d8*/ 	.word	0x00000001


	//----- nvinfo : EIATTR_CRS_STACK_SIZE
	.align		4
.L_1445:
        /*00dc*/ 	.byte	0x04, 0x1e
        /*00de*/ 	.short	(.L_1447 - .L_1446)
.L_1446:
        /*00e0*/ 	.word	0x00000000


	//----- nvinfo : EIATTR_CBANK_PARAM_SIZE
	.align		4
.L_1447:
        /*00e4*/ 	.byte	0x03, 0x19
        /*00e6*/ 	.short	0x00a0


	//----- nvinfo : EIATTR_PARAM_CBANK
	.align		4
        /*00e8*/ 	.byte	0x04, 0x0a
        /*00ea*/ 	.short	(.L_1449 - .L_1448)
	.align		4
.L_1448:
        /*00ec*/ 	.word	index@(.nv.constant0._Z35group_norm_nhwc_fwd_one_pass_kernelI11Fp16IOFp32WLi64ELi64ELi512EEv26Group_norm_nhwc_fwd_params)
        /*00f0*/ 	.short	0x0380
        /*00f2*/ 	.short	0x00a0


	//----- nvinfo : EIATTR_SW_WAR
	.align		4
.L_1449:
        /*00f4*/ 	.byte	0x04, 0x36
        /*00f6*/ 	.short	(.L_1451 - .L_1450)
.L_1450:
        /*00f8*/ 	.word	0x00000008
.L_1451:


//--------------------- .nv.info._Z35group_norm_nhwc_fwd_one_pass_kernelI11Fp16IOFp32WLi128ELi64ELi512EEv26Group_norm_nhwc_fwd_params --------------------------
	.section	.nv.info._Z35group_norm_nhwc_fwd_one_pass_kernelI11Fp16IOFp32WLi128ELi64ELi512EEv26Group_norm_nhwc_fwd_params,"",@"SHT_CUDA_INFO"
	.sectionflags	@""
	.align	4


	//----- nvinfo : EIATTR_CUDA_API_VERSION
	.align		4
        /*0000*/ 	.byte	0x04, 0x37
        /*0002*/ 	.short	(.L_1453 - .L_1452)
.L_1452:
        /*0004*/ 	.word	0x00000082


	//----- nvinfo : EIATTR_KPARAM_INFO
	.align		4
.L_1453:
        /*0008*/ 	.byte	0x04, 0x17
        /*000a*/ 	.short	(.L_1455 - .L_1454)
.L_1454:
        /*000c*/ 	.word	0x00000000
        /*0010*/ 	.short	0x0000
        /*0012*/ 	.short	0x0000
        /*0014*/ 	.byte	0x00, 0xf0, 0x81, 0x02


	//----- nvinfo : EIATTR_SPARSE_MMA_MASK
	.align		4
.L_1455:
        /*0018*/ 	.byte	0x03, 0x50
        /*001a*/ 	.short	0x0000


	//----- nvinfo : EIATTR_MAXREG_COUNT
	.align		4
        /*001c*/ 	.byte	0x03, 0x1b
        /*001e*/ 	.short	0x0080


	//----- nvinfo : EIATTR_NUM_BARRIERS
	.align		4
        /*0020*/ 	.byte	0x02, 0x4c
        /*0022*/ 	.byte	0x01
	.zero		1


	//----- nvinfo : EIATTR_MERCURY_ISA_VERSION
	.align		4
        /*0024*/ 	.byte	0x03, 0x5f
        /*0026*/ 	.short	0x0101


	//----- nvinfo : EIATTR_COOP_GROUP_MASK_REGIDS
	.align		4
        /*0028*/ 	.byte	0x04, 0x29
        /*002a*/ 	.short	(.L_1457 - .L_1456)


	//   ....[0]....
.L_1456:
        /*002c*/ 	.word	0xffffffff


	//   ....[1]....
        /*0030*/ 	.word	0xffffffff


	//   ....[2]....
        /*0034*/ 	.word	0xffffffff


	//   ....[3]....
        /*0038*/ 	.word	0xffffffff


	//   ....[4]....
        /*003c*/ 	.word	0xffffffff


	//   ....[5]....
        /*0040*/ 	.word	0xffffffff


	//   ....[6]....
        /*0044*/ 	.word	0xffffffff


	//   ....[7]....
        /*0048*/ 	.word	0xffffffff


	//   ....[8]....
        /*004c*/ 	.word	0xffffffff


	//   ....[9]....
        /*0050*/ 	.word	0xffffffff


	//----- nvinfo : EIATTR_COOP_GROUP_INSTR_OFFSETS
	.align		4
.L_1457:
        /*0054*/ 	.byte	0x04, 0x28
        /*0056*/ 	.short	(.L_1459 - .L_1458)


	//   ....[0]....
.L_1458:
        /*0058*/ 	.word	0x00000fd0


	//   ....[1]....
        /*005c*/ 	.word	0x00000fe0


	//   ....[2]....
        /*0060*/ 	.word	0x00001010


	//   ....[3]....
        /*0064*/ 	.word	0x00001020


	//   ....[4]....
        /*0068*/ 	.word	0x00001060


	//   ....[5]....
        /*006c*/ 	.word	0x00001070


	//   ....[6]....
        /*0070*/ 	.word	0x000010b0


	//   ....[7]....
        /*0074*/ 	.word	0x000010c0


	//   ....[8]....
        /*0078*/ 	.word	0x00001120


	//   ....[9]....
        /*007c*/ 	.word	0x00001130


	//----- nvinfo : EIATTR_VRC_CTA_INIT_COUNT
	.align		4
.L_1459:
        /*0080*/ 	.byte	0x02, 0x4a
	.zero		1
	.zero		1


	//----- nvinfo : EIATTR_EXIT_INSTR_OFFSETS
	.align		4
        /*0084*/ 	.byte	0x04, 0x1c
        /*0086*/ 	.short	(.L_1461 - .L_1460)


	//   ....[0]....
.L_1460:
        /*0088*/ 	.word	0x00000060


	//   ....[1]....
        /*008c*/ 	.word	0x00003dc0


	//----- nvinfo : EIATTR_MAX_THREADS
	.align		4
.L_1461:
        /*0090*/ 	.byte	0x04, 0x05
        /*0092*/ 	.short	(.L_1463 - .L_1462)
.L_1462:
        /*0094*/ 	.word	0x00000200
        /*0098*/ 	.word	0x00000001
        /*009c*/ 	.word	0x00000001


	//----- nvinfo : EIATTR_CRS_STACK_SIZE
	.align		4
.L_1463:
        /*00a0*/ 	.byte	0x04, 0x1e
        /*00a2*/ 	.short	(.L_1465 - .L_1464)
.L_1464:
        /*00a4*/ 	.word	0x00000000


	//----- nvinfo : EIATTR_CBANK_PARAM_SIZE
	.align		4
.L_1465:
        /*00a8*/ 	.byte	0x03, 0x19
        /*00aa*/ 	.short	0x00a0


	//----- nvinfo : EIATTR_PARAM_CBANK
	.align		4
        /*00ac*/ 	.byte	0x04, 0x0a
        /*00ae*/ 	.short	(.L_1467 - .L_1466)
	.align		4
.L_1466:
        /*00b0*/ 	.word	index@(.nv.constant0._Z35group_norm_nhwc_fwd_one_pass_kernelI11Fp16IOFp32WLi128ELi64ELi512EEv26Group_norm_nhwc_fwd_params)
        /*00b4*/ 	.short	0x0380
        /*00b6*/ 	.short	0x00a0


	//----- nvinfo : EIATTR_SW_WAR
	.align		4
.L_1467:
        /*00b8*/ 	.byte	0x04, 0x36
        /*00ba*/ 	.short	(.L_1469 - .L_1468)
.L_1468:
        /*00bc*/ 	.word	0x00000008
.L_1469:


//--------------------- .nv.info._Z35group_norm_nhwc_fwd_one_pass_kernelI11Fp16IOFp32WLi256ELi64ELi512EEv26Group_norm_nhwc_fwd_params --------------------------
	.section	.nv.info._Z35group_norm_nhwc_fwd_one_pass_kernelI11Fp16IOFp32WLi256ELi64ELi512EEv26Group_norm_nhwc_fwd_params,"",@"SHT_CUDA_INFO"
	.sectionflags	@""
	.align	4


	//----- nvinfo : EIATTR_CUDA_API_VERSION
	.align		4
        /*0000*/ 	.byte	0x04, 0x37
        /*0002*/ 	.short	(.L_1471 - .L_1470)
.L_1470:
        /*0004*/ 	.word	0x00000082


	//----- nvinfo : EIATTR_KPARAM_INFO
	.align		4
.L_1471:
        /*0008*/ 	.byte	0x04, 0x17
        /*000a*/ 	.short	(.L_1473 - .L_1472)
.L_1472:
        /*000c*/ 	.word	0x00000000
        /*0010*/ 	.short	0x0000
        /*0012*/ 	.short	0x0000
        /*0014*/ 	.byte	0x00, 0xf0, 0x81, 0x02


	//----- nvinfo : EIATTR_SPARSE_MMA_MASK
	.align		4
.L_1473:
        /*0018*/ 	.byte	0x03, 0x50
        /*001a*/ 	.short	0x0000


	//----- nvinfo : EIATTR_MAXREG_COUNT
	.align		4
        /*001c*/ 	.byte	0x03, 0x1b
        /*001e*/ 	.short	0x0080


	//----- nvinfo : EIATTR_NUM_BARRIERS
	.align		4
        /*0020*/ 	.byte	0x02, 0x4c
        /*0022*/ 	.byte	0x01
	.zero		1


	//----- nvinfo : EIATTR_MERCURY_ISA_VERSION
	.align		4
        /*0024*/ 	.byte	0x03, 0x5f
        /*0026*/ 	.short	0x0101


	//----- nvinfo : EIATTR_COOP_GROUP_MASK_REGIDS
	.align		4
        /*0028*/ 	.byte	0x04, 0x29
        /*002a*/ 	.short	(.L_1475 - .L_1474)


	//   ....[0]....
.L_1474:
        /*002c*/ 	.word	0xffffffff


	//   ....[1]....
        /*0030*/ 	.word	0xffffffff


	//   ....[2]....
        /*0034*/ 	.word	0xffffffff


	//   ....[3]....
        /*0038*/ 	.word	0xffffffff


	//   ....[4]....
        /*003c*/ 	.word	0xffffffff


	//   ....[5]....
        /*0040*/ 	.word	0xffffffff


	//   ....[6]....
        /*0044*/ 	.word	0xffffffff


	//   ....[7]....
        /*0048*/ 	.word	0xffffffff


	//   ....[8]....
        /*004c*/ 	.word	0xffffffff


	//   ....[9]....
        /*0050*/ 	.word	0xffffffff


	//----- nvinfo : EIATTR_COOP_GROUP_INSTR_OFFSETS
	.align		4
.L_1475:
        /*0054*/ 	.byte	0x04, 0x28
        /*0056*/ 	.short	(.L_1477 - .L_1476)


	//   ....[0]....
.L_1476:
        /*0058*/ 	.word	0x00001ab0


	//   ....[1]....
        /*005c*/ 	.word	0x00001ac0


	//   ....[2]....
        /*0060*/ 	.word	0x00001af0


	//   ....[3]....
        /*0064*/ 	.word	0x00001b00


	//   ....[4]....
        /*0068*/ 	.word	0x00001b40


	//   ....[5]....
        /*006c*/ 	.word	0x00001b50


	//   ....[6]....
        /*0070*/ 	.word	0x00001b90


	//   ....[7]....
        /*0074*/ 	.word	0x00001ba0


	//   ....[8]....
        /*0078*/ 	.word	0x00001c20


	//   ....[9]....
        /*007c*/ 	.word	0x00001c30


	//----- nvinfo : EIATTR_VRC_CTA_INIT_COUNT
	.align		4
.L_1477:
        /*0080*/ 	.byte	0x02, 0x4a
	.zero		1
	.zero		1


	//----- nvinfo : EIATTR_EXIT_INSTR_OFFSETS
	.align		4
        /*0084*/ 	.byte	0x04, 0x1c
        /*0086*/ 	.short	(.L_1479 - .L_1478)


	//   ....[0]....
.L_1478:
        /*0088*/ 	.word	0x00000060


	//   ....[1]....
        /*008c*/ 	.word	0x000064a0


	//----- nvinfo : EIATTR_MAX_THREADS
	.align		4
.L_1479:
        /*0090*/ 	.byte	0x04, 0x05
        /*0092*/ 	.short	(.L_1481 - .L_1480)
.L_1480:
        /*0094*/ 	.word	0x00000200
        /*0098*/ 	.word	0x00000001
        /*009c*/ 	.word	0x00000001


	//----- nvinfo : EIATTR_CRS_STACK_SIZE
	.align		4
.L_1481:
        /*00a0*/ 	.byte	0x04, 0x1e
        /*00a2*/ 	.short	(.L_1483 - .L_1482)
.L_1482:
        /*00a4*/ 	.word	0x00000000


	//----- nvinfo : EIATTR_CBANK_PARAM_SIZE
	.align		4
.L_1483:
        /*00a8*/ 	.byte	0x03, 0x19
        /*00aa*/ 	.short	0x00a0


	//----- nvinfo : EIATTR_PARAM_CBANK
	.align		4
        /*00ac*/ 	.byte	0x04, 0x0a
        /*00ae*/ 	.short	(.L_1485 - .L_1484)
	.align		4
.L_1484:
        /*00b0*/ 	.word	index@(.nv.constant0._Z35group_norm_nhwc_fwd_one_pass_kernelI11Fp16IOFp32WLi256ELi64ELi512EEv26Group_norm_nhwc_fwd_params)
        /*00b4*/ 	.short	0x0380
        /*00b6*/ 	.short	0x00a0


	//----- nvinfo : EIATTR_SW_WAR
	.align		4
.L_1485:
        /*00b8*/ 	.byte	0x04, 0x36
        /*00ba*/ 	.short	(.L_1487 - .L_1486)
.L_1486:
        /*00bc*/ 	.word	0x00000008
.L_1487:


//--------------------- .nv.info._Z35group_norm_nhwc_fwd_one_pass_kernelI11Fp16IOFp32WLi512ELi64ELi512EEv26Group_norm_nhwc_fwd_params --------------------------
	.section	.nv.info._Z35group_norm_nhwc_fwd_one_pass_kernelI11Fp16IOFp32WLi512ELi64ELi512EEv26Group_norm_nhwc_fwd_params,"",@"SHT_CUDA_INFO"
	.sectionflags	@""
	.align	4


	//----- nvinfo : EIATTR_CUDA_API_VERSION
	.align		4
        /*0000*/ 	.byte	0x04, 0x37
        /*0002*/ 	.short	(.L_1489 - .L_1488)
.L_1488:
        /*0004*/ 	.word	0x00000082


	//----- nvinfo : EIATTR_KPARAM_INFO
	.align		4
.L_1489:
        /*0008*/ 	.byte	0x04, 0x17
        /*000a*/ 	.short	(.L_1491 - .L_1490)
.L_1490:
        /*000c*/ 	.word	0x00000000
        /*0010*/ 	.short	0x0000
        /*0012*/ 	.short	0x0000
        /*0014*/ 	.byte	0x00, 0xf0, 0x81, 0x02


	//----- nvinfo : EIATTR_SPARSE_MMA_MASK
	.align		4
.L_1491:
        /*0018*/ 	.byte	0x03, 0x50
        /*001a*/ 	.short	0x0000


	//----- nvinfo : EIATTR_MAXREG_COUNT
	.align		4
        /*001c*/ 	.byte	0x03, 0x1b
        /*001e*/ 	.short	0x0080


	//----- nvinfo : EIATTR_NUM_BARRIERS
	.align		4
        /*0020*/ 	.byte	0x02, 0x4c
        /*0022*/ 	.byte	0x01
	.zero		1


	//----- nvinfo : EIATTR_MERCURY_ISA_VERSION
	.align		4
        /*0024*/ 	.byte	0x03, 0x5f
        /*0026*/ 	.short	0x0101


	//----- nvinfo : EIATTR_COOP_GROUP_MASK_REGIDS
	.align		4
        /*0028*/ 	.byte	0x04, 0x29
        /*002a*/ 	.short	(.L_1493 - .L_1492)


	//   ....[0]....
.L_1492:
        /*002c*/ 	.word	0xffffffff


	//   ....[1]....
        /*0030*/ 	.word	0xffffffff


	//   ....[2]....
        /*0034*/ 	.word	0xffffffff


	//   ....[3]....
        /*0038*/ 	.word	0xffffffff


	//   ....[4]....
        /*003c*/ 	.word	0xffffffff


	//   ....[5]....
        /*0040*/ 	.word	0xffffffff


	//   ....[6]....
        /*0044*/ 	.word	0xffffffff


	//   ....[7]....
        /*0048*/ 	.word	0xffffffff


	//   ....[8]....
        /*004c*/ 	.word	0xffffffff


	//   ....[9]....
        /*0050*/ 	.word	0xffffffff


	//----- nvinfo : EIATTR_COOP_GROUP_INSTR_OFFSETS
	.align		4
.L_1493:
        /*0054*/ 	.byte	0x04, 0x28
        /*0056*/ 	.short	(.L_1495 - .L_1494)


	//   ....[0]....
.L_1494:
        /*0058*/ 	.word	0x00003190


	//   ....[1]....
        /*005c*/ 	.word	0x000031a0


	//   ....[2]....
        /*0060*/ 	.word	0x000031e0


	//   ....[3]....
        /*0064*/ 	.word	0x000031f0


	//   ....[4]....
        /*0068*/ 	.word	0x00003230


	//   ....[5]....
        /*006c*/ 	.word	0x00003240


	//   ....[6]....
        /*0070*/ 	.word	0x00003280


	//   ....[7]....
        /*0074*/ 	.word	0x00003290


	//   ....[8]....
        /*0078*/ 	.word	0x00003320


	//   ....[9]....
        /*007c*/ 	.word	0x00003330


	//----- nvinfo : EIATTR_VRC_CTA_INIT_COUNT
	.align		4
.L_1495:
        /*0080*/ 	.byte	0x02, 0x4a
	.zero		1
	.zero		1


	//----- nvinfo : EIATTR_EXIT_INSTR_OFFSETS
	.align		4
        /*0084*/ 	.byte	0x04, 0x1c
        /*0086*/ 	.short	(.L_1497 - .L_1496)


	//   ....[0]....
.L_1496:
        /*0088*/ 	.word	0x00000060


	//   ....[1]....
        /*008c*/ 	.word	0x0000ba10


	//----- nvinfo : EIATTR_MAX_THREADS
	.align		4
.L_1497:
        /*0090*/ 	.byte	0x04, 0x05
        /*0092*/ 	.short	(.L_1499 - .L_1498)
.L_1498:
        /*0094*/ 	.word	0x00000200
        /*0098*/ 	.word	0x00000001
        /*009c*/ 	.word	0x00000001


	//----- nvinfo : EIATTR_CRS_STACK_SIZE
	.align		4
.L_1499:
        /*00a0*/ 	.byte	0x04, 0x1e
        /*00a2*/ 	.short	(.L_1501 - .L_1500)
.L_1500:
        /*00a4*/ 	.word	0x00000000


	//----- nvinfo : EIATTR_CBANK_PARAM_SIZE
	.align		4
.L_1501:
        /*00a8*/ 	.byte	0x03, 0x19
        /*00aa*/ 	.short	0x00a0


	//----- nvinfo : EIATTR_PARAM_CBANK
	.align		4
        /*00ac*/ 	.byte	0x04, 0x0a
        /*00ae*/ 	.short	(.L_1503 - .L_1502)
	.align		4
.L_1502:
        /*00b0*/ 	.word	index@(.nv.constant0._Z35group_norm_nhwc_fwd_one_pass_kernelI11Fp16IOFp32WLi512ELi64ELi512EEv26Group_norm_nhwc_fwd_params)
        /*00b4*/ 	.short	0x0380
        /*00b6*/ 	.short	0x00a0


	//----- nvinfo : EIATTR_SW_WAR
	.align		4
.L_1503:
        /*00b8*/ 	.byte	0x04, 0x36
        /*00ba*/ 	.short	(.L_1505 - .L_1504)
.L_1504:
        /*00bc*/ 	.word	0x00000008
.L_1505:


//--------------------- .nv.info._Z35group_norm_nhwc_fwd_one_pass_kernelI11Fp16IOBf16WLi64ELi64ELi512EEv26Group_norm_nhwc_fwd_params --------------------------
	.section	.nv.info._Z35group_norm_nhwc_fwd_one_pass_kernelI11Fp16IOBf16WLi64ELi64ELi512EEv26Group_norm_nhwc_fwd_params,"",@"SHT_CUDA_INFO"
	.sectionflags	@""
	.align	4


	//----- nvinfo : EIATTR_CUDA_API_VERSION
	.align		4
        /*0000*/ 	.byte	0x04, 0x37
        /*0002*/ 	.short	(.L_1507 - .L_1506)
.L_1506:
        /*0004*/ 	.word	0x00000082


	//----- nvinfo : EIATTR_KPARAM_INFO
	.align		4
.L_1507:
        /*0008*/ 	.byte	0x04, 0x17
        /*000a*/ 	.short	(.L_1509 - .L_1508)
.L_1508:
        /*000c*/ 	.word	0x00000000
        /*0010*/ 	.short	0x0000
        /*0012*/ 	.short	0x0000
        /*0014*/ 	.byte	0x00, 0xf0, 0x81, 0x02


	//----- nvinfo : EIATTR_SPARSE_MMA_MASK
	.align		4
.L_1509:
        /*0018*/ 	.byte	0x03, 0x50
        /*001a*/ 	.short	0x0000


	//----- nvinfo : EIATTR_MAXREG_COUNT
	.align		4
        /*001c*/ 	.byte	0x03, 0x1b
        /*001e*/ 	.short	0x0080


	//----- nvinfo : EIATTR_NUM_BARRIERS
	.align		4
        /*0020*/ 	.byte	0x02, 0x4c
        /*0022*/ 	.byte	0x01
	.zero		1


	//----- nvinfo : EIATTR_MERCURY_ISA_VERSION
	.align		4
        /*0024*/ 	.byte	0x03, 0x5f
        /*0026*/ 	.short	0x0101


	//----- nvinfo : EIATTR_INT_WARP_WIDE_INSTR_OFFSETS
	.align		4
        /*0028*/ 	.byte	0x04, 0x31
        /*002a*/ 	.short	(.L_1511 - .L_1510)


	//   ....[0]....
.L_1510:
        /*002c*/ 	.word	0x00001280


	//   ....[1]....
        /*0030*/ 	.word	0x000012f0


	//   ....[2]....
        /*0034*/ 	.word	0x00001300


	//   ....[3]....
        /*0038*/ 	.word	0x00001330


	//   ....[4]....
        /*003c*/ 	.word	0x000014f0


	//   ....[5]....
        /*0040*/ 	.word	0x00001550


	//   ....[6]....
        /*0044*/ 	.word	0x00001570


	//   ....[7]....
        /*0048*/ 	.word	0x000015a0


	//   ....[8]....
        /*004c*/ 	.word	0x000018d0


	//   ....[9]....
        /*0050*/ 	.word	0x000018f0


	//   ....[10]....
        /*0054*/ 	.word	0x00001910


	//   ....[11]....
        /*0058*/ 	.word	0x00001930


	//   ....[12]....
        /*005c*/ 	.word	0x00001b90


	//   ....[13]....
        /*0060*/ 	.word	0x00001bb0


	//----- nvinfo : EIATTR_COOP_GROUP_MASK_REGIDS
	.align		4
.L_1511:
        /*0064*/ 	.byte	0x04, 0x29
        /*0066*/ 	.short	(.L_1513 - .L_1512)


	//   ....[0]....
.L_1512:
        /*0068*/ 	.word	0xffffffff


	//   ....[1]....
        /*006c*/ 	.word	0xffffffff


	//   ....[2]....
        /*0070*/ 	.word	0xffffffff


	//   ....[3]....
        /*0074*/ 	.word	0xffffffff


	//   ....[4]....
        /*0078*/ 	.word	0xffffffff


	//   ....[5]....
        /*007c*/ 	.word	0xffffffff


	//   ....[6]....
        /*0080*/ 	.word	0xffffffff


	//   ....[7]....
        /*0084*/ 	.word	0xffffffff


	//   ....[8]....
        /*0088*/ 	.word	0xffffffff


	//   ....[9]....
        /*008c*/ 	.word	0xffffffff


	//----- nvinfo : EIATTR_COOP_GROUP_INSTR_OFFSETS
	.align		4
.L_1513:
        /*0090*/ 	.byte	0x04, 0x28
        /*0092*/ 	.short	(.L_1515 - .L_1514)


	//   ....[0]....
.L_1514:
        /*0094*/ 	.word	0x000009c0


	//   ....[1]....
        /*0098*/ 	.word	0x000009d0


	//   ....[2]....
        /*009c*/ 	.word	0x00000a00


	//   ....[3]....
        /*00a0*/ 	.word	0x00000a10


	//   ....[4]....
        /*00a4*/ 	.word	0x00000a50


	//   ....[5]....
        /*00a8*/ 	.word	0x00000a60


	//   ....[6]....
        /*00ac*/ 	.word	0x00000aa0


	//   ....[7]....
        /*00b0*/ 	.word	0x00000ab0


	//   ....[8]....
        /*00b4*/ 	.word	0x00000b10


	//   ....[9]....
        /*00b8*/ 	.word	0x00000b20


	//----- nvinfo : EIATTR_VRC_CTA_INIT_COUNT
	.align		4
.L_1515:
        /*00bc*/ 	.byte	0x02, 0x4a
	.zero		1
	.zero		1


	//----- nvinfo : EIATTR_EXIT_INSTR_OFFSETS
	.align		4
        /*00c0*/ 	.byte	0x04, 0x1c
        /*00c2*/ 	.short	(.L_1517 - .L_1516)


	//   ....[0]....
.L_1516:
        /*00c4*/ 	.word	0x00000070


	//   ....[1]....
        /*00c8*/ 	.word	0x00002f40


	//----- nvinfo : EIATTR_MAX_THREADS
	.align		4
.L_1517:
        /*00cc*/ 	.byte	0x04, 0x05
        /*00ce*/ 	.short	(.L_1519 - .L_1518)
.L_1518:
        /*00d0*/ 	.word	0x00000200
        /*00d4*/ 	.word	0x00000001
        /*00d8*/ 	.word	0x00000001


	//----- nvinfo : EIATTR_CRS_STACK_SIZE
	.align		4
.L_1519:
        /*00dc*/ 	.byte	0x04, 0x1e
        /*00de*/ 	.short	(.L_1521 - .L_1520)
.L_1520:
        /*00e0*/ 	.word	0x00000000


	//----- nvinfo : EIATTR_CBANK_PARAM_SIZE
	.align		4
.L_1521:
        /*00e4*/ 	.byte	0x03, 0x19
        /*00e6*/ 	.short	0x00a0


	//----- nvinfo : EIATTR_PARAM_CBANK
	.align		4
        /*00e8*/ 	.byte	0x04, 0x0a
        /*00ea*/ 	.short	(.L_1523 - .L_1522)
	.align		4
.L_1522:
        /*00ec*/ 	.word	index@(.nv.constant0._Z35group_norm_nhwc_fwd_one_pass_kernelI11Fp16IOBf16WLi64ELi64ELi512EEv26Group_norm_nhwc_fwd_params)
        /*00f0*/ 	.short	0x0380
        /*00f2*/ 	.short	0x00a0


	//----- nvinfo : EIATTR_SW_WAR
	.align		4
.L_1523:
        /*00f4*/ 	.byte	0x04, 0x36
        /*00f6*/ 	.short	(.L_1525 - .L_1524)
.L_1524:
        /*00f8*/ 	.word	0x00000008
.L_1525:


//--------------------- .nv.info._Z35group_norm_nhwc_fwd_one_pass_kernelI11Fp16IOBf16WLi128ELi64ELi512EEv26Group_norm_nhwc_fwd_params --------------------------
	.section	.nv.info._Z35group_norm_nhwc_fwd_one_pass_kernelI11Fp16IOBf16WLi128ELi64ELi512EEv26Group_norm_nhwc_fwd_params,"",@"SHT_CUDA_INFO"
	.sectionflags	@""
	.align	4


	//----- nvinfo : EIATTR_CUDA_API_VERSION
	.align		4
        /*0000*/ 	.byte	0x04, 0x37
        /*0002*/ 	.short	(.L_1527 - .L_1526)
.L_1526:
        /*0004*/ 	.word	0x00000082


	//----- nvinfo : EIATTR_KPARAM_INFO
	.align		4
.L_1527:
        /*0008*/ 	.byte	0x04, 0x17
        /*000a*/ 	.short	(.L_1529 - .L_1528)
.L_1528:
        /*000c*/ 	.word	0x00000000
        /*0010*/ 	.short	0x0000
        /*0012*/ 	.short	0x0000
        /*0014*/ 	.byte	0x00, 0xf0, 0x81, 0x02


	//----- nvinfo : EIATTR_SPARSE_MMA_MASK
	.align		4
.L_1529:
        /*0018*/ 	.byte	0x03, 0x50
        /*001a*/ 	.short	0x0000


	//----- nvinfo : EIATTR_MAXREG_COUNT
	.align		4
        /*001c*/ 	.byte	0x03, 0x1b
        /*001e*/ 	.short	0x0080


	//----- nvinfo : EIATTR_NUM_BARRIERS
	.align		4
        /*0020*/ 	.byte	0x02, 0x4c
        /*0022*/ 	.byte	0x01
	.zero		1


	//----- nvinfo : EIATTR_MERCURY_ISA_VERSION
	.align		4
        /*0024*/ 	.byte	0x03, 0x5f
        /*0026*/ 	.short	0x0101


	//----- nvinfo : EIATTR_COOP_GROUP_MASK_REGIDS
	.align		4
        /*0028*/ 	.byte	0x04, 0x29
        /*002a*/ 	.short	(.L_1531 - .L_1530)


	//   ....[0]....
.L_1530:
        /*002c*/ 	.word	0xffffffff


	//   ....[1]....
        /*0030*/ 	.word	0xffffffff


	//   ....[2]....
        /*0034*/ 	.word	0xffffffff


	//   ....[3]....
        /*0038*/ 	.word	0xffffffff


	//   ....[4]....
        /*003c*/ 	.word	0xffffffff


	//   ....[5]....
        /*0040*/ 	.word	0xffffffff


	//   ....[6]....
        /*0044*/ 	.word	0xffffffff


	//   ....[7]....
        /*0048*/ 	.word	0xffffffff


	//   ....[8]....
        /*004c*/ 	.word	0xffffffff


	//   ....[9]....
        /*0050*/ 	.word	0xffffffff


	//----- nvinfo : EIATTR_COOP_GROUP_INSTR_OFFSETS
	.align		4
.L_1531:
        /*0054*/ 	.byte	0x04, 0x28
        /*0056*/ 	.short	(.L_1533 - .L_1532)


	//   ....[0]....
.L_1532:
        /*0058*/ 	.word	0x00000fd0


	//   ....[1]....
        /*005c*/ 	.word	0x00000fe0


	//   ....[2]....
        /*0060*/ 	.word	0x00001010


	//   ....[3]....
        /*0064*/ 	.word	0x00001020


	//   ....[4]....
        /*0068*/ 	.word	0x00001060


	//   ....[5]....
        /*006c*/ 	.word	0x00001070


	//   ....[6]....
        /*0070*/ 	.word	0x000010b0


	//   ....[7]....
        /*0074*/ 	.word	0x000010c0


	//   ....[8]....
        /*0078*/ 	.word	0x00001120


	//   ....[9]....
        /*007c*/ 	.word	0x00001130


	//----- nvinfo : EIATTR_VRC_CTA_INIT_COUNT
	.align		4
.L_1533:
        /*0080*/ 	.byte	0x02, 0x4a
	.zero		1
	.zero		1


	//----- nvinfo : EIATTR_EXIT_INSTR_OFFSETS
	.align		4
        /*0084*/ 	.byte	0x04, 0x1c
        /*0086*/ 	.short	(.L_1535 - .L_1534)


	//   ....[0]....
.L_1534:
        /*0088*/ 	.word	0x00000060


	//   ....[1]....
        /*008c*/ 	.word	0x00003e00


	//----- nvinfo : EIATTR_MAX_THREADS
	.align		4
.L_1535:
        /*0090*/ 	.byte	0x04, 0x05
        /*0092*/ 	.short	(.L_1537 - .L_1536)
.L_1536:
        /*0094*/ 	.word	0x00000200
        /*0098*/ 	.word	0x00000001
        /*009c*/ 	.word	0x00000001


	//----- nvinfo : EIATTR_CRS_STACK_SIZE
	.align		4
.L_1537:
        /*00a0*/ 	.byte	0x04, 0x1e
        /*00a2*/ 	.short	(.L_1539 - .L_1538)
.L_1538:
        /*00a4*/ 	.word	0x00000000


	//----- nvinfo : EIATTR_CBANK_PARAM_SIZE
	.align		4
.L_1539:
        /*00a8*/ 	.byte	0x03, 0x19
        /*00aa*/ 	.short	0x00a0


	//----- nvinfo : EIATTR_PARAM_CBANK
	.align		4
        /*00ac*/ 	.byte	0x04, 0x0a
        /*00ae*/ 	.short	(.L_1541 - .L_1540)
	.align		4
.L_1540:
        /*00b0*/ 	.word	index@(.nv.constant0._Z35group_norm_nhwc_fwd_one_pass_kernelI11Fp16IOBf16WLi128ELi64ELi512EEv26Group_norm_nhwc_fwd_params)
        /*00b4*/ 	.short	0x0380
        /*00b6*/ 	.short	0x00a0


	//----- nvinfo : EIATTR_SW_WAR
	.align		4
.L_1541:
        /*00b8*/ 	.byte	0x04, 0x36
        /*00ba*/ 	.short	(.L_1543 - .L_1542)
.L_1542:
        /*00bc*/ 	.word	0x00000008
.L_1543:


//--------------------- .nv.info._Z35group_norm_nhwc_fwd_one_pass_kernelI11Fp16IOBf16WLi256ELi64ELi512EEv26Group_norm_nhwc_fwd_params --------------------------
	.section	.nv.info._Z35group_norm_nhwc_fwd_one_pass_kernelI11Fp16IOBf16WLi256ELi64ELi512EEv26Group_norm_nhwc_fwd_params,"",@"SHT_CUDA_INFO"
	.sectionflags	@""
	.align	4


	//----- nvinfo : EIATTR_CUDA_API_VERSION
	.align		4
        /*0000*/ 	.byte	0x04, 0x37
        /*0002*/ 	.short	(.L_1545 - .L_1544)
.L_1544:
        /*0004*/ 	.word	0x00000082


	//----- nvinfo : EIATTR_KPARAM_INFO
	.align		4
.L_1545:
        /*0008*/ 	.byte	0x04, 0x17
        /*000a*/ 	.short	(.L_1547 - .L_1546)
.L_1546:
        /*000c*/ 	.word	0x00000000
        /*0010*/ 	.short	0x0000
        /*0012*/ 	.short	0x0000
        /*0014*/ 	.byte	0x00, 0xf0, 0x81, 0x02


	//----- nvinfo : EIATTR_SPARSE_MMA_MASK
	.align		4
.L_1547:
        /*0018*/ 	.byte	0x03, 0x50
        /*001a*/ 	.short	0x0000


	//----- nvinfo : EIATTR_MAXREG_COUNT
	.align		4
        /*001c*/ 	.byte	0x03, 0x1b
        /*001e*/ 	.short	0x0080


	//----- nvinfo : EIATTR_NUM_BARRIERS
	.align		4
        /*0020*/ 	.byte	0x02, 0x4c
        /*0022*/ 	.byte	0x01
	.zero		1


	//----- nvinfo : EIATTR_MERCURY_ISA_VERSION
	.align		4
        /*0024*/ 	.byte	0x03, 0x5f
        /*0026*/ 	.short	0x0101


	//----- nvinfo : EIATTR_COOP_GROUP_MASK_REGIDS
	.align		4
        /*0028*/ 	.byte	0x04, 0x29
        /*002a*/ 	.short	(.L_1549 - .L_1548)


	//   ....[0]....
.L_1548:
        /*002c*/ 	.word	0xffffffff


	//   ....[1]....
        /*0030*/ 	.word	0xffffffff


	//   ....[2]....
        /*0034*/ 	.word	0xffffffff


	//   ....[3]....
        /*0038*/ 	.word	0xffffffff


	//   ....[4]....
        /*003c*/ 	.word	0xffffffff


	//   ....[5]....
        /*0040*/ 	.word	0xffffffff


	//   ....[6]....
        /*0044*/ 	.word	0xffffffff


	//   ....[7]....
        /*0048*/ 	.word	0xffffffff


	//   ....[8]....
        /*004c*/ 	.word	0xffffffff


	//   ....[9]....
        /*0050*/ 	.word	0xffffffff


	//----- nvinfo : EIATTR_COOP_GROUP_INSTR_OFFSETS
	.align		4
.L_1549:
        /*0054*/ 	.byte	0x04, 0x28
        /*0056*/ 	.short	(.L_1551 - .L_1550)


	//   ....[0]....
.L_1550:
        /*0058*/ 	.word	0x00001ab0


	//   ....[1]....
        /*005c*/ 	.word	0x00001ac0


	//   ....[2]....
        /*0060*/ 	.word	0x00001af0


	//   ....[3]....
        /*0064*/ 	.word	0x00001b00


	//   ....[4]....
        /*0068*/ 	.word	0x00001b40


	//   ....[5]....
        /*006c*/ 	.word	0x00001b50


	//   ....[6]....
        /*0070*/ 	.word	0x00001b90


	//   ....[7]....
        /*0074*/ 	.word	0x00001ba0


	//   ....[8]....
        /*0078*/ 	.word	0x00001c20


	//   ....[9]....
        /*007c*/ 	.word	0x00001c30


	//----- nvinfo : EIATTR_VRC_CTA_INIT_COUNT
	.align		4
.L_1551:
        /*0080*/ 	.byte	0x02, 0x4a
	.zero		1
	.zero		1


	//----- nvinfo : EIATTR_EXIT_INSTR_OFFSETS
	.align		4
        /*0084*/ 	.byte	0x04, 0x1c
        /*0086*/ 	.short	(.L_1553 - .L_1552)


	//   ....[0]....
.L_1552:
        /*0088*/ 	.word	0x00000060


	//   ....[1]....
        /*008c*/ 	.word	0x00006500


	//----- nvinfo : EIATTR_MAX_THREADS
	.align		4
.L_1553:
        /*0090*/ 	.byte	0x04, 0x05
        /*0092*/ 	.short	(.L_1555 - .L_1554)
.L_1554:
        /*0094*/ 	.word	0x00000200
        /*0098*/ 	.word	0x00000001
        /*009c*/ 	.word	0x00000001


	//----- nvinfo : EIATTR_CRS_STACK_SIZE
	.align		4
.L_1555:
        /*00a0*/ 	.byte	0x04, 0x1e
        /*00a2*/ 	.short	(.L_1557 - .L_1556)
.L_1556:
        /*00a4*/ 	.word	0x00000000


	//----- nvinfo : EIATTR_CBANK_PARAM_SIZE
	.align		4
.L_1557:
        /*00a8*/ 	.byte	0x03, 0x19
        /*00aa*/ 	.short	0x00a0


	//----- nvinfo : EIATTR_PARAM_CBANK
	.align		4
        /*00ac*/ 	.byte	0x04, 0x0a
        /*00ae*/ 	.short	(.L_1559 - .L_1558)
	.align		4
.L_1558:
        /*00b0*/ 	.word	index@(.nv.constant0._Z35group_norm_nhwc_fwd_one_pass_kernelI11Fp16IOBf16WLi256ELi64ELi512EEv26Group_norm_nhwc_fwd_params)
        /*00b4*/ 	.short	0x0380
        /*00b6*/ 	.short	0x00a0


	//----- nvinfo : EIATTR_SW_WAR
	.align		4
.L_1559:
        /*00b8*/ 	.byte	0x04, 0x36
        /*00ba*/ 	.short	(.L_1561 - .L_1560)
.L_1560:
        /*00bc*/ 	.word	0x00000008
.L_1561:


//--------------------- .nv.info._Z35group_norm_nhwc_fwd_one_pass_kernelI11Fp16IOBf16WLi512ELi64ELi512EEv26Group_norm_nhwc_fwd_params --------------------------
	.section	.nv.info._Z35group_norm_nhwc_fwd_one_pass_kernelI11Fp16IOBf16WLi512ELi64ELi512EEv26Group_norm_nhwc_fwd_params,"",@"SHT_CUDA_INFO"
	.sectionflags	@""
	.align	4


	//----- nvinfo : EIATTR_CUDA_API_VERSION
	.align		4
        /*0000*/ 	.byte	0x04, 0x37
        /*0002*/ 	.short	(.L_1563 - .L_1562)
.L_1562:
        /*0004*/ 	.word	0x00000082


	//----- nvinfo : EIATTR_KPARAM_INFO
	.align		4
.L_1563:
        /*0008*/ 	.byte	0x04, 0x17
        /*000a*/ 	.short	(.L_1565 - .L_1564)
.L_1564:
        /*000c*/ 	.word	0x00000000
        /*0010*/ 	.short	0x0000
        /*0012*/ 	.short	0x0000
        /*0014*/ 	.byte	0x00, 0xf0, 0x81, 0x02


	//----- nvinfo : EIATTR_SPARSE_MMA_MASK
	.align		4
.L_1565:
        /*0018*/ 	.byte	0x03, 0x50
        /*001a*/ 	.short	0x0000


	//----- nvinfo : EIATTR_MAXREG_COUNT
	.align		4
        /*001c*/ 	.byte	0x03, 0x1b
        /*001e*/ 	.short	0x0080


	//----- nvinfo : EIATTR_NUM_BARRIERS
	.align		4
        /*0020*/ 	.byte	0x02, 0x4c
        /*0022*/ 	.byte	0x01
	.zero		1


	//----- nvinfo : EIATTR_MERCURY_ISA_VERSION
	.align		4
        /*0024*/ 	.byte	0x03, 0x5f
        /*0026*/ 	.short	0x0101


	//----- nvinfo : EIATTR_COOP_GROUP_MASK_REGIDS
	.align		4
        /*0028*/ 	.byte	0x04, 0x29
        /*002a*/ 	.short	(.L_1567 - .L_1566)


	//   ....[0]....
.L_1566:
        /*002c*/ 	.word	0xffffffff


	//   ....[1]....
        /*0030*/ 	.word	0xffffffff


	//   ....[2]....
        /*0034*/ 	.word	0xffffffff


	//   ....[3]....
        /*0038*/ 	.word	0xffffffff


	//   ....[4]....
        /*003c*/ 	.word	0xffffffff


	//   ....[5]....
        /*0040*/ 	.word	0xffffffff


	//   ....[6]....
        /*0044*/ 	.word	0xffffffff


	//   ....[7]....
        /*0048*/ 	.word	0xffffffff


	//   ....[8]....
        /*004c*/ 	.word	0xffffffff


	//   ....[9]....
        /*0050*/ 	.word	0xffffffff


	//----- nvinfo : EIATTR_COOP_GROUP_INSTR_OFFSETS
	.align		4
.L_1567:
        /*0054*/ 	.byte	0x04, 0x28
        /*0056*/ 	.short	(.L_1569 - .L_1568)


	//   ....[0]....
.L_1568:
        /*0058*/ 	.word	0x000031a0


	//   ....[1]....
        /*005c*/ 	.word	0x000031b0


	//   ....[2]....
        /*0060*/ 	.word	0x000031f0


	//   ....[3]....
        /*0064*/ 	.word	0x00003200


	//   ....[4]....
        /*0068*/ 	.word	0x00003240


	//   ....[5]....
        /*006c*/ 	.word	0x00003250


	//   ....[6]....
        /*0070*/ 	.word	0x00003290


	//   ....[7]....
        /*0074*/ 	.word	0x000032a0


	//   ....[8]....
        /*0078*/ 	.word	0x00003330


	//   ....[9]....
        /*007c*/ 	.word	0x00003340


	//----- nvinfo : EIATTR_VRC_CTA_INIT_COUNT
	.align		4
.L_1569:
        /*0080*/ 	.byte	0x02, 0x4a
	.zero		1
	.zero		1


	//----- nvinfo : EIATTR_EXIT_INSTR_OFFSETS
	.align		4
        /*0084*/ 	.byte	0x04, 0x1c
        /*0086*/ 	.short	(.L_1571 - .L_1570)


	//   ....[0]....
.L_1570:
        /*0088*/ 	.word	0x00000060


	//   ....[1]....
        /*008c*/ 	.word	0x0000ba80


	//----- nvinfo : EIATTR_MAX_THREADS
	.align		4
.L_1571:
        /*0090*/ 	.byte	0x04, 0x05
        /*0092*/ 	.short	(.L_1573 - .L_1572)
.L_1572:
        /*0094*/ 	.word	0x00000200
        /*0098*/ 	.word	0x00000001
        /*009c*/ 	.word	0x00000001


	//----- nvinfo : EIATTR_CRS_STACK_SIZE
	.align		4
.L_1573:
        /*00a0*/ 	.byte	0x04, 0x1e
        /*00a2*/ 	.short	(.L_1575 - .L_1574)
.L_1574:
        /*00a4*/ 	.word	0x00000000


	//----- nvinfo : EIATTR_CBANK_PARAM_SIZE
	.align		4
.L_1575:
        /*00a8*/ 	.byte	0x03, 0x19
        /*00aa*/ 	.short	0x00a0


	//----- nvinfo : EIATTR_PARAM_CBANK
	.align		4
        /*00ac*/ 	.byte	0x04, 0x0a
        /*00ae*/ 	.short	(.L_1577 - .L_1576)
	.align		4
.L_1576:
        /*00b0*/ 	.word	index@(.nv.constant0._Z35group_norm_nhwc_fwd_one_pass_kernelI11Fp16IOBf16WLi512ELi64ELi512EEv26Group_norm_nhwc_fwd_params)
        /*00b4*/ 	.short	0x0380
        /*00b6*/ 	.short	0x00a0


	//----- nvinfo : EIATTR_SW_WAR
	.align		4
.L_1577:
        /*00b8*/ 	.byte	0x04, 0x36
        /*00ba*/ 	.short	(.L_1579 - .L_1578)
.L_1578:
        /*00bc*/ 	.word	0x00000008
.L_1579:


//--------------------- .nv.info._Z35group_norm_nhwc_fwd_one_pass_kernelI11Fp16IOFp16WLi64ELi64ELi512EEv26Group_norm_nhwc_fwd_params --------------------------
	.section	.nv.info._Z35group_norm_nhwc_fwd_one_pass_kernelI11Fp16IOFp16WLi64ELi64ELi512EEv26Group_norm_nhwc_fwd_params,"",@"SHT_CUDA_INFO"
	.sectionflags	@""
	.align	4


	//----- nvinfo : EIATTR_CUDA_API_VERSION
	.align		4
        /*0000*/ 	.byte	0x04, 0x37
        /*0002*/ 	.short	(.L_1581 - .L_1580)
.L_1580:
        /*0004*/ 	.word	0x00000082


	//----- nvinfo : EIATTR_KPARAM_INFO
	.align		4
.L_1581:
        /*0008*/ 	.byte	0x04, 0x17
        /*000a*/ 	.short	(.L_1583 - .L_1582)
.L_1582:
        /*000c*/ 	.word	0x00000000
        /*0010*/ 	.short	0x0000
        /*0012*/ 	.short	0x0000
        /*0014*/ 	.byte	0x00, 0xf0, 0x81, 0x02


	//----- nvinfo : EIATTR_SPARSE_MMA_MASK
	.align		4
.L_1583:
        /*0018*/ 	.byte	0x03, 0x50
        /*001a*/ 	.short	0x0000


	//----- nvinfo : EIATTR_MAXREG_COUNT
	.align		4
        /*001c*/ 	.byte	0x03, 0x1b
        /*001e*/ 	.short	0x0080


	//----- nvinfo : EIATTR_NUM_BARRIERS
	.align		4
        /*0020*/ 	.byte	0x02, 0x4c
        /*0022*/ 	.byte	0x01
	.zero		1


	//----- nvinfo : EIATTR_MERCURY_ISA_VERSION
	.align		4
        /*0024*/ 	.byte	0x03, 0x5f
        /*0026*/ 	.short	0x0101


	//----- nvinfo : EIATTR_INT_WARP_WIDE_INSTR_OFFSETS
	.align		4
        /*0028*/ 	.byte	0x04, 0x31
        /*002a*/ 	.short	(.L_1585 - .L_1584)


	//   ....[0]....
.L_1584:
        /*002c*/ 	.word	0x00001280


	//   ....[1]....
        /*0030*/ 	.word	0x000012e0


	//   ....[2]....
        /*0034*/ 	.word	0x00001300


	//   ....[3]....
        /*0038*/ 	.word	0x00001330


	//   ....[4]....
        /*003c*/ 	.word	0x000014f0


	//   ....[5]....
        /*0040*/ 	.word	0x00001550


	//   ....[6]....
        /*0044*/ 	.word	0x00001570


	//   ....[7]....
        /*0048*/ 	.word	0x000015a0


	//   ....[8]....
        /*004c*/ 	.word	0x000018d0


	//   ....[9]....
        /*0050*/ 	.word	0x000018f0


	//   ....[10]....
        /*0054*/ 	.word	0x00001910


	//   ....[11]....
        /*0058*/ 	.word	0x00001930


	//   ....[12]....
        /*005c*/ 	.word	0x00001b90


	//   ....[13]....
        /*0060*/ 	.word	0x00001bb0


	//----- nvinfo : EIATTR_COOP_GROUP_MASK_REGIDS
	.align		4
.L_1585:
        /*0064*/ 	.byte	0x04, 0x29
        /*0066*/ 	.short	(.L_1587 - .L_1586)


	//   ....[0]....
.L_1586:
        /*0068*/ 	.word	0xffffffff


	//   ....[1]....
        /*006c*/ 	.word	0xffffffff


	//   ....[2]....
        /*0070*/ 	.word	0xffffffff


	//   ....[3]....
        /*0074*/ 	.word	0xffffffff


	//   ....[4]....
        /*0078*/ 	.word	0xffffffff


	//   ....[5]....
        /*007c*/ 	.word	0xffffffff


	//   ....[6]....
        /*0080*/ 	.word	0xffffffff


	//   ....[7]....
        /*0084*/ 	.word	0xffffffff


	//   ....[8]....
        /*0088*/ 	.word	0xffffffff


	//   ....[9]....
        /*008c*/ 	.word	0xffffffff


	//----- nvinfo : EIATTR_COOP_GROUP_INSTR_OFFSETS
	.align		4
.L_1587:
        /*0090*/ 	.byte	0x04, 0x28
        /*0092*/ 	.short	(.L_1589 - .L_1588)


	//   ....[0]....
.L_1588:
        /*0094*/ 	.word	0x000009c0


	//   ....[1]....
        /*0098*/ 	.word	0x000009d0


	//   ....[2]....
        /*009c*/ 	.word	0x00000a00


	//   ....[3]....
        /*00a0*/ 	.word	0x00000a10


	//   ....[4]....
        /*00a4*/ 	.word	0x00000a50


	//   ....[5]....
        /*00a8*/ 	.word	0x00000a60


	//   ....[6]....
        /*00ac*/ 	.word	0x00000aa0


	//   ....[7]....
        /*00b0*/ 	.word	0x00000ab0


	//   ....[8]....
        /*00b4*/ 	.word	0x00000b10


	//   ....[9]....
        /*00b8*/ 	.word	0x00000b20


	//----- nvinfo : EIATTR_VRC_CTA_INIT_COUNT
	.align		4
.L_1589:
        /*00bc*/ 	.byte	0x02, 0x4a
	.zero		1
	.zero		1


	//----- nvinfo : EIATTR_EXIT_INSTR_OFFSETS
	.align		4
        /*00c0*/ 	.byte	0x04, 0x1c
        /*00c2*/ 	.short	(.L_1591 - .L_1590)


	//   ....[0]....
.L_1590:
        /*00c4*/ 	.word	0x00000070


	//   ....[1]....
        /*00c8*/ 	.word	0x00002f40


	//----- nvinfo : EIATTR_MAX_THREADS
	.align		4
.L_1591:
        /*00cc*/ 	.byte	0x04, 0x05
        /*00ce*/ 	.short	(.L_1593 - .L_1592)
.L_1592:
        /*00d0*/ 	.word	0x00000200
        /*00d4*/ 	.word	0x00000001
        /*00d8*/ 	.word	0x00000001


	//----- nvinfo : EIATTR_CRS_STACK_SIZE
	.align		4
.L_1593:
        /*00dc*/ 	.byte	0x04, 0x1e
        /*00de*/ 	.short	(.L_1595 - .L_1594)
.L_1594:
        /*00e0*/ 	.word	0x00000000


	//----- nvinfo : EIATTR_CBANK_PARAM_SIZE
	.align		4
.L_1595:
        /*00e4*/ 	.byte	0x03, 0x19
        /*00e6*/ 	.short	0x00a0


	//----- nvinfo : EIATTR_PARAM_CBANK
	.align		4
        /*00e8*/ 	.byte	0x04, 0x0a
        /*00ea*/ 	.short	(.L_1597 - .L_1596)
	.align		4
.L_1596:
        /*00ec*/ 	.word	index@(.nv.constant0._Z35group_norm_nhwc_fwd_one_pass_kernelI11Fp16IOFp16WLi64ELi64ELi512EEv26Group_norm_nhwc_fwd_params)
        /*00f0*/ 	.short	0x0380
        /*00f2*/ 	.short	0x00a0


	//----- nvinfo : EIATTR_SW_WAR
	.align		4
.L_1597:
        /*00f4*/ 	.byte	0x04, 0x36
        /*00f6*/ 	.short	(.L_1599 - .L_1598)
.L_1598:
        /*00f8*/ 	.word	0x00000008
.L_1599:


//--------------------- .nv.info._Z35group_norm_nhwc_fwd_one_pass_kernelI11Fp16IOFp16WLi128ELi64ELi512EEv26Group_norm_nhwc_fwd_params --------------------------
	.section	.nv.info._Z35group_norm_nhwc_fwd_one_pass_kernelI11Fp16IOFp16WLi128ELi64ELi512EEv26Group_norm_nhwc_fwd_params,"",@"SHT_CUDA_INFO"
	.sectionflags	@""
	.align	4


	//----- nvinfo : EIATTR_CUDA_API_VERSION
	.align		4
        /*0000*/ 	.byte	0x04, 0x37
        /*0002*/ 	.short	(.L_1601 - .L_1600)
.L_1600:
        /*0004*/ 	.word	0x00000082


	//----- nvinfo : EIATTR_KPARAM_INFO
	.align		4
.L_1601:
        /*0008*/ 	.byte	0x04, 0x17
        /*000a*/ 	.short	(.L_1603 - .L_1602)
.L_1602:
        /*000c*/ 	.word	0x00000000
        /*0010*/ 	.short	0x0000
        /*0012*/ 	.short	0x0000
        /*0014*/ 	.byte	0x00, 0xf0, 0x81, 0x02


	//----- nvinfo : EIATTR_SPARSE_MMA_MASK
	.align		4
.L_1603:
        /*0018*/ 	.byte	0x03, 0x50
        /*001a*/ 	.short	0x0000


	//----- nvinfo : EIATTR_MAXREG_COUNT
	.align		4
        /*001c*/ 	.byte	0x03, 0x1b
        /*001e*/ 	.short	0x0080


	//----- nvinfo : EIATTR_NUM_BARRIERS
	.align		4
        /*0020*/ 	.byte	0x02, 0x4c
        /*0022*/ 	.byte	0x01
	.zero		1


	//----- nvinfo : EIATTR_MERCURY_ISA_VERSION
	.align		4
        /*0024*/ 	.byte	0x03, 0x5f
        /*0026*/ 	.short	0x0101


	//----- nvinfo : EIATTR_COOP_GROUP_MASK_REGIDS
	.align		4
        /*0028*/ 	.byte	0x04, 0x29
        /*002a*/ 	.short	(.L_1605 - .L_1604)


	//   ....[0]....
.L_1604:
        /*002c*/ 	.word	0xffffffff


	//   ....[1]....
        /*0030*/ 	.word	0xffffffff


	//   ....[2]....
        /*0034*/ 	.word	0xffffffff


	//   ....[3]....
        /*0038*/ 	.word	0xffffffff


	//   ....[4]....
        /*003c*/ 	.word	0xffffffff


	//   ....[5]....
        /*0040*/ 	.word	0xffffffff


	//   ....[6]....
        /*0044*/ 	.word	0xffffffff


	//   ....[7]....
        /*0048*/ 	.word	0xffffffff


	//   ....[8]....
        /*004c*/ 	.word	0xffffffff


	//   ....[9]....
        /*0050*/ 	.word	0xffffffff


	//----- nvinfo : EIATTR_COOP_GROUP_INSTR_OFFSETS
	.align		4
.L_1605:
        /*0054*/ 	.byte	0x04, 0x28
        /*0056*/ 	.short	(.L_1607 - .L_1606)


	//   ....[0]....
.L_1606:
        /*0058*/ 	.word	0x00000fd0


	//   ....[1]....
        /*005c*/ 	.word	0x00000fe0


	//   ....[2]....
        /*0060*/ 	.word	0x00001010


	//   ....[3]....
        /*0064*/ 	.word	0x00001020


	//   ....[4]....
        /*0068*/ 	.word	0x00001060


	//   ....[5]....
        /*006c*/ 	.word	0x00001070


	//   ....[6]....
        /*0070*/ 	.word	0x000010b0


	//   ....[7]....
        /*0074*/ 	.word	0x000010c0


	//   ....[8]....
        /*0078*/ 	.word	0x00001120


	//   ....[9]....
        /*007c*/ 	.word	0x00001130


	//----- nvinfo : EIATTR_VRC_CTA_INIT_COUNT
	.align		4
.L_1607:
        /*0080*/ 	.byte	0x02, 0x4a
	.zero		1
	.zero		1


	//----- nvinfo : EIATTR_EXIT_INSTR_OFFSETS
	.align		4
        /*0084*/ 	.byte	0x04, 0x1c
        /*0086*/ 	.short	(.L_1609 - .L_1608)


	//   ....[0]....
.L_1608:
        /*0088*/ 	.word	0x00000060


	//   ....[1]....
        /*008c*/ 	.word	0x00003e00


	//----- nvinfo : EIATTR_MAX_THREADS
	.align		4
.L_1609:
        /*0090*/ 	.byte	0x04, 0x05
        /*0092*/ 	.short	(.L_1611 - .L_1610)
.L_1610:
        /*0094*/ 	.word	0x00000200
        /*0098*/ 	.word	0x00000001
        /*009c*/ 	.word	0x00000001


	//----- nvinfo : EIATTR_CRS_STACK_SIZE
	.align		4
.L_1611:
        /*00a0*/ 	.byte	0x04, 0x1e
        /*00a2*/ 	.short	(.L_1613 - .L_1612)
.L_1612:
        /*00a4*/ 	.word	0x00000000


	//----- nvinfo : EIATTR_CBANK_PARAM_SIZE
	.align		4
.L_1613:
        /*00a8*/ 	.byte	0x03, 0x19
        /*00aa*/ 	.short	0x00a0


	//----- nvinfo : EIATTR_PARAM_CBANK
	.align		4
        /*00ac*/ 	.byte	0x04, 0x0a
        /*00ae*/ 	.short	(.L_1615 - .L_1614)
	.align		4
.L_1614:
        /*00b0*/ 	.word	index@(.nv.constant0._Z35group_norm_nhwc_fwd_one_pass_kernelI11Fp16IOFp16WLi128ELi64ELi512EEv26Group_norm_nhwc_fwd_params)
        /*00b4*/ 	.short	0x0380
        /*00b6*/ 	.short	0x00a0


	//----- nvinfo : EIATTR_SW_WAR
	.align		4
.L_1615:
        /*00b8*/ 	.byte	0x04, 0x36
        /*00ba*/ 	.short	(.L_1617 - .L_1616)
.L_1616:
        /*00bc*/ 	.word	0x00000008
.L_1617:


//--------------------- .nv.info._Z35group_norm_nhwc_fwd_one_pass_kernelI11Fp16IOFp16WLi256ELi64ELi512EEv26Group_norm_nhwc_fwd_params --------------------------
	.section	.nv.info._Z35group_norm_nhwc_fwd_one_pass_kernelI11Fp16IOFp16WLi256ELi64ELi512EEv26Group_norm_nhwc_fwd_params,"",@"SHT_CUDA_INFO"
	.sectionflags	@""
	.align	4


	//----- nvinfo : EIATTR_CUDA_API_VERSION
	.align		4
        /*0000*/ 	.byte	0x04, 0x37
        /*0002*/ 	.short	(.L_1619 - .L_1618)
.L_1618:
        /*0004*/ 	.word	0x00000082


	//----- nvinfo : EIATTR_KPARAM_INFO
	.align		4
.L_1619:
        /*0008*/ 	.byte	0x04, 0x17
        /*000a*/ 	.short	(.L_1621 - .L_1620)
.L_1620:
        /*000c*/ 	.word	0x00000000
        /*0010*/ 	.short	0x0000
        /*0012*/ 	.short	0x0000
        /*0014*/ 	.byte	0x00, 0xf0, 0x81, 0x02


	//----- nvinfo : EIATTR_SPARSE_MMA_MASK
	.align		4
.L_1621:
        /*0018*/ 	.byte	0x03, 0x50
        /*001a*/ 	.short	0x0000


	//----- nvinfo : EIATTR_MAXREG_COUNT
	.align		4
        /*001c*/ 	.byte	0x03, 0x1b
        /*001e*/ 	.short	0x0080


	//----- nvinfo : EIATTR_NUM_BARRIERS
	.align		4
        /*0020*/ 	.byte	0x02, 0x4c
        /*0022*/ 	.byte	0x01
	.zero		1


	//----- nvinfo : EIATTR_MERCURY_ISA_VERSION
	.align		4
        /*0024*/ 	.byte	0x03, 0x5f
        /*0026*/ 	.short	0x0101


	//----- nvinfo : EIATTR_COOP_GROUP_MASK_REGIDS
	.align		4
        /*0028*/ 	.byte	0x04, 0x29
        /*002a*/ 	.short	(.L_1623 - .L_1622)


	//   ....[0]....
.L_1622:
        /*002c*/ 	.word	0xffffffff


	//   ....[1]....
        /*0030*/ 	.word	0xffffffff


	//   ....[2]....
        /*0034*/ 	.word	0xffffffff


	//   ....[3]....
        /*0038*/ 	.word	0xffffffff


	//   ....[4]....
        /*003c*/ 	.word	0xffffffff


	//   ....[5]....
        /*0040*/ 	.word	0xffffffff


	//   ....[6]....
        /*0044*/ 	.word	0xffffffff


	//   ....[7]....
        /*0048*/ 	.word	0xffffffff


	//   ....[8]....
        /*004c*/ 	.word	0xffffffff


	//   ....[9]....
        /*0050*/ 	.word	0xffffffff


	//----- nvinfo : EIATTR_COOP_GROUP_INSTR_OFFSETS
	.align		4
.L_1623:
        /*0054*/ 	.byte	0x04, 0x28
        /*0056*/ 	.short	(.L_1625 - .L_1624)


	//   ....[0]....
.L_1624:
        /*0058*/ 	.word	0x00001ab0


	//   ....[1]....
        /*005c*/ 	.word	0x00001ac0


	//   ....[2]....
        /*0060*/ 	.word	0x00001af0


	//   ....[3]....
        /*0064*/ 	.word	0x00001b00


	//   ....[4]....
        /*0068*/ 	.word	0x00001b40


	//   ....[5]....
        /*006c*/ 	.word	0x00001b50


	//   ....[6]....
        /*0070*/ 	.word	0x00001b90


	//   ....[7]....
        /*0074*/ 	.word	0x00001ba0


	//   ....[8]....
        /*0078*/ 	.word	0x00001c20


	//   ....[9]....
        /*007c*/ 	.word	0x00001c30


	//----- nvinfo : EIATTR_VRC_CTA_INIT_COUNT
	.align		4
.L_1625:
        /*0080*/ 	.byte	0x02, 0x4a
	.zero		1
	.zero		1


	//----- nvinfo : EIATTR_EXIT_INSTR_OFFSETS
	.align		4
        /*0084*/ 	.byte	0x04, 0x1c
        /*0086*/ 	.short	(.L_1627 - .L_1626)


	//   ....[0]....
.L_1626:
        /*0088*/ 	.word	0x00000060


	//   ....[1]....
        /*008c*/ 	.word	0x00006500


	//----- nvinfo : EIATTR_MAX_THREADS
	.align		4
.L_1627:
        /*0090*/ 	.byte	0x04, 0x05
        /*0092*/ 	.short	(.L_1629 - .L_1628)
.L_1628:
        /*0094*/ 	.word	0x00000200
        /*0098*/ 	.word	0x00000001
        /*009c*/ 	.word	0x00000001


	//----- nvinfo : EIATTR_CRS_STACK_SIZE
	.align		4
.L_1629:
        /*00a0*/ 	.byte	0x04, 0x1e
        /*00a2*/ 	.short	(.L_1631 - .L_1630)
.L_1630:
        /*00a4*/ 	.word	0x00000000


	//----- nvinfo : EIATTR_CBANK_PARAM_SIZE
	.align		4
.L_1631:
        /*00a8*/ 	.byte	0x03, 0x19
        /*00aa*/ 	.short	0x00a0


	//----- nvinfo : EIATTR_PARAM_CBANK
	.align		4
        /*00ac*/ 	.byte	0x04, 0x0a
        /*00ae*/ 	.short	(.L_1633 - .L_1632)
	.align		4
.L_1632:
        /*00b0*/ 	.word	index@(.nv.constant0._Z35group_norm_nhwc_fwd_one_pass_kernelI11Fp16IOFp16WLi256ELi64ELi512EEv26Group_norm_nhwc_fwd_params)
        /*00b4*/ 	.short	0x0380
        /*00b6*/ 	.short	0x00a0


	//----- nvinfo : EIATTR_SW_WAR
	.align		4
.L_1633:
        /*00b8*/ 	.byte	0x04, 0x36
        /*00ba*/ 	.short	(.L_1635 - .L_1634)
.L_1634:
        /*00bc*/ 	.word	0x00000008
.L_1635:


//--------------------- .nv.info._Z35group_norm_nhwc_fwd_one_pass_kernelI11Fp16IOFp16WLi512ELi64ELi512EEv26Group_norm_nhwc_fwd_params --------------------------
	.section	.nv.info._Z35group_norm_nhwc_fwd_one_pass_kernelI11Fp16IOFp16WLi512ELi64ELi512EEv26Group_norm_nhwc_fwd_params,"",@"SHT_CUDA_INFO"
	.sectionflags	@""
	.align	4


	//----- nvinfo : EIATTR_CUDA_API_VERSION
	.align		4
        /*0000*/ 	.byte	0x04, 0x37
        /*0002*/ 	.short	(.L_1637 - .L_1636)
.L_1636:
        /*0004*/ 	.word	0x00000082


	//----- nvinfo : EIATTR_KPARAM_INFO
	.align		4
.L_1637:
        /*0008*/ 	.byte	0x04, 0x17
        /*000a*/ 	.short	(.L_1639 - .L_1638)
.L_1638:
        /*000c*/ 	.word	0x00000000
        /*0010*/ 	.short	0x0000
        /*0012*/ 	.short	0x0000
        /*0014*/ 	.byte	0x00, 0xf0, 0x81, 0x02


	//----- nvinfo : EIATTR_SPARSE_MMA_MASK
	.align		4
.L_1639:
        /*0018*/ 	.byte	0x03, 0x50
        /*001a*/ 	.short	0x0000


	//----- nvinfo : EIATTR_MAXREG_COUNT
	.align		4
        /*001c*/ 	.byte	0x03, 0x1b
        /*001e*/ 	.short	0x0080


	//----- nvinfo : EIATTR_NUM_BARRIERS
	.align		4
        /*0020*/ 	.byte	0x02, 0x4c
        /*0022*/ 	.byte	0x01
	.zero		1


	//----- nvinfo : EIATTR_MERCURY_ISA_VERSION
	.align		4
        /*0024*/ 	.byte	0x03, 0x5f
        /*0026*/ 	.short	0x0101


	//----- nvinfo : EIATTR_COOP_GROUP_MASK_REGIDS
	.align		4
        /*0028*/ 	.byte	0x04, 0x29
        /*002a*/ 	.short	(.L_1641 - .L_1640)


	//   ....[0]....
.L_1640:
        /*002c*/ 	.word	0xffffffff


	//   ....[1]....
        /*0030*/ 	.word	0xffffffff


	//   ....[2]....
        /*0034*/ 	.word	0xffffffff


	//   ....[3]....
        /*0038*/ 	.word	0xffffffff


	//   ....[4]....
        /*003c*/ 	.word	0xffffffff


	//   ....[5]....
        /*0040*/ 	.word	0xffffffff


	//   ....[6]....
        /*0044*/ 	.word	0xffffffff


	//   ....[7]....
        /*0048*/ 	.word	0xffffffff


	//   ....[8]....
        /*004c*/ 	.word	0xffffffff


	//   ....[9]....
        /*0050*/ 	.word	0xffffffff


	//----- nvinfo : EIATTR_COOP_GROUP_INSTR_OFFSETS
	.align		4
.L_1641:
        /*0054*/ 	.byte	0x04, 0x28
        /*0056*/ 	.short	(.L_1643 - .L_1642)


	//   ....[0]....
.L_1642:
        /*0058*/ 	.word	0x000031a0


	//   ....[1]....
        /*005c*/ 	.word	0x000031b0


	//   ....[2]....
        /*0060*/ 	.word	0x000031f0


	//   ....[3]....
        /*0064*/ 	.word	0x00003200


	//   ....[4]....
        /*0068*/ 	.word	0x00003240


	//   ....[5]....
        /*006c*/ 	.word	0x00003250


	//   ....[6]....
        /*0070*/ 	.word	0x00003290


	//   ....[7]....
        /*0074*/ 	.word	0x000032a0


	//   ....[8]....
        /*0078*/ 	.word	0x00003330


	//   ....[9]....
        /*007c*/ 	.word	0x00003340


	//----- nvinfo : EIATTR_VRC_CTA_INIT_COUNT
	.align		4
.L_1643:
        /*0080*/ 	.byte	0x02, 0x4a
	.zero		1
	.zero		1


	//----- nvinfo : EIATTR_EXIT_INSTR_OFFSETS
	.align		4
        /*0084*/ 	.byte	0x04, 0x1c
        /*0086*/ 	.short	(.L_1645 - .L_1644)


	//   ....[0]....
.L_1644:
        /*0088*/ 	.word	0x00000060


	//   ....[1]....
        /*008c*/ 	.word	0x0000ba80


	//----- nvinfo : EIATTR_MAX_THREADS
	.align		4
.L_1645:
        /*0090*/ 	.byte	0x04, 0x05
        /*0092*/ 	.short	(.L_1647 - .L_1646)
.L_1646:
        /*0094*/ 	.word	0x00000200
        /*0098*/ 	.word	0x00000001
        /*009c*/ 	.word	0x00000001


	//----- nvinfo : EIATTR_CRS_STACK_SIZE
	.align		4
.L_1647:
        /*00a0*/ 	.byte	0x04, 0x1e
        /*00a2*/ 	.short	(.L_1649 - .L_1648)
.L_1648:
        /*00a4*/ 	.word	0x00000000


	//----- nvinfo : EIATTR_CBANK_PARAM_SIZE
	.align		4
.L_1649:
        /*00a8*/ 	.byte	0x03, 0x19
        /*00aa*/ 	.short	0x00a0


	//----- nvinfo : EIATTR_PARAM_CBANK
	.align		4
        /*00ac*/ 	.byte	0x04, 0x0a
        /*00ae*/ 	.short	(.L_1651 - .L_1650)
	.align		4
.L_1650:
        /*00b0*/ 	.word	index@(.nv.constant0._Z35group_norm_nhwc_fwd_one_pass_kernelI11Fp16IOFp16WLi512ELi64ELi512EEv26Group_norm_nhwc_fwd_params)
        /*00b4*/ 	.short	0x0380
        /*00b6*/ 	.short	0x00a0


	//----- nvinfo : EIATTR_SW_WAR
	.align		4
.L_1651:
        /*00b8*/ 	.byte	0x04, 0x36
        /*00ba*/ 	.short	(.L_1653 - .L_1652)
.L_1652:
        /*00bc*/ 	.word	0x00000008
.L_1653:


//--------------------- .nv.info._Z35group_norm_nhwc_fwd_one_pass_kernelI11Fp32IOFp32WLi64ELi64ELi512EEv26Group_norm_nhwc_fwd_params --------------------------
	.section	.nv.info._Z35group_norm_nhwc_fwd_one_pass_kernelI11Fp32IOFp32WLi64ELi64ELi512EEv26Group_norm_nhwc_fwd_params,"",@"SHT_CUDA_INFO"
	.sectionflags	@""
	.align	4


	//----- nvinfo : EIATTR_CUDA_API_VERSION
	.align		4
        /*0000*/ 	.byte	0x04, 0x37
        /*0002*/ 	.short	(.L_1655 - .L_1654)
.L_1654:
        /*0004*/ 	.word	0x00000082


	//----- nvinfo : EIATTR_KPARAM_INFO
	.align		4
.L_1655:
        /*0008*/ 	.byte	0x04, 0x17
        /*000a*/ 	.short	(.L_1657 - .L_1656)
.L_1656:
        /*000c*/ 	.word	0x00000000
        /*0010*/ 	.short	0x0000
        /*0012*/ 	.short	0x0000
        /*0014*/ 	.byte	0x00, 0xf0, 0x81, 0x02


	//----- nvinfo : EIATTR_SPARSE_MMA_MASK
	.align		4
.L_1657:
        /*0018*/ 	.byte	0x03, 0x50
        /*001a*/ 	.short	0x0000


	//----- nvinfo : EIATTR_MAXREG_COUNT
	.align		4
        /*001c*/ 	.byte	0x03, 0x1b
        /*001e*/ 	.short	0x0080


	//----- nvinfo : EIATTR_NUM_BARRIERS
	.align		4
        /*0020*/ 	.byte	0x02, 0x4c
        /*0022*/ 	.byte	0x01
	.zero		1


	//----- nvinfo : EIATTR_MERCURY_ISA_VERSION
	.align		4
        /*0024*/ 	.byte	0x03, 0x5f
        /*0026*/ 	.short	0x0101


	//----- nvinfo : EIATTR_INT_WARP_WIDE_INSTR_OFFSETS
	.align		4
        /*0028*/ 	.byte	0x04, 0x31
        /*002a*/ 	.short	(.L_1659 - .L_1658)


	//   ....[0]....
.L_1658:
        /*002c*/ 	.word	0x00001200


	//   ....[1]....
        /*0030*/ 	.word	0x00001260


	//   ....[2]....
        /*0034*/ 	.word	0x00001280


	//   ....[3]....
        /*0038*/ 	.word	0x000012b0


	//   ....[4]....
        /*003c*/ 	.word	0x00001470


	//   ....[5]....
        /*0040*/ 	.word	0x000014d0


	//   ....[6]....
        /*0044*/ 	.word	0x000014f0


	//   ....[7]....
        /*0048*/ 	.word	0x00001520


	//   ....[8]....
        /*004c*/ 	.word	0x00001850


	//   ....[9]....
        /*0050*/ 	.word	0x00001870


	//   ....[10]....
        /*0054*/ 	.word	0x00001880


	//   ....[11]....
        /*0058*/ 	.word	0x000018b0


	//   ....[12]....
        /*005c*/ 	.word	0x00001b10


	//   ....[13]....
        /*0060*/ 	.word	0x00001b30


	//----- nvinfo : EIATTR_COOP_GROUP_MASK_REGIDS
	.align		4
.L_1659:
        /*0064*/ 	.byte	0x04, 0x29
        /*0066*/ 	.short	(.L_1661 - .L_1660)


	//   ....[0]....
.L_1660:
        /*0068*/ 	.word	0xffffffff


	//   ....[1]....
        /*006c*/ 	.word	0xffffffff


	//   ....[2]....
        /*0070*/ 	.word	0xffffffff


	//   ....[3]....
        /*0074*/ 	.word	0xffffffff


	//   ....[4]....
        /*0078*/ 	.word	0xffffffff


	//   ....[5]....
        /*007c*/ 	.word	0xffffffff


	//   ....[6]....
        /*0080*/ 	.word	0xffffffff


	//   ....[7]....
        /*0084*/ 	.word	0xffffffff


	//   ....[8]....
        /*0088*/ 	.word	0xffffffff


	//   ....[9]....
        /*008c*/ 	.word	0xffffffff


	//----- nvinfo : EIATTR_COOP_GROUP_INSTR_OFFSETS
	.align		4
.L_1661:
        /*0090*/ 	.byte	0x04, 0x28
        /*0092*/ 	.short	(.L_1663 - .L_1662)


	//   ....[0]....
.L_1662:
        /*0094*/ 	.word	0x00000940


	//   ....[1]....
        /*0098*/ 	.word	0x00000950


	//   ....[2]....
        /*009c*/ 	.word	0x00000980


	//   ....[3]....
        /*00a0*/ 	.word	0x00000990


	//   ....[4]....
        /*00a4*/ 	.word	0x000009d0


	//   ....[5]....
        /*00a8*/ 	.word	0x000009e0


	//   ....[6]....
        /*00ac*/ 	.word	0x00000a20


	//   ....[7]....
        /*00b0*/ 	.word	0x00000a30


	//   ....[8]....
        /*00b4*/ 	.word	0x00000a90


	//   ....[9]....
        /*00b8*/ 	.word	0x00000aa0


	//----- nvinfo : EIATTR_VRC_CTA_INIT_COUNT
	.align		4
.L_1663:
        /*00bc*/ 	.byte	0x02, 0x4a
	.zero		1
	.zero		1


	//----- nvinfo : EIATTR_EXIT_INSTR_OFFSETS
	.align		4
        /*00c0*/ 	.byte	0x04, 0x1c
        /*00c2*/ 	.short	(.L_1665 - .L_1664)


	//   ....[0]....
.L_1664:
        /*00c4*/ 	.word	0x00000070


	//   ....[1]....
        /*00c8*/ 	.word	0x00002df0


	//----- nvinfo : EIATTR_MAX_THREADS
	.align		4
.L_1665:
        /*00cc*/ 	.byte	0x04, 0x05
        /*00ce*/ 	.short	(.L_1667 - .L_1666)
.L_1666:
        /*00d0*/ 	.word	0x00000200
        /*00d4*/ 	.word	0x00000001
        /*00d8*/ 	.word	0x00000001


	//----- nvinfo : EIATTR_CRS_STACK_SIZE
	.align		4
.L_1667:
        /*00dc*/ 	.byte	0x04, 0x1e
        /*00de*/ 	.short	(.L_1669 - .L_1668)
.L_1668:
        /*00e0*/ 	.word	0x00000000


	//----- nvinfo : EIATTR_CBANK_PARAM_SIZE
	.align		4
.L_1669:
        /*00e4*/ 	.byte	0x03, 0x19
        /*00e6*/ 	.short	0x00a0


	//----- nvinfo : EIATTR_PARAM_CBANK
	.align		4
        /*00e8*/ 	.byte	0x04, 0x0a
        /*00ea*/ 	.short	(.L_1671 - .L_1670)
	.align		4
.L_1670:
        /*00ec*/ 	.word	index@(.nv.constant0._Z35group_norm_nhwc_fwd_one_pass_kernelI11Fp32IOFp32WLi64ELi64ELi512EEv26Group_norm_nhwc_fwd_params)
        /*00f0*/ 	.short	0x0380
        /*00f2*/ 	.short	0x00a0


	//----- nvinfo : EIATTR_SW_WAR
	.align		4
.L_1671:
        /*00f4*/ 	.byte	0x04, 0x36
        /*00f6*/ 	.short	(.L_1673 - .L_1672)
.L_1672:
        /*00f8*/ 	.word	0x00000008
.L_1673:


//--------------------- .nv.info._Z35group_norm_nhwc_fwd_one_pass_kernelI11Fp32IOFp32WLi128ELi64ELi512EEv26Group_norm_nhwc_fwd_params --------------------------
	.section	.nv.info._Z35group_norm_nhwc_fwd_one_pass_kernelI11Fp32IOFp32WLi128ELi64ELi512EEv26Group_norm_nhwc_fwd_params,"",@"SHT_CUDA_INFO"
	.sectionflags	@""
	.align	4


	//----- nvinfo : EIATTR_CUDA_API_VERSION
	.align		4
        /*0000*/ 	.byte	0x04, 0x37
        /*0002*/ 	.short	(.L_1675 - .L_1674)
.L_1674:
        /*0004*/ 	.word	0x00000082


	//----- nvinfo : EIATTR_KPARAM_INFO
	.align		4
.L_1675:
        /*0008*/ 	.byte	0x04, 0x17
        /*000a*/ 	.short	(.L_1677 - .L_1676)
.L_1676:
        /*000c*/ 	.word	0x00000000
        /*0010*/ 	.short	0x0000
        /*0012*/ 	.short	0x0000
        /*0014*/ 	.byte	0x00, 0xf0, 0x81, 0x02


	//----- nvinfo : EIATTR_SPARSE_MMA_MASK
	.align		4
.L_1677:
        /*0018*/ 	.byte	0x03, 0x50
        /*001a*/ 	.short	0x0000


	//----- nvinfo : EIATTR_MAXREG_COUNT
	.align		4
        /*001c*/ 	.byte	0x03, 0x1b
        /*001e*/ 	.short	0x0080


	//----- nvinfo : EIATTR_NUM_BARRIERS
	.align		4
        /*0020*/ 	.byte	0x02, 0x4c
        /*0022*/ 	.byte	0x01
	.zero		1


	//----- nvinfo : EIATTR_MERCURY_ISA_VERSION
	.align		4
        /*0024*/ 	.byte	0x03, 0x5f
        /*0026*/ 	.short	0x0101


	//----- nvinfo : EIATTR_COOP_GROUP_MASK_REGIDS
	.align		4
        /*0028*/ 	.byte	0x04, 0x29
        /*002a*/ 	.short	(.L_1679 - .L_1678)


	//   ....[0]....
.L_1678:
        /*002c*/ 	.word	0xffffffff


	//   ....[1]....
        /*0030*/ 	.word	0xffffffff


	//   ....[2]....
        /*0034*/ 	.word	0xffffffff


	//   ....[3]....
        /*0038*/ 	.word	0xffffffff


	//   ....[4]....
        /*003c*/ 	.word	0xffffffff


	//   ....[5]....
        /*0040*/ 	.word	0xffffffff


	//   ....[6]....
        /*0044*/ 	.word	0xffffffff


	//   ....[7]....
        /*0048*/ 	.word	0xffffffff


	//   ....[8]....
        /*004c*/ 	.word	0xffffffff


	//   ....[9]....
        /*0050*/ 	.word	0xffffffff


	//----- nvinfo : EIATTR_COOP_GROUP_INSTR_OFFSETS
	.align		4
.L_1679:
        /*0054*/ 	.byte	0x04, 0x28
        /*0056*/ 	.short	(.L_1681 - .L_1680)


	//   ....[0]....
.L_1680:
        /*0058*/ 	.word	0x00000ed0


	//   ....[1]....
        /*005c*/ 	.word	0x00000ee0


	//   ....[2]....
        /*0060*/ 	.word	0x00000f10


	//   ....[3]....
        /*0064*/ 	.word	0x00000f20


	//   ....[4]....
        /*0068*/ 	.word	0x00000f60


	//   ....[5]....
        /*006c*/ 	.word	0x00000f70


	//   ....[6]....
        /*0070*/ 	.word	0x00000fb0


	//   ....[7]....
        /*0074*/ 	.word	0x00000fc0


	//   ....[8]....
        /*0078*/ 	.word	0x00001020


	//   ....[9]....
        /*007c*/ 	.word	0x00001030


	//----- nvinfo : EIATTR_VRC_CTA_INIT_COUNT
	.align		4
.L_1681:
        /*0080*/ 	.byte	0x02, 0x4a
	.zero		1
	.zero		1


	//----- nvinfo : EIATTR_EXIT_INSTR_OFFSETS
	.align		4
        /*0084*/ 	.byte	0x04, 0x1c
        /*0086*/ 	.short	(.L_1683 - .L_1682)


	//   ....[0]....
.L_1682:
        /*0088*/ 	.word	0x00000060


	//   ....[1]....
        /*008c*/ 	.word	0x00003bb0


	//----- nvinfo : EIATTR_MAX_THREADS
	.align		4
.L_1683:
        /*0090*/ 	.byte	0x04, 0x05
        /*0092*/ 	.short	(.L_1685 - .L_1684)
.L_1684:
        /*0094*/ 	.word	0x00000200
        /*0098*/ 	.word	0x00000001
        /*009c*/ 	.word	0x00000001


	//----- nvinfo : EIATTR_CRS_STACK_SIZE
	.align		4
.L_1685:
        /*00a0*/ 	.byte	0x04, 0x1e
        /*00a2*/ 	.short	(.L_1687 - .L_1686)
.L_1686:
        /*00a4*/ 	.word	0x00000000


	//----- nvinfo : EIATTR_CBANK_PARAM_SIZE
	.align		4
.L_1687:
        /*00a8*/ 	.byte	0x03, 0x19
        /*00aa*/ 	.short	0x00a0


	//----- nvinfo : EIATTR_PARAM_CBANK
	.align		4
        /*00ac*/ 	.byte	0x04, 0x0a
        /*00ae*/ 	.short	(.L_1689 - .L_1688)
	.align		4
.L_1688:
        /*00b0*/ 	.word	index@(.nv.constant0._Z35group_norm_nhwc_fwd_one_pass_kernelI11Fp32IOFp32WLi128ELi64ELi512EEv26Group_norm_nhwc_fwd_params)
        /*00b4*/ 	.short	0x0380
        /*00b6*/ 	.short	0x00a0


	//----- nvinfo : EIATTR_SW_WAR
	.align		4
.L_1689:
        /*00b8*/ 	.byte	0x04, 0x36
        /*00ba*/ 	.short	(.L_1691 - .L_1690)
.L_1690:
        /*00bc*/ 	.word	0x00000008
.L_1691:


//--------------------- .nv.info._Z35group_norm_nhwc_fwd_one_pass_kernelI11Fp32IOFp32WLi256ELi64ELi512EEv26Group_norm_nhwc_fwd_params --------------------------
	.section	.nv.info._Z35group_norm_nhwc_fwd_one_pass_kernelI11Fp32IOFp32WLi256ELi64ELi512EEv26Group_norm_nhwc_fwd_params,"",@"SHT_CUDA_INFO"
	.sectionflags	@""
	.align	4


	//----- nvinfo : EIATTR_CUDA_API_VERSION
	.align		4
        /*0000*/ 	.byte	0x04, 0x37
        /*0002*/ 	.short	(.L_1693 - .L_1692)
.L_1692:
        /*0004*/ 	.word	0x00000082


	//----- nvinfo : EIATTR_KPARAM_INFO
	.align		4
.L_1693:
        /*0008*/ 	.byte	0x04, 0x17
        /*000a*/ 	.short	(.L_1695 - .L_1694)
.L_1694:
        /*000c*/ 	.word	0x00000000
        /*0010*/ 	.short	0x0000
        /*0012*/ 	.short	0x0000
        /*0014*/ 	.byte	0x00, 0xf0, 0x81, 0x02


	//----- nvinfo : EIATTR_SPARSE_MMA_MASK
	.align		4
.L_1695:
        /*0018*/ 	.byte	0x03, 0x50
        /*001a*/ 	.short	0x0000


	//----- nvinfo : EIATTR_MAXREG_COUNT
	.align		4
        /*001c*/ 	.byte	0x03, 0x1b
        /*001e*/ 	.short	0x0080


	//----- nvinfo : EIATTR_NUM_BARRIERS
	.align		4
        /*0020*/ 	.byte	0x02, 0x4c
        /*0022*/ 	.byte	0x01
	.zero		1


	//----- nvinfo : EIATTR_MERCURY_ISA_VERSION
	.align		4
        /*0024*/ 	.byte	0x03, 0x5f
        /*0026*/ 	.short	0x0101


	//----- nvinfo : EIATTR_COOP_GROUP_MASK_REGIDS
	.align		4
        /*0028*/ 	.byte	0x04, 0x29
        /*002a*/ 	.short	(.L_1697 - .L_1696)


	//   ....[0]....
.L_1696:
        /*002c*/ 	.word	0xffffffff


	//   ....[1]....
        /*0030*/ 	.word	0xffffffff


	//   ....[2]....
        /*0034*/ 	.word	0xffffffff


	//   ....[3]....
        /*0038*/ 	.word	0xffffffff


	//   ....[4]....
        /*003c*/ 	.word	0xffffffff


	//   ....[5]....
        /*0040*/ 	.word	0xffffffff


	//   ....[6]....
        /*0044*/ 	.word	0xffffffff


	//   ....[7]....
        /*0048*/ 	.word	0xffffffff


	//   ....[8]....
        /*004c*/ 	.word	0xffffffff


	//   ....[9]....
        /*0050*/ 	.word	0xffffffff


	//----- nvinfo : EIATTR_COOP_GROUP_INSTR_OFFSETS
	.align		4
.L_1697:
        /*0054*/ 	.byte	0x04, 0x28
        /*0056*/ 	.short	(.L_1699 - .L_1698)


	//   ....[0]....
.L_1698:
        /*0058*/ 	.word	0x000018b0


	//   ....[1]....
        /*005c*/ 	.word	0x000018c0


	//   ....[2]....
        /*0060*/ 	.word	0x000018f0


	//   ....[3]....
        /*0064*/ 	.word	0x00001900


	//   ....[4]....
        /*0068*/ 	.word	0x00001940


	//   ....[5]....
        /*006c*/ 	.word	0x00001950


	//   ....[6]....
        /*0070*/ 	.word	0x00001990


	//   ....[7]....
        /*0074*/ 	.word	0x000019a0


	//   ....[8]....
        /*0078*/ 	.word	0x00001a20


	//   ....[9]....
        /*007c*/ 	.word	0x00001a30


	//----- nvinfo : EIATTR_VRC_CTA_INIT_COUNT
	.align		4
.L_1699:
        /*0080*/ 	.byte	0x02, 0x4a
	.zero		1
	.zero		1


	//----- nvinfo : EIATTR_EXIT_INSTR_OFFSETS
	.align		4
        /*0084*/ 	.byte	0x04, 0x1c
        /*0086*/ 	.short	(.L_1701 - .L_1700)


	//   ....[0]....
.L_1700:
        /*0088*/ 	.word	0x00000060


	//   ....[1]....
        /*008c*/ 	.word	0x000060a0


	//----- nvinfo : EIATTR_MAX_THREADS
	.align		4
.L_1701:
        /*0090*/ 	.byte	0x04, 0x05
        /*0092*/ 	.short	(.L_1703 - .L_1702)
.L_1702:
        /*0094*/ 	.word	0x00000200
        /*0098*/ 	.word	0x00000001
        /*009c*/ 	.word	0x00000001


	//----- nvinfo : EIATTR_CRS_STACK_SIZE
	.align		4
.L_1703:
        /*00a0*/ 	.byte	0x04, 0x1e
        /*00a2*/ 	.short	(.L_1705 - .L_1704)
.L_1704:
        /*00a4*/ 	.word	0x00000000


	//----- nvinfo : EIATTR_CBANK_PARAM_SIZE
	.align		4
.L_1705:
        /*00a8*/ 	.byte	0x03, 0x19
        /*00aa*/ 	.short	0x00a0


	//----- nvinfo : EIATTR_PARAM_CBANK
	.align		4
        /*00ac*/ 	.byte	0x04, 0x0a
        /*00ae*/ 	.short	(.L_1707 - .L_1706)
	.align		4
.L_1706:
        /*00b0*/ 	.word	index@(.nv.constant0._Z35group_norm_nhwc_fwd_one_pass_kernelI11Fp32IOFp32WLi256ELi64ELi512EEv26Group_norm_nhwc_fwd_params)
        /*00b4*/ 	.short	0x0380
        /*00b6*/ 	.short	0x00a0


	//----- nvinfo : EIATTR_SW_WAR
	.align		4
.L_1707:
        /*00b8*/ 	.byte	0x04, 0x36
        /*00ba*/ 	.short	(.L_1709 - .L_1708)
.L_1708:
        /*00bc*/ 	.word	0x00000008
.L_1709:


//--------------------- .nv.info._Z35group_norm_nhwc_fwd_one_pass_kernelI11Fp32IOFp32WLi512ELi64ELi512EEv26Group_norm_nhwc_fwd_params --------------------------
	.section	.nv.info._Z35group_norm_nhwc_fwd_one_pass_kernelI11Fp32IOFp32WLi512ELi64ELi512EEv26Group_norm_nhwc_fwd_params,"",@"SHT_CUDA_INFO"
	.sectionflags	@""
	.align	4


	//----- nvinfo : EIATTR_CUDA_API_VERSION
	.align		4
        /*0000*/ 	.byte	0x04, 0x37
        /*0002*/ 	.short	(.L_1711 - .L_1710)
.L_1710:
        /*0004*/ 	.word	0x00000082


	//----- nvinfo : EIATTR_KPARAM_INFO
	.align		4
.L_1711:
        /*0008*/ 	.byte	0x04, 0x17
        /*000a*/ 	.short	(.L_1713 - .L_1712)
.L_1712:
        /*000c*/ 	.word	0x00000000
        /*0010*/ 	.short	0x0000
        /*0012*/ 	.short	0x0000
        /*0014*/ 	.byte	0x00, 0xf0, 0x81, 0x02


	//----- nvinfo : EIATTR_SPARSE_MMA_MASK
	.align		4
.L_1713:
        /*0018*/ 	.byte	0x03, 0x50
        /*001a*/ 	.short	0x0000


	//----- nvinfo : EIATTR_MAXREG_COUNT
	.align		4
        /*001c*/ 	.byte	0x03, 0x1b
        /*001e*/ 	.short	0x0080


	//----- nvinfo : EIATTR_NUM_BARRIERS
	.align		4
        /*0020*/ 	.byte	0x02, 0x4c
        /*0022*/ 	.byte	0x01
	.zero		1


	//----- nvinfo : EIATTR_MERCURY_ISA_VERSION
	.align		4
        /*0024*/ 	.byte	0x03, 0x5f
        /*0026*/ 	.short	0x0101


	//----- nvinfo : EIATTR_COOP_GROUP_MASK_REGIDS
	.align		4
        /*0028*/ 	.byte	0x04, 0x29
        /*002a*/ 	.short	(.L_1715 - .L_1714)


	//   ....[0]....
.L_1714:
        /*002c*/ 	.word	0xffffffff


	//   ....[1]....
        /*0030*/ 	.word	0xffffffff


	//   ....[2]....
        /*0034*/ 	.word	0xffffffff


	//   ....[3]....
        /*0038*/ 	.word	0xffffffff


	//   ....[4]....
        /*003c*/ 	.word	0xffffffff


	//   ....[5]....
        /*0040*/ 	.word	0xffffffff


	//   ....[6]....
        /*0044*/ 	.word	0xffffffff


	//   ....[7]....
        /*0048*/ 	.word	0xffffffff


	//   ....[8]....
        /*004c*/ 	.word	0xffffffff


	//   ....[9]....
        /*0050*/ 	.word	0xffffffff


	//----- nvinfo : EIATTR_COOP_GROUP_INSTR_OFFSETS
	.align		4
.L_1715:
        /*0054*/ 	.byte	0x04, 0x28
        /*0056*/ 	.short	(.L_1717 - .L_1716)


	//   ....[0]....
.L_1716:
        /*0058*/ 	.word	0x00003360


	//   ....[1]....
        /*005c*/ 	.word	0x00003370


	//   ....[2]....
        /*0060*/ 	.word	0x000033b0


	//   ....[3]....
        /*0064*/ 	.word	0x000033c0


	//   ....[4]....
        /*0068*/ 	.word	0x00003400


	//   ....[5]....
        /*006c*/ 	.word	0x00003410


	//   ....[6]....
        /*0070*/ 	.word	0x00003450


	//   ....[7]....
        /*0074*/ 	.word	0x00003460


	//   ....[8]....
        /*0078*/ 	.word	0x000034f0


	//   ....[9]....
        /*007c*/ 	.word	0x00003500


	//----- nvinfo : EIATTR_VRC_CTA_INIT_COUNT
	.align		4
.L_1717:
        /*0080*/ 	.byte	0x02, 0x4a
	.zero		1
	.zero		1


	//----- nvinfo : EIATTR_EXIT_INSTR_OFFSETS
	.align		4
        /*0084*/ 	.byte	0x04, 0x1c
        /*0086*/ 	.short	(.L_1719 - .L_1718)


	//   ....[0]....
.L_1718:
        /*0088*/ 	.word	0x00000060


	//   ....[1]....
        /*008c*/ 	.word	0x0000b7e0


	//----- nvinfo : EIATTR_MAX_THREADS
	.align		4
.L_1719:
        /*0090*/ 	.byte	0x04, 0x05
        /*0092*/ 	.short	(.L_1721 - .L_1720)
.L_1720:
        /*0094*/ 	.word	0x00000200
        /*0098*/ 	.word	0x00000001
        /*009c*/ 	.word	0x00000001


	//----- nvinfo : EIATTR_CRS_STACK_SIZE
	.align		4
.L_1721:
        /*00a0*/ 	.byte	0x04, 0x1e
        /*00a2*/ 	.short	(.L_1723 - .L_1722)
.L_1722:
        /*00a4*/ 	.word	0x00000000


	//----- nvinfo : EIATTR_CBANK_PARAM_SIZE
	.align		4
.L_1723:
        /*00a8*/ 	.byte	0x03, 0x19
        /*00aa*/ 	.short	0x00a0


	//----- nvinfo : EIATTR_PARAM_CBANK
	.align		4
        /*00ac*/ 	.byte	0x04, 0x0a
        /*00ae*/ 	.short	(.L_1725 - .L_1724)
	.align		4
.L_1724:
        /*00b0*/ 	.word	index@(.nv.constant0._Z35group_norm_nhwc_fwd_one_pass_kernelI11Fp32IOFp32WLi512ELi64ELi512EEv26Group_norm_nhwc_fwd_params)
        /*00b4*/ 	.short	0x0380
        /*00b6*/ 	.short	0x00a0


	//----- nvinfo : EIATTR_SW_WAR
	.align		4
.L_1725:
        /*00b8*/ 	.byte	0x04, 0x36
        /*00ba*/ 	.short	(.L_1727 - .L_1726)
.L_1726:
        /*00bc*/ 	.word	0x00000008
.L_1727:


//--------------------- .nv.info._Z35group_norm_nhwc_fwd_one_pass_kernelI11Fp32IOBf16WLi64ELi64ELi512EEv26Group_norm_nhwc_fwd_params --------------------------
	.section	.nv.info._Z35group_norm_nhwc_fwd_one_pass_kernelI11Fp32IOBf16WLi64ELi64ELi512EEv26Group_norm_nhwc_fwd_params,"",@"SHT_CUDA_INFO"
	.sectionflags	@""
	.align	4


	//----- nvinfo : EIATTR_CUDA_API_VERSION
	.align		4
        /*0000*/ 	.byte	0x04, 0x37
        /*0002*/ 	.short	(.L_1729 - .L_1728)
.L_1728:
        /*0004*/ 	.word	0x00000082


	//----- nvinfo : EIATTR_KPARAM_INFO
	.align		4
.L_1729:
        /*0008*/ 	.byte	0x04, 0x17
        /*000a*/ 	.short	(.L_1731 - .L_1730)
.L_1730:
        /*000c*/ 	.word	0x00000000
        /*0010*/ 	.short	0x0000
        /*0012*/ 	.short	0x0000
        /*0014*/ 	.byte	0x00, 0xf0, 0x81, 0x02


	//----- nvinfo : EIATTR_SPARSE_MMA_MASK
	.align		4
.L_1731:
        /*0018*/ 	.byte	0x03, 0x50
        /*001a*/ 	.short	0x0000


	//----- nvinfo : EIATTR_MAXREG_COUNT
	.align		4
        /*001c*/ 	.byte	0x03, 0x1b
        /*001e*/ 	.short	0x0080


	//----- nvinfo : EIATTR_NUM_BARRIERS
	.align		4
        /*0020*/ 	.byte	0x02, 0x4c
        /*0022*/ 	.byte	0x01
	.zero		1


	//----- nvinfo : EIATTR_MERCURY_ISA_VERSION
	.align		4
        /*0024*/ 	.byte	0x03, 0x5f
        /*0026*/ 	.short	0x0101


	//----- nvinfo : EIATTR_INT_WARP_WIDE_INSTR_OFFSETS
	.align		4
        /*0028*/ 	.byte	0x04, 0x31
        /*002a*/ 	.short	(.L_1733 - .L_1732)


	//   ....[0]....
.L_1732:
        /*002c*/ 	.word	0x00001200


	//   ....[1]....
        /*0030*/ 	.word	0x00001270


	//   ....[2]....
        /*0034*/ 	.word	0x00001280


	//   ....[3]....
        /*0038*/ 	.word	0x000012b0


	//   ....[4]....
        /*003c*/ 	.word	0x00001470


	//   ....[5]....
        /*0040*/ 	.word	0x000014d0


	//   ....[6]....
        /*0044*/ 	.word	0x000014f0


	//   ....[7]....
        /*0048*/ 	.word	0x00001520


	//   ....[8]....
        /*004c*/ 	.word	0x00001850


	//   ....[9]....
        /*0050*/ 	.word	0x00001870


	//   ....[10]....
        /*0054*/ 	.word	0x00001890


	//   ....[11]....
        /*0058*/ 	.word	0x000018b0


	//   ....[12]....
        /*005c*/ 	.word	0x00001b10


	//   ....[13]....
        /*0060*/ 	.word	0x00001b30


	//----- nvinfo : EIATTR_COOP_GROUP_MASK_REGIDS
	.align		4
.L_1733:
        /*0064*/ 	.byte	0x04, 0x29
        /*0066*/ 	.short	(.L_1735 - .L_1734)


	//   ....[0]....
.L_1734:
        /*0068*/ 	.word	0xffffffff


	//   ....[1]....
        /*006c*/ 	.word	0xffffffff


	//   ....[2]....
        /*0070*/ 	.word	0xffffffff


	//   ....[3]....
        /*0074*/ 	.word	0xffffffff


	//   ....[4]....
        /*0078*/ 	.word	0xffffffff


	//   ....[5]....
        /*007c*/ 	.word	0xffffffff


	//   ....[6]....
        /*0080*/ 	.word	0xffffffff


	//   ....[7]....
        /*0084*/ 	.word	0xffffffff


	//   ....[8]....
        /*0088*/ 	.word	0xffffffff


	//   ....[9]....
        /*008c*/ 	.word	0xffffffff


	//----- nvinfo : EIATTR_COOP_GROUP_INSTR_OFFSETS
	.align		4
.L_1735:
        /*0090*/ 	.byte	0x04, 0x28
        /*0092*/ 	.short	(.L_1737 - .L_1736)


	//   ....[0]....
.L_1736:
        /*0094*/ 	.word	0x00000940


	//   ....[1]....
        /*0098*/ 	.word	0x00000950


	//   ....[2]....
        /*009c*/ 	.word	0x00000980


	//   ....[3]....
        /*00a0*/ 	.word	0x00000990


	//   ....[4]....
        /*00a4*/ 	.word	0x000009d0


	//   ....[5]....
        /*00a8*/ 	.word	0x000009e0


	//   ....[6]....
        /*00ac*/ 	.word	0x00000a20


	//   ....[7]....
        /*00b0*/ 	.word	0x00000a30


	//   ....[8]....
        /*00b4*/ 	.word	0x00000a90


	//   ....[9]....
        /*00b8*/ 	.word	0x00000aa0


	//----- nvinfo : EIATTR_VRC_CTA_INIT_COUNT
	.align		4
.L_1737:
        /*00bc*/ 	.byte	0x02, 0x4a
	.zero		1
	.zero		1


	//----- nvinfo : EIATTR_EXIT_INSTR_OFFSETS
	.align		4
        /*00c0*/ 	.byte	0x04, 0x1c
        /*00c2*/ 	.short	(.L_1739 - .L_1738)


	//   ....[0]....
.L_1738:
        /*00c4*/ 	.word	0x00000070


	//   ....[1]....
        /*00c8*/ 	.word	0x00002e50


	//----- nvinfo : EIATTR_MAX_THREADS
	.align		4
.L_1739:
        /*00cc*/ 	.byte	0x04, 0x05
        /*00ce*/ 	.short	(.L_1741 - .L_1740)
.L_1740:
        /*00d0*/ 	.word	0x00000200
        /*00d4*/ 	.word	0x00000001
        /*00d8*/ 	.word	0x00000001


	//----- nvinfo : EIATTR_CRS_STACK_SIZE
	.align		4
.L_1741:
        /*00dc*/ 	.byte	0x04, 0x1e
        /*00de*/ 	.short	(.L_1743 - .L_1742)
.L_1742:
        /*00e0*/ 	.word	0x00000000


	//----- nvinfo : EIATTR_CBANK_PARAM_SIZE
	.align		4
.L_1743:
        /*00e4*/ 	.byte	0x03, 0x19
        /*00e6*/ 	.short	0x00a0


	//----- nvinfo : EIATTR_PARAM_CBANK
	.align		4
        /*00e8*/ 	.byte	0x04, 0x0a
        /*00ea*/ 	.short	(.L_1745 - .L_1744)
	.align		4
.L_1744:
        /*00ec*/ 	.word	index@(.nv.constant0._Z35group_norm_nhwc_fwd_one_pass_kernelI11Fp32IOBf16WLi64ELi64ELi512EEv26Group_norm_nhwc_fwd_params)
        /*00f0*/ 	.short	0x0380
        /*00f2*/ 	.short	0x00a0


	//----- nvinfo : EIATTR_SW_WAR
	.align		4
.L_1745:
        /*00f4*/ 	.byte	0x04, 0x36
        /*00f6*/ 	.short	(.L_1747 - .L_1746)
.L_1746:
        /*00f8*/ 	.word	0x00000008
.L_1747:


//--------------------- .nv.info._Z35group_norm_nhwc_fwd_one_pass_kernelI11Fp32IOBf16WLi128ELi64ELi512EEv26Group_norm_nhwc_fwd_params --------------------------
	.section	.nv.info._Z35group_norm_nhwc_fwd_one_pass_kernelI11Fp32IOBf16WLi128ELi64ELi512EEv26Group_norm_nhwc_fwd_params,"",@"SHT_CUDA_INFO"
	.sectionflags	@""
	.align	4


	//----- nvinfo : EIATTR_CUDA_API_VERSION
	.align		4
        /*0000*/ 	.byte	0x04, 0x37
        /*0002*/ 	.short	(.L_1749 - .L_1748)
.L_1748:
        /*0004*/ 	.word	0x00000082


	//----- nvinfo : EIATTR_KPARAM_INFO
	.align		4
.L_1749:
        /*0008*/ 	.byte	0x04, 0x17
        /*000a*/ 	.short	(.L_1751 - .L_1750)
.L_1750:
        /*000c*/ 	.word	0x00000000
        /*0010*/ 	.short	0x0000
        /*0012*/ 	.short	0x0000
        /*0014*/ 	.byte	0x00, 0xf0, 0x81, 0x02


	//----- nvinfo : EIATTR_SPARSE_MMA_MASK
	.align		4
.L_1751:
        /*0018*/ 	.byte	0x03, 0x50
        /*001a*/ 	.short	0x0000


	//----- nvinfo : EIATTR_MAXREG_COUNT
	.align		4
        /*001c*/ 	.byte	0x03, 0x1b
        /*001e*/ 	.short	0x0080


	//----- nvinfo : EIATTR_NUM_BARRIERS
	.align		4
        /*0020*/ 	.byte	0x02, 0x4c
        /*0022*/ 	.byte	0x01
	.zero		1


	//----- nvinfo : EIATTR_MERCURY_ISA_VERSION
	.align		4
        /*0024*/ 	.byte	0x03, 0x5f
        /*0026*/ 	.short	0x0101


	//----- nvinfo : EIATTR_COOP_GROUP_MASK_REGIDS
	.align		4
        /*0028*/ 	.byte	0x04, 0x29
        /*002a*/ 	.short	(.L_1753 - .L_1752)


	//   ....[0]....
.L_1752:
        /*002c*/ 	.word	0xffffffff


	//   ....[1]....
        /*0030*/ 	.word	0xffffffff


	//   ....[2]....
        /*0034*/ 	.word	0xffffffff


	//   ....[3]....
        /*0038*/ 	.word	0xffffffff


	//   ....[4]....
        /*003c*/ 	.word	0xffffffff


	//   ....[5]....
        /*0040*/ 	.word	0xffffffff


	//   ....[6]....
        /*0044*/ 	.word	0xffffffff


	//   ....[7]....
        /*0048*/ 	.word	0xffffffff


	//   ....[8]....
        /*004c*/ 	.word	0xffffffff


	//   ....[9]....
        /*0050*/ 	.word	0xffffffff


	//----- nvinfo : EIATTR_COOP_GROUP_INSTR_OFFSETS
	.align		4
.L_1753:
        /*0054*/ 	.byte	0x04, 0x28
        /*0056*/ 	.short	(.L_1755 - .L_1754)


	//   ....[0]....
.L_1754:
        /*0058*/ 	.word	0x00000ed0


	//   ....[1]....
        /*005c*/ 	.word	0x00000ee0


	//   ....[2]....
        /*0060*/ 	.word	0x00000f10


	//   ....[3]....
        /*0064*/ 	.word	0x00000f20


	//   ....[4]....
        /*0068*/ 	.word	0x00000f60


	//   ....[5]....
        /*006c*/ 	.word	0x00000f70


	//   ....[6]....
        /*0070*/ 	.word	0x00000fb0


	//   ....[7]....
        /*0074*/ 	.word	0x00000fc0


	//   ....[8]....
        /*0078*/ 	.word	0x00001020


	//   ....[9]....
        /*007c*/ 	.word	0x00001030


	//----- nvinfo : EIATTR_VRC_CTA_INIT_COUNT
	.align		4
.L_1755:
        /*0080*/ 	.byte	0x02, 0x4a
	.zero		1
	.zero		1


	//----- nvinfo : EIATTR_EXIT_INSTR_OFFSETS
	.align		4
        /*0084*/ 	.byte	0x04, 0x1c
        /*0086*/ 	.short	(.L_1757 - .L_1756)


	//   ....[0]....
.L_1756:
        /*0088*/ 	.word	0x00000060


	//   ....[1]....
        /*008c*/ 	.word	0x00003c10


	//----- nvinfo : EIATTR_MAX_THREADS
	.align		4
.L_1757:
        /*0090*/ 	.byte	0x04, 0x05
        /*0092*/ 	.short	(.L_1759 - .L_1758)
.L_1758:
        /*0094*/ 	.word	0x00000200
        /*0098*/ 	.word	0x00000001
        /*009c*/ 	.word	0x00000001


	//----- nvinfo : EIATTR_CRS_STACK_SIZE
	.align		4
.L_1759:
        /*00a0*/ 	.byte	0x04, 0x1e
        /*00a2*/ 	.short	(.L_1761 - .L_1760)
.L_1760:
        /*00a4*/ 	.word	0x00000000


	//----- nvinfo : EIATTR_CBANK_PARAM_SIZE
	.align		4
.L_1761:
        /*00a8*/ 	.byte	0x03, 0x19
        /*00aa*/ 	.short	0x00a0


	//----- nvinfo : EIATTR_PARAM_CBANK
	.align		4
        /*00ac*/ 	.byte	0x04, 0x0a
        /*00ae*/ 	.short	(.L_1763 - .L_1762)
	.align		4
.L_1762:
        /*00b0*/ 	.word	index@(.nv.constant0._Z35group_norm_nhwc_fwd_one_pass_kernelI11Fp32IOBf16WLi128ELi64ELi512EEv26Group_norm_nhwc_fwd_params)
        /*00b4*/ 	.short	0x0380
        /*00b6*/ 	.short	0x00a0


	//----- nvinfo : EIATTR_SW_WAR
	.align		4
.L_1763:
        /*00b8*/ 	.byte	0x04, 0x36
        /*00ba*/ 	.short	(.L_1765 - .L_1764)
.L_1764:
        /*00bc*/ 	.word	0x00000008
.L_1765:


//--------------------- .nv.info._Z35group_norm_nhwc_fwd_one_pass_kernelI11Fp32IOBf16WLi256ELi64ELi512EEv26Group_norm_nhwc_fwd_params --------------------------
	.section	.nv.info._Z35group_norm_nhwc_fwd_one_pass_kernelI11Fp32IOBf16WLi256ELi64ELi512EEv26Group_norm_nhwc_fwd_params,"",@"SHT_CUDA_INFO"
	.sectionflags	@""
	.align	4


	//----- nvinfo : EIATTR_CUDA_API_VERSION
	.align		4
        /*0000*/ 	.byte	0x04, 0x37
        /*0002*/ 	.short	(.L_1767 - .L_1766)
.L_1766:
        /*0004*/ 	.word	0x00000082


	//----- nvinfo : EIATTR_KPARAM_INFO
	.align		4
.L_1767:
        /*0008*/ 	.byte	0x04, 0x17
        /*000a*/ 	.short	(.L_1769 - .L_1768)
.L_1768:
        /*000c*/ 	.word	0x00000000
        /*0010*/ 	.short	0x0000
        /*0012*/ 	.short	0x0000
        /*0014*/ 	.byte	0x00, 0xf0, 0x81, 0x02


	//----- nvinfo : EIATTR_SPARSE_MMA_MASK
	.align		4
.L_1769:
        /*0018*/ 	.byte	0x03, 0x50
        /*001a*/ 	.short	0x0000


	//----- nvinfo : EIATTR_MAXREG_COUNT
	.align		4
        /*001c*/ 	.byte	0x03, 0x1b
        /*001e*/ 	.short	0x0080


	//----- nvinfo : EIATTR_NUM_BARRIERS
	.align		4
        /*0020*/ 	.byte	0x02, 0x4c
        /*0022*/ 	.byte	0x01
	.zero		1


	//----- nvinfo : EIATTR_MERCURY_ISA_VERSION
	.align		4
        /*0024*/ 	.byte	0x03, 0x5f
        /*0026*/ 	.short	0x0101


	//----- nvinfo : EIATTR_COOP_GROUP_MASK_REGIDS
	.align		4
        /*0028*/ 	.byte	0x04, 0x29
        /*002a*/ 	.short	(.L_1771 - .L_1770)


	//   ....[0]....
.L_1770:
        /*002c*/ 	.word	0xffffffff


	//   ....[1]....
        /*0030*/ 	.word	0xffffffff


	//   ....[2]....
        /*0034*/ 	.word	0xffffffff


	//   ....[3]....
        /*0038*/ 	.word	0xffffffff


	//   ....[4]....
        /*003c*/ 	.word	0xffffffff


	//   ....[5]....
        /*0040*/ 	.word	0xffffffff


	//   ....[6]....
        /*0044*/ 	.word	0xffffffff


	//   ....[7]....
        /*0048*/ 	.word	0xffffffff


	//   ....[8]....
        /*004c*/ 	.word	0xffffffff


	//   ....[9]....
        /*0050*/ 	.word	0xffffffff


	//----- nvinfo : EIATTR_COOP_GROUP_INSTR_OFFSETS
	.align		4
.L_1771:
        /*0054*/ 	.byte	0x04, 0x28
        /*0056*/ 	.short	(.L_1773 - .L_1772)


	//   ....[0]....
.L_1772:
        /*0058*/ 	.word	0x000018b0


	//   ....[1]....
        /*005c*/ 	.word	0x000018c0


	//   ....[2]....
        /*0060*/ 	.word	0x000018f0


	//   ....[3]....
        /*0064*/ 	.word	0x00001900


	//   ....[4]....
        /*0068*/ 	.word	0x00001940


	//   ....[5]....
        /*006c*/ 	.word	0x00001950


	//   ....[6]....
        /*0070*/ 	.word	0x00001990


	//   ....[7]....
        /*0074*/ 	.word	0x000019a0


	//   ....[8]....
        /*0078*/ 	.word	0x00001a20


	//   ....[9]....
        /*007c*/ 	.word	0x00001a30


	//----- nvinfo : EIATTR_VRC_CTA_INIT_COUNT
	.align		4
.L_1773:
        /*0080*/ 	.byte	0x02, 0x4a
	.zero		1
	.zero		1


	//----- nvinfo : EIATTR_EXIT_INSTR_OFFSETS
	.align		4
        /*0084*/ 	.byte	0x04, 0x1c
        /*0086*/ 	.short	(.L_1775 - .L_1774)


	//   ....[0]....
.L_1774:
        /*0088*/ 	.word	0x00000060


	//   ....[1]....
        /*008c*/ 	.word	0x00006100


	//----- nvinfo : EIATTR_MAX_THREADS
	.align		4
.L_1775:
        /*0090*/ 	.byte	0x04, 0x05
        /*0092*/ 	.short	(.L_1777 - .L_1776)
.L_1776:
        /*0094*/ 	.word	0x00000200
        /*0098*/ 	.word	0x00000001
        /*009c*/ 	.word	0x00000001


	//----- nvinfo : EIATTR_CRS_STACK_SIZE
	.align		4
.L_1777:
        /*00a0*/ 	.byte	0x04, 0x1e
        /*00a2*/ 	.short	(.L_1779 - .L_1778)
.L_1778:
        /*00a4*/ 	.word	0x00000000


	//----- nvinfo : EIATTR_CBANK_PARAM_SIZE
	.align		4
.L_1779:
        /*00a8*/ 	.byte	0x03, 0x19
        /*00aa*/ 	.short	0x00a0


	//----- nvinfo : EIATTR_PARAM_CBANK
	.align		4
        /*00ac*/ 	.byte	0x04, 0x0a
        /*00ae*/ 	.short	(.L_1781 - .L_1780)
	.align		4
.L_1780:
        /*00b0*/ 	.word	index@(.nv.constant0._Z35group_norm_nhwc_fwd_one_pass_kernelI11Fp32IOBf16WLi256ELi64ELi512EEv26Group_norm_nhwc_fwd_params)
        /*00b4*/ 	.short	0x0380
        /*00b6*/ 	.short	0x00a0


	//----- nvinfo : EIATTR_SW_WAR
	.align		4
.L_1781:
        /*00b8*/ 	.byte	0x04, 0x36
        /*00ba*/ 	.short	(.L_1783 - .L_1782)
.L_1782:
        /*00bc*/ 	.word	0x00000008
.L_1783:


//--------------------- .nv.info._Z35group_norm_nhwc_fwd_one_pass_kernelI11Fp32IOBf16WLi512ELi64ELi512EEv26Group_norm_nhwc_fwd_params --------------------------
	.section	.nv.info._Z35group_norm_nhwc_fwd_one_pass_kernelI11Fp32IOBf16WLi512ELi64ELi512EEv26Group_norm_nhwc_fwd_params,"",@"SHT_CUDA_INFO"
	.sectionflags	@""
	.align	4


	//----- nvinfo : EIATTR_CUDA_API_VERSION
	.align		4
        /*0000*/ 	.byte	0x04, 0x37
        /*0002*/ 	.short	(.L_1785 - .L_1784)
.L_1784:
        /*0004*/ 	.word	0x00000082


	//----- nvinfo : EIATTR_KPARAM_INFO
	.align		4
.L_1785:
        /*0008*/ 	.byte	0x04, 0x17
        /*000a*/ 	.short	(.L_1787 - .L_1786)
.L_1786:
        /*000c*/ 	.word	0x00000000
        /*0010*/ 	.short	0x0000
        /*0012*/ 	.short	0x0000
        /*0014*/ 	.byte	0x00, 0xf0, 0x81, 0x02


	//----- nvinfo : EIATTR_SPARSE_MMA_MASK
	.align		4
.L_1787:
        /*0018*/ 	.byte	0x03, 0x50
        /*001a*/ 	.short	0x0000


	//----- nvinfo : EIATTR_MAXREG_COUNT
	.align		4
        /*001c*/ 	.byte	0x03, 0x1b
        /*001e*/ 	.short	0x0080


	//----- nvinfo : EIATTR_NUM_BARRIERS
	.align		4
        /*0020*/ 	.byte	0x02, 0x4c
        /*0022*/ 	.byte	0x01
	.zero		1


	//----- nvinfo : EIATTR_MERCURY_ISA_VERSION
	.align		4
        /*0024*/ 	.byte	0x03, 0x5f
        /*0026*/ 	.short	0x0101


	//----- nvinfo : EIATTR_COOP_GROUP_MASK_REGIDS
	.align		4
        /*0028*/ 	.byte	0x04, 0x29
        /*002a*/ 	.short	(.L_1789 - .L_1788)


	//   ....[0]....
.L_1788:
        /*002c*/ 	.word	0xffffffff


	//   ....[1]....
        /*0030*/ 	.word	0xffffffff


	//   ....[2]....
        /*0034*/ 	.word	0xffffffff


	//   ....[3]....
        /*0038*/ 	.word	0xffffffff


	//   ....[4]....
        /*003c*/ 	.word	0xffffffff


	//   ....[5]....
        /*0040*/ 	.word	0xffffffff


	//   ....[6]....
        /*0044*/ 	.word	0xffffffff


	//   ....[7]....
        /*0048*/ 	.word	0xffffffff


	//   ....[8]....
        /*004c*/ 	.word	0xffffffff


	//   ....[9]....
        /*0050*/ 	.word	0xffffffff


	//----- nvinfo : EIATTR_COOP_GROUP_INSTR_OFFSETS
	.align		4
.L_1789:
        /*0054*/ 	.byte	0x04, 0x28
        /*0056*/ 	.short	(.L_1791 - .L_1790)


	//   ....[0]....
.L_1790:
        /*0058*/ 	.word	0x00002dc0


	//   ....[1]....
        /*005c*/ 	.word	0x00002dd0


	//   ....[2]....
        /*0060*/ 	.word	0x00002e10


	//   ....[3]....
        /*0064*/ 	.word	0x00002e20


	//   ....[4]....
        /*0068*/ 	.word	0x00002e60


	//   ....[5]....
        /*006c*/ 	.word	0x00002e70


	//   ....[6]....
        /*0070*/ 	.word	0x00002eb0


	//   ....[7]....
        /*0074*/ 	.word	0x00002ec0


	//   ....[8]....
        /*0078*/ 	.word	0x00002f50


	//   ....[9]....
        /*007c*/ 	.word	0x00002f60


	//----- nvinfo : EIATTR_VRC_CTA_INIT_COUNT
	.align		4
.L_1791:
        /*0080*/ 	.byte	0x02, 0x4a
	.zero		1
	.zero		1


	//----- nvinfo : EIATTR_EXIT_INSTR_OFFSETS
	.align		4
        /*0084*/ 	.byte	0x04, 0x1c
        /*0086*/ 	.short	(.L_1793 - .L_1792)


	//   ....[0]....
.L_1792:
        /*0088*/ 	.word	0x00000060


	//   ....[1]....
        /*008c*/ 	.word	0x0000b290


	//----- nvinfo : EIATTR_MAX_THREADS
	.align		4
.L_1793:
        /*0090*/ 	.byte	0x04, 0x05
        /*0092*/ 	.short	(.L_1795 - .L_1794)
.L_1794:
        /*0094*/ 	.word	0x00000200
        /*0098*/ 	.word	0x00000001
        /*009c*/ 	.word	0x00000001


	//----- nvinfo : EIATTR_CRS_STACK_SIZE
	.align		4
.L_1795:
        /*00a0*/ 	.byte	0x04, 0x1e
        /*00a2*/ 	.short	(.L_1797 - .L_1796)
.L_1796:
        /*00a4*/ 	.word	0x00000000


	//----- nvinfo : EIATTR_CBANK_PARAM_SIZE
	.align		4
.L_1797:
        /*00a8*/ 	.byte	0x03, 0x19
        /*00aa*/ 	.short	0x00a0


	//----- nvinfo : EIATTR_PARAM_CBANK
	.align		4
        /*00ac*/ 	.byte	0x04, 0x0a
        /*00ae*/ 	.short	(.L_1799 - .L_1798)
	.align		4
.L_1798:
        /*00b0*/ 	.word	index@(.nv.constant0._Z35group_norm_nhwc_fwd_one_pass_kernelI11Fp32IOBf16WLi512ELi64ELi512EEv26Group_norm_nhwc_fwd_params)
        /*00b4*/ 	.short	0x0380
        /*00b6*/ 	.short	0x00a0


	//----- nvinfo : EIATTR_SW_WAR
	.align		4
.L_1799:
        /*00b8*/ 	.byte	0x04, 0x36
        /*00ba*/ 	.short	(.L_1801 - .L_1800)
.L_1800:
        /*00bc*/ 	.word	0x00000008
.L_1801:


//--------------------- .nv.info._Z35group_norm_nhwc_fwd_one_pass_kernelI11Fp32IOFp16WLi64ELi64ELi512EEv26Group_norm_nhwc_fwd_params --------------------------
	.section	.nv.info._Z35group_norm_nhwc_fwd_one_pass_kernelI11Fp32IOFp16WLi64ELi64ELi512EEv26Group_norm_nhwc_fwd_params,"",@"SHT_CUDA_INFO"
	.sectionflags	@""
	.align	4


	//----- nvinfo : EIATTR_CUDA_API_VERSION
	.align		4
        /*0000*/ 	.byte	0x04, 0x37
        /*0002*/ 	.short	(.L_1803 - .L_1802)
.L_1802:
        /*0004*/ 	.word	0x00000082


	//----- nvinfo : EIATTR_KPARAM_INFO
	.align		4
.L_1803:
        /*0008*/ 	.byte	0x04, 0x17
        /*000a*/ 	.short	(.L_1805 - .L_1804)
.L_1804:
        /*000c*/ 	.word	0x00000000
        /*0010*/ 	.short	0x0000
        /*0012*/ 	.short	0x0000
        /*0014*/ 	.byte	0x00, 0xf0, 0x81, 0x02


	//----- nvinfo : EIATTR_SPARSE_MMA_MASK
	.align		4
.L_1805:
        /*0018*/ 	.byte	0x03, 0x50
        /*001a*/ 	.short	0x0000


	//----- nvinfo : EIATTR_MAXREG_COUNT
	.align		4
        /*001c*/ 	.byte	0x03, 0x1b
        /*001e*/ 	.short	0x0080


	//----- nvinfo : EIATTR_NUM_BARRIERS
	.align		4
        /*0020*/ 	.byte	0x02, 0x4c
        /*0022*/ 	.byte	0x01
	.zero		1


	//----- nvinfo : EIATTR_MERCURY_ISA_VERSION
	.align		4
        /*0024*/ 	.byte	0x03, 0x5f
        /*0026*/ 	.short	0x0101


	//----- nvinfo : EIATTR_INT_WARP_WIDE_INSTR_OFFSETS
	.align		4
        /*0028*/ 	.byte	0x04, 0x31
        /*002a*/ 	.short	(.L_1807 - .L_1806)


	//   ....[0]....
.L_1806:
        /*002c*/ 	.word	0x00001200


	//   ....[1]....
        /*0030*/ 	.word	0x00001260


	//   ....[2]....
        /*0034*/ 	.word	0x00001280


	//   ....[3]....
        /*0038*/ 	.word	0x000012b0


	//   ....[4]....
        /*003c*/ 	.word	0x00001480


	//   ....[5]....
        /*0040*/ 	.word	0x000014d0


	//   ....[6]....
        /*0044*/ 	.word	0x00001500


	//   ....[7]....
        /*0048*/ 	.word	0x00001520


	//   ....[8]....
        /*004c*/ 	.word	0x00001850


	//   ....[9]....
        /*0050*/ 	.word	0x00001870


	//   ....[10]....
        /*0054*/ 	.word	0x00001880


	//   ....[11]....
        /*0058*/ 	.word	0x000018b0


	//   ....[12]....
        /*005c*/ 	.word	0x00001b10


	//   ....[13]....
        /*0060*/ 	.word	0x00001b30


	//----- nvinfo : EIATTR_COOP_GROUP_MASK_REGIDS
	.align		4
.L_1807:
        /*0064*/ 	.byte	0x04, 0x29
        /*0066*/ 	.short	(.L_1809 - .L_1808)


	//   ....[0]....
.L_1808:
        /*0068*/ 	.word	0xffffffff


	//   ....[1]....
        /*006c*/ 	.word	0xffffffff


	//   ....[2]....
        /*0070*/ 	.word	0xffffffff


	//   ....[3]....
        /*0074*/ 	.word	0xffffffff


	//   ....[4]....
        /*0078*/ 	.word	0xffffffff


	//   ....[5]....
        /*007c*/ 	.word	0xffffffff


	//   ....[6]....
        /*0080*/ 	.word	0xffffffff


	//   ....[7]....
        /*0084*/ 	.word	0xffffffff


	//   ....[8]....
        /*0088*/ 	.word	0xffffffff


	//   ....[9]....
        /*008c*/ 	.word	0xffffffff


	//----- nvinfo : EIATTR_COOP_GROUP_INSTR_OFFSETS
	.align		4
.L_1809:
        /*0090*/ 	.byte	0x04, 0x28
        /*0092*/ 	.short	(.L_1811 - .L_1810)


	//   ....[0]....
.L_1810:
        /*0094*/ 	.word	0x00000940


	//   ....[1]....
        /*0098*/ 	.word	0x00000950


	//   ....[2]....
        /*009c*/ 	.word	0x00000980


	//   ....[3]....
        /*00a0*/ 	.word	0x00000990


	//   ....[4]....
        /*00a4*/ 	.word	0x000009d0


	//   ....[5]....
        /*00a8*/ 	.word	0x000009e0


	//   ....[6]....
        /*00ac*/ 	.word	0x00000a20


	//   ....[7]....
        /*00b0*/ 	.word	0x00000a30


	//   ....[8]....
        /*00b4*/ 	.word	0x00000a90


	//   ....[9]....
        /*00b8*/ 	.word	0x00000aa0


	//----- nvinfo : EIATTR_VRC_CTA_INIT_COUNT
	.align		4
.L_1811:
        /*00bc*/ 	.byte	0x02, 0x4a
	.zero		1
	.zero		1


	//----- nvinfo : EIATTR_EXIT_INSTR_OFFSETS
	.align		4
        /*00c0*/ 	.byte	0x04, 0x1c
        /*00c2*/ 	.short	(.L_1813 - .L_1812)


	//   ....[0]....
.L_1812:
        /*00c4*/ 	.word	0x00000070


	//   ....[1]....
        /*00c8*/ 	.word	0x00002e50


	//----- nvinfo : EIATTR_MAX_THREADS
	.align		4
.L_1813:
        /*00cc*/ 	.byte	0x04, 0x05
        /*00ce*/ 	.short	(.L_1815 - .L_1814)
.L_1814:
        /*00d0*/ 	.word	0x00000200
        /*00d4*/ 	.word	0x00000001
        /*00d8*/ 	.word	0x00000001


	//----- nvinfo : EIATTR_CRS_STACK_SIZE
	.align		4
.L_1815:
        /*00dc*/ 	.byte	0x04, 0x1e
        /*00de*/ 	.short	(.L_1817 - .L_1816)
.L_1816:
        /*00e0*/ 	.word	0x00000000


	//----- nvinfo : EIATTR_CBANK_PARAM_SIZE
	.align		4
.L_1817:
        /*00e4*/ 	.byte	0x03, 0x19
        /*00e6*/ 	.short	0x00a0


	//----- nvinfo : EIATTR_PARAM_CBANK
	.align		4
        /*00e8*/ 	.byte	0x04, 0x0a
        /*00ea*/ 	.short	(.L_1819 - .L_1818)
	.align		4
.L_1818:
        /*00ec*/ 	.word	index@(.nv.constant0._Z35group_norm_nhwc_fwd_one_pass_kernelI11Fp32IOFp16WLi64ELi64ELi512EEv26Group_norm_nhwc_fwd_params)
        /*00f0*/ 	.short	0x0380
        /*00f2*/ 	.short	0x00a0


	//----- nvinfo : EIATTR_SW_WAR
	.align		4
.L_1819:
        /*00f4*/ 	.byte	0x04, 0x36
        /*00f6*/ 	.short	(.L_1821 - .L_1820)
.L_1820:
        /*00f8*/ 	.word	0x00000008
.L_1821:


//--------------------- .nv.info._Z35group_norm_nhwc_fwd_one_pass_kernelI11Fp32IOFp16WLi128ELi64ELi512EEv26Group_norm_nhwc_fwd_params --------------------------
	.section	.nv.info._Z35group_norm_nhwc_fwd_one_pass_kernelI11Fp32IOFp16WLi128ELi64ELi512EEv26Group_norm_nhwc_fwd_params,"",@"SHT_CUDA_INFO"
	.sectionflags	@""
	.align	4


	//----- nvinfo : EIATTR_CUDA_API_VERSION
	.align		4
        /*0000*/ 	.byte	0x04, 0x37
        /*0002*/ 	.short	(.L_1823 - .L_1822)
.L_1822:
        /*0004*/ 	.word	0x00000082


	//----- nvinfo : EIATTR_KPARAM_INFO
	.align		4
.L_1823:
        /*0008*/ 	.byte	0x04, 0x17
        /*000a*/ 	.short	(.L_1825 - .L_1824)
.L_1824:
        /*000c*/ 	.word	0x00000000
        /*0010*/ 	.short	0x0000
        /*0012*/ 	.short	0x0000
        /*0014*/ 	.byte	0x00, 0xf0, 0x81, 0x02


	//----- nvinfo : EIATTR_SPARSE_MMA_MASK
	.align		4
.L_1825:
        /*0018*/ 	.byte	0x03, 0x50
        /*001a*/ 	.short	0x0000


	//----- nvinfo : EIATTR_MAXREG_COUNT
	.align		4
        /*001c*/ 	.byte	0x03, 0x1b
        /*001e*/ 	.short	0x0080


	//----- nvinfo : EIATTR_NUM_BARRIERS
	.align		4
        /*0020*/ 	.byte	0x02, 0x4c
        /*0022*/ 	.byte	0x01
	.zero		1


	//----- nvinfo : EIATTR_MERCURY_ISA_VERSION
	.align		4
        /*0024*/ 	.byte	0x03, 0x5f
        /*0026*/ 	.short	0x0101


	//----- nvinfo : EIATTR_COOP_GROUP_MASK_REGIDS
	.align		4
        /*0028*/ 	.byte	0x04, 0x29
        /*002a*/ 	.short	(.L_1827 - .L_1826)


	//   ....[0]....
.L_1826:
        /*002c*/ 	.word	0xffffffff


	//   ....[1]....
        /*0030*/ 	.word	0xffffffff


	//   ....[2]....
        /*0034*/ 	.word	0xffffffff


	//   ....[3]....
        /*0038*/ 	.word	0xffffffff


	//   ....[4]....
        /*003c*/ 	.word	0xffffffff


	//   ....[5]....
        /*0040*/ 	.word	0xffffffff


	//   ....[6]....
        /*0044*/ 	.word	0xffffffff


	//   ....[7]....
        /*0048*/ 	.word	0xffffffff


	//   ....[8]....
        /*004c*/ 	.word	0xffffffff


	//   ....[9]....
        /*0050*/ 	.word	0xffffffff


	//----- nvinfo : EIATTR_COOP_GROUP_INSTR_OFFSETS
	.align		4
.L_1827:
        /*0054*/ 	.byte	0x04, 0x28
        /*0056*/ 	.short	(.L_1829 - .L_1828)


	//   ....[0]....
.L_1828:
        /*0058*/ 	.word	0x00000ed0


	//   ....[1]....
        /*005c*/ 	.word	0x00000ee0


	//   ....[2]....
        /*0060*/ 	.word	0x00000f10


	//   ....[3]....
        /*0064*/ 	.word	0x00000f20


	//   ....[4]....
        /*0068*/ 	.word	0x00000f60


	//   ....[5]....
        /*006c*/ 	.word	0x00000f70


	//   ....[6]....
        /*0070*/ 	.word	0x00000fb0


	//   ....[7]....
        /*0074*/ 	.word	0x00000fc0


	//   ....[8]....
        /*0078*/ 	.word	0x00001020


	//   ....[9]....
        /*007c*/ 	.word	0x00001030


	//----- nvinfo : EIATTR_VRC_CTA_INIT_COUNT
	.align		4
.L_1829:
        /*0080*/ 	.byte	0x02, 0x4a
	.zero		1
	.zero		1


	//----- nvinfo : EIATTR_EXIT_INSTR_OFFSETS
	.align		4
        /*0084*/ 	.byte	0x04, 0x1c
        /*0086*/ 	.short	(.L_1831 - .L_1830)


	//   ....[0]....
.L_1830:
        /*0088*/ 	.word	0x00000060


	//   ....[1]....
        /*008c*/ 	.word	0x00003c10


	//----- nvinfo : EIATTR_MAX_THREADS
	.align		4
.L_1831:
        /*0090*/ 	.byte	0x04, 0x05
        /*0092*/ 	.short	(.L_1833 - .L_1832)
.L_1832:
        /*0094*/ 	.word	0x00000200
        /*0098*/ 	.word	0x00000001
        /*009c*/ 	.word	0x00000001


	//----- nvinfo : EIATTR_CRS_STACK_SIZE
	.align		4
.L_1833:
        /*00a0*/ 	.byte	0x04, 0x1e
        /*00a2*/ 	.short	(.L_1835 - .L_1834)
.L_1834:
        /*00a4*/ 	.word	0x00000000


	//----- nvinfo : EIATTR_CBANK_PARAM_SIZE
	.align		4
.L_1835:
        /*00a8*/ 	.byte	0x03, 0x19
        /*00aa*/ 	.short	0x00a0


	//----- nvinfo : EIATTR_PARAM_CBANK
	.align		4
        /*00ac*/ 	.byte	0x04, 0x0a
        /*00ae*/ 	.short	(.L_1837 - .L_1836)
	.align		4
.L_1836:
        /*00b0*/ 	.word	index@(.nv.constant0._Z35group_norm_nhwc_fwd_one_pass_kernelI11Fp32IOFp16WLi128ELi64ELi512EEv26Group_norm_nhwc_fwd_params)
        /*00b4*/ 	.short	0x0380
        /*00b6*/ 	.short	0x00a0


	//----- nvinfo : EIATTR_SW_WAR
	.align		4
.L_1837:
        /*00b8*/ 	.byte	0x04, 0x36
        /*00ba*/ 	.short	(.L_1839 - .L_1838)
.L_1838:
        /*00bc*/ 	.word	0x00000008
.L_1839:


//--------------------- .nv.info._Z35group_norm_nhwc_fwd_one_pass_kernelI11Fp32IOFp16WLi256ELi64ELi512EEv26Group_norm_nhwc_fwd_params --------------------------
	.section	.nv.info._Z35group_norm_nhwc_fwd_one_pass_kernelI11Fp32IOFp16WLi256ELi64ELi512EEv26Group_norm_nhwc_fwd_params,"",@"SHT_CUDA_INFO"
	.sectionflags	@""
	.align	4


	//----- nvinfo : EIATTR_CUDA_API_VERSION
	.align		4
        /*0000*/ 	.byte	0x04, 0x37
        /*0002*/ 	.short	(.L_1841 - .L_1840)
.L_1840:
        /*0004*/ 	.word	0x00000082


	//----- nvinfo : EIATTR_KPARAM_INFO
	.align		4
.L_1841:
        /*0008*/ 	.byte	0x04, 0x17
        /*000a*/ 	.short	(.L_1843 - .L_1842)
.L_1842:
        /*000c*/ 	.word	0x00000000
        /*0010*/ 	.short	0x0000
        /*0012*/ 	.short	0x0000
        /*0014*/ 	.byte	0x00, 0xf0, 0x81, 0x02


	//----- nvinfo : EIATTR_SPARSE_MMA_MASK
	.align		4
.L_1843:
        /*0018*/ 	.byte	0x03, 0x50
        /*001a*/ 	.short	0x0000


	//----- nvinfo : EIATTR_MAXREG_COUNT
	.align		4
        /*001c*/ 	.byte	0x03, 0x1b
        /*001e*/ 	.short	0x0080


	//----- nvinfo : EIATTR_NUM_BARRIERS
	.align		4
        /*0020*/ 	.byte	0x02, 0x4c
        /*0022*/ 	.byte	0x01
	.zero		1


	//----- nvinfo : EIATTR_MERCURY_ISA_VERSION
	.align		4
        /*0024*/ 	.byte	0x03, 0x5f
        /*0026*/ 	.short	0x0101


	//----- nvinfo : EIATTR_COOP_GROUP_MASK_REGIDS
	.align		4
        /*0028*/ 	.byte	0x04, 0x29
        /*002a*/ 	.short	(.L_1845 - .L_1844)


	//   ....[0]....
.L_1844:
        /*002c*/ 	.word	0xffffffff


	//   ....[1]....
        /*0030*/ 	.word	0xffffffff


	//   ....[2]....
        /*0034*/ 	.word	0xffffffff


	//   ....[3]....
        /*0038*/ 	.word	0xffffffff


	//   ....[4]....
        /*003c*/ 	.word	0xffffffff


	//   ....[5]....
        /*0040*/ 	.word	0xffffffff


	//   ....[6]....
        /*0044*/ 	.word	0xffffffff


	//   ....[7]....
        /*0048*/ 	.word	0xffffffff


	//   ....[8]....
        /*004c*/ 	.word	0xffffffff


	//   ....[9]....
        /*0050*/ 	.word	0xffffffff


	//----- nvinfo : EIATTR_COOP_GROUP_INSTR_OFFSETS
	.align		4
.L_1845:
        /*0054*/ 	.byte	0x04, 0x28
        /*0056*/ 	.short	(.L_1847 - .L_1846)


	//   ....[0]....
.L_1846:
        /*0058*/ 	.word	0x000018b0


	//   ....[1]....
        /*005c*/ 	.word	0x000018c0


	//   ....[2]....
        /*0060*/ 	.word	0x000018f0


	//   ....[3]....
        /*0064*/ 	.word	0x00001900


	//   ....[4]....
        /*0068*/ 	.word	0x00001940


	//   ....[5]....
        /*006c*/ 	.word	0x00001950


	//   ....[6]....
        /*0070*/ 	.word	0x00001990


	//   ....[7]....
        /*0074*/ 	.word	0x000019a0


	//   ....[8]....
        /*0078*/ 	.word	0x00001a20


	//   ....[9]....
        /*007c*/ 	.word	0x00001a30


	//----- nvinfo : EIATTR_VRC_CTA_INIT_COUNT
	.align		4
.L_1847:
        /*0080*/ 	.byte	0x02, 0x4a
	.zero		1
	.zero		1


	//----- nvinfo : EIATTR_EXIT_INSTR_OFFSETS
	.align		4
        /*0084*/ 	.byte	0x04, 0x1c
        /*0086*/ 	.short	(.L_1849 - .L_1848)


	//   ....[0]....
.L_1848:
        /*0088*/ 	.word	0x00000060


	//   ....[1]....
        /*008c*/ 	.word	0x00006100


	//----- nvinfo : EIATTR_MAX_THREADS
	.align		4
.L_1849:
        /*0090*/ 	.byte	0x04, 0x05
        /*0092*/ 	.short	(.L_1851 - .L_1850)
.L_1850:
        /*0094*/ 	.word	0x00000200
        /*0098*/ 	.word	0x00000001
        /*009c*/ 	.word	0x00000001


	//----- nvinfo : EIATTR_CRS_STACK_SIZE
	.align		4
.L_1851:
        /*00a0*/ 	.byte	0x04, 0x1e
        /*00a2*/ 	.short	(.L_1853 - .L_1852)
.L_1852:
        /*00a4*/ 	.word	0x00000000


	//----- nvinfo : EIATTR_CBANK_PARAM_SIZE
	.align		4
.L_1853:
        /*00a8*/ 	.byte	0x03, 0x19
        /*00aa*/ 	.short	0x00a0


	//----- nvinfo : EIATTR_PARAM_CBANK
	.align		4
        /*00ac*/ 	.byte	0x04, 0x0a
        /*00ae*/ 	.short	(.L_1855 - .L_1854)
	.align		4
.L_1854:
        /*00b0*/ 	.word	index@(.nv.constant0._Z35group_norm_nhwc_fwd_one_pass_kernelI11Fp32IOFp16WLi256ELi64ELi512EEv26Group_norm_nhwc_fwd_params)
        /*00b4*/ 	.short	0x0380
        /*00b6*/ 	.short	0x00a0


	//----- nvinfo : EIATTR_SW_WAR
	.align		4
.L_1855:
        /*00b8*/ 	.byte	0x04, 0x36
        /*00ba*/ 	.short	(.L_1857 - .L_1856)
.L_1856:
        /*00bc*/ 	.word	0x00000008
.L_1857:


//--------------------- .nv.info._Z35group_norm_nhwc_fwd_one_pass_kernelI11Fp32IOFp16WLi512ELi64ELi512EEv26Group_norm_nhwc_fwd_params --------------------------
	.section	.nv.info._Z35group_norm_nhwc_fwd_one_pass_kernelI11Fp32IOFp16WLi512ELi64ELi512EEv26Group_norm_nhwc_fwd_params,"",@"SHT_CUDA_INFO"
	.sectionflags	@""
	.align	4


	//----- nvinfo : EIATTR_CUDA_API_VERSION
	.align		4
        /*0000*/ 	.byte	0x04, 0x37
        /*0002*/ 	.short	(.L_1859 - .L_1858)
.L_1858:
        /*0004*/ 	.word	0x00000082


	//----- nvinfo : EIATTR_KPARAM_INFO
	.align		4
.L_1859:
        /*0008*/ 	.byte	0x04, 0x17
        /*000a*/ 	.short	(.L_1861 - .L_1860)
.L_1860:
        /*000c*/ 	.word	0x00000000
        /*0010*/ 	.short	0x0000
        /*0012*/ 	.short	0x0000
        /*0014*/ 	.byte	0x00, 0xf0, 0x81, 0x02


	//----- nvinfo : EIATTR_SPARSE_MMA_MASK
	.align		4
.L_1861:
        /*0018*/ 	.byte	0x03, 0x50
        /*001a*/ 	.short	0x0000


	//----- nvinfo : EIATTR_MAXREG_COUNT
	.align		4
        /*001c*/ 	.byte	0x03, 0x1b
        /*001e*/ 	.short	0x0080


	//----- nvinfo : EIATTR_NUM_BARRIERS
	.align		4
        /*0020*/ 	.byte	0x02, 0x4c
        /*0022*/ 	.byte	0x01
	.zero		1


	//----- nvinfo : EIATTR_MERCURY_ISA_VERSION
	.align		4
        /*0024*/ 	.byte	0x03, 0x5f
        /*0026*/ 	.short	0x0101


	//----- nvinfo : EIATTR_COOP_GROUP_MASK_REGIDS
	.align		4
        /*0028*/ 	.byte	0x04, 0x29
        /*002a*/ 	.short	(.L_1863 - .L_1862)


	//   ....[0]....
.L_1862:
        /*002c*/ 	.word	0xffffffff


	//   ....[1]....
        /*0030*/ 	.word	0xffffffff


	//   ....[2]....
        /*0034*/ 	.word	0xffffffff


	//   ....[3]....
        /*0038*/ 	.word	0xffffffff


	//   ....[4]....
        /*003c*/ 	.word	0xffffffff


	//   ....[5]....
        /*0040*/ 	.word	0xffffffff


	//   ....[6]....
        /*0044*/ 	.word	0xffffffff


	//   ....[7]....
        /*0048*/ 	.word	0xffffffff


	//   ....[8]....
        /*004c*/ 	.word	0xffffffff


	//   ....[9]....
        /*0050*/ 	.word	0xffffffff


	//----- nvinfo : EIATTR_COOP_GROUP_INSTR_OFFSETS
	.align		4
.L_1863:
        /*0054*/ 	.byte	0x04, 0x28
        /*0056*/ 	.short	(.L_1865 - .L_1864)


	//   ....[0]....
.L_1864:
        /*0058*/ 	.word	0x00002dc0


	//   ....[1]....
        /*005c*/ 	.word	0x00002dd0


	//   ....[2]....
        /*0060*/ 	.word	0x00002e10


	//   ....[3]....
        /*0064*/ 	.word	0x00002e20


	//   ....[4]....
        /*0068*/ 	.word	0x00002e60


	//   ....[5]....
        /*006c*/ 	.word	0x00002e70


	//   ....[6]....
        /*0070*/ 	.word	0x00002eb0


	//   ....[7]....
        /*0074*/ 	.word	0x00002ec0


	//   ....[8]....
        /*0078*/ 	.word	0x00002f50


	//   ....[9]....
        /*007c*/ 	.word	0x00002f60


	//----- nvinfo : EIATTR_VRC_CTA_INIT_COUNT
	.align		4
.L_1865:
        /*0080*/ 	.byte	0x02, 0x4a
	.zero		1
	.zero		1


	//----- nvinfo : EIATTR_EXIT_INSTR_OFFSETS
	.align		4
        /*0084*/ 	.byte	0x04, 0x1c
        /*0086*/ 	.short	(.L_1867 - .L_1866)


	//   ....[0]....
.L_1866:
        /*0088*/ 	.word	0x00000060


	//   ....[1]....
        /*008c*/ 	.word	0x0000b290


	//----- nvinfo : EIATTR_MAX_THREADS
	.align		4
.L_1867:
        /*0090*/ 	.byte	0x04, 0x05
        /*0092*/ 	.short	(.L_1869 - .L_1868)
.L_1868:
        /*0094*/ 	.word	0x00000200
        /*0098*/ 	.word	0x00000001
        /*009c*/ 	.word	0x00000001


	//----- nvinfo : EIATTR_CRS_STACK_SIZE
	.align		4
.L_1869:
        /*00a0*/ 	.byte	0x04, 0x1e
        /*00a2*/ 	.short	(.L_1871 - .L_1870)
.L_1870:
        /*00a4*/ 	.word	0x00000000


	//----- nvinfo : EIATTR_CBANK_PARAM_SIZE
	.align		4
.L_1871:
        /*00a8*/ 	.byte	0x03, 0x19
        /*00aa*/ 	.short	0x00a0


	//----- nvinfo : EIATTR_PARAM_CBANK
	.align		4
        /*00ac*/ 	.byte	0x04, 0x0a
        /*00ae*/ 	.short	(.L_1873 - .L_1872)
	.align		4
.L_1872:
        /*00b0*/ 	.word	index@(.nv.constant0._Z35group_norm_nhwc_fwd_one_pass_kernelI11Fp32IOFp16WLi512ELi64ELi512EEv26Group_norm_nhwc_fwd_params)
        /*00b4*/ 	.short	0x0380
        /*00b6*/ 	.short	0x00a0


	//----- nvinfo : EIATTR_SW_WAR
	.align		4
.L_1873:
        /*00b8*/ 	.byte	0x04, 0x36
        /*00ba*/ 	.short	(.L_1875 - .L_1874)
.L_1874:
        /*00bc*/ 	.word	0x00000008
.L_1875:


//--------------------- .nv.callgraph             --------------------------
	.section	.nv.callgraph,"",@"SHT_CUDA_CALLGRAPH"
	.align	4
	.sectionentsize	8
	.align		4
        /*0000*/ 	.word	0x00000000
	.align		4
        /*0004*/ 	.word	0xffffffff
	.align		4
        /*0008*/ 	.word	0x00000000
	.align		4
        /*000c*/ 	.word	0xfffffffe
	.align		4
        /*0010*/ 	.word	0x00000000
	.align		4
        /*0014*/ 	.word	0xfffffffd
	.align		4
        /*0018*/ 	.word	0x00000000
	.align		4
        /*001c*/ 	.word	0xfffffffc


//--------------------- .nv.constant4             --------------------------
	.section	.nv.constant4,"a",@progbits
	.align	8
	.align		8
.nv.constant4:
        /*0000*/ 	.dword	_ZN61_INTERNAL_fc706033_30_group_norm_nhwc_one_pass_64_cu_22fa43824cuda3std3__45__cpo5beginE
	.align		8
        /*0008*/ 	.dword	_ZN61_INTERNAL_fc706033_30_group_norm_nhwc_one_pass_64_cu_22fa43824cuda3std3__45__cpo3endE
	.align		8
        /*0010*/ 	.dword	_ZN61_INTERNAL_fc706033_30_group_norm_nhwc_one_pass_64_cu_22fa43824cuda3std3__45__cpo6cbeginE
	.align		8
        /*0018*/ 	.dword	_ZN61_INTERNAL_fc706033_30_group_norm_nhwc_one_pass_64_cu_22fa43824cuda3std3__45__cpo4cendE
	.align		8
        /*0020*/ 	.dword	_ZN61_INTERNAL_fc706033_30_group_norm_nhwc_one_pass_64_cu_22fa43824cuda3std3__45__cpo6rbeginE
	.align		8
        /*0028*/ 	.dword	_ZN61_INTERNAL_fc706033_30_group_norm_nhwc_one_pass_64_cu_22fa43824cuda3std3__45__cpo4rendE
	.align		8
        /*0030*/ 	.dword	_ZN61_INTERNAL_fc706033_30_group_norm_nhwc_one_pass_64_cu_22fa43824cuda3std3__45__cpo7crbeginE
	.align		8
        /*0038*/ 	.dword	_ZN61_INTERNAL_fc706033_30_group_norm_nhwc_one_pass_64_cu_22fa43824cuda3std3__45__cpo5crendE
	.align		8
        /*0040*/ 	.dword	_ZN61_INTERNAL_fc706033_30_group_norm_nhwc_one_pass_64_cu_22fa43824cuda3std3__463_GLOBAL__N__fc706033_30_group_norm_nhwc_one_pass_64_cu_22fa43826ignoreE
	.align		8
        /*0048*/ 	.dword	_ZN61_INTERNAL_fc706033_30_group_norm_nhwc_one_pass_64_cu_22fa43824cuda3std3__419piecewise_constructE
	.align		8
        /*0050*/ 	.dword	_ZN61_INTERNAL_fc706033_30_group_norm_nhwc_one_pass_64_cu_22fa43824cuda3std3__48in_placeE
	.align		8
        /*0058*/ 	.dword	_ZN61_INTERNAL_fc706033_30_group_norm_nhwc_one_pass_64_cu_22fa43824cuda3std3__420unreachable_sentinelE
	.align		8
        /*0060*/ 	.dword	_ZN61_INTERNAL_fc706033_30_group_norm_nhwc_one_pass_64_cu_22fa43824cuda3std3__47nulloptE
	.align		8
        /*0068*/ 	.dword	_ZN61_INTERNAL_fc706033_30_group_norm_nhwc_one_pass_64_cu_22fa43824cuda3std3__48unexpectE
	.align		8
        /*0070*/ 	.dword	_ZN61_INTERNAL_fc706033_30_group_norm_nhwc_one_pass_64_cu_22fa43824cuda3std6ranges3__45__cpo4swapE
	.align		8
        /*0078*/ 	.dword	_ZN61_INTERNAL_fc706033_30_group_norm_nhwc_one_pass_64_cu_22fa43824cuda3std6ranges3__45__cpo9iter_moveE
	.align		8
        /*0080*/ 	.dword	_ZN61_INTERNAL_fc706033_30_group_norm_nhwc_one_pass_64_cu_22fa43824cuda3std6ranges3__45__cpo5beginE
	.align		8
        /*0088*/ 	.dword	_ZN61_INTERNAL_fc706033_30_group_norm_nhwc_one_pass_64_cu_22fa43824cuda3std6ranges3__45__cpo3endE
	.align		8
        /*0090*/ 	.dword	_ZN61_INTERNAL_fc706033_30_group_norm_nhwc_one_pass_64_cu_22fa43824cuda3std6ranges3__45__cpo6cbeginE
	.align		8
        /*0098*/ 	.dword	_ZN61_INTERNAL_fc706033_30_group_norm_nhwc_one_pass_64_cu_22fa43824cuda3std6ranges3__45__cpo4cendE
	.align		8
        /*00a0*/ 	.dword	_ZN61_INTERNAL_fc706033_30_group_norm_nhwc_one_pass_64_cu_22fa43824cuda3std6ranges3__45__cpo7advanceE
	.align		8
        /*00a8*/ 	.dword	_ZN61_INTERNAL_fc706033_30_group_norm_nhwc_one_pass_64_cu_22fa43824cuda3std6ranges3__45__cpo9iter_swapE
	.align		8
        /*00b0*/ 	.dword	_ZN61_INTERNAL_fc706033_30_group_norm_nhwc_one_pass_64_cu_22fa43824cuda3std6ranges3__45__cpo4nextE
	.align		8
        /*00b8*/ 	.dword	_ZN61_INTERNAL_fc706033_30_group_norm_nhwc_one_pass_64_cu_22fa43824cuda3std6ranges3__45__cpo4prevE
	.align		8
        /*00c0*/ 	.dword	_ZN61_INTERNAL_fc706033_30_group_norm_nhwc_one_pass_64_cu_22fa43824cuda3std6ranges3__45__cpo4dataE
	.align		8
        /*00c8*/ 	.dword	_ZN61_INTERNAL_fc706033_30_group_norm_nhwc_one_pass_64_cu_22fa43824cuda3std6ranges3__45__cpo5cdataE
	.align		8
        /*00d0*/ 	.dword	_ZN61_INTERNAL_fc706033_30_group_norm_nhwc_one_pass_64_cu_22fa43824cuda3std6ranges3__45__cpo4sizeE
	.align		8
        /*00d8*/ 	.dword	_ZN61_INTERNAL_fc706033_30_group_norm_nhwc_one_pass_64_cu_22fa43824cuda3std6ranges3__45__cpo5ssizeE
	.align		8
        /*00e0*/ 	.dword	_ZN61_INTERNAL_fc706033_30_group_norm_nhwc_one_pass_64_cu_22fa43824cuda3std6ranges3__45__cpo8distanceE
	.align		8
        /*00e8*/ 	.dword	_ZN61_INTERNAL_fc706033_30_group_norm_nhwc_one_pass_64_cu_22fa43826thrust24THRUST_300001_SM_1030_NS6system6detail10sequential3seqE
	.align		8
        /*00f0*/ 	.dword	_ZN61_INTERNAL_fc706033_30_group_norm_nhwc_one_pass_64_cu_22fa43826thrust24THRUST_300001_SM_1030_NS12placeholders2_1E
	.align		8
        /*00f8*/ 	.dword	_ZN61_INTERNAL_fc706033_30_group_norm_nhwc_one_pass_64_cu_22fa43826thrust24THRUST_300001_SM_1030_NS12placeholders2_2E
	.align		8
        /*0100*/ 	.dword	_ZN61_INTERNAL_fc706033_30_group_norm_nhwc_one_pass_64_cu_22fa43826thrust24THRUST_300001_SM_1030_NS12placeholders2_3E
	.align		8
        /*0108*/ 	.dword	_ZN61_INTERNAL_fc706033_30_group_norm_nhwc_one_pass_64_cu_22fa43826thrust24THRUST_300001_SM_1030_NS12placeholders2_4E
	.align		8
        /*0110*/ 	.dword	_ZN61_INTERNAL_fc706033_30_group_norm_nhwc_one_pass_64_cu_22fa43826thrust24THRUST_300001_SM_1030_NS12placeholders2_5E
	.align		8
        /*0118*/ 	.dword	_ZN61_INTERNAL_fc706033_30_group_norm_nhwc_one_pass_64_cu_22fa43826thrust24THRUST_300001_SM_1030_NS12placeholders2_6E
	.align		8
        /*0120*/ 	.dword	_ZN61_INTERNAL_fc706033_30_group_norm_nhwc_one_pass_64_cu_22fa43826thrust24THRUST_300001_SM_1030_NS12placeholders2_7E
	.align		8
        /*0128*/ 	.dword	_ZN61_INTERNAL_fc706033_30_group_norm_nhwc_one_pass_64_cu_22fa43826thrust24THRUST_300001_SM_1030_NS12placeholders2_8E
	.align		8
        /*0130*/ 	.dword	_ZN61_INTERNAL_fc706033_30_group_norm_nhwc_one_pass_64_cu_22fa43826thrust24THRUST_300001_SM_1030_NS12placeholders2_9E
	.align		8
        /*0138*/ 	.dword	_ZN61_INTERNAL_fc706033_30_group_norm_nhwc_one_pass_64_cu_22fa43826thrust24THRUST_300001_SM_1030_NS12placeholders3_10E


//--------------------- .text._ZN3cub18CUB_300001_SM_10306detail11EmptyKernelIvEEvv --------------------------
	.section	.text._ZN3cub18CUB_300001_SM_10306detail11EmptyKernelIvEEvv,"ax",@progbits
	.align	128
        .global         _ZN3cub18CUB_300001_SM_10306detail11EmptyKernelIvEEvv
        .type           _ZN3cub18CUB_300001_SM_10306detail11EmptyKernelIvEEvv,@function
        .size           _ZN3cub18CUB_300001_SM_10306detail11EmptyKernelIvEEvv,(.L_x_4495 - _ZN3cub18CUB_300001_SM_10306detail11EmptyKernelIvEEvv)
        .other          _ZN3cub18CUB_300001_SM_10306detail11EmptyKernelIvEEvv,@"STO_CUDA_ENTRY STV_DEFAULT"
_ZN3cub18CUB_300001_SM_10306detail11EmptyKernelIvEEvv:
.text._ZN3cub18CUB_300001_SM_10306detail11EmptyKernelIvEEvv:
[----:B------:R-:W-:Y:S01]  /*0000*/  LDC R1, c[0x0][0x37c] ;  /* 0x0000df00ff017b82 */ /* 0x000fe20000000800 */
[----:B------:R-:W-:Y:S05]  /*0010*/  EXIT ;  /* 0x000000000000794d */ /* 0x000fea0003800000 */
.L_x_0:
[----:B------:R-:W-:-:S00]  /*0020*/  BRA `(.L_x_0) ;  /* 0xfffffffc00fc7947 */ /* 0x000fc0000383ffff */
[----:B------:R-:W-:-:S00]  /*0030*/  NOP ;  /* 0x0000000000007918 */ /* 0x000fc00000000000 */
        /* <DEDUP_REMOVED lines=12> */
.L_x_4495:


//--------------------- .text._Z35group_norm_nhwc_bwd_one_pass_kernelI11Bf16IOFp32WLi64ELi64ELi512EEv26Group_norm_nhwc_bwd_params --------------------------
	.section	.text._Z35group_norm_nhwc_bwd_one_pass_kernelI11Bf16IOFp32WLi64ELi64ELi512EEv26Group_norm_nhwc_bwd_params,"ax",@progbits
	.align	128
        .global         _Z35group_norm_nhwc_bwd_one_pass_kernelI11Bf16IOFp32WLi64ELi64ELi512EEv26Group_norm_nhwc_bwd_params
        .type           _Z35group_norm_nhwc_bwd_one_pass_kernelI11Bf16IOFp32WLi64ELi64ELi512EEv26Group_norm_nhwc_bwd_params,@function
        .size           _Z35group_norm_nhwc_bwd_one_pass_kernelI11Bf16IOFp32WLi64ELi64ELi512EEv26Group_norm_nhwc_bwd_params,(.L_x_4496 - _Z35group_norm_nhwc_bwd_one_pass_kernelI11Bf16IOFp32WLi64ELi64ELi512EEv26Group_norm_nhwc_bwd_params)
        .other          _Z35group_norm_nhwc_bwd_one_pass_kernelI11Bf16IOFp32WLi64ELi64ELi512EEv26Group_norm_nhwc_bwd_params,@"STO_CUDA_ENTRY STV_DEFAULT"
_Z35group_norm_nhwc_bwd_one_pass_kernelI11Bf16IOFp32WLi64ELi64ELi512EEv26Group_norm_nhwc_bwd_params:
.text._Z35group_norm_nhwc_bwd_one_pass_kernelI11Bf16IOFp32WLi64ELi64ELi512EEv26Group_norm_nhwc_bwd_params:
[----:B------:R-:W-:Y:S08]  /*0000*/  LDC R1, c[0x0][0x37c] ;  /* 0x0000df00ff017b82 */ /* 0x000ff00000000800 */
[----:B------:R-:W0:Y:S01]  /*0010*/  S2UR UR8, SR_CTAID.Y ;  /* 0x00000000000879c3 */ /* 0x000e220000002600 */
[----:B------:R-:W1:Y:S01]  /*0020*/  LDCU UR4, c[0x0][0x410] ;  /* 0x00008200ff0477ac */ /* 0x000e620008000800 */
[----:B------:R-:W1:Y:S01]  /*0030*/  LDCU UR5, c[0x0][0x3e0] ;  /* 0x00007c00ff0577ac */ /* 0x000e620008000800 */
[----:B------:R-:W2:Y:S01]  /*0040*/  LDCU.64 UR6, c[0x0][0x358] ;  /* 0x00006b00ff0677ac */ /* 0x000ea20008000a00 */
[----:B-1----:R-:W-:-:S04]  /*0050*/  UIMAD UR4, UR4, UR5, URZ ;  /* 0x00000005040472a4 */ /* 0x002fc8000f8e02ff */
[----:B0-----:R-:W-:-:S09]  /*0060*/  UISETP.GE.AND UP0, UPT, UR8, UR4, UPT ;  /* 0x000000040800728c */ /* 0x001fd2000bf06270 */
[----:B--2---:R-:W-:Y:S05]  /*0070*/  BRA.U UP0, `(.L_x_1) ;  /* 0x0000003d00407547 */ /* 0x004fea000b800000 */
[----:B------:R-:W0:Y:S01]  /*0080*/  S2R R0, SR_LANEID ;  /* 0x0000000000007919 */ /* 0x000e220000000000 */
[----:B------:R-:W-:Y:S01]  /*0090*/  HFMA2 R37, -RZ, RZ, 0, 0 ;  /* 0x00000000ff257431 */ /* 0x000fe200000001ff */
[----:B------:R-:W-:-:S07]  /*00a0*/  MOV R38, UR8 ;  /* 0x0000000800267c02 */ /* 0x000fce0008000f00 */
.L_x_32:
[----:B------:R-:W1:Y:S01]  /*00b0*/  LDC R11, c[0x0][0x410] ;  /* 0x00010400ff0b7b82 */ /* 0x000e620000000800 */
[----:B------:R-:W-:Y:S01]  /*00c0*/  IABS R6, R38 ;  /* 0x0000002600067213 */ /* 0x000fe20000000000 */
[----:B--2---:R-:W2:Y:S01]  /*00d0*/  LDCU UR4, c[0x0][0x41c] ;  /* 0x00008380ff0477ac */ /* 0x004ea20008000800 */
[----:B------:R-:W-:Y:S02]  /*00e0*/  ISETP.GE.AND P2, PT, R38, RZ, PT ;  /* 0x000000ff2600720c */ /* 0x000fe40003f46270 */
[----:B------:R-:W-:Y:S01]  /*00f0*/  MOV R36, RZ ;  /* 0x000000ff00247202 */ /* 0x000fe20000000f00 */
[----:B------:R-:W3:Y:S01]  /*0100*/  LDCU.128 UR8, c[0x0][0x400] ;  /* 0x00008000ff0877ac */ /* 0x000ee20008000c00 */
[----:B-1----:R-:W-:-:S04]  /*0110*/  IABS R7, R11 ;  /* 0x0000000b00077213 */ /* 0x002fc80000000000 */
[----:B0-----:R-:W1:Y:S08]  /*0120*/  I2F.RP R3, R7 ;  /* 0x0000000700037306 */ /* 0x001e700000209400 */
[----:B-1----:R-:W1:Y:S02]  /*0130*/  MUFU.RCP R3, R3 ;  /* 0x0000000300037308 */ /* 0x002e640000001000 */
[----:B-1----:R-:W-:-:S02]  /*0140*/  IADD3 R4, PT, PT, R3, 0xffffffe, RZ ;  /* 0x0ffffffe03047810 */ /* 0x002fc40007ffe0ff */
[----:B------:R-:W2:Y:S04]  /*0150*/  S2R R3, SR_CTAID.X ;  /* 0x0000000000037919 */ /* 0x000ea80000002500 */
[----:B------:R1:W4:Y:S02]  /*0160*/  F2I.FTZ.U32.TRUNC.NTZ R5, R4 ;  /* 0x0000000400057305 */ /* 0x000324000021f000 */
[----:B-1----:R-:W-:Y:S02]  /*0170*/  MOV R4, RZ ;  /* 0x000000ff00047202 */ /* 0x002fe40000000f00 */
[----:B----4-:R-:W-:-:S05]  /*0180*/  IADD3 R2, PT, PT, RZ, -R5, RZ ;  /* 0x80000005ff027210 */ /* 0x010fca0007ffe0ff */
[----:B------:R-:W-:Y:S02]  /*0190*/  IMAD R9, R2, R7, RZ ;  /* 0x0000000702097224 */ /* 0x000fe400078e02ff */
[----:B------:R-:W1:Y:S02]  /*01a0*/  S2R R2, SR_TID.X ;  /* 0x0000000000027919 */ /* 0x000e640000002100 */
[----:B------:R-:W-:-:S06]  /*01b0*/  IMAD.HI.U32 R5, R5, R9, R4 ;  /* 0x0000000905057227 */ /* 0x000fcc00078e0004 */
[----:B------:R-:W-:-:S05]  /*01c0*/  IMAD.HI.U32 R5, R5, R6, RZ ;  /* 0x0000000605057227 */ /* 0x000fca00078e00ff */
[----:B------:R-:W-:-:S05]  /*01d0*/  IADD3 R4, PT, PT, -R5, RZ, RZ ;  /* 0x000000ff05047210 */ /* 0x000fca0007ffe1ff */
[----:B------:R-:W-:-:S05]  /*01e0*/  IMAD R4, R7, R4, R6 ;  /* 0x0000000407047224 */ /* 0x000fca00078e0206 */
[----:B------:R-:W-:Y:S02]  /*01f0*/  ISETP.GT.U32.AND P4, PT, R7, R4, PT ;  /* 0x000000040700720c */ /* 0x000fe40003f84070 */
[----:B-1----:R-:W-:Y:S02]  /*0200*/  SHF.R.U32.HI R6, RZ, 0x5, R2 ;  /* 0x00000005ff067819 */ /* 0x002fe40000011602 */
[----:B------:R-:W-:-:S09]  /*0210*/  SHF.L.U32 R12, R2, 0x1, RZ ;  /* 0x00000001020c7819 */ /* 0x000fd200000006ff */
[----:B------:R-:W-:Y:S01]  /*0220*/  @!P4 IADD3 R4, PT, PT, R4, -R7, RZ ;  /* 0x800000070404c210 */ /* 0x000fe20007ffe0ff */
[----:B--2---:R-:W-:Y:S01]  /*0230*/  IMAD R17, R3, UR4, R6 ;  /* 0x0000000403117c24 */ /* 0x004fe2000f8e0206 */
[----:B------:R-:W-:Y:S01]  /*0240*/  LOP3.LUT R6, R38, R11, RZ, 0x3c, !PT ;  /* 0x0000000b26067212 */ /* 0x000fe200078e3cff */
[----:B------:R-:W1:Y:S01]  /*0250*/  LDCU.U8 UR4, c[0x0][0x414] ;  /* 0x00008280ff0477ac */ /* 0x000e620008000000 */
[----:B------:R-:W-:Y:S02]  /*0260*/  ISETP.GE.U32.AND P3, PT, R4, R7, PT ;  /* 0x000000070400720c */ /* 0x000fe40003f66070 */
[----:B---3--:R-:W-:Y:S02]  /*0270*/  ISETP.GE.U32.AND P0, PT, R17, UR8, PT ;  /* 0x0000000811007c0c */ /* 0x008fe4000bf06070 */
[----:B------:R-:W-:Y:S02]  /*0280*/  SHF.R.S32.HI R9, RZ, 0x1f, R17 ;  /* 0x0000001fff097819 */ /* 0x000fe40000011411 */
[----:B------:R-:W-:-:S02]  /*0290*/  ISETP.GE.AND P1, PT, R6, RZ, PT ;  /* 0x000000ff0600720c */ /* 0x000fc40003f26270 */
[----:B------:R-:W-:Y:S02]  /*02a0*/  ISETP.GE.AND.EX P0, PT, R9, UR9, PT, P0 ;  /* 0x0000000909007c0c */ /* 0x000fe4000bf06300 */
[----:B------:R-:W-:Y:S02]  /*02b0*/  @!P4 IADD3 R5, PT, PT, R5, 0x1, RZ ;  /* 0x000000010505c810 */ /* 0x000fe40007ffe0ff */
[-C--:B------:R-:W-:Y:S02]  /*02c0*/  ISETP.GT.U32.AND P4, PT, R7, R4.reuse, PT ;  /* 0x000000040700720c */ /* 0x080fe40003f84070 */
[----:B------:R-:W-:Y:S02]  /*02d0*/  IADD3 R7, PT, PT, R4, -R7, RZ ;  /* 0x8000000704077210 */ /* 0x000fe40007ffe0ff */
[----:B------:R-:W-:Y:S02]  /*02e0*/  @P3 IADD3 R5, PT, PT, R5, 0x1, RZ ;  /* 0x0000000105053810 */ /* 0x000fe40007ffe0ff */
[----:B------:R-:W-:-:S02]  /*02f0*/  SEL R4, R7, R4, !P4 ;  /* 0x0000000407047207 */ /* 0x000fc40006000000 */
[----:B------:R-:W-:Y:S01]  /*0300*/  ISETP.NE.AND P3, PT, R11, RZ, PT ;  /* 0x000000ff0b00720c */ /* 0x000fe20003f65270 */
[----:B------:R-:W2:Y:S01]  /*0310*/  @!P0 LDC.64 R14, c[0x0][0x3a0] ;  /* 0x0000e800ff0e8b82 */ /* 0x000ea20000000a00 */
[----:B------:R-:W-:Y:S02]  /*0320*/  LOP3.LUT R7, RZ, R11, RZ, 0x33, !PT ;  /* 0x0000000bff077212 */ /* 0x000fe400078e33ff */
[----:B------:R-:W-:Y:S02]  /*0330*/  MOV R6, R5 ;  /* 0x0000000500067202 */ /* 0x000fe40000000f00 */
[----:B------:R-:W-:Y:S02]  /*0340*/  IADD3 R23, PT, PT, R17, 0x10, RZ ;  /* 0x0000001011177810 */ /* 0x000fe40007ffe0ff */
[----:B------:R-:W-:Y:S01]  /*0350*/  @!P2 IADD3 R4, PT, PT, -R4, RZ, RZ ;  /* 0x000000ff0404a210 */ /* 0x000fe20007ffe1ff */
[----:B------:R-:W3:Y:S01]  /*0360*/  @!P0 LDC.64 R10, c[0x0][0x3f8] ;  /* 0x0000fe00ff0a8b82 */ /* 0x000ee20000000a00 */
[----:B------:R-:W-:-:S02]  /*0370*/  @!P1 IADD3 R6, PT, PT, -R6, RZ, RZ ;  /* 0x000000ff06069210 */ /* 0x000fc40007ffe1ff */
[----:B------:R-:W-:Y:S02]  /*0380*/  ISETP.GE.U32.AND P1, PT, R23, UR8, PT ;  /* 0x0000000817007c0c */ /* 0x000fe4000bf26070 */
[----:B------:R-:W-:Y:S02]  /*0390*/  SHF.R.S32.HI R25, RZ, 0x1f, R23 ;  /* 0x0000001fff197819 */ /* 0x000fe40000011417 */
[C---:B------:R-:W-:Y:S01]  /*03a0*/  SEL R5, R7.reuse, R4, !P3 ;  /* 0x0000000407057207 */ /* 0x040fe20005800000 */
[----:B------:R-:W4:Y:S01]  /*03b0*/  @!P0 LDC.64 R18, c[0x0][0x398] ;  /* 0x0000e600ff128b82 */ /* 0x000f220000000a00 */
[----:B------:R-:W-:Y:S02]  /*03c0*/  SEL R7, R7, R6, !P3 ;  /* 0x0000000607077207 */ /* 0x000fe40005800000 */
[----:B------:R-:W-:Y:S02]  /*03d0*/  ISETP.GE.AND.EX P1, PT, R25, UR9, PT, P1 ;  /* 0x0000000919007c0c */ /* 0x000fe4000bf26310 */
[----:B------:R-:W-:-:S02]  /*03e0*/  SHF.L.U32 R13, R5, 0x6, RZ ;  /* 0x00000006050d7819 */ /* 0x000fc400000006ff */
[----:B------:R-:W-:Y:S02]  /*03f0*/  SHF.R.S32.HI R4, RZ, 0x1f, R7 ;  /* 0x0000001fff047819 */ /* 0x000fe40000011407 */
[----:B------:R-:W-:Y:S02]  /*0400*/  LOP3.LUT R12, R13, 0x3e, R12, 0xf8, !PT ;  /* 0x0000003e0d0c7812 */ /* 0x000fe400078ef80c */
[----:B------:R-:W-:Y:S01]  /*0410*/  SHF.R.S32.HI R13, RZ, 0x1f, R13 ;  /* 0x0000001fff0d7819 */ /* 0x000fe2000001140d */
[----:B------:R-:W-:Y:S01]  /*0420*/  IMAD R4, R4, UR10, RZ ;  /* 0x0000000a04047c24 */ /* 0x000fe2000f8e02ff */
[----:B------:R-:W-:Y:S01]  /*0430*/  IADD3 R20, PT, PT, R17, 0x20, RZ ;  /* 0x0000002011147810 */ /* 0x000fe20007ffe0ff */
[----:B------:R-:W-:-:S03]  /*0440*/  IMAD.WIDE.U32 R48, R7, UR10, R12 ;  /* 0x0000000a07307c25 */ /* 0x000fc6000f8e000c */
[----:B------:R-:W-:Y:S02]  /*0450*/  ISETP.GE.U32.AND P2, PT, R20, UR8, PT ;  /* 0x0000000814007c0c */ /* 0x000fe4000bf46070 */
[----:B------:R-:W-:Y:S01]  /*0460*/  SHF.R.S32.HI R21, RZ, 0x1f, R20 ;  /* 0x0000001fff157819 */ /* 0x000fe20000011414 */
[----:B------:R-:W-:Y:S01]  /*0470*/  IMAD R51, R7, UR11, R4 ;  /* 0x0000000b07337c24 */ /* 0x000fe2000f8e0204 */
[----:B------:R-:W-:Y:S01]  /*0480*/  @!P0 MOV R50, R48 ;  /* 0x0000003000328202 */ /* 0x000fe20000000f00 */
[----:B------:R-:W0:Y:S01]  /*0490*/  @!P1 LDC.64 R6, c[0x0][0x3f8] ;  /* 0x0000fe00ff069b82 */ /* 0x000e220000000a00 */
[----:B---3--:R-:W-:Y:S01]  /*04a0*/  @!P0 IMAD R4, R9, R10, RZ ;  /* 0x0000000a09048224 */ /* 0x008fe200078e02ff */
[----:B------:R-:W-:Y:S02]  /*04b0*/  ISETP.GE.AND.EX P2, PT, R21, UR9, PT, P2 ;  /* 0x0000000915007c0c */ /* 0x000fe4000bf46320 */
[----:B------:R-:W-:Y:S01]  /*04c0*/  IADD3 R51, PT, PT, R49, R51, RZ ;  /* 0x0000003331337210 */ /* 0x000fe20007ffe0ff */
[C---:B------:R-:W-:Y:S01]  /*04d0*/  @!P0 IMAD R27, R17.reuse, R11, R4 ;  /* 0x0000000b111b8224 */ /* 0x040fe200078e0204 */
[----:B------:R-:W-:-:S02]  /*04e0*/  IADD3 R4, PT, PT, R17, 0x30, RZ ;  /* 0x0000003011047810 */ /* 0x000fc40007ffe0ff */
[----:B------:R-:W3:Y:S01]  /*04f0*/  LDC.64 R8, c[0x0][0x3b8] ;  /* 0x0000ee00ff087b82 */ /* 0x000ee20000000a00 */
[----:B------:R-:W-:Y:S01]  /*0500*/  @!P0 IMAD.WIDE.U32 R10, R17, R10, R50 ;  /* 0x0000000a110a8225 */ /* 0x000fe200078e0032 */
[----:B------:R-:W-:Y:S02]  /*0510*/  ISETP.GE.U32.AND P3, PT, R4, UR8, PT ;  /* 0x0000000804007c0c */ /* 0x000fe4000bf66070 */
[----:B------:R-:W-:Y:S02]  /*0520*/  SHF.R.S32.HI R13, RZ, 0x1f, R4 ;  /* 0x0000001fff0d7819 */ /* 0x000fe40000011404 */
[----:B------:R-:W-:Y:S02]  /*0530*/  @!P0 IADD3 R11, PT, PT, R11, R27, RZ ;  /* 0x0000001b0b0b8210 */ /* 0x000fe40007ffe0ff */
[----:B------:R-:W-:Y:S01]  /*0540*/  @!P0 SHF.L.U32 R29, R10, 0x1, RZ ;  /* 0x000000010a1d8819 */ /* 0x000fe200000006ff */
[----:B------:R-:W1:Y:S01]  /*0550*/  @!P1 LDC.64 R16, c[0x0][0x3a0] ;  /* 0x0000e800ff109b82 */ /* 0x000e620000000a00 */
[----:B------:R-:W-:-:S02]  /*0560*/  ISETP.GE.AND.EX P3, PT, R13, UR9, PT, P3 ;  /* 0x000000090d007c0c */ /* 0x000fc4000bf66330 */
[----:B------:R-:W-:Y:S02]  /*0570*/  @!P0 SHF.L.U64.HI R28, R10, 0x1, R11 ;  /* 0x000000010a1c8819 */ /* 0x000fe4000001020b */
[----:B--2---:R-:W-:Y:S01]  /*0580*/  @!P0 IADD3 R24, P4, PT, R29, R14, RZ ;  /* 0x0000000e1d188210 */ /* 0x004fe20007f9e0ff */
[----:B0-----:R-:W-:Y:S02]  /*0590*/  @!P1 IMAD R14, R25, R6, RZ ;  /* 0x00000006190e9224 */ /* 0x001fe400078e02ff */
[----:B------:R-:W0:Y:S01]  /*05a0*/  @!P2 LDC.64 R10, c[0x0][0x3f8] ;  /* 0x0000fe00ff0aab82 */ /* 0x000e220000000a00 */
[----:B------:R-:W-:Y:S02]  /*05b0*/  @!P1 MOV R26, R48 ;  /* 0x00000030001a9202 */ /* 0x000fe40000000f00 */
[----:B------:R-:W-:Y:S01]  /*05c0*/  @!P1 MOV R27, R51 ;  /* 0x00000033001b9202 */ /* 0x000fe20000000f00 */
[----:B------:R-:W-:Y:S01]  /*05d0*/  @!P1 IMAD R7, R23, R7, R14 ;  /* 0x0000000717079224 */ /* 0x000fe200078e020e */
[----:B------:R-:W-:Y:S01]  /*05e0*/  @!P0 IADD3.X R25, PT, PT, R28, R15, RZ, P4, !PT ;  /* 0x0000000f1c198210 */ /* 0x000fe200027fe4ff */
[----:B---3--:R-:W-:-:S02]  /*05f0*/  IMAD.WIDE R8, R38, 0x8, R8 ;  /* 0x0000000826087825 */ /* 0x008fc400078e0208 */
[----:B------:R-:W2:Y:S02]  /*0600*/  @!P1 LDC.64 R14, c[0x0][0x398] ;  /* 0x0000e600ff0e9b82 */ /* 0x000ea40000000a00 */
[----:B------:R-:W-:Y:S01]  /*0610*/  @!P1 IMAD.WIDE.U32 R26, R23, R6, R26 ;  /* 0x00000006171a9225 */ /* 0x000fe200078e001a */
[----:B----4-:R-:W-:Y:S01]  /*0620*/  @!P0 IADD3 R22, P4, PT, R29, R18, RZ ;  /* 0x000000121d168210 */ /* 0x010fe20007f9e0ff */
[----:B------:R-:W3:Y:S03]  /*0630*/  LDG.E.64 R8, desc[UR6][R8.64] ;  /* 0x0000000608087981 */ /* 0x000ee6000c1e1b00 */
[----:B------:R-:W-:Y:S02]  /*0640*/  @!P1 IADD3 R23, PT, PT, R27, R7, RZ ;  /* 0x000000071b179210 */ /* 0x000fe40007ffe0ff */
[----:B------:R-:W-:Y:S01]  /*0650*/  CS2R R34, SRZ ;  /* 0x0000000000227805 */ /* 0x000fe2000001ff00 */
[----:B------:R-:W4:Y:S01]  /*0660*/  @!P3 LDC.64 R6, c[0x0][0x3f8] ;  /* 0x0000fe00ff06bb82 */ /* 0x000f220000000a00 */
[----:B------:R1:W3:Y:S01]  /*0670*/  @!P0 LDG.E R36, desc[UR6][R24.64] ;  /* 0x0000000618248981 */ /* 0x0002e2000c1e1900 */
[----:B------:R-:W-:-:S02]  /*0680*/  @!P1 SHF.L.U64.HI R30, R26, 0x1, R23 ;  /* 0x000000011a1e9819 */ /* 0x000fc40000010217 */
[----:B------:R-:W-:Y:S02]  /*0690*/  @!P0 IADD3.X R23, PT, PT, R28, R19, RZ, P4, !PT ;  /* 0x000000131c178210 */ /* 0x000fe400027fe4ff */
[----:B------:R-:W-:Y:S01]  /*06a0*/  @!P2 MOV R28, R48 ;  /* 0x00000030001ca202 */ /* 0x000fe20000000f00 */
[----:B0-----:R-:W-:Y:S01]  /*06b0*/  @!P2 IMAD R21, R21, R10, RZ ;  /* 0x0000000a1515a224 */ /* 0x001fe200078e02ff */
[----:B------:R-:W-:Y:S01]  /*06c0*/  @!P2 MOV R29, R51 ;  /* 0x00000033001da202 */ /* 0x000fe20000000f00 */
[----:B------:R0:W3:Y:S01]  /*06d0*/  @!P0 LDG.E R35, desc[UR6][R22.64] ;  /* 0x0000000616238981 */ /* 0x0000e2000c1e1900 */
[----:B------:R-:W-:Y:S01]  /*06e0*/  @!P1 SHF.L.U32 R31, R26, 0x1, RZ ;  /* 0x000000011a1f9819 */ /* 0x000fe200000006ff */
[----:B------:R-:W0:Y:S01]  /*06f0*/  @!P2 LDC.64 R18, c[0x0][0x3a0] ;  /* 0x0000e800ff12ab82 */ /* 0x000e220000000a00 */
[----:B-1----:R-:W-:Y:S01]  /*0700*/  ISETP.NE.AND P0, PT, RZ, UR4, PT ;  /* 0x00000004ff007c0c */ /* 0x002fe2000bf05270 */
[C---:B------:R-:W-:Y:S01]  /*0710*/  @!P2 IMAD R25, R20.reuse, R11, R21 ;  /* 0x0000000b1419a224 */ /* 0x040fe200078e0215 */
[C---:B------:R-:W-:Y:S01]  /*0720*/  @!P1 IADD3 R26, P5, PT, R31.reuse, R16, RZ ;  /* 0x000000101f1a9210 */ /* 0x040fe20007fbe0ff */
[----:B------:R-:W-:Y:S01]  /*0730*/  @!P2 IMAD.WIDE.U32 R28, R20, R10, R28 ;  /* 0x0000000a141ca225 */ /* 0x000fe200078e001c */
[----:B--2---:R-:W-:-:S02]  /*0740*/  @!P1 IADD3 R24, P4, PT, R31, R14, RZ ;  /* 0x0000000e1f189210 */ /* 0x004fc40007f9e0ff */
[C---:B------:R-:W-:Y:S01]  /*0750*/  @!P1 IADD3.X R27, PT, PT, R30.reuse, R17, RZ, P5, !PT ;  /* 0x000000111e1b9210 */ /* 0x040fe20002ffe4ff */
[----:B------:R-:W1:Y:S01]  /*0760*/  @!P3 LDC.64 R20, c[0x0][0x3a0] ;  /* 0x0000e800ff14bb82 */ /* 0x000e620000000a00 */
[----:B------:R-:W-:Y:S02]  /*0770*/  @!P2 IADD3 R29, PT, PT, R29, R25, RZ ;  /* 0x000000191d1da210 */ /* 0x000fe40007ffe0ff */
[----:B------:R-:W-:Y:S01]  /*0780*/  @!P1 IADD3.X R25, PT, PT, R30, R15, RZ, P4, !PT ;  /* 0x0000000f1e199210 */ /* 0x000fe200027fe4ff */
[----:B------:R2:W3:Y:S01]  /*0790*/  @!P1 LDG.E R34, desc[UR6][R26.64] ;  /* 0x000000061a229981 */ /* 0x0004e2000c1e1900 */
[----:B----4-:R-:W-:-:S03]  /*07a0*/  @!P3 IMAD R13, R13, R6, RZ ;  /* 0x000000060d0db224 */ /* 0x010fc600078e02ff */
[----:B------:R-:W4:Y:S01]  /*07b0*/  @!P3 LDC.64 R10, c[0x0][0x398] ;  /* 0x0000e600ff0abb82 */ /* 0x000f220000000a00 */
[----:B------:R-:W-:Y:S02]  /*07c0*/  @!P3 MOV R14, R48 ;  /* 0x00000030000eb202 */ /* 0x000fe40000000f00 */
[----:B------:R-:W-:-:S05]  /*07d0*/  @!P3 MOV R15, R51 ;  /* 0x00000033000fb202 */ /* 0x000fca0000000f00 */
[----:B------:R-:W4:Y:S01]  /*07e0*/  @!P2 LDC.64 R16, c[0x0][0x398] ;  /* 0x0000e600ff10ab82 */ /* 0x000f220000000a00 */
[C---:B------:R-:W-:Y:S02]  /*07f0*/  @!P3 IMAD R13, R4.reuse, R7, R13 ;  /* 0x00000007040db224 */ /* 0x040fe400078e020d */
[----:B------:R-:W-:-:S05]  /*0800*/  @!P3 IMAD.WIDE.U32 R6, R4, R6, R14 ;  /* 0x000000060406b225 */ /* 0x000fca00078e000e */
[----:B0-----:R-:W0:Y:S01]  /*0810*/  @P0 LDC.64 R22, c[0x0][0x3b0] ;  /* 0x0000ec00ff160b82 */ /* 0x001e220000000a00 */
[----:B--2---:R-:W-:-:S07]  /*0820*/  @!P2 SHF.L.U32 R27, R28, 0x1, RZ ;  /* 0x000000011c1ba819 */ /* 0x004fce00000006ff */
[----:B------:R-:W2:Y:S01]  /*0830*/  LDC.64 R14, c[0x0][0x3a8] ;  /* 0x0000ea00ff0e7b82 */ /* 0x000ea20000000a00 */
[----:B------:R-:W-:Y:S02]  /*0840*/  CS2R R32, SRZ ;  /* 0x0000000000207805 */ /* 0x000fe4000001ff00 */
[----:B------:R-:W-:Y:S02]  /*0850*/  @!P2 SHF.L.U64.HI R28, R28, 0x1, R29 ;  /* 0x000000011c1ca819 */ /* 0x000fe4000001021d */
[----:B------:R-:W-:Y:S02]  /*0860*/  @!P2 IADD3 R18, P4, PT, R27, R18, RZ ;  /* 0x000000121b12a210 */ /* 0x000fe40007f9e0ff */
[----:B------:R-:W-:Y:S01]  /*0870*/  @!P3 IADD3 R13, PT, PT, R7, R13, RZ ;  /* 0x0000000d070db210 */ /* 0x000fe20007ffe0ff */
[----:B------:R4:W3:Y:S01]  /*0880*/  @!P1 LDG.E R33, desc[UR6][R24.64] ;  /* 0x0000000618219981 */ /* 0x0008e2000c1e1900 */
[----:B------:R-:W-:Y:S02]  /*0890*/  @!P3 SHF.L.U32 R7, R6, 0x1, RZ ;  /* 0x000000010607b819 */ /* 0x000fe400000006ff */
[----:B------:R-:W-:-:S02]  /*08a0*/  @!P2 IADD3.X R19, PT, PT, R28, R19, RZ, P4, !PT ;  /* 0x000000131c13a210 */ /* 0x000fc400027fe4ff */
[----:B------:R-:W-:Y:S02]  /*08b0*/  @!P3 SHF.L.U64.HI R6, R6, 0x1, R13 ;  /* 0x000000010606b819 */ /* 0x000fe4000001020d */
[C---:B-1----:R-:W-:Y:S01]  /*08c0*/  @!P3 IADD3 R20, P4, PT, R7.reuse, R20, RZ ;  /* 0x000000140714b210 */ /* 0x042fe20007f9e0ff */
[----:B------:R-:W3:Y:S01]  /*08d0*/  @!P2 LDG.E R32, desc[UR6][R18.64] ;  /* 0x000000061220a981 */ /* 0x000ee2000c1e1900 */
[----:B----4-:R-:W-:Y:S02]  /*08e0*/  @!P3 IADD3 R24, P5, PT, R7, R10, RZ ;  /* 0x0000000a0718b210 */ /* 0x010fe40007fbe0ff */
[----:B------:R-:W-:Y:S02]  /*08f0*/  @!P2 IADD3 R16, P1, PT, R27, R16, RZ ;  /* 0x000000101b10a210 */ /* 0x000fe40007f3e0ff */
[C---:B------:R-:W-:Y:S02]  /*0900*/  @!P3 IADD3.X R21, PT, PT, R6.reuse, R21, RZ, P4, !PT ;  /* 0x000000150615b210 */ /* 0x040fe400027fe4ff */
[----:B------:R-:W-:-:S02]  /*0910*/  @!P3 IADD3.X R25, PT, PT, R6, R11, RZ, P5, !PT ;  /* 0x0000000b0619b210 */ /* 0x000fc40002ffe4ff */
[----:B------:R-:W-:Y:S02]  /*0920*/  CS2R R6, SRZ ;  /* 0x0000000000067805 */ /* 0x000fe4000001ff00 */
[----:B------:R-:W-:Y:S02]  /*0930*/  MOV R4, RZ ;  /* 0x000000ff00047202 */ /* 0x000fe40000000f00 */
[----:B------:R-:W-:Y:S01]  /*0940*/  @!P2 IADD3.X R17, PT, PT, R28, R17, RZ, P1, !PT ;  /* 0x000000111c11a210 */ /* 0x000fe20000ffe4ff */
[C---:B0-----:R-:W-:Y:S01]  /*0950*/  @P0 IMAD.WIDE R22, R12.reuse, 0x4, R22 ;  /* 0x000000040c160825 */ /* 0x041fe200078e0216 */
[----:B------:R-:W4:Y:S03]  /*0960*/  @!P3 LDG.E R6, desc[UR6][R24.64] ;  /* 0x000000061806b981 */ /* 0x000f26000c1e1900 */
[----:B--2---:R-:W-:Y:S01]  /*0970*/  IMAD.WIDE R12, R12, 0x4, R14 ;  /* 0x000000040c0c7825 */ /* 0x004fe200078e020e */
[----:B------:R-:W2:Y:S04]  /*0980*/  @!P2 LDG.E R7, desc[UR6][R16.64] ;  /* 0x000000061007a981 */ /* 0x000ea8000c1e1900 */
[----:B------:R-:W2:Y:S04]  /*0990*/  @!P3 LDG.E R4, desc[UR6][R20.64] ;  /* 0x000000061404b981 */ /* 0x000ea8000c1e1900 */
[----:B------:R-:W5:Y:S01]  /*09a0*/  LDG.E.64 R12, desc[UR6][R12.64] ;  /* 0x000000060c0c7981 */ /* 0x000f62000c1e1b00 */
[----:B------:R-:W-:-:S06]  /*09b0*/  CS2R R10, SRZ ;  /* 0x00000000000a7805 */ /* 0x000fcc000001ff00 */
[----:B------:R0:W5:Y:S01]  /*09c0*/  @P0 LDG.E.64 R10, desc[UR6][R22.64] ;  /* 0x00000006160a0981 */ /* 0x000162000c1e1b00 */
[----:B------:R-:W-:Y:S01]  /*09d0*/  MOV R46, 0x3f800000 ;  /* 0x3f800000002e7802 */ /* 0x000fe20000000f00 */
[----:B------:R-:W-:Y:S01]  /*09e0*/  UISETP.NE.AND UP0, UPT, UR4, URZ, UPT ;  /* 0x000000ff0400728c */ /* 0x000fe2000bf05270 */
[----:B---3--:R-:W-:-:S05]  /*09f0*/  FFMA.FTZ R9, -R8, R8, R9 ;  /* 0x0000000808097223 */ /* 0x008fca0000010109 */
[----:B------:R-:W-:-:S13]  /*0a00*/  FSETP.GTU.FTZ.AND P0, PT, R9, RZ, PT ;  /* 0x000000ff0900720b */ /* 0x000fda0003f1c000 */
[----:B------:R-:W1:Y:S01]  /*0a10*/  @P0 LDC R14, c[0x0][0x3c0] ;  /* 0x0000f000ff0e0b82 */ /* 0x000e620000000800 */
[----:B------:R-:W-:Y:S02]  /*0a20*/  PRMT R44, R36, 0x7632, R44 ;  /* 0x00007632242c7816 */ /* 0x000fe4000000002c */
[----:B------:R-:W-:Y:S01]  /*0a30*/  PRMT R45, R35, 0x7632, R45 ;  /* 0x00007632232d7816 */ /* 0x000fe2000000002d */
[----:B-1----:R-:W-:-:S04]  /*0a40*/  @P0 FADD.FTZ R14, R9, R14 ;  /* 0x0000000e090e0221 */ /* 0x002fc80000010000 */
[----:B------:R0:W1:Y:S01]  /*0a50*/  @P0 MUFU.RSQ R46, R14 ;  /* 0x0000000e002e0308 */ /* 0x0000620000001400 */
[----:B------:R-:W-:Y:S02]  /*0a60*/  PRMT R42, R34, 0x7632, R42 ;  /* 0x00007632222a7816 */ /* 0x000fe4000000002a */
[----:B------:R-:W-:Y:S02]  /*0a70*/  PRMT R43, R33, 0x7632, R43 ;  /* 0x00007632212b7816 */ /* 0x000fe4000000002b */
[----:B------:R-:W-:Y:S02]  /*0a80*/  PRMT R40, R32, 0x7632, R40 ;  /* 0x0000763220287816 */ /* 0x000fe40000000028 */
[----:B----4-:R-:W-:Y:S02]  /*0a90*/  PRMT R39, R6, 0x7632, R39 ;  /* 0x0000763206277816 */ /* 0x010fe40000000027 */
[----:B--2---:R-:W-:Y:S02]  /*0aa0*/  PRMT R41, R7, 0x7632, R41 ;  /* 0x0000763207297816 */ /* 0x004fe40000000029 */
[----:B------:R-:W-:Y:S01]  /*0ab0*/  PRMT R9, R4, 0x7632, R9 ;  /* 0x0000763204097816 */ /* 0x000fe20000000009 */
[----:B01----:R-:W-:Y:S06]  /*0ac0*/  BRA.U UP0, `(.L_x_2) ;  /* 0x0000000500247547 */ /* 0x003fec000b800000 */
[----:B------:R-:W-:Y:S02]  /*0ad0*/  SHF.L.U32 R17, R36, 0x10, RZ ;  /* 0x0000001024117819 */ /* 0x000fe400000006ff */
[----:B------:R-:W-:Y:S02]  /*0ae0*/  SHF.L.U32 R19, R44, 0x10, RZ ;  /* 0x000000102c137819 */ /* 0x000fe400000006ff */
[----:B------:R-:W-:Y:S01]  /*0af0*/  SHF.L.U32 R15, R35, 0x10, RZ ;  /* 0x00000010230f7819 */ /* 0x000fe200000006ff */
[C---:B------:R-:W-:Y:S01]  /*0b00*/  FADD.FTZ R17, -R8.reuse, R17 ;  /* 0x0000001108117221 */ /* 0x040fe20000010100 */
[----:B------:R-:W-:Y:S01]  /*0b10*/  SHF.L.U32 R14, R45, 0x10, RZ ;  /* 0x000000102d0e7819 */ /* 0x000fe200000006ff */
[----:B------:R-:W-:Y:S01]  /*0b20*/  FADD.FTZ R19, -R8, R19 ;  /* 0x0000001308137221 */ /* 0x000fe20000010100 */
[----:B------:R-:W-:Y:S01]  /*0b30*/  SHF.L.U32 R23, R34, 0x10, RZ ;  /* 0x0000001022177819 */ /* 0x000fe200000006ff */
[----:B-----5:R-:W-:Y:S01]  /*0b40*/  FMUL.FTZ R21, R12, R15 ;  /* 0x0000000f0c157220 */ /* 0x020fe20000410000 */
[-C--:B------:R-:W-:Y:S01]  /*0b50*/  FMUL.FTZ R16, R17, R46.reuse ;  /* 0x0000002e11107220 */ /* 0x080fe20000410000 */
[----:B------:R-:W-:Y:S01]  /*0b60*/  FMUL.FTZ R17, R19, R46 ;  /* 0x0000002e13117220 */ /* 0x000fe20000410000 */
[----:B------:R-:W-:Y:S01]  /*0b70*/  FMUL.FTZ R18, R13, R14 ;  /* 0x0000000e0d127220 */ /* 0x000fe20000410000 */
[----:B------:R-:W-:Y:S01]  /*0b80*/  FADD.FTZ R19, RZ, R21 ;  /* 0x00000015ff137221 */ /* 0x000fe20000010000 */
[----:B------:R-:W-:Y:S01]  /*0b90*/  FFMA.FTZ R20, R16, R21, RZ ;  /* 0x0000001510147223 */ /* 0x000fe200000100ff */
[----:B------:R-:W-:Y:S01]  /*0ba0*/  SHF.L.U32 R21, R33, 0x10, RZ ;  /* 0x0000001021157819 */ /* 0x000fe200000006ff */
[----:B------:R-:W-:Y:S01]  /*0bb0*/  FADD.FTZ R25, -R8, R23 ;  /* 0x0000001708197221 */ /* 0x000fe20000010100 */
[----:B------:R-:W-:Y:S01]  /*0bc0*/  SHF.L.U32 R23, R42, 0x10, RZ ;  /* 0x000000102a177819 */ /* 0x000fe200000006ff */
[----:B------:R-:W-:Y:S01]  /*0bd0*/  FADD.FTZ R19, R18, R19 ;  /* 0x0000001312137221 */ /* 0x000fe20000010000 */
[----:B------:R-:W-:Y:S01]  /*0be0*/  FFMA.FTZ R20, R17, R18, R20 ;  /* 0x0000001211147223 */ /* 0x000fe20000010014 */
[----:B------:R-:W-:Y:S01]  /*0bf0*/  FMUL.FTZ R22, R12, R21 ;  /* 0x000000150c167220 */ /* 0x000fe20000410000 */
[----:B------:R-:W-:Y:S01]  /*0c00*/  FMUL.FTZ R25, R25, R46 ;  /* 0x0000002e19197220 */ /* 0x000fe20000410000 */
[----:B------:R-:W-:Y:S01]  /*0c10*/  SHF.L.U32 R18, R43, 0x10, RZ ;  /* 0x000000102b127819 */ /* 0x000fe200000006ff */
[----:B------:R-:W-:Y:S01]  /*0c20*/  FADD.FTZ R23, -R8, R23 ;  /* 0x0000001708177221 */ /* 0x000fe20000010100 */
[----:B------:R-:W-:Y:S01]  /*0c30*/  SHF.L.U32 R29, R32, 0x10, RZ ;  /* 0x00000010201d7819 */ /* 0x000fe200000006ff */
[----:B------:R-:W-:Y:S01]  /*0c40*/  FADD.FTZ R27, R19, R22 ;  /* 0x00000016131b7221 */ /* 0x000fe20000010000 */
[----:B------:R-:W-:Y:S01]  /*0c50*/  FFMA.FTZ R26, R25, R22, R20 ;  /* 0x00000016191a7223 */ /* 0x000fe20000010014 */
[----:B------:R-:W-:Y:S01]  /*0c60*/  SHF.L.U32 R19, R7, 0x10, RZ ;  /* 0x0000001007137819 */ /* 0x000fe200000006ff */
[----:B------:R-:W-:Y:S01]  /*0c70*/  FMUL.FTZ R24, R13, R18 ;  /* 0x000000120d187220 */ /* 0x000fe20000410000 */
[----:B------:R-:W-:Y:S01]  /*0c80*/  FMUL.FTZ R23, R23, R46 ;  /* 0x0000002e17177220 */ /* 0x000fe20000410000 */
[----:B------:R-:W-:Y:S01]  /*0c90*/  FFMA.FTZ R22, R15, R16, RZ ;  /* 0x000000100f167223 */ /* 0x000fe200000100ff */
[----:B------:R-:W-:Y:S01]  /*0ca0*/  FADD.FTZ R29, -R8, R29 ;  /* 0x0000001d081d7221 */ /* 0x000fe20000010100 */
[----:B------:R-:W-:Y:S01]  /*0cb0*/  FADD.FTZ R20, RZ, R15 ;  /* 0x0000000fff147221 */ /* 0x000fe20000010000 */
[----:B------:R-:W-:Y:S01]  /*0cc0*/  FADD.FTZ R27, R24, R27 ;  /* 0x0000001b181b7221 */ /* 0x000fe20000010000 */
[----:B------:R-:W-:Y:S01]  /*0cd0*/  FFMA.FTZ R15, R23, R24, R26 ;  /* 0x00000018170f7223 */ /* 0x000fe2000001001a */
[----:B------:R-:W-:Y:S01]  /*0ce0*/  FFMA.FTZ R22, R21, R25, R22 ;  /* 0x0000001915167223 */ /* 0x000fe20000010016 */
[----:B------:R-:W-:Y:S01]  /*0cf0*/  FMUL.FTZ R24, R12, R19 ;  /* 0x000000130c187220 */ /* 0x000fe20000410000 */
[----:B------:R-:W-:Y:S01]  /*0d00*/  FMUL.FTZ R16, R29, R46 ;  /* 0x0000002e1d107220 */ /* 0x000fe20000410000 */
[----:B------:R-:W-:Y:S01]  /*0d10*/  SHF.L.U32 R25, R40, 0x10, RZ ;  /* 0x0000001028197819 */ /* 0x000fe200000006ff */
[----:B------:R-:W-:Y:S01]  /*0d20*/  FADD.FTZ R20, R21, R20 ;  /* 0x0000001415147221 */ /* 0x000fe20000010000 */
[----:B------:R-:W-:Y:S01]  /*0d30*/  FADD.FTZ R27, R27, R24 ;  /* 0x000000181b1b7221 */ /* 0x000fe20000010000 */
[----:B------:R-:W-:Y:S01]  /*0d40*/  FFMA.FTZ R26, R16, R24, R15 ;  /* 0x00000018101a7223 */ /* 0x000fe2000001000f */
[----:B------:R-:W-:Y:S01]  /*0d50*/  FFMA.FTZ R21, R14, R17, RZ ;  /* 0x000000110e157223 */ /* 0x000fe200000100ff */
[----:B------:R-:W-:Y:S01]  /*0d60*/  SHF.L.U32 R24, R41, 0x10, RZ ;  /* 0x0000001029187819 */ /* 0x000fe200000006ff */
[----:B------:R-:W-:Y:S01]  /*0d70*/  FADD.FTZ R17, -R8, R25 ;  /* 0x0000001908117221 */ /* 0x000fe20000010100 */
[----:B------:R-:W-:Y:S01]  /*0d80*/  SHF.L.U32 R25, R4, 0x10, RZ ;  /* 0x0000001004197819 */ /* 0x000fe200000006ff */
[----:B------:R-:W-:Y:S01]  /*0d90*/  FADD.FTZ R15, RZ, R14 ;  /* 0x0000000eff0f7221 */ /* 0x000fe20000010000 */
[----:B------:R-:W-:Y:S01]  /*0da0*/  FFMA.FTZ R23, R18, R23, R21 ;  /* 0x0000001712177223 */ /* 0x000fe20000010015 */
[----:B------:R-:W-:Y:S01]  /*0db0*/  FMUL.FTZ R14, R13, R24 ;  /* 0x000000180d0e7220 */ /* 0x000fe20000410000 */
[----:B------:R-:W-:Y:S01]  /*0dc0*/  FMUL.FTZ R17, R17, R46 ;  /* 0x0000002e11117220 */ /* 0x000fe20000410000 */
[----:B------:R-:W-:Y:S01]  /*0dd0*/  SHF.L.U32 R21, R6, 0x10, RZ ;  /* 0x0000001006157819 */ /* 0x000fe200000006ff */
[----:B------:R-:W-:Y:S01]  /*0de0*/  FADD.FTZ R29, -R8, R25 ;  /* 0x00000019081d7221 */ /* 0x000fe20000010100 */
[----:B------:R-:W-:Y:S01]  /*0df0*/  SHF.L.U32 R25, R9, 0x10, RZ ;  /* 0x0000001009197819 */ /* 0x000fe200000006ff */
[----:B------:R-:W-:Y:S01]  /*0e00*/  FADD.FTZ R15, R18, R15 ;  /* 0x0000000f120f7221 */ /* 0x000fe20000010000 */
[----:B------:R-:W-:Y:S01]  /*0e10*/  FADD.FTZ R27, R14, R27 ;  /* 0x0000001b0e1b7221 */ /* 0x000fe20000010000 */
[----:B------:R-:W-:Y:S01]  /*0e20*/  FFMA.FTZ R26, R17, R14, R26 ;  /* 0x0000000e111a7223 */ /* 0x000fe2000001001a */
[----:B------:R-:W-:Y:S01]  /*0e30*/  SHF.L.U32 R14, R39, 0x10, RZ ;  /* 0x00000010270e7819 */ /* 0x000fe200000006ff */
[----:B------:R-:W-:Y:S01]  /*0e40*/  FMUL.FTZ R18, R12, R21 ;  /* 0x000000150c127220 */ /* 0x000fe20000410000 */
[----:B------:R-:W-:Y:S01]  /*0e50*/  FMUL.FTZ R29, R29, R46 ;  /* 0x0000002e1d1d7220 */ /* 0x000fe20000410000 */
[----:B------:R-:W-:Y:S01]  /*0e60*/  FADD.FTZ R25, -R8, R25 ;  /* 0x0000001908197221 */ /* 0x000fe20000010100 */
[----:B------:R-:W-:Y:S01]  /*0e70*/  FADD.FTZ R20, R20, R19 ;  /* 0x0000001314147221 */ /* 0x000fe20000010000 */
[----:B------:R-:W-:Y:S01]  /*0e80*/  FADD.FTZ R27, R27, R18 ;  /* 0x000000121b1b7221 */ /* 0x000fe20000010000 */
[----:B------:R-:W-:Y:S01]  /*0e90*/  FFMA.FTZ R26, R29, R18, R26 ;  /* 0x000000121d1a7223 */ /* 0x000fe2000001001a */
[----:B------:R-:W-:Y:S01]  /*0ea0*/  FFMA.FTZ R16, R19, R16, R22 ;  /* 0x0000001013107223 */ /* 0x000fe20000010016 */
[----:B------:R-:W-:Y:S01]  /*0eb0*/  FMUL.FTZ R18, R13, R14 ;  /* 0x0000000e0d127220 */ /* 0x000fe20000410000 */
[----:B------:R-:W-:Y:S01]  /*0ec0*/  FMUL.FTZ R25, R25, R46 ;  /* 0x0000002e19197220 */ /* 0x000fe20000410000 */
[----:B------:R-:W-:Y:S01]  /*0ed0*/  FADD.FTZ R15, R15, R24 ;  /* 0x000000180f0f7221 */ /* 0x000fe20000010000 */
[----:B------:R-:W-:Y:S01]  /*0ee0*/  FFMA.FTZ R17, R24, R17, R23 ;  /* 0x0000001118117223 */ /* 0x000fe20000010017 */
[----:B------:R-:W-:Y:S01]  /*0ef0*/  FADD.FTZ R22, R20, R21 ;  /* 0x0000001514167221 */ /* 0x000fe20000010000 */
[----:B------:R-:W-:Y:S01]  /*0f00*/  FADD.FTZ R27, R18, R27 ;  /* 0x0000001b121b7221 */ /* 0x000fe20000010000 */
[----:B------:R-:W-:Y:S01]  /*0f10*/  FFMA.FTZ R20, R21, R29, R16 ;  /* 0x0000001d15147223 */ /* 0x000fe20000010010 */
[----:B------:R-:W-:Y:S01]  /*0f20*/  FFMA.FTZ R18, R25, R18, R26 ;  /* 0x0000001219127223 */ /* 0x000fe2000001001a */
[----:B------:R-:W-:Y:S01]  /*0f30*/  FADD.FTZ R23, R15, R14 ;  /* 0x0000000e0f177221 */ /* 0x000fe20000010000 */
[----:B------:R-:W-:Y:S01]  /*0f40*/  FFMA.FTZ R21, R14, R25, R17 ;  /* 0x000000190e157223 */ /* 0x000fe20000010011 */
[----:B------:R-:W-:Y:S06]  /*0f50*/  BRA `(.L_x_3) ;  /* 0x0000000800407947 */ /* 0x000fec0003800000 */
.L_x_2:
[----:B------:R-:W-:Y:S02]  /*0f60*/  SHF.L.U32 R15, R36, 0x10, RZ ;  /* 0x00000010240f7819 */ /* 0x000fe400000006ff */
[----:B------:R-:W-:Y:S02]  /*0f70*/  SHF.L.U32 R17, R44, 0x10, RZ ;  /* 0x000000102c117819 */ /* 0x000fe400000006ff */
[----:B------:R-:W-:Y:S01]  /*0f80*/  SHF.L.U32 R21, R34, 0x10, RZ ;  /* 0x0000001022157819 */ /* 0x000fe200000006ff */
[----:B------:R-:W-:Y:S01]  /*0f90*/  FADD.FTZ R15, -R8, R15 ;  /* 0x0000000f080f7221 */ /* 0x000fe20000010100 */
[----:B------:R-:W-:Y:S01]  /*0fa0*/  SHF.L.U32 R27, R42, 0x10, RZ ;  /* 0x000000102a1b7819 */ /* 0x000fe200000006ff */
[C---:B------:R-:W-:Y:S01]  /*0fb0*/  FADD.FTZ R19, -R8.reuse, R17 ;  /* 0x0000001108137221 */ /* 0x040fe20000010100 */
[----:B------:R-:W-:Y:S01]  /*0fc0*/  SHF.L.U32 R26, R35, 0x10, RZ ;  /* 0x00000010231a7819 */ /* 0x000fe200000006ff */
[-C--:B------:R-:W-:Y:S01]  /*0fd0*/  FMUL.FTZ R15, R15, R46.reuse ;  /* 0x0000002e0f0f7220 */ /* 0x080fe20000410000 */
[C---:B------:R-:W-:Y:S01]  /*0fe0*/  FADD.FTZ R21, -R8.reuse, R21 ;  /* 0x0000001508157221 */ /* 0x040fe20000010100 */
[-C--:B------:R-:W-:Y:S01]  /*0ff0*/  FMUL.FTZ R14, R19, R46.reuse ;  /* 0x0000002e130e7220 */ /* 0x080fe20000410000 */
[----:B------:R-:W-:Y:S01]  /*1000*/  FADD.FTZ R27, -R8, R27 ;  /* 0x0000001b081b7221 */ /* 0x000fe20000010100 */
[--C-:B-----5:R-:W-:Y:S01]  /*1010*/  FFMA.FTZ R17, R12, R15, R10.reuse ;  /* 0x0000000f0c117223 */ /* 0x120fe2000001000a */
[----:B------:R-:W-:Y:S01]  /*1020*/  FMUL.FTZ R21, R21, R46 ;  /* 0x0000002e15157220 */ /* 0x000fe20000410000 */
[----:B------:R-:W-:Y:S01]  /*1030*/  FFMA.FTZ R22, R13, R14, R11 ;  /* 0x0000000e0d167223 */ /* 0x000fe2000001000b */
[----:B------:R-:W-:Y:S01]  /*1040*/  SHF.L.U32 R29, R32, 0x10, RZ ;  /* 0x00000010201d7819 */ /* 0x000fe200000006ff */
[----:B------:R-:W-:Y:S01]  /*1050*/  FMUL.FTZ R16, R17, -1.4426950216293334961 ;  /* 0xbfb8aa3b11107820 */ /* 0x000fe20000410000 */
[----:B------:R-:W-:Y:S01]  /*1060*/  FFMA.FTZ R18, R12, R21, R10 ;  /* 0x000000150c127223 */ /* 0x000fe2000001000a */
[----:B------:R-:W-:Y:S01]  /*1070*/  FMUL.FTZ R24, R22, -1.4426950216293334961 ;  /* 0xbfb8aa3b16187820 */ /* 0x000fe20000410000 */
[----:B------:R-:W-:-:S02]  /*1080*/  SHF.L.U32 R31, R45, 0x10, RZ ;  /* 0x000000102d1f7819 */ /* 0x000fc400000006ff */
[----:B------:R-:W-:Y:S01]  /*1090*/  FMUL.FTZ R25, R18, -1.4426950216293334961 ;  /* 0xbfb8aa3b12197820 */ /* 0x000fe20000410000 */
[----:B------:R-:W0:Y:S01]  /*10a0*/  MUFU.EX2 R16, R16 ;  /* 0x0000001000107308 */ /* 0x000e220000000800 */
[----:B------:R-:W-:-:S03]  /*10b0*/  SHF.L.U32 R47, R40, 0x10, RZ ;  /* 0x00000010282f7819 */ /* 0x000fc600000006ff */
[----:B------:R-:W1:Y:S02]  /*10c0*/  MUFU.EX2 R24, R24 ;  /* 0x0000001800187308 */ /* 0x000e640000000800 */
[----:B------:R-:W-:Y:S02]  /*10d0*/  FADD.FTZ R47, -R8, R47 ;  /* 0x0000002f082f7221 */ /* 0x000fe40000010100 */
[----:B------:R-:W2:Y:S01]  /*10e0*/  MUFU.EX2 R25, R25 ;  /* 0x0000001900197308 */ /* 0x000ea20000000800 */
[----:B0-----:R-:W-:Y:S01]  /*10f0*/  FADD.FTZ R23, R16, 1 ;  /* 0x3f80000010177421 */ /* 0x001fe20000010000 */
[----:B------:R-:W-:Y:S01]  /*1100*/  FMUL.FTZ R16, R27, R46 ;  /* 0x0000002e1b107220 */ /* 0x000fe20000410000 */
[----:B-1----:R-:W-:-:S04]  /*1110*/  FADD.FTZ R20, R24, 1 ;  /* 0x3f80000018147421 */ /* 0x002fc80000010000 */
[----:B------:R-:W0:Y:S01]  /*1120*/  MUFU.RCP R23, R23 ;  /* 0x0000001700177308 */ /* 0x000e220000001000 */
[----:B--2---:R-:W-:-:S07]  /*1130*/  FADD.FTZ R19, R25, 1 ;  /* 0x3f80000019137421 */ /* 0x004fce0000010000 */
[----:B------:R-:W1:Y:S08]  /*1140*/  MUFU.RCP R20, R20 ;  /* 0x0000001400147308 */ /* 0x000e700000001000 */
[----:B------:R-:W2:Y:S01]  /*1150*/  MUFU.RCP R19, R19 ;  /* 0x0000001300137308 */ /* 0x000ea20000001000 */
[----:B0-----:R-:W-:Y:S01]  /*1160*/  FADD.FTZ R24, -R23, 1 ;  /* 0x3f80000017187421 */ /* 0x001fe20000010100 */
[----:B------:R-:W-:-:S03]  /*1170*/  FMUL.FTZ R23, R26, R23 ;  /* 0x000000171a177220 */ /* 0x000fc60000410000 */
[----:B------:R-:W-:Y:S01]  /*1180*/  FFMA.FTZ R26, R17, R24, 1 ;  /* 0x3f800000111a7423 */ /* 0x000fe20000010018 */
[----:B------:R-:W-:Y:S01]  /*1190*/  FFMA.FTZ R24, R13, R16, R11 ;  /* 0x000000100d187223 */ /* 0x000fe2000001000b */
[----:B------:R-:W-:Y:S01]  /*11a0*/  FADD.FTZ R17, -R8, R29 ;  /* 0x0000001d08117221 */ /* 0x000fe20000010100 */
[----:B-1----:R-:W-:Y:S01]  /*11b0*/  FADD.FTZ R25, -R20, 1 ;  /* 0x3f80000014197421 */ /* 0x002fe20000010100 */
[----:B------:R-:W-:Y:S02]  /*11c0*/  FMUL.FTZ R20, R31, R20 ;  /* 0x000000141f147220 */ /* 0x000fe40000410000 */
[----:B------:R-:W-:Y:S01]  /*11d0*/  FMUL.FTZ R17, R17, R46 ;  /* 0x0000002e11117220 */ /* 0x000fe20000410000 */
[----:B------:R-:W-:Y:S01]  /*11e0*/  FFMA.FTZ R27, R22, R25, 1 ;  /* 0x3f800000161b7423 */ /* 0x000fe20000010019 */
[----:B------:R-:W-:Y:S01]  /*11f0*/  FMUL.FTZ R22, R23, R26 ;  /* 0x0000001a17167220 */ /* 0x000fe20000410000 */
[----:B------:R-:W-:Y:S01]  /*1200*/  FMUL.FTZ R23, R24, -1.4426950216293334961 ;  /* 0xbfb8aa3b18177820 */ /* 0x000fe20000410000 */
[----:B------:R-:W-:Y:S01]  /*1210*/  SHF.L.U32 R26, R33, 0x10, RZ ;  /* 0x00000010211a7819 */ /* 0x000fe200000006ff */
[----:B--2---:R-:W-:Y:S01]  /*1220*/  FADD.FTZ R29, -R19, 1 ;  /* 0x3f800000131d7421 */ /* 0x004fe20000010100 */
[----:B------:R-:W-:Y:S01]  /*1230*/  FMUL.FTZ R20, R20, R27 ;  /* 0x0000001b14147220 */ /* 0x000fe20000410000 */
[----:B------:R-:W-:Y:S01]  /*1240*/  SHF.L.U32 R27, R4, 0x10, RZ ;  /* 0x00000010041b7819 */ /* 0x000fe200000006ff */
[----:B------:R-:W-:Y:S01]  /*1250*/  FFMA.FTZ R25, R12, R17, R10 ;  /* 0x000000110c197223 */ /* 0x000fe2000001000a */
[----:B------:R-:W0:Y:S01]  /*1260*/  MUFU.EX2 R23, R23 ;  /* 0x0000001700177308 */ /* 0x000e220000000800 */
[----:B------:R-:W-:Y:S01]  /*1270*/  FFMA.FTZ R30, R18, R29, 1 ;  /* 0x3f800000121e7423 */ /* 0x000fe2000001001d */
[----:B------:R-:W-:Y:S01]  /*1280*/  FMUL.FTZ R19, R26, R19 ;  /* 0x000000131a137220 */ /* 0x000fe20000410000 */
[----:B------:R-:W-:Y:S01]  /*1290*/  FMUL.FTZ R18, R47, R46 ;  /* 0x0000002e2f127220 */ /* 0x000fe20000410000 */
[----:B------:R-:W-:-:S03]  /*12a0*/  FMUL.FTZ R29, R25, -1.4426950216293334961 ;  /* 0xbfb8aa3b191d7820 */ /* 0x000fc60000410000 */
[----:B------:R-:W-:-:S03]  /*12b0*/  FFMA.FTZ R26, R13, R18, R11 ;  /* 0x000000120d1a7223 */ /* 0x000fc6000001000b */
[----:B------:R-:W1:Y:S01]  /*12c0*/  MUFU.EX2 R29, R29 ;  /* 0x0000001d001d7308 */ /* 0x000e620000000800 */
[----:B------:R-:W-:Y:S01]  /*12d0*/  FMUL.FTZ R31, R26, -1.4426950216293334961 ;  /* 0xbfb8aa3b1a1f7820 */ /* 0x000fe20000410000 */
[----:B0-----:R-:W-:Y:S01]  /*12e0*/  FADD.FTZ R28, R23, 1 ;  /* 0x3f800000171c7421 */ /* 0x001fe20000010000 */
[----:B------:R-:W-:Y:S01]  /*12f0*/  FMUL.FTZ R23, R19, R30 ;  /* 0x0000001e13177220 */ /* 0x000fe20000410000 */
[----:B------:R-:W-:-:S03]  /*1300*/  FADD.FTZ R19, -R8, R27 ;  /* 0x0000001b08137221 */ /* 0x000fc60000010100 */
[----:B------:R-:W0:Y:S01]  /*1310*/  MUFU.EX2 R31, R31 ;  /* 0x0000001f001f7308 */ /* 0x000e220000000800 */
[----:B------:R-:W-:-:S03]  /*1320*/  FMUL.FTZ R19, R19, R46 ;  /* 0x0000002e13137220 */ /* 0x000fc60000410000 */
[----:B------:R-:W2:Y:S01]  /*1330*/  MUFU.RCP R28, R28 ;  /* 0x0000001c001c7308 */ /* 0x000ea20000001000 */
[----:B------:R-:W-:Y:S01]  /*1340*/  FFMA.FTZ R27, R12, R19, R10 ;  /* 0x000000130c1b7223 */ /* 0x000fe2000001000a */
[----:B-1----:R-:W-:-:S03]  /*1350*/  FADD.FTZ R30, R29, 1 ;  /* 0x3f8000001d1e7421 */ /* 0x002fc60000010000 */
[----:B------:R-:W-:Y:S01]  /*1360*/  FMUL.FTZ R52, R27, -1.4426950216293334961 ;  /* 0xbfb8aa3b1b347820 */ /* 0x000fe20000410000 */
[----:B0-----:R-:W-:Y:S02]  /*1370*/  FADD.FTZ R47, R31, 1 ;  /* 0x3f8000001f2f7421 */ /* 0x001fe40000010000 */
[----:B------:R-:W0:Y:S01]  /*1380*/  MUFU.RCP R30, R30 ;  /* 0x0000001e001e7308 */ /* 0x000e220000001000 */
[----:B------:R-:W-:Y:S01]  /*1390*/  SHF.L.U32 R31, R7, 0x10, RZ ;  /* 0x00000010071f7819 */ /* 0x000fe200000006ff */
[----:B--2---:R-:W-:-:S06]  /*13a0*/  FADD.FTZ R29, -R28, 1 ;  /* 0x3f8000001c1d7421 */ /* 0x004fcc0000010100 */
[----:B------:R-:W1:Y:S01]  /*13b0*/  MUFU.EX2 R52, R52 ;  /* 0x0000003400347308 */ /* 0x000e620000000800 */
[----:B------:R-:W-:-:S03]  /*13c0*/  FFMA.FTZ R24, R24, R29, 1 ;  /* 0x3f80000018187423 */ /* 0x000fc6000001001d */
[----:B------:R-:W2:Y:S01]  /*13d0*/  MUFU.RCP R47, R47 ;  /* 0x0000002f002f7308 */ /* 0x000ea20000001000 */
[----:B------:R-:W-:-:S05]  /*13e0*/  SHF.L.U32 R29, R43, 0x10, RZ ;  /* 0x000000102b1d7819 */ /* 0x000fca00000006ff */
[----:B------:R-:W-:Y:S01]  /*13f0*/  FMUL.FTZ R29, R29, R28 ;  /* 0x0000001c1d1d7220 */ /* 0x000fe20000410000 */
[----:B0-----:R-:W-:Y:S01]  /*1400*/  FADD.FTZ R28, -R30, 1 ;  /* 0x3f8000001e1c7421 */ /* 0x001fe20000010100 */
[----:B------:R-:W-:Y:S01]  /*1410*/  FMUL.FTZ R31, R31, R30 ;  /* 0x0000001e1f1f7220 */ /* 0x000fe20000410000 */
[----:B------:R-:W-:Y:S01]  /*1420*/  SHF.L.U32 R30, R41, 0x10, RZ ;  /* 0x00000010291e7819 */ /* 0x000fe200000006ff */
[----:B-1----:R-:W-:Y:S01]  /*1430*/  FADD.FTZ R53, R52, 1 ;  /* 0x3f80000034357421 */ /* 0x002fe20000010000 */
[----:B------:R-:W-:-:S04]  /*1440*/  FFMA.FTZ R28, R25, R28, 1 ;  /* 0x3f800000191c7423 */ /* 0x000fc8000001001c */
[----:B------:R-:W-:Y:S01]  /*1450*/  FMUL.FTZ R28, R31, R28 ;  /* 0x0000001c1f1c7220 */ /* 0x000fe20000410000 */
[----:B------:R-:W0:Y:S01]  /*1460*/  MUFU.RCP R53, R53 ;  /* 0x0000003500357308 */ /* 0x000e220000001000 */
[----:B--2---:R-:W-:Y:S01]  /*1470*/  FADD.FTZ R25, -R47, 1 ;  /* 0x3f8000002f197421 */ /* 0x004fe20000010100 */
[----:B------:R-:W-:Y:S01]  /*1480*/  FMUL.FTZ R47, R30, R47 ;  /* 0x0000002f1e2f7220 */ /* 0x000fe20000410000 */
[----:B------:R-:W-:Y:S02]  /*1490*/  SHF.L.U32 R30, R6, 0x10, RZ ;  /* 0x00000010061e7819 */ /* 0x000fe400000006ff */
[----:B------:R-:W-:Y:S01]  /*14a0*/  FFMA.FTZ R26, R26, R25, 1 ;  /* 0x3f8000001a1a7423 */ /* 0x000fe20000010019 */
[----:B------:R-:W-:Y:S01]  /*14b0*/  FMUL.FTZ R25, R29, R24 ;  /* 0x000000181d197220 */ /* 0x000fe20000410000 */
[----:B------:R-:W-:Y:S01]  /*14c0*/  SHF.L.U32 R29, R9, 0x10, RZ ;  /* 0x00000010091d7819 */ /* 0x000fe200000006ff */
[----:B0-----:R-:W-:Y:S01]  /*14d0*/  FADD.FTZ R52, -R53, 1 ;  /* 0x3f80000035347421 */ /* 0x001fe20000010100 */
[----:B------:R-:W-:-:S03]  /*14e0*/  FMUL.FTZ R30, R30, R53 ;  /* 0x000000351e1e7220 */ /* 0x000fc60000410000 */
[----:B------:R-:W-:Y:S01]  /*14f0*/  FFMA.FTZ R55, R27, R52, 1 ;  /* 0x3f8000001b377423 */ /* 0x000fe20000010034 */
[----:B------:R-:W-:Y:S01]  /*1500*/  FMUL.FTZ R27, R47, R26 ;  /* 0x0000001a2f1b7220 */ /* 0x000fe20000410000 */
[----:B------:R-:W-:Y:S01]  /*1510*/  FMUL.FTZ R26, R12, R22 ;  /* 0x000000160c1a7220 */ /* 0x000fe20000410000 */
[----:B------:R-:W-:Y:S01]  /*1520*/  FADD.FTZ R47, -R8, R29 ;  /* 0x0000001d082f7221 */ /* 0x000fe20000010100 */
[----:B------:R-:W-:Y:S01]  /*1530*/  FMUL.FTZ R24, R30, R55 ;  /* 0x000000371e187220 */ /* 0x000fe20000410000 */
[----:B------:R-:W-:Y:S01]  /*1540*/  FMUL.FTZ R29, R13, R20 ;  /* 0x000000140d1d7220 */ /* 0x000fe20000410000 */
[----:B------:R-:W-:Y:S01]  /*1550*/  FFMA.FTZ R31, R15, R26, RZ ;  /* 0x0000001a0f1f7223 */ /* 0x000fe200000100ff */
[----:B------:R-:W-:Y:S01]  /*1560*/  FADD.FTZ R30, RZ, R26 ;  /* 0x0000001aff1e7221 */ /* 0x000fe20000010000 */
[----:B------:R-:W-:Y:S01]  /*1570*/  FMUL.FTZ R26, R47, R46 ;  /* 0x0000002e2f1a7220 */ /* 0x000fe20000410000 */
[----:B------:R-:W-:Y:S01]  /*1580*/  FFMA.FTZ R52, R15, R22, RZ ;  /* 0x000000160f347223 */ /* 0x000fe200000100ff */
[----:B------:R-:W-:Y:S01]  /*1590*/  FFMA.FTZ R54, R14, R29, R31 ;  /* 0x0000001d0e367223 */ /* 0x000fe2000001001f */
[----:B------:R-:W-:Y:S01]  /*15a0*/  FADD.FTZ R22, RZ, R22 ;  /* 0x00000016ff167221 */ /* 0x000fe20000010000 */
[----:B------:R-:W-:Y:S01]  /*15b0*/  FFMA.FTZ R31, R13, R26, R11 ;  /* 0x0000001a0d1f7223 */ /* 0x000fe2000001000b */
[----:B------:R-:W-:Y:S01]  /*15c0*/  FADD.FTZ R30, R29, R30 ;  /* 0x0000001e1d1e7221 */ /* 0x000fe20000010000 */
[-C--:B------:R-:W-:Y:S01]  /*15d0*/  FFMA.FTZ R29, R21, R23.reuse, R52 ;  /* 0x00000017151d7223 */ /* 0x080fe20000010034 */
[----:B------:R-:W-:Y:S01]  /*15e0*/  FADD.FTZ R15, R22, R23 ;  /* 0x00000017160f7221 */ /* 0x000fe20000010000 */
[----:B------:R-:W-:Y:S01]  /*15f0*/  FMUL.FTZ R53, R31, -1.4426950216293334961 ;  /* 0xbfb8aa3b1f357820 */ /* 0x000fe20000410000 */
[----:B------:R-:W-:Y:S01]  /*1600*/  SHF.L.U32 R22, R39, 0x10, RZ ;  /* 0x0000001027167819 */ /* 0x000fe200000006ff */
[----:B------:R-:W-:Y:S01]  /*1610*/  FMUL.FTZ R47, R12, R23 ;  /* 0x000000170c2f7220 */ /* 0x000fe20000410000 */
[----:B------:R-:W-:-:S03]  /*1620*/  FADD.FTZ R15, R15, R28 ;  /* 0x0000001c0f0f7221 */ /* 0x000fc60000010000 */
[----:B------:R-:W0:Y:S01]  /*1630*/  MUFU.EX2 R53, R53 ;  /* 0x0000003500357308 */ /* 0x000e220000000800 */
[----:B------:R-:W-:Y:S01]  /*1640*/  FFMA.FTZ R54, R21, R47, R54 ;  /* 0x0000002f15367223 */ /* 0x000fe20000010036 */
[----:B------:R-:W-:Y:S01]  /*1650*/  FADD.FTZ R30, R30, R47 ;  /* 0x0000002f1e1e7221 */ /* 0x000fe20000010000 */
[----:B------:R-:W-:Y:S01]  /*1660*/  FFMA.FTZ R21, R14, R20, RZ ;  /* 0x000000140e157223 */ /* 0x000fe200000100ff */
[----:B------:R-:W-:-:S03]  /*1670*/  FADD.FTZ R20, RZ, R20 ;  /* 0x00000014ff147221 */ /* 0x000fc60000010000 */
[----:B------:R-:W-:Y:S01]  /*1680*/  FFMA.FTZ R21, R16, R25, R21 ;  /* 0x0000001910157223 */ /* 0x000fe20000010015 */
[----:B------:R-:W-:-:S03]  /*1690*/  FADD.FTZ R20, R20, R25 ;  /* 0x0000001914147221 */ /* 0x000fc60000010000 */
[----:B------:R-:W-:Y:S01]  /*16a0*/  FFMA.FTZ R21, R18, R27, R21 ;  /* 0x0000001b12157223 */ /* 0x000fe20000010015 */
[----:B0-----:R-:W-:-:S06]  /*16b0*/  FADD.FTZ R55, R53, 1 ;  /* 0x3f80000035377421 */ /* 0x001fcc0000010000 */
[----:B------:R-:W0:Y:S02]  /*16c0*/  MUFU.RCP R55, R55 ;  /* 0x0000003700377308 */ /* 0x000e240000001000 */
[----:B0-----:R-:W-:Y:S01]  /*16d0*/  FMUL.FTZ R23, R22, R55 ;  /* 0x0000003716177220 */ /* 0x001fe20000410000 */
[----:B------:R-:W-:-:S04]  /*16e0*/  FADD.FTZ R22, -R55, 1 ;  /* 0x3f80000037167421 */ /* 0x000fc80000010100 */
[----:B------:R-:W-:Y:S01]  /*16f0*/  FFMA.FTZ R22, R31, R22, 1 ;  /* 0x3f8000001f167423 */ /* 0x000fe20000010016 */
[C---:B------:R-:W-:Y:S01]  /*1700*/  FMUL.FTZ R31, R13.reuse, R25 ;  /* 0x000000190d1f7220 */ /* 0x040fe20000410000 */
[----:B------:R-:W-:Y:S02]  /*1710*/  FMUL.FTZ R25, R13, R27 ;  /* 0x0000001b0d197220 */ /* 0x000fe40000410000 */
[----:B------:R-:W-:Y:S01]  /*1720*/  FMUL.FTZ R23, R23, R22 ;  /* 0x0000001617177220 */ /* 0x000fe20000410000 */
[----:B------:R-:W-:Y:S01]  /*1730*/  FFMA.FTZ R54, R16, R31, R54 ;  /* 0x0000001f10367223 */ /* 0x000fe20000010036 */
[----:B------:R-:W-:Y:S01]  /*1740*/  FADD.FTZ R30, R31, R30 ;  /* 0x0000001e1f1e7221 */ /* 0x000fe20000010000 */
[-C--:B------:R-:W-:Y:S01]  /*1750*/  FMUL.FTZ R31, R12, R28.reuse ;  /* 0x0000001c0c1f7220 */ /* 0x080fe20000410000 */
[----:B------:R-:W-:Y:S01]  /*1760*/  FFMA.FTZ R16, R17, R28, R29 ;  /* 0x0000001c11107223 */ /* 0x000fe2000001001d */
[----:B------:R-:W-:Y:S01]  /*1770*/  FFMA.FTZ R21, R26, R23, R21 ;  /* 0x000000171a157223 */ /* 0x000fe20000010015 */
[----:B------:R-:W-:Y:S01]  /*1780*/  FADD.FTZ R22, R15, R24 ;  /* 0x000000180f167221 */ /* 0x000fe20000010000 */
[----:B------:R-:W-:Y:S01]  /*1790*/  FFMA.FTZ R47, R17, R31, R54 ;  /* 0x0000001f112f7223 */ /* 0x000fe20000010036 */
[----:B------:R-:W-:Y:S01]  /*17a0*/  FADD.FTZ R30, R30, R31 ;  /* 0x0000001f1e1e7221 */ /* 0x000fe20000010000 */
[----:B------:R-:W-:-:S02]  /*17b0*/  FMUL.FTZ R17, R12, R24 ;  /* 0x000000180c117220 */ /* 0x000fc40000410000 */
[----:B------:R-:W-:Y:S01]  /*17c0*/  FFMA.FTZ R14, R18, R25, R47 ;  /* 0x00000019120e7223 */ /* 0x000fe2000001002f */
[----:B------:R-:W-:Y:S01]  /*17d0*/  FADD.FTZ R30, R25, R30 ;  /* 0x0000001e191e7221 */ /* 0x000fe20000010000 */
[----:B------:R-:W-:Y:S02]  /*17e0*/  FMUL.FTZ R25, R13, R23 ;  /* 0x000000170d197220 */ /* 0x000fe40000410000 */
[C---:B------:R-:W-:Y:S01]  /*17f0*/  FFMA.FTZ R29, R19.reuse, R17, R14 ;  /* 0x00000011131d7223 */ /* 0x040fe2000001000e */
[----:B------:R-:W-:Y:S01]  /*1800*/  FADD.FTZ R30, R30, R17 ;  /* 0x000000111e1e7221 */ /* 0x000fe20000010000 */
[----:B------:R-:W-:Y:S01]  /*1810*/  FADD.FTZ R14, R20, R27 ;  /* 0x0000001b140e7221 */ /* 0x000fe20000010000 */
[----:B------:R-:W-:Y:S01]  /*1820*/  FFMA.FTZ R20, R19, R24, R16 ;  /* 0x0000001813147223 */ /* 0x000fe20000010010 */
[----:B------:R-:W-:Y:S01]  /*1830*/  FFMA.FTZ R18, R26, R25, R29 ;  /* 0x000000191a127223 */ /* 0x000fe2000001001d */
[----:B------:R-:W-:Y:S01]  /*1840*/  FADD.FTZ R27, R25, R30 ;  /* 0x0000001e191b7221 */ /* 0x000fe20000010000 */
[----:B------:R-:W-:-:S07]  /*1850*/  FADD.FTZ R23, R14, R23 ;  /* 0x000000170e177221 */ /* 0x000fce0000010000 */
.L_x_3:
[----:B------:R-:W0:Y:S01]  /*1860*/  SHFL.DOWN PT, R14, R18, 0x1, 0x1f ;  /* 0x08201f00120e7f89 */ /* 0x000e2200000e0000 */
[C---:B------:R-:W-:Y:S01]  /*1870*/  ISETP.GT.AND P0, PT, R0.reuse, 0x1e, PT ;  /* 0x0000001e0000780c */ /* 0x040fe20003f04270 */
[----:B------:R-:W1:Y:S01]  /*1880*/  S2UR UR8, SR_CgaCtaId ;  /* 0x00000000000879c3 */ /* 0x000e620000008800 */
[----:B------:R-:W-:Y:S01]  /*1890*/  UMOV UR5, 0x400 ;  /* 0x0000040000057882 */ /* 0x000fe20000000000 */
[----:B------:R-:W2:Y:S01]  /*18a0*/  SHFL.DOWN PT, R15, R27, 0x1, 0x1f ;  /* 0x08201f001b0f7f89 */ /* 0x000ea200000e0000 */
[----:B------:R-:W-:Y:S01]  /*18b0*/  UIADD3 UR4, UPT, UPT, UR5, 0xa0, URZ ;  /* 0x000000a005047890 */ /* 0x000fe2000fffe0ff */
[----:B------:R-:W-:Y:S01]  /*18c0*/  ISETP.GT.AND P2, PT, R0, 0xf, PT ;  /* 0x0000000f0000780c */ /* 0x000fe20003f44270 */
[----:B------:R-:W-:Y:S01]  /*18d0*/  BSSY.RECONVERGENT B0, `(.L_x_4) ;  /* 0x0000024000007945 */ /* 0x000fe20003800200 */
[C---:B------:R-:W-:Y:S02]  /*18e0*/  ISETP.NE.AND P1, PT, R2.reuse, RZ, PT ;  /* 0x000000ff0200720c */ /* 0x040fe40003f25270 */
[----:B------:R-:W-:-:S04]  /*18f0*/  ISETP.GT.U32.AND P3, PT, R2, 0x1f, PT ;  /* 0x0000001f0200780c */ /* 0x000fc80003f64070 */
[----:B0-----:R-:W-:Y:S01]  /*1900*/  @!P0 FADD.FTZ R18, R14, R18 ;  /* 0x000000120e128221 */ /* 0x001fe20000010000 */
[----:B-1----:R-:W-:Y:S01]  /*1910*/  ULEA UR4, UR8, UR4, 0x18 ;  /* 0x0000000408047291 */ /* 0x002fe2000f8ec0ff */
[----:B--2---:R-:W-:-:S03]  /*1920*/  @!P0 FADD.FTZ R27, R15, R27 ;  /* 0x0000001b0f1b8221 */ /* 0x004fc60000010000 */
[----:B------:R-:W0:Y:S01]  /*1930*/  SHFL.DOWN PT, R14, R18, 0x2, 0x1f ;  /* 0x08401f00120e7f89 */ /* 0x000e2200000e0000 */
[----:B------:R-:W-:Y:S02]  /*1940*/  ISETP.GT.AND P0, PT, R0, 0x1d, PT ;  /* 0x0000001d0000780c */ /* 0x000fe40003f04270 */
[----:B------:R-:W-:Y:S01]  /*1950*/  LEA R47, R2, UR4, 0x4 ;  /* 0x00000004022f7c11 */ /* 0x000fe2000f8e20ff */
[----:B------:R-:W1:Y:S04]  /*1960*/  SHFL.DOWN PT, R15, R27, 0x2, 0x1f ;  /* 0x08401f001b0f7f89 */ /* 0x000e6800000e0000 */
[----:B------:R-:W-:Y:S06]  /*1970*/  STS.128 [R47], R20 ;  /* 0x000000142f007388 */ /* 0x000fec0000000c00 */
[----:B0-----:R-:W-:Y:S01]  /*1980*/  @!P0 FADD.FTZ R18, R18, R14 ;  /* 0x0000000e12128221 */ /* 0x001fe20000010000 */
[----:B-1----:R-:W-:-:S04]  /*1990*/  @!P0 FADD.FTZ R27, R27, R15 ;  /* 0x0000000f1b1b8221 */ /* 0x002fc80000010000 */
[----:B------:R-:W0:Y:S01]  /*19a0*/  SHFL.DOWN PT, R14, R18, 0x4, 0x1f ;  /* 0x08801f00120e7f89 */ /* 0x000e2200000e0000 */
[----:B------:R-:W-:-:S03]  /*19b0*/  ISETP.GT.AND P0, PT, R0, 0x1b, PT ;  /* 0x0000001b0000780c */ /* 0x000fc60003f04270 */
[----:B------:R-:W1:Y:S10]  /*19c0*/  SHFL.DOWN PT, R15, R27, 0x4, 0x1f ;  /* 0x08801f001b0f7f89 */ /* 0x000e7400000e0000 */
[----:B0-----:R-:W-:Y:S01]  /*19d0*/  @!P0 FADD.FTZ R18, R18, R14 ;  /* 0x0000000e12128221 */ /* 0x001fe20000010000 */
[----:B-1----:R-:W-:-:S04]  /*19e0*/  @!P0 FADD.FTZ R27, R27, R15 ;  /* 0x0000000f1b1b8221 */ /* 0x002fc80000010000 */
[----:B------:R-:W0:Y:S01]  /*19f0*/  SHFL.DOWN PT, R14, R18, 0x8, 0x1f ;  /* 0x09001f00120e7f89 */ /* 0x000e2200000e0000 */
[----:B------:R-:W-:-:S03]  /*1a00*/  ISETP.GT.AND P0, PT, R0, 0x17, PT ;  /* 0x000000170000780c */ /* 0x000fc60003f04270 */
[----:B------:R-:W1:Y:S01]  /*1a10*/  SHFL.DOWN PT, R15, R27, 0x8, 0x1f ;  /* 0x09001f001b0f7f89 */ /* 0x000e6200000e0000 */
[----:B0-----:R-:W-:Y:S01]  /*1a20*/  FADD.FTZ R17, R18, R14 ;  /* 0x0000000e12117221 */ /* 0x001fe20000010000 */
[----:B-1----:R-:W-:-:S04]  /*1a30*/  FADD.FTZ R24, R27, R15 ;  /* 0x0000000f1b187221 */ /* 0x002fc80000010000 */
[----:B------:R-:W-:Y:S02]  /*1a40*/  FSEL R14, R18, R17, P0 ;  /* 0x00000011120e7208 */ /* 0x000fe40000000000 */
[----:B------:R-:W-:-:S03]  /*1a50*/  FSEL R15, R27, R24, P0 ;  /* 0x000000181b0f7208 */ /* 0x000fc60000000000 */
[----:B------:R0:W1:Y:S04]  /*1a60*/  SHFL.DOWN PT, R18, R14, 0x10, 0x1f ;  /* 0x0a001f000e127f89 */ /* 0x00006800000e0000 */
[----:B------:R0:W2:Y:S01]  /*1a70*/  SHFL.DOWN PT, R19, R15, 0x10, 0x1f ;  /* 0x0a001f000f137f89 */ /* 0x0000a200000e0000 */
[----:B------:R-:W-:Y:S05]  /*1a80*/  @P2 BRA `(.L_x_5) ;  /* 0x0000000000202947 */ /* 0x000fea0003800000 */
[----:B------:R-:W-:Y:S01]  /*1a90*/  ISETP.NE.AND P0, PT, R0, RZ, PT ;  /* 0x000000ff0000720c */ /* 0x000fe20003f05270 */
[----:B01----:R-:W-:Y:S01]  /*1aa0*/  FADD.FTZ R14, R17, R18 ;  /* 0x00000012110e7221 */ /* 0x003fe20000010000 */
[----:B--2---:R-:W-:-:S11]  /*1ab0*/  FADD.FTZ R15, R24, R19 ;  /* 0x00000013180f7221 */ /* 0x004fd60000010000 */
[----:B------:R-:W-:Y:S01]  /*1ac0*/  VOTEU.ALL UP0, P0 ;  /* 0x0000000000ff7886 */ /* 0x000fe20000000000 */
[----:B------:R-:W-:-:S04]  /*1ad0*/  @!P0 SHF.R.U32.HI R16, RZ, 0x2, R2 ;  /* 0x00000002ff108819 */ /* 0x000fc80000011602 */
[----:B------:R-:W-:Y:S01]  /*1ae0*/  @!UP0 ULEA UR4, UR8, UR5, 0x18 ;  /* 0x0000000508048291 */ /* 0x000fe2000f8ec0ff */
[----:B------:R-:W-:-:S08]  /*1af0*/  @!P0 LOP3.LUT R16, R16, 0xf8, RZ, 0xc0, !PT ;  /* 0x000000f810108812 */ /* 0x000fd000078ec0ff */
[----:B------:R3:W-:Y:S03]  /*1b00*/  @!P0 STS.64 [R16+UR4+0x10], R14 ;  /* 0x0000100e10008988 */ /* 0x0007e60008000a04 */
.L_x_5:
[----:B------:R-:W-:Y:S05]  /*1b10*/  BSYNC.RECONVERGENT B0 ;  /* 0x0000000000007941 */ /* 0x000fea0003800200 */
.L_x_4:
[----:B------:R-:W-:Y:S06]  /*1b20*/  BAR.SYNC.DEFER_BLOCKING 0x0 ;  /* 0x0000000000007b1d */ /* 0x000fec0000010000 */
[----:B------:R-:W-:Y:S04]  /*1b30*/  BSSY.RECONVERGENT B0, `(.L_x_6) ;  /* 0x0000029000007945 */ /* 0x000fe80003800200 */
[----:B------:R-:W-:Y:S05]  /*1b40*/  @P1 BRA `(.L_x_7) ;  /* 0x00000000009c1947 */ /* 0x000fea0003800000 */
[----:B------:R-:W-:-:S09]  /*1b50*/  ULEA UR4, UR8, UR5, 0x18 ;  /* 0x0000000508047291 */ /* 0x000fd2000f8ec0ff */
[----:B------:R-:W4:Y:S04]  /*1b60*/  LDS.64 R28, [UR4+0x18] ;  /* 0x00001804ff1c7984 */ /* 0x000f280008000a00 */
[----:B-123--:R-:W1:Y:S04]  /*1b70*/  LDS.128 R16, [UR4+0x20] ;  /* 0x00002004ff107984 */ /* 0x00ee680008000c00 */
[----:B------:R-:W2:Y:S01]  /*1b80*/  LDS.128 R24, [UR4+0x30] ;  /* 0x00003004ff187984 */ /* 0x000ea20008000c00 */
[----:B----4-:R-:W-:Y:S01]  /*1b90*/  FADD.FTZ R31, R14, R28 ;  /* 0x0000001c0e1f7221 */ /* 0x010fe20000010000 */
[----:B0-----:R-:W-:-:S03]  /*1ba0*/  FADD.FTZ R14, R15, R29 ;  /* 0x0000001d0f0e7221 */ /* 0x001fc60000010000 */
[----:B-1----:R-:W-:Y:S01]  /*1bb0*/  FADD.FTZ R15, R31, R16 ;  /* 0x000000101f0f7221 */ /* 0x002fe20000010000 */
[----:B------:R-:W-:Y:S01]  /*1bc0*/  FADD.FTZ R14, R14, R17 ;  /* 0x000000110e0e7221 */ /* 0x000fe20000010000 */
[----:B------:R-:W0:Y:S02]  /*1bd0*/  LDS.128 R28, [UR4+0x40] ;  /* 0x00004004ff1c7984 */ /* 0x000e240008000c00 */
[----:B------:R-:W-:Y:S01]  /*1be0*/  FADD.FTZ R15, R15, R18 ;  /* 0x000000120f0f7221 */ /* 0x000fe20000010000 */
[----:B------:R-:W-:Y:S02]  /*1bf0*/  FADD.FTZ R14, R14, R19 ;  /* 0x000000130e0e7221 */ /* 0x000fe40000010000 */
[----:B------:R-:W1:Y:S01]  /*1c00*/  LDS.128 R16, [UR4+0x50] ;  /* 0x00005004ff107984 */ /* 0x000e620008000c00 */
[----:B--2---:R-:W-:Y:S01]  /*1c10*/  FADD.FTZ R15, R15, R24 ;  /* 0x000000180f0f7221 */ /* 0x004fe20000010000 */
[----:B------:R-:W-:-:S03]  /*1c20*/  FADD.FTZ R14, R14, R25 ;  /* 0x000000190e0e7221 */ /* 0x000fc60000010000 */
[----:B------:R-:W-:Y:S01]  /*1c30*/  FADD.FTZ R15, R15, R26 ;  /* 0x0000001a0f0f7221 */ /* 0x000fe20000010000 */
[----:B------:R-:W-:Y:S02]  /*1c40*/  FADD.FTZ R14, R14, R27 ;  /* 0x0000001b0e0e7221 */ /* 0x000fe40000010000 */
[----:B------:R-:W2:Y:S01]  /*1c50*/  LDS.128 R24, [UR4+0x60] ;  /* 0x00006004ff187984 */ /* 0x000ea20008000c00 */
[----:B0-----:R-:W-:Y:S01]  /*1c60*/  FADD.FTZ R15, R15, R28 ;  /* 0x0000001c0f0f7221 */ /* 0x001fe20000010000 */
[----:B------:R-:W-:-:S03]  /*1c70*/  FADD.FTZ R14, R14, R29 ;  /* 0x0000001d0e0e7221 */ /* 0x000fc60000010000 */
[----:B------:R-:W-:Y:S01]  /*1c80*/  FADD.FTZ R15, R15, R30 ;  /* 0x0000001e0f0f7221 */ /* 0x000fe20000010000 */
[----:B------:R-:W-:Y:S02]  /*1c90*/  FADD.FTZ R14, R14, R31 ;  /* 0x0000001f0e0e7221 */ /* 0x000fe40000010000 */
[----:B------:R-:W0:Y:S01]  /*1ca0*/  LDS.128 R28, [UR4+0x70] ;  /* 0x00007004ff1c7984 */ /* 0x000e220008000c00 */
[----:B-1----:R-:W-:Y:S01]  /*1cb0*/  FADD.FTZ R15, R15, R16 ;  /* 0x000000100f0f7221 */ /* 0x002fe20000010000 */
[----:B------:R-:W-:-:S03]  /*1cc0*/  FADD.FTZ R14, R14, R17 ;  /* 0x000000110e0e7221 */ /* 0x000fc60000010000 */
[----:B------:R-:W-:Y:S01]  /*1cd0*/  FADD.FTZ R15, R15, R18 ;  /* 0x000000120f0f7221 */ /* 0x000fe20000010000 */
[----:B------:R-:W-:Y:S02]  /*1ce0*/  FADD.FTZ R14, R14, R19 ;  /* 0x000000130e0e7221 */ /* 0x000fe40000010000 */
[----:B------:R-:W1:Y:S01]  /*1cf0*/  LDS.128 R16, [UR4+0x80] ;  /* 0x00008004ff107984 */ /* 0x000e620008000c00 */
[----:B--2---:R-:W-:Y:S01]  /*1d00*/  FADD.FTZ R15, R15, R24 ;  /* 0x000000180f0f7221 */ /* 0x004fe20000010000 */
[----:B------:R-:W-:-:S03]  /*1d10*/  FADD.FTZ R14, R14, R25 ;  /* 0x000000190e0e7221 */ /* 0x000fc60000010000 */
[----:B------:R-:W-:Y:S01]  /*1d20*/  FADD.FTZ R15, R15, R26 ;  /* 0x0000001a0f0f7221 */ /* 0x000fe20000010000 */
[----:B------:R-:W-:-:S03]  /*1d30*/  FADD.FTZ R14, R14, R27 ;  /* 0x0000001b0e0e7221 */ /* 0x000fc60000010000 */
[----:B0-----:R-:W-:Y:S01]  /*1d40*/  FADD.FTZ R15, R15, R28 ;  /* 0x0000001c0f0f7221 */ /* 0x001fe20000010000 */
[----:B------:R-:W-:-:S03]  /*1d50*/  FADD.FTZ R14, R14, R29 ;  /* 0x0000001d0e0e7221 */ /* 0x000fc60000010000 */
[----:B------:R-:W-:Y:S01]  /*1d60*/  FADD.FTZ R15, R15, R30 ;  /* 0x0000001e0f0f7221 */ /* 0x000fe20000010000 */
[----:B------:R-:W-:-:S03]  /*1d70*/  FADD.FTZ R14, R14, R31 ;  /* 0x0000001f0e0e7221 */ /* 0x000fc60000010000 */
[----:B-1----:R-:W-:Y:S01]  /*1d80*/  FADD.FTZ R15, R15, R16 ;  /* 0x000000100f0f7221 */ /* 0x002fe20000010000 */
[----:B------:R-:W-:-:S03]  /*1d90*/  FADD.FTZ R16, R14, R17 ;  /* 0x000000110e107221 */ /* 0x000fc60000010000 */
[----:B------:R-:W-:Y:S01]  /*1da0*/  FADD.FTZ R14, R15, R18 ;  /* 0x000000120f0e7221 */ /* 0x000fe20000010000 */
[----:B------:R-:W-:-:S07]  /*1db0*/  FADD.FTZ R15, R16, R19 ;  /* 0x00000013100f7221 */ /* 0x000fce0000010000 */
.L_x_7:
[----:B------:R-:W-:Y:S05]  /*1dc0*/  BSYNC.RECONVERGENT B0 ;  /* 0x0000000000007941 */ /* 0x000fea0003800200 */
.L_x_6:
[----:B------:R-:W-:Y:S06]  /*1dd0*/  BAR.SYNC.DEFER_BLOCKING 0x0 ;  /* 0x0000000000007b1d */ /* 0x000fec0000010000 */
[----:B------:R-:W-:Y:S04]  /*1de0*/  BSSY.RECONVERGENT B0, `(.L_x_8) ;  /* 0x000004d000007945 */ /* 0x000fe80003800200 */
[----:B------:R-:W-:Y:S05]  /*1df0*/  @P3 BRA `(.L_x_9) ;  /* 0x00000004002c3947 */ /* 0x000fea0003800000 */
[----:B------:R-:W4:Y:S04]  /*1e00*/  LDS.128 R24, [R47+0x200] ;  /* 0x000200002f187984 */ /* 0x000f280000000c00 */
[----:B------:R-:W5:Y:S04]  /*1e10*/  LDS.128 R28, [R47+0x400] ;  /* 0x000400002f1c7984 */ /* 0x000f680000000c00 */
[----:B-123--:R-:W1:Y:S01]  /*1e20*/  LDS.128 R16, [R47+0x600] ;  /* 0x000600002f107984 */ /* 0x00ee620000000c00 */
[----:B----4-:R-:W-:Y:S01]  /*1e30*/  FADD.FTZ R53, R20, R24 ;  /* 0x0000001814357221 */ /* 0x010fe20000010000 */
[----:B------:R-:W-:Y:S01]  /*1e40*/  FADD.FTZ R20, R21, R25 ;  /* 0x0000001915147221 */ /* 0x000fe20000010000 */
[----:B------:R-:W-:Y:S01]  /*1e50*/  FADD.FTZ R21, R22, R26 ;  /* 0x0000001a16157221 */ /* 0x000fe20000010000 */
[----:B------:R-:W-:Y:S01]  /*1e60*/  FADD.FTZ R22, R23, R27 ;  /* 0x0000001b17167221 */ /* 0x000fe20000010000 */
[----:B-----5:R-:W-:Y:S01]  /*1e70*/  FADD.FTZ R53, R53, R28 ;  /* 0x0000001c35357221 */ /* 0x020fe20000010000 */
[----:B------:R-:W-:Y:S01]  /*1e80*/  FADD.FTZ R24, R20, R29 ;  /* 0x0000001d14187221 */ /* 0x000fe20000010000 */
[----:B------:R-:W-:Y:S01]  /*1e90*/  FADD.FTZ R25, R21, R30 ;  /* 0x0000001e15197221 */ /* 0x000fe20000010000 */
[----:B------:R-:W-:Y:S01]  /*1ea0*/  FADD.FTZ R28, R22, R31 ;  /* 0x0000001f161c7221 */ /* 0x000fe20000010000 */
[----:B-1----:R-:W-:Y:S01]  /*1eb0*/  FADD.FTZ R53, R53, R16 ;  /* 0x0000001035357221 */ /* 0x002fe20000010000 */
[----:B------:R-:W1:Y:S01]  /*1ec0*/  LDS.128 R20, [R47+0x800] ;  /* 0x000800002f147984 */ /* 0x000e620000000c00 */
[----:B------:R-:W-:Y:S01]  /*1ed0*/  FADD.FTZ R30, R24, R17 ;  /* 0x00000011181e7221 */ /* 0x000fe20000010000 */
[----:B------:R-:W-:Y:S01]  /*1ee0*/  FADD.FTZ R29, R25, R18 ;  /* 0x00000012191d7221 */ /* 0x000fe20000010000 */
[----:B------:R-:W-:Y:S01]  /*1ef0*/  FADD.FTZ R28, R28, R19 ;  /* 0x000000131c1c7221 */ /* 0x000fe20000010000 */
[----:B------:R-:W2:Y:S04]  /*1f00*/  LDS.128 R24, [R47+0xa00] ;  /* 0x000a00002f187984 */ /* 0x000ea80000000c00 */
[----:B------:R-:W3:Y:S01]  /*1f10*/  LDS.128 R16, [R47+0xc00] ;  /* 0x000c00002f107984 */ /* 0x000ee20000000c00 */
[----:B-1----:R-:W-:Y:S01]  /*1f20*/  FADD.FTZ R53, R53, R20 ;  /* 0x0000001435357221 */ /* 0x002fe20000010000 */
[----:B------:R-:W-:Y:S01]  /*1f30*/  FADD.FTZ R30, R30, R21 ;  /* 0x000000151e1e7221 */ /* 0x000fe20000010000 */
[----:B------:R-:W-:Y:S01]  /*1f40*/  FADD.FTZ R29, R29, R22 ;  /* 0x000000161d1d7221 */ /* 0x000fe20000010000 */
[----:B------:R-:W-:Y:S01]  /*1f50*/  FADD.FTZ R28, R28, R23 ;  /* 0x000000171c1c7221 */ /* 0x000fe20000010000 */
[----:B--2---:R-:W-:Y:S01]  /*1f60*/  FADD.FTZ R53, R53, R24 ;  /* 0x0000001835357221 */ /* 0x004fe20000010000 */
[----:B------:R-:W1:Y:S01]  /*1f70*/  LDS.128 R20, [R47+0xe00] ;  /* 0x000e00002f147984 */ /* 0x000e620000000c00 */
[----:B------:R-:W-:Y:S01]  /*1f80*/  FADD.FTZ R30, R30, R25 ;  /* 0x000000191e1e7221 */ /* 0x000fe20000010000 */
[----:B------:R-:W-:Y:S01]  /*1f90*/  FADD.FTZ R29, R29, R26 ;  /* 0x0000001a1d1d7221 */ /* 0x000fe20000010000 */
[----:B------:R-:W-:Y:S01]  /*1fa0*/  FADD.FTZ R28, R28, R27 ;  /* 0x0000001b1c1c7221 */ /* 0x000fe20000010000 */
[----:B---3--:R-:W-:Y:S01]  /*1fb0*/  FADD.FTZ R53, R53, R16 ;  /* 0x0000001035357221 */ /* 0x008fe20000010000 */
[----:B------:R-:W2:Y:S01]  /*1fc0*/  LDS.128 R24, [R47+0x1000] ;  /* 0x001000002f187984 */ /* 0x000ea20000000c00 */
[----:B------:R-:W-:Y:S01]  /*1fd0*/  FADD.FTZ R30, R30, R17 ;  /* 0x000000111e1e7221 */ /* 0x000fe20000010000 */
[----:B------:R-:W-:Y:S01]  /*1fe0*/  FADD.FTZ R29, R29, R18 ;  /* 0x000000121d1d7221 */ /* 0x000fe20000010000 */
[----:B------:R-:W-:-:S02]  /*1ff0*/  FADD.FTZ R28, R28, R19 ;  /* 0x000000131c1c7221 */ /* 0x000fc40000010000 */
[----:B------:R-:W3:Y:S01]  /*2000*/  LDS.128 R16, [R47+0x1200] ;  /* 0x001200002f107984 */ /* 0x000ee20000000c00 */
[----:B-1----:R-:W-:Y:S01]  /*2010*/  FADD.FTZ R53, R53, R20 ;  /* 0x0000001435357221 */ /* 0x002fe20000010000 */
[----:B------:R-:W-:Y:S01]  /*2020*/  FADD.FTZ R30, R30, R21 ;  /* 0x000000151e1e7221 */ /* 0x000fe20000010000 */
[----:B------:R-:W-:Y:S01]  /*2030*/  FADD.FTZ R29, R29, R22 ;  /* 0x000000161d1d7221 */ /* 0x000fe20000010000 */
[----:B------:R-:W-:Y:S02]  /*2040*/  FADD.FTZ R28, R28, R23 ;  /* 0x000000171c1c7221 */ /* 0x000fe40000010000 */
[----:B------:R-:W1:Y:S01]  /*2050*/  LDS.128 R20, [R47+0x1400] ;  /* 0x001400002f147984 */ /* 0x000e620000000c00 */
[----:B--2---:R-:W-:Y:S01]  /*2060*/  FADD.FTZ R53, R53, R24 ;  /* 0x0000001835357221 */ /* 0x004fe20000010000 */
        /* <DEDUP_REMOVED lines=17> */
[----:B------:R-:W-:-:S02]  /*2180*/  FADD.FTZ R52, R28, R27 ;  /* 0x0000001b1c347221 */ /* 0x000fc40000010000 */
[----:B------:R-:W2:Y:S01]  /*2190*/  LDS.128 R24, [R47+0x1c00] ;  /* 0x001c00002f187984 */ /* 0x000ea20000000c00 */
[----:B---3--:R-:W-:Y:S01]  /*21a0*/  FADD.FTZ R53, R53, R16 ;  /* 0x0000001035357221 */ /* 0x008fe20000010000 */
[----:B------:R-:W-:Y:S01]  /*21b0*/  FADD.FTZ R16, R30, R17 ;  /* 0x000000111e107221 */ /* 0x000fe20000010000 */
[----:B------:R-:W-:Y:S01]  /*21c0*/  FADD.FTZ R17, R29, R18 ;  /* 0x000000121d117221 */ /* 0x000fe20000010000 */
[----:B------:R-:W-:Y:S01]  /*21d0*/  FADD.FTZ R52, R52, R19 ;  /* 0x0000001334347221 */ /* 0x000fe20000010000 */
[----:B------:R-:W3:Y:S01]  /*21e0*/  LDS.128 R28, [R47+0x1e00] ;  /* 0x001e00002f1c7984 */ /* 0x000ee20000000c00 */
[----:B-1----:R-:W-:Y:S01]  /*21f0*/  FADD.FTZ R53, R53, R20 ;  /* 0x0000001435357221 */ /* 0x002fe20000010000 */
[----:B------:R-:W-:Y:S01]  /*2200*/  FADD.FTZ R16, R16, R21 ;  /* 0x0000001510107221 */ /* 0x000fe20000010000 */
[----:B------:R-:W-:Y:S01]  /*2210*/  FADD.FTZ R17, R17, R22 ;  /* 0x0000001611117221 */ /* 0x000fe20000010000 */
[----:B------:R-:W-:Y:S01]  /*2220*/  FADD.FTZ R52, R52, R23 ;  /* 0x0000001734347221 */ /* 0x000fe20000010000 */
[----:B--2---:R-:W-:Y:S01]  /*2230*/  FADD.FTZ R53, R53, R24 ;  /* 0x0000001835357221 */ /* 0x004fe20000010000 */
[----:B------:R-:W-:Y:S01]  /*2240*/  FADD.FTZ R16, R16, R25 ;  /* 0x0000001910107221 */ /* 0x000fe20000010000 */
[----:B------:R-:W-:Y:S01]  /*2250*/  FADD.FTZ R17, R17, R26 ;  /* 0x0000001a11117221 */ /* 0x000fe20000010000 */
[----:B------:R-:W-:Y:S01]  /*2260*/  FADD.FTZ R52, R52, R27 ;  /* 0x0000001b34347221 */ /* 0x000fe20000010000 */
[----:B---3--:R-:W-:Y:S01]  /*2270*/  FADD.FTZ R20, R53, R28 ;  /* 0x0000001c35147221 */ /* 0x008fe20000010000 */
[----:B------:R-:W-:Y:S01]  /*2280*/  FADD.FTZ R21, R16, R29 ;  /* 0x0000001d10157221 */ /* 0x000fe20000010000 */
[----:B------:R-:W-:Y:S01]  /*2290*/  FADD.FTZ R22, R17, R30 ;  /* 0x0000001e11167221 */ /* 0x000fe20000010000 */
[----:B------:R-:W-:-:S07]  /*22a0*/  FADD.FTZ R23, R52, R31 ;  /* 0x0000001f34177221 */ /* 0x000fce0000010000 */
.L_x_9:
[----:B------:R-:W-:Y:S05]  /*22b0*/  BSYNC.RECONVERGENT B0 ;  /* 0x0000000000007941 */ /* 0x000fea0003800200 */
.L_x_8:
[----:B------:R-:W4:Y:S01]  /*22c0*/  LDC R24, c[0x0][0x374] ;  /* 0x0000dd00ff187b82 */ /* 0x000f220000000800 */
[----:B------:R-:W-:Y:S01]  /*22d0*/  BSSY.RECONVERGENT B0, `(.L_x_10) ;  /* 0x000001f000007945 */ /* 0x000fe20003800200 */
[----:B------:R-:W-:-:S06]  /*22e0*/  LEA R27, R5, R2, 0x5 ;  /* 0x00000002051b7211 */ /* 0x000fcc00078e28ff */
[----:B------:R-:W5:Y:S02]  /*22f0*/  LDC R25, c[0x0][0x370] ;  /* 0x0000dc00ff197b82 */ /* 0x000f640000000800 */
[----:B-----5:R-:W-:Y:S01]  /*2300*/  ISETP.GE.U32.AND P0, PT, R25, 0x2, PT ;  /* 0x000000021900780c */ /* 0x020fe20003f06070 */
[----:B----4-:R-:W-:-:S12]  /*2310*/  @P3 BRA `(.L_x_11) ;  /* 0x0000000000683947 */ /* 0x010fd80003800000 */
[----:B---3--:R-:W1:Y:S08]  /*2320*/  LDC.64 R16, c[0x0][0x3f8] ;  /* 0x0000fe00ff107b82 */ /* 0x008e700000000a00 */
[----:B------:R-:W3:Y:S01]  /*2330*/  LDC.64 R28, c[0x0][0x3d8] ;  /* 0x0000f600ff1c7b82 */ /* 0x000ee20000000a00 */
[----:B-12---:R-:W-:Y:S01]  /*2340*/  IMAD.WIDE.U32 R18, R16, 0x3, RZ ;  /* 0x0000000310127825 */ /* 0x006fe200078e00ff */
[----:B------:R-:W-:-:S02]  /*2350*/  LEA R5, R17, R17, 0x1 ;  /* 0x0000001111057211 */ /* 0x000fc400078e08ff */
[----:B------:R-:W-:Y:S02]  /*2360*/  LEA.HI R47, P2, R17, R16, RZ, 0x1 ;  /* 0x00000010112f7211 */ /* 0x000fe400078508ff */
[----:B------:R-:W-:Y:S02]  /*2370*/  IADD3 R19, PT, PT, R19, R5, RZ ;  /* 0x0000000513137210 */ /* 0x000fe40007ffe0ff */
[----:B------:R-:W-:Y:S01]  /*2380*/  IADD3.X R26, PT, PT, RZ, R17, RZ, P2, !PT ;  /* 0x00000011ff1a7210 */ /* 0x000fe200017fe4ff */
[----:B---3--:R-:W-:Y:S01]  /*2390*/  IMAD.WIDE R28, R27, 0x4, R28 ;  /* 0x000000041b1c7825 */ /* 0x008fe200078e021c */
[----:B------:R-:W-:Y:S02]  /*23a0*/  LEA.HI R5, P3, R19, R18, RZ, 0x1 ;  /* 0x0000001213057211 */ /* 0x000fe400078708ff */
[----:B------:R-:W-:Y:S02]  /*23b0*/  SHF.L.U32 R27, R47, 0x1, RZ ;  /* 0x000000012f1b7819 */ /* 0x000fe400000006ff */
[----:B------:R-:W-:Y:S01]  /*23c0*/  IADD3.X R18, PT, PT, RZ, R19, RZ, P3, !PT ;  /* 0x00000013ff127210 */ /* 0x000fe20001ffe4ff */
[----:B------:R4:W-:Y:S01]  /*23d0*/  REDG.E.ADD.F32.FTZ.RN.STRONG.GPU desc[UR6][R28.64], R20 ;  /* 0x000000141c0079a6 */ /* 0x0009e2000c12f306 */
[----:B------:R-:W-:-:S02]  /*23e0*/  LOP3.LUT R27, R27, 0xfffffffc, RZ, 0xc0, !PT ;  /* 0xfffffffc1b1b7812 */ /* 0x000fc400078ec0ff */
[C---:B------:R-:W-:Y:S02]  /*23f0*/  SHF.L.U64.HI R31, R5.reuse, 0x1, R18 ;  /* 0x00000001051f7819 */ /* 0x040fe40000010212 */
[----:B------:R-:W-:Y:S02]  /*2400*/  SHF.L.U32 R5, R5, 0x1, RZ ;  /* 0x0000000105057819 */ /* 0x000fe400000006ff */
[----:B------:R-:W-:Y:S02]  /*2410*/  LEA R18, P3, R16, R28, 0x2 ;  /* 0x0000001c10127211 */ /* 0x000fe400078610ff */
[----:B------:R-:W-:Y:S02]  /*2420*/  LOP3.LUT R5, R5, 0xfffffffc, RZ, 0xc0, !PT ;  /* 0xfffffffc05057812 */ /* 0x000fe400078ec0ff */
[----:B------:R-:W-:Y:S02]  /*2430*/  SHF.L.U64.HI R47, R47, 0x1, R26 ;  /* 0x000000012f2f7819 */ /* 0x000fe4000001021a */
[----:B------:R-:W-:-:S02]  /*2440*/  IADD3 R26, P2, PT, R28, R27, RZ ;  /* 0x0000001b1c1a7210 */ /* 0x000fc40007f5e0ff */
[----:B------:R-:W-:Y:S02]  /*2450*/  LEA.HI.X R19, R16, R29, R17, 0x2, P3 ;  /* 0x0000001d10137211 */ /* 0x000fe400018f1411 */
[----:B------:R-:W-:Y:S02]  /*2460*/  IADD3 R16, P3, PT, R28, R5, RZ ;  /* 0x000000051c107210 */ /* 0x000fe40007f7e0ff */
[C---:B------:R-:W-:Y:S02]  /*2470*/  IADD3.X R27, PT, PT, R29.reuse, R47, RZ, P2, !PT ;  /* 0x0000002f1d1b7210 */ /* 0x040fe400017fe4ff */
[----:B------:R-:W-:-:S03]  /*2480*/  IADD3.X R17, PT, PT, R29, R31, RZ, P3, !PT ;  /* 0x0000001f1d117210 */ /* 0x000fc60001ffe4ff */
[----:B------:R4:W-:Y:S04]  /*2490*/  REDG.E.ADD.F32.FTZ.RN.STRONG.GPU desc[UR6][R26.64], R21 ;  /* 0x000000151a0079a6 */ /* 0x0009e8000c12f306 */
[----:B------:R4:W-:Y:S04]  /*24a0*/  REDG.E.ADD.F32.FTZ.RN.STRONG.GPU desc[UR6][R18.64], R22 ;  /* 0x00000016120079a6 */ /* 0x0009e8000c12f306 */
[----:B------:R4:W-:Y:S02]  /*24b0*/  REDG.E.ADD.F32.FTZ.RN.STRONG.GPU desc[UR6][R16.64], R23 ;  /* 0x00000017100079a6 */ /* 0x0009e4000c12f306 */
.L_x_11:
[----:B------:R-:W-:Y:S05]  /*24c0*/  BSYNC.RECONVERGENT B0 ;  /* 0x0000000000007941 */ /* 0x000fea0003800200 */
.L_x_10:
[----:B------:R-:W-:Y:S05]  /*24d0*/  @!P0 BRA `(.L_x_12) ;  /* 0x0000000800988947 */ /* 0x000fea0003800000 */
[----:B------:R-:W5:Y:S01]  /*24e0*/  LDC.64 R56, c[0x0][0x3d0] ;  /* 0x0000f400ff387b82 */ /* 0x000f620000000a00 */
[----:B------:R-:W0:Y:S01]  /*24f0*/  S2R R5, SR_CTAID.Y ;  /* 0x0000000000057919 */ /* 0x000e220000002600 */
[----:B----4-:R-:W-:Y:S02]  /*2500*/  LOP3.LUT R17, R37, 0x1, RZ, 0xc0, !PT ;  /* 0x0000000125117812 */ /* 0x010fe400078ec0ff */
[----:B------:R-:W-:-:S03]  /*2510*/  ISETP.GE.U32.AND P2, PT, R25, 0x8, PT ;  /* 0x000000081900780c */ /* 0x000fc60003f46070 */
[----:B-1----:R-:W-:-:S04]  /*2520*/  IMAD R18, R17, R24, RZ ;  /* 0x0000001811127224 */ /* 0x002fc800078e02ff */
[----:B---3--:R-:W-:-:S05]  /*2530*/  IMAD R16, R18, R25, RZ ;  /* 0x0000001912107224 */ /* 0x008fca00078e02ff */
[----:B------:R-:W-:-:S05]  /*2540*/  SHF.L.U32 R17, R16, 0x1, RZ ;  /* 0x0000000110117819 */ /* 0x000fca00000006ff */
[----:B-----5:R-:W-:Y:S01]  /*2550*/  IMAD.WIDE R56, R17, 0x4, R56 ;  /* 0x0000000411387825 */ /* 0x020fe200078e0238 */
[----:B0-----:R-:W-:Y:S06]  /*2560*/  @P1 BRA `(.L_x_13) ;  /* 0x0000000000501947 */ /* 0x001fec0003800000 */
[----:B------:R-:W0:Y:S01]  /*2570*/  LDC.64 R16, c[0x0][0x3c8] ;  /* 0x0000f200ff107b82 */ /* 0x000e220000000a00 */
[----:B------:R-:W-:Y:S01]  /*2580*/  LOP3.LUT P0, R20, R37, 0x2, RZ, 0xc0, !PT ;  /* 0x0000000225147812 */ /* 0x000fe2000780c0ff */
[----:B------:R-:W-:Y:S01]  /*2590*/  IMAD R21, R3, R24, R5 ;  /* 0x0000001803157224 */ /* 0x000fe200078e0205 */
[----:B--2---:R-:W-:Y:S02]  /*25a0*/  IADD3 R19, PT, PT, R18, R5, RZ ;  /* 0x0000000512137210 */ /* 0x004fe40007ffe0ff */
[----:B------:R-:W-:-:S04]  /*25b0*/  SEL R23, R25, RZ, !P0 ;  /* 0x000000ff19177207 */ /* 0x000fc80004000000 */
[----:B------:R-:W-:Y:S01]  /*25c0*/  ISETP.NE.AND P0, PT, R23, -0x1, PT ;  /* 0xffffffff1700780c */ /* 0x000fe20003f05270 */
[----:B0-----:R-:W-:-:S04]  /*25d0*/  IMAD.WIDE.U32 R16, R19, 0x4, R16 ;  /* 0x0000000413107825 */ /* 0x001fc800078e0010 */
[----:B------:R-:W-:Y:S01]  /*25e0*/  IMAD.WIDE.U32 R18, R21, 0x8, R56 ;  /* 0x0000000815127825 */ /* 0x000fe200078e0038 */
[----:B------:R-:W-:-:S04]  /*25f0*/  IADD3 R21, PT, PT, -R20, 0x1, RZ ;  /* 0x0000000114157810 */ /* 0x000fc80007ffe1ff */
[----:B------:R0:W-:Y:S01]  /*2600*/  STG.E.64 desc[UR6][R18.64], R14 ;  /* 0x0000000e12007986 */ /* 0x0001e2000c101b06 */
[----:B------:R-:W-:Y:S06]  /*2610*/  MEMBAR.ALL.GPU ;  /* 0x0000000000007992 */ /* 0x000fec000000a000 */
[----:B------:R-:W-:-:S00]  /*2620*/  ERRBAR ;  /* 0x00000000000079ab */ /* 0x000fc00000000000 */
[----:B------:R-:W-:Y:S06]  /*2630*/  CGAERRBAR ;  /* 0x00000000000075ab */ /* 0x000fec0000000000 */
[----:B------:R0:W-:Y:S01]  /*2640*/  REDG.E.ADD.S32.STRONG.GPU desc[UR6][R16.64], R21 ;  /* 0x000000151000798e */ /* 0x0001e2000c12e306 */
[----:B------:R-:W-:Y:S05]  /*2650*/  @!P0 BRA `(.L_x_13) ;  /* 0x0000000000148947 */ /* 0x000fea0003800000 */
.L_x_14:
[----:B0-----:R-:W2:Y:S04]  /*2660*/  LDG.E.STRONG.GPU R18, desc[UR6][R16.64] ;  /* 0x0000000610127981 */ /* 0x001ea8000c1ef900 */
[----:B--2---:R-:W-:Y:S01]  /*2670*/  CCTL.IVALL ;  /* 0x00000000ff00798f */ /* 0x004fe20002000000 */
[----:B------:R-:W-:Y:S05]  /*2680*/  YIELD ;  /* 0x0000000000007946 */ /* 0x000fea0003800000 */
[----:B------:R-:W-:-:S13]  /*2690*/  ISETP.NE.AND P0, PT, R18, R23, PT ;  /* 0x000000171200720c */ /* 0x000fda0003f05270 */
[----:B------:R-:W-:Y:S05]  /*26a0*/  @P0 BRA `(.L_x_14) ;  /* 0xfffffffc00ec0947 */ /* 0x000fea000383ffff */
.L_x_13:
[----:B------:R-:W-:Y:S05]  /*26b0*/  WARPSYNC.ALL ;  /* 0x0000000000007948 */ /* 0x000fea0003800000 */
[----:B------:R-:W-:Y:S01]  /*26c0*/  BAR.SYNC.DEFER_BLOCKING 0x0 ;  /* 0x0000000000007b1d */ /* 0x000fe20000010000 */
[----:B------:R-:W-:-:S05]  /*26d0*/  MOV R26, RZ ;  /* 0x000000ff001a7202 */ /* 0x000fca0000000f00 */
[----:B------:R-:W-:Y:S05]  /*26e0*/  @!P2 BRA `(.L_x_15) ;  /* 0x00000004001ca947 */ /* 0x000fea0003800000 */
[C-C-:B------:R-:W-:Y:S01]  /*26f0*/  IMAD R55, R24.reuse, 0x3, R5.reuse ;  /* 0x0000000318377824 */ /* 0x140fe200078e0205 */
[CC--:B0-----:R-:W-:Y:S01]  /*2700*/  LEA R21, R24.reuse, R5.reuse, 0x1 ;  /* 0x0000000518157211 */ /* 0x0c1fe200078e08ff */
[C-C-:B------:R-:W-:Y:S01]  /*2710*/  IMAD R23, R24.reuse, 0x5, R5.reuse ;  /* 0x0000000518177824 */ /* 0x140fe200078e0205 */
[CC--:B------:R-:W-:Y:S01]  /*2720*/  LEA R27, R24.reuse, R5.reuse, 0x2 ;  /* 0x00000005181b7211 */ /* 0x0c0fe200078e10ff */
[C-C-:B------:R-:W-:Y:S01]  /*2730*/  IMAD R29, R24.reuse, 0x6, R5.reuse ;  /* 0x00000006181d7824 */ /* 0x140fe200078e0205 */
[----:B------:R-:W-:Y:S01]  /*2740*/  IADD3 R47, PT, PT, R5, R24, RZ ;  /* 0x00000018052f7210 */ /* 0x000fe20007ffe0ff */
[----:B------:R-:W-:Y:S01]  /*2750*/  IMAD R31, R24, 0x7, R5 ;  /* 0x00000007181f7824 */ /* 0x000fe200078e0205 */
[----:B------:R-:W-:Y:S01]  /*2760*/  IADD3 R20, PT, PT, -R3, RZ, RZ ;  /* 0x000000ff03147210 */ /* 0x000fe20007ffe1ff */
[----:B------:R-:W-:Y:S01]  /*2770*/  UMOV UR4, URZ ;  /* 0x000000ff00047c82 */ /* 0x000fe20008000000 */
[----:B------:R-:W-:Y:S02]  /*2780*/  MOV R53, R5 ;  /* 0x0000000500357202 */ /* 0x000fe40000000f00 */
[----:B------:R-:W-:-:S07]  /*2790*/  LOP3.LUT R22, R25, 0x7ffffff8, RZ, 0xc0, !PT ;  /* 0x7ffffff819167812 */ /* 0x000fce00078ec0ff */
.L_x_16:
[----:B------:R-:W-:Y:S01]  /*27a0*/  ISETP.EQ.OR P0, PT, R20, RZ, P1 ;  /* 0x000000ff1400720c */ /* 0x000fe20000f02670 */
[----:B------:R-:W-:-:S06]  /*27b0*/  UIADD3 UR5, UPT, UPT, UR4, 0x1, URZ ;  /* 0x0000000104057890 */ /* 0x000fcc000fffe0ff */
[----:B------:R-:W-:-:S06]  /*27c0*/  ISETP.EQ.OR P2, PT, R3, UR5, P1 ;  /* 0x0000000503007c0c */ /* 0x000fcc0008f42670 */
[----:B------:R-:W-:-:S05]  /*27d0*/  @!P0 IMAD.WIDE.U32 R58, R53, 0x8, R56 ;  /* 0x00000008353a8825 */ /* 0x000fca00078e0038 */
[----:B--2---:R-:W2:Y:S02]  /*27e0*/  @!P0 LDG.E.64 R18, desc[UR6][R58.64] ;  /* 0x000000063a128981 */ /* 0x004ea4000c1e1b00 */
[----:B------:R-:W-:-:S06]  /*27f0*/  @!P2 IMAD.WIDE.U32 R16, R47, 0x8, R56 ;  /* 0x000000082f10a825 */ /* 0x000fcc00078e0038 */
[----:B------:R-:W3:Y:S01]  /*2800*/  @!P2 LDG.E.64 R16, desc[UR6][R16.64] ;  /* 0x000000061010a981 */ /* 0x000ee2000c1e1b00 */
[----:B------:R-:W-:-:S06]  /*2810*/  UIADD3 UR5, UPT, UPT, UR4, 0x2, URZ ;  /* 0x0000000204057890 */ /* 0x000fcc000fffe0ff */
[----:B------:R-:W-:Y:S01]  /*2820*/  ISETP.EQ.OR P3, PT, R3, UR5, P1 ;  /* 0x0000000503007c0c */ /* 0x000fe20008f62670 */
[----:B------:R-:W-:Y:S01]  /*2830*/  UIADD3 UR5, UPT, UPT, UR4, 0x3, URZ ;  /* 0x0000000304057890 */ /* 0x000fe2000fffe0ff */
[----:B--2---:R-:W-:Y:S01]  /*2840*/  @!P0 FADD.FTZ R14, R14, R18 ;  /* 0x000000120e0e8221 */ /* 0x004fe20000010000 */
[----:B------:R-:W-:-:S10]  /*2850*/  @!P0 FADD.FTZ R15, R15, R19 ;  /* 0x000000130f0f8221 */ /* 0x000fd40000010000 */
[----:B------:R-:W-:Y:S01]  /*2860*/  @!P3 IMAD.WIDE.U32 R18, R21, 0x8, R56 ;  /* 0x000000081512b825 */ /* 0x000fe200078e0038 */
[----:B------:R-:W-:-:S05]  /*2870*/  ISETP.EQ.OR P0, PT, R3, UR5, P1 ;  /* 0x0000000503007c0c */ /* 0x000fca0008f02670 */
[----:B------:R-:W2:Y:S01]  /*2880*/  @!P3 LDG.E.64 R18, desc[UR6][R18.64] ;  /* 0x000000061212b981 */ /* 0x000ea2000c1e1b00 */
[----:B---3--:R-:W-:Y:S01]  /*2890*/  @!P2 FADD.FTZ R14, R14, R16 ;  /* 0x000000100e0ea221 */ /* 0x008fe20000010000 */
[----:B------:R-:W-:-:S06]  /*28a0*/  @!P2 FADD.FTZ R15, R15, R17 ;  /* 0x000000110f0fa221 */ /* 0x000fcc0000010000 */
        /* <DEDUP_REMOVED lines=26> */
[----:B------:R-:W-:Y:S01]  /*2a50*/  UIADD3 UR4, UPT, UPT, UR4, 0x8, URZ ;  /* 0x0000000804047890 */ /* 0x000fe2000fffe0ff */
[----:B------:R-:W-:Y:S02]  /*2a60*/  IADD3 R20, PT, PT, R20, 0x8, RZ ;  /* 0x0000000814147810 */ /* 0x000fe40007ffe0ff */
[C---:B------:R-:W-:Y:S02]  /*2a70*/  LEA R53, R24.reuse, R53, 0x3 ;  /* 0x0000003518357211 */ /* 0x040fe400078e18ff */
[C---:B------:R-:W-:Y:S02]  /*2a80*/  LEA R47, R24.reuse, R47, 0x3 ;  /* 0x0000002f182f7211 */ /* 0x040fe400078e18ff */
[C---:B------:R-:W-:Y:S02]  /*2a90*/  LEA R21, R24.reuse, R21, 0x3 ;  /* 0x0000001518157211 */ /* 0x040fe400078e18ff */
[----:B------:R-:W-:-:S02]  /*2aa0*/  LEA R55, R24, R55, 0x3 ;  /* 0x0000003718377211 */ /* 0x000fc400078e18ff */
[C---:B------:R-:W-:Y:S02]  /*2ab0*/  LEA R27, R24.reuse, R27, 0x3 ;  /* 0x0000001b181b7211 */ /* 0x040fe400078e18ff */
[C---:B------:R-:W-:Y:S02]  /*2ac0*/  LEA R23, R24.reuse, R23, 0x3 ;  /* 0x0000001718177211 */ /* 0x040fe400078e18ff */
[C---:B------:R-:W-:Y:S02]  /*2ad0*/  LEA R29, R24.reuse, R29, 0x3 ;  /* 0x0000001d181d7211 */ /* 0x040fe400078e18ff */
[----:B------:R-:W-:Y:S01]  /*2ae0*/  LEA R31, R24, R31, 0x3 ;  /* 0x0000001f181f7211 */ /* 0x000fe200078e18ff */
[----:B--2---:R-:W-:Y:S01]  /*2af0*/  @!P0 FADD.FTZ R14, R14, R18 ;  /* 0x000000120e0e8221 */ /* 0x004fe20000010000 */
[----:B------:R-:W-:Y:S01]  /*2b00*/  @!P0 FADD.FTZ R15, R15, R19 ;  /* 0x000000130f0f8221 */ /* 0x000fe20000010000 */
[----:B------:R-:W-:Y:S02]  /*2b10*/  ISETP.NE.AND P0, PT, R22, UR4, PT ;  /* 0x0000000416007c0c */ /* 0x000fe4000bf05270 */
[----:B---3--:R-:W-:Y:S01]  /*2b20*/  @!P2 FADD.FTZ R14, R14, R16 ;  /* 0x000000100e0ea221 */ /* 0x008fe20000010000 */
[----:B------:R-:W-:-:S10]  /*2b30*/  @!P2 FADD.FTZ R15, R15, R17 ;  /* 0x000000110f0fa221 */ /* 0x000fd40000010000 */
[----:B------:R-:W-:Y:S05]  /*2b40*/  @P0 BRA `(.L_x_16) ;  /* 0xfffffffc00140947 */ /* 0x000fea000383ffff */
[----:B------:R-:W-:-:S07]  /*2b50*/  MOV R26, R22 ;  /* 0x00000016001a7202 */ /* 0x000fce0000000f00 */
.L_x_15:
[----:B0-----:R-:W-:-:S13]  /*2b60*/  LOP3.LUT P0, R16, R25, 0x7, RZ, 0xc0, !PT ;  /* 0x0000000719107812 */ /* 0x001fda000780c0ff */
[----:B------:R-:W-:Y:S05]  /*2b70*/  @!P0 BRA `(.L_x_12) ;  /* 0x0000000000f08947 */ /* 0x000fea0003800000 */
[----:B------:R-:W-:Y:S02]  /*2b80*/  IADD3 R16, PT, PT, R16, -0x1, RZ ;  /* 0xffffffff10107810 */ /* 0x000fe40007ffe0ff */
[----:B------:R-:W-:Y:S02]  /*2b90*/  LOP3.LUT P0, R27, R25, 0x3, RZ, 0xc0, !PT ;  /* 0x00000003191b7812 */ /* 0x000fe4000780c0ff */
[----:B------:R-:W-:-:S13]  /*2ba0*/  ISETP.GE.U32.AND P2, PT, R16, 0x3, PT ;  /* 0x000000031000780c */ /* 0x000fda0003f46070 */
[----:B------:R-:W-:Y:S05]  /*2bb0*/  @!P2 BRA `(.L_x_17) ;  /* 0x000000000070a947 */ /* 0x000fea0003800000 */
[C---:B------:R-:W-:Y:S02]  /*2bc0*/  IADD3 R16, PT, PT, R26.reuse, 0x1, RZ ;  /* 0x000000011a107810 */ /* 0x040fe40007ffe0ff */
[CC--:B------:R-:W-:Y:S02]  /*2bd0*/  ISETP.EQ.OR P2, PT, R26.reuse, R3.reuse, P1 ;  /* 0x000000031a00720c */ /* 0x0c0fe40000f42670 */
[----:B------:R-:W-:Y:S02]  /*2be0*/  IADD3 R18, PT, PT, R26, 0x2, RZ ;  /* 0x000000021a127810 */ /* 0x000fe40007ffe0ff */
[-C--:B------:R-:W-:Y:S02]  /*2bf0*/  ISETP.EQ.OR P3, PT, R16, R3.reuse, P1 ;  /* 0x000000031000720c */ /* 0x080fe40000f62670 */
[----:B------:R-:W-:Y:S02]  /*2c00*/  IADD3 R20, PT, PT, R26, 0x3, RZ ;  /* 0x000000031a147810 */ /* 0x000fe40007ffe0ff */
[----:B------:R-:W-:-:S02]  /*2c10*/  ISETP.EQ.OR P4, PT, R18, R3, P1 ;  /* 0x000000031200720c */ /* 0x000fc40000f82670 */
[----:B------:R-:W-:-:S03]  /*2c20*/  ISETP.EQ.OR P5, PT, R20, R3, P1 ;  /* 0x000000031400720c */ /* 0x000fc60000fa2670 */
[----:B------:R-:W-:-:S04]  /*2c30*/  @!P2 IMAD R17, R26, R24, R5 ;  /* 0x000000181a11a224 */ /* 0x000fc800078e0205 */
[----:B--2---:R-:W-:Y:S02]  /*2c40*/  @!P3 IMAD R19, R16, R24, R5 ;  /* 0x000000181013b224 */ /* 0x004fe400078e0205 */
[----:B------:R-:W-:-:S04]  /*2c50*/  @!P2 IMAD.WIDE.U32 R16, R17, 0x8, R56 ;  /* 0x000000081110a825 */ /* 0x000fc800078e0038 */
[-C--:B------:R-:W-:Y:S02]  /*2c60*/  @!P4 IMAD R21, R18, R24.reuse, R5 ;  /* 0x000000181215c224 */ /* 0x080fe400078e0205 */
[----:B------:R-:W-:Y:S01]  /*2c70*/  @!P3 IMAD.WIDE.U32 R18, R19, 0x8, R56 ;  /* 0x000000081312b825 */ /* 0x000fe200078e0038 */
[----:B------:R-:W2:Y:S03]  /*2c80*/  @!P2 LDG.E.64 R16, desc[UR6][R16.64] ;  /* 0x000000061010a981 */ /* 0x000ea6000c1e1b00 */
[----:B------:R-:W-:Y:S02]  /*2c90*/  @!P5 IMAD R23, R20, R24, R5 ;  /* 0x000000181417d224 */ /* 0x000fe400078e0205 */
[--C-:B------:R-:W-:Y:S01]  /*2ca0*/  @!P4 IMAD.WIDE.U32 R20, R21, 0x8, R56.reuse ;  /* 0x000000081514c825 */ /* 0x100fe200078e0038 */
[----:B------:R-:W3:Y:S03]  /*2cb0*/  @!P3 LDG.E.64 R18, desc[UR6][R18.64] ;  /* 0x000000061212b981 */ /* 0x000ee6000c1e1b00 */
[----:B------:R-:W-:-:S02]  /*2cc0*/  @!P5 IMAD.WIDE.U32 R22, R23, 0x8, R56 ;  /* 0x000000081716d825 */ /* 0x000fc400078e0038 */
[----:B------:R-:W4:Y:S04]  /*2cd0*/  @!P4 LDG.E.64 R20, desc[UR6][R20.64] ;  /* 0x000000061414c981 */ /* 0x000f28000c1e1b00 */
[----:B------:R-:W5:Y:S01]  /*2ce0*/  @!P5 LDG.E.64 R22, desc[UR6][R22.64] ;  /* 0x000000061616d981 */ /* 0x000f62000c1e1b00 */
[----:B------:R-:W-:Y:S01]  /*2cf0*/  IADD3 R26, PT, PT, R26, 0x4, RZ ;  /* 0x000000041a1a7810 */ /* 0x000fe20007ffe0ff */
[----:B--2---:R-:W-:Y:S01]  /*2d00*/  @!P2 FADD.FTZ R14, R14, R16 ;  /* 0x000000100e0ea221 */ /* 0x004fe20000010000 */
[----:B------:R-:W-:-:S03]  /*2d10*/  @!P2 FADD.FTZ R15, R15, R17 ;  /* 0x000000110f0fa221 */ /* 0x000fc60000010000 */
[----:B---3--:R-:W-:Y:S01]  /*2d20*/  @!P3 FADD.FTZ R14, R14, R18 ;  /* 0x000000120e0eb221 */ /* 0x008fe20000010000 */
[----:B------:R-:W-:-:S03]  /*2d30*/  @!P3 FADD.FTZ R15, R15, R19 ;  /* 0x000000130f0fb221 */ /* 0x000fc60000010000 */
[----:B----4-:R-:W-:Y:S01]  /*2d40*/  @!P4 FADD.FTZ R14, R14, R20 ;  /* 0x000000140e0ec221 */ /* 0x010fe20000010000 */
[----:B------:R-:W-:-:S03]  /*2d50*/  @!P4 FADD.FTZ R15, R15, R21 ;  /* 0x000000150f0fc221 */ /* 0x000fc60000010000 */
[----:B-----5:R-:W-:Y:S01]  /*2d60*/  @!P5 FADD.FTZ R14, R14, R22 ;  /* 0x000000160e0ed221 */ /* 0x020fe20000010000 */
[----:B------:R-:W-:-:S07]  /*2d70*/  @!P5 FADD.FTZ R15, R15, R23 ;  /* 0x000000170f0fd221 */ /* 0x000fce0000010000 */
.L_x_17:
[----:B------:R-:W-:Y:S05]  /*2d80*/  @!P0 BRA `(.L_x_12) ;  /* 0x00000000006c8947 */ /* 0x000fea0003800000 */
[----:B------:R-:W-:Y:S02]  /*2d90*/  ISETP.NE.AND P0, PT, R27, 0x1, PT ;  /* 0x000000011b00780c */ /* 0x000fe40003f05270 */
[----:B------:R-:W-:-:S11]  /*2da0*/  LOP3.LUT R25, R25, 0x1, RZ, 0xc0, !PT ;  /* 0x0000000119197812 */ /* 0x000fd600078ec0ff */
[----:B------:R-:W-:Y:S05]  /*2db0*/  @!P0 BRA `(.L_x_18) ;  /* 0x0000000000388947 */ /* 0x000fea0003800000 */
[C---:B------:R-:W-:Y:S02]  /*2dc0*/  IADD3 R16, PT, PT, R26.reuse, 0x1, RZ ;  /* 0x000000011a107810 */ /* 0x040fe40007ffe0ff */
[-C--:B------:R-:W-:Y:S02]  /*2dd0*/  ISETP.EQ.OR P2, PT, R26, R3.reuse, P1 ;  /* 0x000000031a00720c */ /* 0x080fe40000f42670 */
[----:B------:R-:W-:-:S11]  /*2de0*/  ISETP.EQ.OR P0, PT, R16, R3, P1 ;  /* 0x000000031000720c */ /* 0x000fd60000f02670 */
[-CC-:B------:R-:W-:Y:S02]  /*2df0*/  @!P2 IMAD R17, R26, R24.reuse, R5.reuse ;  /* 0x000000181a11a224 */ /* 0x180fe400078e0205 */
[----:B--2---:R-:W-:Y:S02]  /*2e00*/  @!P0 IMAD R19, R16, R24, R5 ;  /* 0x0000001810138224 */ /* 0x004fe400078e0205 */
[----:B------:R-:W-:-:S04]  /*2e10*/  @!P2 IMAD.WIDE.U32 R16, R17, 0x8, R56 ;  /* 0x000000081110a825 */ /* 0x000fc800078e0038 */
[----:B------:R-:W-:Y:S02]  /*2e20*/  @!P0 IMAD.WIDE.U32 R18, R19, 0x8, R56 ;  /* 0x0000000813128825 */ /* 0x000fe400078e0038 */
[----:B------:R-:W2:Y:S04]  /*2e30*/  @!P2 LDG.E.64 R16, desc[UR6][R16.64] ;  /* 0x000000061010a981 */ /* 0x000ea8000c1e1b00 */
[----:B------:R-:W3:Y:S01]  /*2e40*/  @!P0 LDG.E.64 R18, desc[UR6][R18.64] ;  /* 0x0000000612128981 */ /* 0x000ee2000c1e1b00 */
[----:B------:R-:W-:Y:S01]  /*2e50*/  IADD3 R26, PT, PT, R26, 0x2, RZ ;  /* 0x000000021a1a7810 */ /* 0x000fe20007ffe0ff */
[----:B--2---:R-:W-:Y:S01]  /*2e60*/  @!P2 FADD.FTZ R14, R14, R16 ;  /* 0x000000100e0ea221 */ /* 0x004fe20000010000 */
[----:B------:R-:W-:-:S03]  /*2e70*/  @!P2 FADD.FTZ R15, R15, R17 ;  /* 0x000000110f0fa221 */ /* 0x000fc60000010000 */
[----:B---3--:R-:W-:Y:S01]  /*2e80*/  @!P0 FADD.FTZ R14, R14, R18 ;  /* 0x000000120e0e8221 */ /* 0x008fe20000010000 */
[----:B------:R-:W-:-:S07]  /*2e90*/  @!P0 FADD.FTZ R15, R15, R19 ;  /* 0x000000130f0f8221 */ /* 0x000fce0000010000 */
.L_x_18:
[----:B------:R-:W-:Y:S01]  /*2ea0*/  ISETP.EQ.OR P0, PT, R26, R3, P1 ;  /* 0x000000031a00720c */ /* 0x000fe20000f02670 */
[----:B------:R-:W-:Y:S03]  /*2eb0*/  BSSY.RECONVERGENT B0, `(.L_x_12) ;  /* 0x0000008000007945 */ /* 0x000fe60003800200 */
[----:B------:R-:W-:-:S13]  /*2ec0*/  ISETP.NE.U32.OR P0, PT, R25, 0x1, P0 ;  /* 0x000000011900780c */ /* 0x000fda0000705470 */
[----:B------:R-:W-:Y:S05]  /*2ed0*/  @P0 BRA `(.L_x_19) ;  /* 0x0000000000140947 */ /* 0x000fea0003800000 */
[----:B------:R-:W-:-:S04]  /*2ee0*/  IMAD R5, R24, R26, R5 ;  /* 0x0000001a18057224 */ /* 0x000fc800078e0205 */
[----:B------:R-:W-:-:S06]  /*2ef0*/  IMAD.WIDE.U32 R56, R5, 0x8, R56 ;  /* 0x0000000805387825 */ /* 0x000fcc00078e0038 */
[----:B------:R-:W3:Y:S02]  /*2f00*/  LDG.E.64 R56, desc[UR6][R56.64] ;  /* 0x0000000638387981 */ /* 0x000ee4000c1e1b00 */
[----:B---3--:R-:W-:Y:S01]  /*2f10*/  FADD.FTZ R14, R14, R56 ;  /* 0x000000380e0e7221 */ /* 0x008fe20000010000 */
[----:B------:R-:W-:-:S07]  /*2f20*/  FADD.FTZ R15, R15, R57 ;  /* 0x000000390f0f7221 */ /* 0x000fce0000010000 */
.L_x_19:
[----:B------:R-:W-:Y:S05]  /*2f30*/  BSYNC.RECONVERGENT B0 ;  /* 0x0000000000007941 */ /* 0x000fea0003800200 */
.L_x_12:
[----:B------:R-:W5:Y:S01]  /*2f40*/  S2UR UR5, SR_CgaCtaId ;  /* 0x00000000000579c3 */ /* 0x000f620000008800 */
[----:B------:R-:W-:Y:S01]  /*2f50*/  UMOV UR4, 0x400 ;  /* 0x0000040000047882 */ /* 0x000fe20000000000 */
[----:B--2-4-:R-:W-:Y:S02]  /*2f60*/  SHF.L.U32 R19, R36, 0x10, RZ ;  /* 0x0000001024137819 */ /* 0x014fe400000006ff */
[----:B------:R-:W-:Y:S02]  /*2f70*/  SHF.L.U32 R21, R44, 0x10, RZ ;  /* 0x000000102c157819 */ /* 0x000fe400000006ff */
[----:B------:R-:W-:-:S03]  /*2f80*/  SHF.L.U32 R35, R35, 0x10, RZ ;  /* 0x0000001023237819 */ /* 0x000fc600000006ff */
[----:B------:R-:W-:-:S04]  /*2f90*/  FADD.FTZ R21, -R8, R21 ;  /* 0x0000001508157221 */ /* 0x000fc80000010100 */
[----:B-1----:R-:W-:Y:S01]  /*2fa0*/  FMUL.FTZ R18, R21, R46 ;  /* 0x0000002e15127220 */ /* 0x002fe20000410000 */
[----:B-----5:R-:W-:Y:S01]  /*2fb0*/  ULEA UR4, UR5, UR4, 0x18 ;  /* 0x0000000405047291 */ /* 0x020fe2000f8ec0ff */
[----:B------:R-:W1:Y:S08]  /*2fc0*/  LDCU.U8 UR5, c[0x0][0x414] ;  /* 0x00008280ff0577ac */ /* 0x000e700008000000 */
[----:B------:R0:W-:Y:S01]  /*2fd0*/  @!P1 STS.64 [UR4+0x98], R14 ;  /* 0x0000980eff009988 */ /* 0x0001e20008000a04 */
[----:B------:R-:W-:Y:S01]  /*2fe0*/  BAR.SYNC.DEFER_BLOCKING 0x0 ;  /* 0x0000000000007b1d */ /* 0x000fe20000010000 */
[----:B0--3--:R-:W-:Y:S01]  /*2ff0*/  SHF.L.U32 R14, R45, 0x10, RZ ;  /* 0x000000102d0e7819 */ /* 0x009fe200000006ff */
[----:B-1----:R-:W-:-:S04]  /*3000*/  UISETP.NE.AND UP0, UPT, UR5, URZ, UPT ;  /* 0x000000ff0500728c */ /* 0x002fc8000bf05270 */
[----:B------:R-:W0:Y:S01]  /*3010*/  LDS.64 R16, [UR4+0x98] ;  /* 0x00009804ff107984 */ /* 0x000e220008000a00 */
[----:B------:R-:W0:Y:S02]  /*3020*/  LDCU UR4, c[0x0][0x42c] ;  /* 0x00008580ff0477ac */ /* 0x000e240008000800 */
[----:B0-----:R-:W-:Y:S01]  /*3030*/  FMUL.FTZ R5, R16, UR4 ;  /* 0x0000000410057c20 */ /* 0x001fe20008410000 */
[----:B------:R-:W-:Y:S01]  /*3040*/  FMUL.FTZ R16, R17, UR4 ;  /* 0x0000000411107c20 */ /* 0x000fe20008410000 */
[----:B------:R-:W-:-:S04]  /*3050*/  FADD.FTZ R17, -R8, R19 ;  /* 0x0000001308117221 */ /* 0x000fc80000010100 */
[----:B------:R-:W-:Y:S01]  /*3060*/  FMUL.FTZ R17, R17, R46 ;  /* 0x0000002e11117220 */ /* 0x000fe20000410000 */
[----:B------:R-:W-:Y:S06]  /*3070*/  BRA.U !UP0, `(.L_x_20) ;  /* 0x0000000108487547 */ /* 0x000fec000b800000 */
[----:B------:R-:W-:Y:S01]  /*3080*/  FFMA.FTZ R19, R13, R18, R11 ;  /* 0x000000120d137223 */ /* 0x000fe2000001000b */
[----:B------:R-:W-:-:S03]  /*3090*/  FFMA.FTZ R15, R12, R17, R10 ;  /* 0x000000110c0f7223 */ /* 0x000fc6000001000a */
[----:B------:R-:W-:Y:S01]  /*30a0*/  FMUL.FTZ R23, R19, -1.4426950216293334961 ;  /* 0xbfb8aa3b13177820 */ /* 0x000fe20000410000 */
[----:B------:R-:W-:-:S05]  /*30b0*/  FMUL.FTZ R20, R15, -1.4426950216293334961 ;  /* 0xbfb8aa3b0f147820 */ /* 0x000fca0000410000 */
[----:B------:R-:W0:Y:S04]  /*30c0*/  MUFU.EX2 R23, R23 ;  /* 0x0000001700177308 */ /* 0x000e280000000800 */
[----:B------:R-:W1:Y:S01]  /*30d0*/  MUFU.EX2 R20, R20 ;  /* 0x0000001400147308 */ /* 0x000e620000000800 */
[----:B0-----:R-:W-:Y:S01]  /*30e0*/  FADD.FTZ R25, R23, 1 ;  /* 0x3f80000017197421 */ /* 0x001fe20000010000 */
[----:B-1----:R-:W-:-:S05]  /*30f0*/  FADD.FTZ R21, R20, 1 ;  /* 0x3f80000014157421 */ /* 0x002fca0000010000 */
[----:B------:R-:W0:Y:S08]  /*3100*/  MUFU.RCP R25, R25 ;  /* 0x0000001900197308 */ /* 0x000e300000001000 */
[----:B------:R-:W1:Y:S01]  /*3110*/  MUFU.RCP R22, R21 ;  /* 0x0000001500167308 */ /* 0x000e620000001000 */
[----:B0-----:R-:W-:Y:S01]  /*3120*/  FADD.FTZ R28, -R25, 1 ;  /* 0x3f800000191c7421 */ /* 0x001fe20000010100 */
[----:B------:R-:W-:-:S03]  /*3130*/  FMUL.FTZ R14, R14, R25 ;  /* 0x000000190e0e7220 */ /* 0x000fc60000410000 */
[----:B------:R-:W-:Y:S01]  /*3140*/  FFMA.FTZ R19, R19, R28, 1 ;  /* 0x3f80000013137423 */ /* 0x000fe2000001001c */
[----:B-1----:R-:W-:Y:S01]  /*3150*/  FADD.FTZ R26, -R22, 1 ;  /* 0x3f800000161a7421 */ /* 0x002fe20000010100 */
[----:B------:R-:W-:Y:S02]  /*3160*/  FMUL.FTZ R35, R35, R22 ;  /* 0x0000001623237220 */ /* 0x000fe40000410000 */
[----:B------:R-:W-:Y:S01]  /*3170*/  FMUL.FTZ R14, R14, R19 ;  /* 0x000000130e0e7220 */ /* 0x000fe20000410000 */
[----:B------:R-:W-:-:S04]  /*3180*/  FFMA.FTZ R26, R15, R26, 1 ;  /* 0x3f8000000f1a7423 */ /* 0x000fc8000001001a */
[----:B------:R-:W-:-:S07]  /*3190*/  FMUL.FTZ R35, R35, R26 ;  /* 0x0000001a23237220 */ /* 0x000fce0000410000 */
.L_x_20:
[----:B------:R-:W0:Y:S01]  /*31a0*/  LDCU UR4, c[0x0][0x41c] ;  /* 0x00008380ff0477ac */ /* 0x000e220008000800 */
[----:B------:R-:W-:Y:S01]  /*31b0*/  SHF.R.U32.HI R2, RZ, 0x5, R2 ;  /* 0x00000005ff027819 */ /* 0x000fe20000011602 */
[----:B------:R-:W-:Y:S01]  /*31c0*/  BSSY.RECONVERGENT B0, `(.L_x_21) ;  /* 0x000003b000007945 */ /* 0x000fe20003800200 */
[----:B------:R-:W-:Y:S01]  /*31d0*/  SHF.L.U32 R25, R4, 0x10, RZ ;  /* 0x0000001004197819 */ /* 0x000fe200000006ff */
[----:B------:R-:W1:Y:S01]  /*31e0*/  LDCU.64 UR8, c[0x0][0x400] ;  /* 0x00008000ff0877ac */ /* 0x000e620008000a00 */
[----:B------:R-:W-:Y:S02]  /*31f0*/  SHF.L.U32 R15, R34, 0x10, RZ ;  /* 0x00000010220f7819 */ /* 0x000fe400000006ff */
[----:B------:R-:W-:Y:S01]  /*3200*/  SHF.L.U32 R19, R42, 0x10, RZ ;  /* 0x000000102a137819 */ /* 0x000fe200000006ff */
[----:B------:R-:W-:Y:S01]  /*3210*/  FADD.FTZ R25, -R8, R25 ;  /* 0x0000001908197221 */ /* 0x000fe20000010100 */
[----:B------:R-:W-:Y:S01]  /*3220*/  SHF.L.U32 R21, R32, 0x10, RZ ;  /* 0x0000001020157819 */ /* 0x000fe200000006ff */
[----:B------:R-:W-:Y:S01]  /*3230*/  FADD.FTZ R15, -R8, R15 ;  /* 0x0000000f080f7221 */ /* 0x000fe20000010100 */
[----:B------:R-:W-:Y:S01]  /*3240*/  SHF.L.U32 R23, R40, 0x10, RZ ;  /* 0x0000001028177819 */ /* 0x000fe200000006ff */
[C---:B------:R-:W-:Y:S01]  /*3250*/  FADD.FTZ R19, -R8.reuse, R19 ;  /* 0x0000001308137221 */ /* 0x040fe20000010100 */
[----:B------:R-:W-:Y:S01]  /*3260*/  SHF.L.U32 R9, R9, 0x10, RZ ;  /* 0x0000001009097819 */ /* 0x000fe200000006ff */
[C---:B------:R-:W-:Y:S01]  /*3270*/  FADD.FTZ R21, -R8.reuse, R21 ;  /* 0x0000001508157221 */ /* 0x040fe20000010100 */
[-C--:B------:R-:W-:Y:S01]  /*3280*/  FMUL.FTZ R29, R15, R46.reuse ;  /* 0x0000002e0f1d7220 */ /* 0x080fe20000410000 */
[----:B------:R-:W-:Y:S01]  /*3290*/  FADD.FTZ R23, -R8, R23 ;  /* 0x0000001708177221 */ /* 0x000fe20000010100 */
[----:B------:R-:W-:Y:S01]  /*32a0*/  FMUL.FTZ R15, R25, R46 ;  /* 0x0000002e190f7220 */ /* 0x000fe20000410000 */
[----:B0-----:R-:W-:-:S02]  /*32b0*/  IMAD R31, R3, UR4, R2 ;  /* 0x00000004031f7c24 */ /* 0x001fc4000f8e0202 */
[----:B------:R-:W-:Y:S01]  /*32c0*/  FADD.FTZ R9, -R8, R9 ;  /* 0x0000000908097221 */ /* 0x000fe20000010100 */
[--C-:B------:R-:W-:Y:S01]  /*32d0*/  FFMA.FTZ R2, R5, R18, R16.reuse ;  /* 0x0000001205027223 */ /* 0x100fe20000010010 */
[-C--:B------:R-:W-:Y:S01]  /*32e0*/  FMUL.FTZ R30, R19, R46.reuse ;  /* 0x0000002e131e7220 */ /* 0x080fe20000410000 */
[-C--:B------:R-:W-:Y:S01]  /*32f0*/  FMUL.FTZ R19, R21, R46.reuse ;  /* 0x0000002e15137220 */ /* 0x080fe20000410000 */
[----:B-1----:R-:W-:Y:S01]  /*3300*/  ISETP.GE.U32.AND P0, PT, R31, UR8, PT ;  /* 0x000000081f007c0c */ /* 0x002fe2000bf06070 */
[-C--:B------:R-:W-:Y:S01]  /*3310*/  FMUL.FTZ R20, R23, R46.reuse ;  /* 0x0000002e17147220 */ /* 0x080fe20000410000 */
[----:B------:R-:W-:Y:S01]  /*3320*/  SHF.R.S32.HI R4, RZ, 0x1f, R31 ;  /* 0x0000001fff047819 */ /* 0x000fe2000001141f */
[----:B------:R-:W-:Y:S01]  /*3330*/  FMUL.FTZ R9, R9, R46 ;  /* 0x0000002e09097220 */ /* 0x000fe20000410000 */
[----:B------:R-:W-:Y:S01]  /*3340*/  IADD3 R25, PT, PT, R31, 0x10, RZ ;  /* 0x000000101f197810 */ /* 0x000fe20007ffe0ff */
[C-C-:B------:R-:W-:Y:S01]  /*3350*/  FFMA.FTZ R3, R5.reuse, R17, R16.reuse ;  /* 0x0000001105037223 */ /* 0x140fe20000010010 */
[----:B------:R-:W-:Y:S01]  /*3360*/  ISETP.GE.AND.EX P1, PT, R4, UR9, PT, P0 ;  /* 0x0000000904007c0c */ /* 0x000fe2000bf26300 */
[--C-:B------:R-:W-:Y:S01]  /*3370*/  FFMA.FTZ R27, R5, R29, R16.reuse ;  /* 0x0000001d051b7223 */ /* 0x100fe20000010010 */
[----:B------:R-:W-:Y:S01]  /*3380*/  IADD3 R18, PT, PT, R31, 0x20, RZ ;  /* 0x000000201f127810 */ /* 0x000fe20007ffe0ff */
[--C-:B------:R-:W-:Y:S01]  /*3390*/  FFMA.FTZ R28, R5, R30, R16.reuse ;  /* 0x0000001e051c7223 */ /* 0x100fe20000010010 */
[----:B------:R-:W-:Y:S01]  /*33a0*/  IADD3 R8, PT, PT, R31, 0x30, RZ ;  /* 0x000000301f087810 */ /* 0x000fe20007ffe0ff */
[--C-:B------:R-:W-:Y:S01]  /*33b0*/  FFMA.FTZ R23, R5, R19, R16.reuse ;  /* 0x0000001305177223 */ /* 0x100fe20000010010 */
[----:B------:R-:W-:Y:S01]  /*33c0*/  ISETP.GE.U32.AND P2, PT, R25, UR8, PT ;  /* 0x0000000819007c0c */ /* 0x000fe2000bf46070 */
[C-C-:B------:R-:W-:Y:S01]  /*33d0*/  FFMA.FTZ R22, R5.reuse, R20, R16.reuse ;  /* 0x0000001405167223 */ /* 0x140fe20000010010 */
[----:B------:R-:W-:Y:S01]  /*33e0*/  ISETP.GE.U32.AND P3, PT, R18, UR8, PT ;  /* 0x0000000812007c0c */ /* 0x000fe2000bf66070 */
[C-C-:B------:R-:W-:Y:S01]  /*33f0*/  FFMA.FTZ R17, R5.reuse, R15, R16.reuse ;  /* 0x0000000f05117223 */ /* 0x140fe20000010010 */
[----:B------:R-:W-:Y:S01]  /*3400*/  SHF.R.S32.HI R26, RZ, 0x1f, R25 ;  /* 0x0000001fff1a7819 */ /* 0x000fe20000011419 */
[----:B------:R-:W-:Y:S01]  /*3410*/  FFMA.FTZ R16, R5, R9, R16 ;  /* 0x0000000905107223 */ /* 0x000fe20000010010 */
[----:B------:R-:W-:Y:S01]  /*3420*/  SHF.R.S32.HI R21, RZ, 0x1f, R18 ;  /* 0x0000001fff157819 */ /* 0x000fe20000011412 */
[----:B------:R-:W-:Y:S01]  /*3430*/  FFMA.FTZ R35, R12, R35, -R3 ;  /* 0x000000230c237223 */ /* 0x000fe20000010803 */
[----:B------:R-:W-:Y:S01]  /*3440*/  ISETP.GE.U32.AND P0, PT, R8, UR8, PT ;  /* 0x0000000808007c0c */ /* 0x000fe2000bf06070 */
[----:B------:R-:W-:Y:S01]  /*3450*/  FFMA.FTZ R5, R13, R14, -R2 ;  /* 0x0000000e0d057223 */ /* 0x000fe20000010802 */
[----:B------:R-:W-:-:S02]  /*3460*/  ISETP.GE.AND.EX P2, PT, R26, UR9, PT, P2 ;  /* 0x000000091a007c0c */ /* 0x000fc4000bf46320 */
[----:B------:R-:W-:Y:S01]  /*3470*/  ISETP.GE.AND.EX P3, PT, R21, UR9, PT, P3 ;  /* 0x0000000915007c0c */ /* 0x000fe2000bf66330 */
[----:B------:R-:W-:-:S12]  /*3480*/  @P1 BRA `(.L_x_22) ;  /* 0x0000000000381947 */ /* 0x000fd80003800000 */
[----:B------:R-:W0:Y:S01]  /*3490*/  LDCU.64 UR10, c[0x0][0x3f8] ;  /* 0x00007f00ff0a77ac */ /* 0x000e220008000a00 */
[----:B------:R-:W-:Y:S01]  /*34a0*/  MOV R2, R48 ;  /* 0x0000003000027202 */ /* 0x000fe20000000f00 */
[-C--:B------:R-:W-:Y:S01]  /*34b0*/  FMUL.FTZ R35, R35, R46.reuse ;  /* 0x0000002e23237220 */ /* 0x080fe20000410000 */
[----:B------:R-:W-:Y:S01]  /*34c0*/  MOV R3, R51 ;  /* 0x0000003300037202 */ /* 0x000fe20000000f00 */
[----:B------:R-:W1:Y:S01]  /*34d0*/  LDCU.64 UR4, c[0x0][0x380] ;  /* 0x00007000ff0477ac */ /* 0x000e620008000a00 */
[----:B------:R-:W-:Y:S01]  /*34e0*/  FMUL.FTZ R14, R5, R46 ;  /* 0x0000002e050e7220 */ /* 0x000fe20000410000 */
[----:B0-----:R-:W-:Y:S02]  /*34f0*/  IMAD R4, R4, UR10, RZ ;  /* 0x0000000a04047c24 */ /* 0x001fe4000f8e02ff */
[----:B------:R-:W-:-:S04]  /*3500*/  IMAD.WIDE.U32 R2, R31, UR10, R2 ;  /* 0x0000000a1f027c25 */ /* 0x000fc8000f8e0002 */
[----:B------:R-:W-:Y:S01]  /*3510*/  IMAD R31, R31, UR11, R4 ;  /* 0x0000000b1f1f7c24 */ /* 0x000fe2000f8e0204 */
[----:B-1----:R-:W-:-:S04]  /*3520*/  LEA R4, P1, R2, UR4, 0x1 ;  /* 0x0000000402047c11 */ /* 0x002fc8000f8208ff */
[----:B------:R-:W-:Y:S02]  /*3530*/  IADD3 R31, PT, PT, R3, R31, RZ ;  /* 0x0000001f031f7210 */ /* 0x000fe40007ffe0ff */
[----:B------:R-:W-:Y:S02]  /*3540*/  F2FP.BF16.F32.PACK_AB R3, R14, R35 ;  /* 0x000000230e03723e */ /* 0x000fe400000010ff */
[----:B------:R-:W-:-:S05]  /*3550*/  LEA.HI.X R5, R2, UR5, R31, 0x1, P1 ;  /* 0x0000000502057c11 */ /* 0x000fca00088f0c1f */
[----:B------:R0:W-:Y:S02]  /*3560*/  STG.E desc[UR6][R4.64], R3 ;  /* 0x0000000304007986 */ /* 0x0001e4000c101906 */
.L_x_22:
[----:B------:R-:W-:Y:S05]  /*3570*/  BSYNC.RECONVERGENT B0 ;  /* 0x0000000000007941 */ /* 0x000fea0003800200 */
.L_x_21:
[----:B------:R-:W-:Y:S02]  /*3580*/  SHF.L.U32 R33, R33, 0x10, RZ ;  /* 0x0000001021217819 */ /* 0x000fe400000006ff */
[----:B------:R-:W-:Y:S01]  /*3590*/  SHF.L.U32 R43, R43, 0x10, RZ ;  /* 0x000000102b2b7819 */ /* 0x000fe200000006ff */
[----:B------:R-:W-:Y:S06]  /*35a0*/  BRA.U !UP0, `(.L_x_23) ;  /* 0x0000000108487547 */ /* 0x000fec000b800000 */
[----:B------:R-:W-:Y:S01]  /*35b0*/  FFMA.FTZ R30, R13, R30, R11 ;  /* 0x0000001e0d1e7223 */ /* 0x000fe2000001000b */
[----:B------:R-:W-:-:S03]  /*35c0*/  FFMA.FTZ R29, R12, R29, R10 ;  /* 0x0000001d0c1d7223 */ /* 0x000fc6000001000a */
[----:B0-----:R-:W-:Y:S01]  /*35d0*/  FMUL.FTZ R5, R30, -1.4426950216293334961 ;  /* 0xbfb8aa3b1e057820 */ /* 0x001fe20000410000 */
        /* <DEDUP_REMOVED lines=15> */
.L_x_23:
[----:B------:R-:W-:Y:S01]  /*36d0*/  BSSY.RECONVERGENT B0, `(.L_x_24) ;  /* 0x0000012000007945 */ /* 0x000fe20003800200 */
[----:B------:R-:W-:Y:S01]  /*36e0*/  FFMA.FTZ R27, R12, R33, -R27 ;  /* 0x000000210c1b7223 */ /* 0x000fe2000001081b */
[----:B------:R-:W-:Y:S02]  /*36f0*/  FFMA.FTZ R43, R13, R43, -R28 ;  /* 0x0000002b0d2b7223 */ /* 0x000fe4000001081c */
[----:B------:R-:W-:Y:S05]  /*3700*/  @P2 BRA `(.L_x_25) ;  /* 0x0000000000382947 */ /* 0x000fea0003800000 */
[----:B------:R-:W1:Y:S01]  /*3710*/  LDCU.64 UR4, c[0x0][0x3f8] ;  /* 0x00007f00ff0477ac */ /* 0x000e620008000a00 */
[----:B------:R-:W-:Y:S01]  /*3720*/  MOV R2, R48 ;  /* 0x0000003000027202 */ /* 0x000fe20000000f00 */
[-C--:B------:R-:W-:Y:S01]  /*3730*/  FMUL.FTZ R27, R27, R46.reuse ;  /* 0x0000002e1b1b7220 */ /* 0x080fe20000410000 */
[----:B0-----:R-:W-:Y:S01]  /*3740*/  MOV R3, R51 ;  /* 0x0000003300037202 */ /* 0x001fe20000000f00 */
[----:B------:R-:W0:Y:S01]  /*3750*/  LDCU.64 UR10, c[0x0][0x380] ;  /* 0x00007000ff0a77ac */ /* 0x000e220008000a00 */
[----:B------:R-:W-:Y:S01]  /*3760*/  FMUL.FTZ R14, R43, R46 ;  /* 0x0000002e2b0e7220 */ /* 0x000fe20000410000 */
[----:B-1----:R-:W-:Y:S02]  /*3770*/  IMAD R26, R26, UR4, RZ ;  /* 0x000000041a1a7c24 */ /* 0x002fe4000f8e02ff */
[----:B------:R-:W-:-:S04]  /*3780*/  IMAD.WIDE.U32 R2, R25, UR4, R2 ;  /* 0x0000000419027c25 */ /* 0x000fc8000f8e0002 */
[----:B------:R-:W-:Y:S01]  /*3790*/  IMAD R25, R25, UR5, R26 ;  /* 0x0000000519197c24 */ /* 0x000fe2000f8e021a */
[----:B0-----:R-:W-:-:S04]  /*37a0*/  LEA R4, P1, R2, UR10, 0x1 ;  /* 0x0000000a02047c11 */ /* 0x001fc8000f8208ff */
[----:B------:R-:W-:Y:S02]  /*37b0*/  IADD3 R25, PT, PT, R3, R25, RZ ;  /* 0x0000001903197210 */ /* 0x000fe40007ffe0ff */
[----:B------:R-:W-:Y:S02]  /*37c0*/  F2FP.BF16.F32.PACK_AB R3, R14, R27 ;  /* 0x0000001b0e03723e */ /* 0x000fe400000010ff */
[----:B------:R-:W-:-:S05]  /*37d0*/  LEA.HI.X R5, R2, UR11, R25, 0x1, P1 ;  /* 0x0000000b02057c11 */ /* 0x000fca00088f0c19 */
[----:B------:R1:W-:Y:S02]  /*37e0*/  STG.E desc[UR6][R4.64], R3 ;  /* 0x0000000304007986 */ /* 0x0003e4000c101906 */
.L_x_25:
[----:B------:R-:W-:Y:S05]  /*37f0*/  BSYNC.RECONVERGENT B0 ;  /* 0x0000000000007941 */ /* 0x000fea0003800200 */
.L_x_24:
[----:B------:R-:W-:Y:S02]  /*3800*/  SHF.L.U32 R7, R7, 0x10, RZ ;  /* 0x0000001007077819 */ /* 0x000fe400000006ff */
[----:B------:R-:W-:Y:S01]  /*3810*/  SHF.L.U32 R41, R41, 0x10, RZ ;  /* 0x0000001029297819 */ /* 0x000fe200000006ff */
[----:B------:R-:W-:Y:S06]  /*3820*/  BRA.U !UP0, `(.L_x_26) ;  /* 0x0000000108487547 */ /* 0x000fec000b800000 */
[----:B------:R-:W-:Y:S01]  /*3830*/  FFMA.FTZ R20, R13, R20, R11 ;  /* 0x000000140d147223 */ /* 0x000fe2000001000b */
[----:B------:R-:W-:-:S03]  /*3840*/  FFMA.FTZ R19, R12, R19, R10 ;  /* 0x000000130c137223 */ /* 0x000fc6000001000a */
[----:B01----:R-:W-:Y:S01]  /*3850*/  FMUL.FTZ R5, R20, -1.4426950216293334961 ;  /* 0xbfb8aa3b14057820 */ /* 0x003fe20000410000 */
        /* <DEDUP_REMOVED lines=15> */
.L_x_26:
[----:B------:R-:W-:Y:S01]  /*3950*/  BSSY.RECONVERGENT B0, `(.L_x_27) ;  /* 0x0000012000007945 */ /* 0x000fe20003800200 */
[----:B------:R-:W-:Y:S01]  /*3960*/  FFMA.FTZ R23, R12, R7, -R23 ;  /* 0x000000070c177223 */ /* 0x000fe20000010817 */
[----:B------:R-:W-:Y:S02]  /*3970*/  FFMA.FTZ R7, R13, R41, -R22 ;  /* 0x000000290d077223 */ /* 0x000fe40000010816 */
[----:B------:R-:W-:Y:S05]  /*3980*/  @P3 BRA `(.L_x_28) ;  /* 0x0000000000383947 */ /* 0x000fea0003800000 */
[----:B------:R-:W2:Y:S01]  /*3990*/  LDCU.64 UR4, c[0x0][0x3f8] ;  /* 0x00007f00ff0477ac */ /* 0x000ea20008000a00 */
[----:B------:R-:W-:Y:S01]  /*39a0*/  MOV R2, R48 ;  /* 0x0000003000027202 */ /* 0x000fe20000000f00 */
[-C--:B------:R-:W-:Y:S01]  /*39b0*/  FMUL.FTZ R14, R23, R46.reuse ;  /* 0x0000002e170e7220 */ /* 0x080fe20000410000 */
[----:B01----:R-:W-:Y:S01]  /*39c0*/  MOV R3, R51 ;  /* 0x0000003300037202 */ /* 0x003fe20000000f00 */
[----:B------:R-:W0:Y:S01]  /*39d0*/  LDCU.64 UR10, c[0x0][0x380] ;  /* 0x00007000ff0a77ac */ /* 0x000e220008000a00 */
[----:B------:R-:W-:-:S05]  /*39e0*/  FMUL.FTZ R7, R7, R46 ;  /* 0x0000002e07077220 */ /* 0x000fca0000410000 */
[----:B------:R-:W-:Y:S01]  /*39f0*/  F2FP.BF16.F32.PACK_AB R7, R7, R14 ;  /* 0x0000000e0707723e */ /* 0x000fe200000010ff */
[----:B--2---:R-:W-:Y:S02]  /*3a00*/  IMAD R21, R21, UR4, RZ ;  /* 0x0000000415157c24 */ /* 0x004fe4000f8e02ff */
[----:B------:R-:W-:-:S04]  /*3a10*/  IMAD.WIDE.U32 R4, R18, UR4, R2 ;  /* 0x0000000412047c25 */ /* 0x000fc8000f8e0002 */
[----:B------:R-:W-:Y:S01]  /*3a20*/  IMAD R21, R18, UR5, R21 ;  /* 0x0000000512157c24 */ /* 0x000fe2000f8e0215 */
[----:B0-----:R-:W-:-:S04]  /*3a30*/  LEA R2, P1, R4, UR10, 0x1 ;  /* 0x0000000a04027c11 */ /* 0x001fc8000f8208ff */
[----:B------:R-:W-:-:S04]  /*3a40*/  IADD3 R21, PT, PT, R5, R21, RZ ;  /* 0x0000001505157210 */ /* 0x000fc80007ffe0ff */
[----:B------:R-:W-:-:S05]  /*3a50*/  LEA.HI.X R3, R4, UR11, R21, 0x1, P1 ;  /* 0x0000000b04037c11 */ /* 0x000fca00088f0c15 */
[----:B------:R2:W-:Y:S02]  /*3a60*/  STG.E desc[UR6][R2.64], R7 ;  /* 0x0000000702007986 */ /* 0x0005e4000c101906 */
.L_x_28:
[----:B------:R-:W-:Y:S05]  /*3a70*/  BSYNC.RECONVERGENT B0 ;  /* 0x0000000000007941 */ /* 0x000fea0003800200 */
.L_x_27:
[----:B------:R-:W-:Y:S02]  /*3a80*/  SHF.L.U32 R6, R6, 0x10, RZ ;  /* 0x0000001006067819 */ /* 0x000fe400000006ff */
[----:B------:R-:W-:Y:S02]  /*3a90*/  SHF.R.S32.HI R19, RZ, 0x1f, R8 ;  /* 0x0000001fff137819 */ /* 0x000fe40000011408 */
[----:B------:R-:W-:Y:S01]  /*3aa0*/  SHF.L.U32 R39, R39, 0x10, RZ ;  /* 0x0000001027277819 */ /* 0x000fe200000006ff */
[----:B------:R-:W-:Y:S06]  /*3ab0*/  BRA.U !UP0, `(.L_x_29) ;  /* 0x0000000108487547 */ /* 0x000fec000b800000 */
[----:B------:R-:W-:Y:S01]  /*3ac0*/  FFMA.FTZ R10, R12, R15, R10 ;  /* 0x0000000f0c0a7223 */ /* 0x000fe2000001000a */
[----:B------:R-:W-:-:S03]  /*3ad0*/  FFMA.FTZ R9, R13, R9, R11 ;  /* 0x000000090d097223 */ /* 0x000fc6000001000b */
[----:B--2---:R-:W-:Y:S01]  /*3ae0*/  FMUL.FTZ R2, R10, -1.4426950216293334961 ;  /* 0xbfb8aa3b0a027820 */ /* 0x004fe20000410000 */
[----:B01----:R-:W-:-:S05]  /*3af0*/  FMUL.FTZ R4, R9, -1.4426950216293334961 ;  /* 0xbfb8aa3b09047820 */ /* 0x003fca0000410000 */
        /* <DEDUP_REMOVED lines=14> */
.L_x_29:
[----:B------:R-:W-:Y:S01]  /*3be0*/  ISETP.GE.AND.EX P0, PT, R19, UR9, PT, P0 ;  /* 0x0000000913007c0c */ /* 0x000fe2000bf06300 */
[----:B------:R-:W-:Y:S01]  /*3bf0*/  FFMA.FTZ R17, R12, R6, -R17 ;  /* 0x000000060c117223 */ /* 0x000fe20000010811 */
[----:B------:R-:W-:Y:S01]  /*3c00*/  FFMA.FTZ R13, R13, R39, -R16 ;  /* 0x000000270d0d7223 */ /* 0x000fe20000010810 */
[----:B------:R-:W-:Y:S02]  /*3c10*/  BSSY.RECONVERGENT B0, `(.L_x_30) ;  /* 0x000000f000007945 */ /* 0x000fe40003800200 */
[-C--:B01----:R-:W-:Y:S01]  /*3c20*/  FMUL.FTZ R5, R17, R46.reuse ;  /* 0x0000002e11057220 */ /* 0x083fe20000410000 */
[----:B------:R-:W-:-:S07]  /*3c30*/  FMUL.FTZ R46, R13, R46 ;  /* 0x0000002e0d2e7220 */ /* 0x000fce0000410000 */
[----:B------:R-:W-:Y:S05]  /*3c40*/  @P0 BRA `(.L_x_31) ;  /* 0x00000000002c0947 */ /* 0x000fea0003800000 */
[----:B------:R-:W0:Y:S01]  /*3c50*/  LDCU.64 UR4, c[0x0][0x3f8] ;  /* 0x00007f00ff0477ac */ /* 0x000e220008000a00 */
[----:B------:R-:W-:Y:S02]  /*3c60*/  MOV R49, R51 ;  /* 0x0000003300317202 */ /* 0x000fe40000000f00 */
[----:B------:R-:W-:Y:S01]  /*3c70*/  F2FP.BF16.F32.PACK_AB R5, R46, R5 ;  /* 0x000000052e05723e */ /* 0x000fe200000010ff */
[----:B------:R-:W2:Y:S01]  /*3c80*/  LDCU.64 UR8, c[0x0][0x380] ;  /* 0x00007000ff0877ac */ /* 0x000ea20008000a00 */
[----:B0-----:R-:W-:Y:S02]  /*3c90*/  IMAD R19, R19, UR4, RZ ;  /* 0x0000000413137c24 */ /* 0x001fe4000f8e02ff */
[----:B------:R-:W-:-:S04]  /*3ca0*/  IMAD.WIDE.U32 R48, R8, UR4, R48 ;  /* 0x0000000408307c25 */ /* 0x000fc8000f8e0030 */
[----:B------:R-:W-:Y:S01]  /*3cb0*/  IMAD R19, R8, UR5, R19 ;  /* 0x0000000508137c24 */ /* 0x000fe2000f8e0213 */
[----:B--2---:R-:W-:-:S04]  /*3cc0*/  LEA R2, P0, R48, UR8, 0x1 ;  /* 0x0000000830027c11 */ /* 0x004fc8000f8008ff */
[----:B------:R-:W-:-:S04]  /*3cd0*/  IADD3 R19, PT, PT, R49, R19, RZ ;  /* 0x0000001331137210 */ /* 0x000fc80007ffe0ff */
[----:B------:R-:W-:-:S05]  /*3ce0*/  LEA.HI.X R3, R48, UR9, R19, 0x1, P0 ;  /* 0x0000000930037c11 */ /* 0x000fca00080f0c13 */
[----:B------:R0:W-:Y:S02]  /*3cf0*/  STG.E desc[UR6][R2.64], R5 ;  /* 0x0000000502007986 */ /* 0x0001e4000c101906 */
.L_x_31:
[----:B------:R-:W-:Y:S05]  /*3d00*/  BSYNC.RECONVERGENT B0 ;  /* 0x0000000000007941 */ /* 0x000fea0003800200 */
.L_x_30:
[----:B------:R-:W1:Y:S01]  /*3d10*/  LDCU UR4, c[0x0][0x410] ;  /* 0x00008200ff0477ac */ /* 0x000e620008000800 */
[----:B------:R-:W-:Y:S02]  /*3d20*/  IADD3 R38, PT, PT, R24, R38, RZ ;  /* 0x0000002618267210 */ /* 0x000fe40007ffe0ff */
[----:B------:R-:W-:Y:S01]  /*3d30*/  IADD3 R37, PT, PT, R37, 0x1, RZ ;  /* 0x0000000125257810 */ /* 0x000fe20007ffe0ff */
[----:B------:R-:W1:Y:S02]  /*3d40*/  LDCU UR5, c[0x0][0x3e0] ;  /* 0x00007c00ff0577ac */ /* 0x000e640008000800 */
[----:B-1----:R-:W-:-:S06]  /*3d50*/  UIMAD UR4, UR4, UR5, URZ ;  /* 0x00000005040472a4 */ /* 0x002fcc000f8e02ff */
[----:B------:R-:W-:-:S13]  /*3d60*/  ISETP.GE.AND P0, PT, R38, UR4, PT ;  /* 0x0000000426007c0c */ /* 0x000fda000bf06270 */
[----:B------:R-:W-:Y:S05]  /*3d70*/  @!P0 BRA `(.L_x_32) ;  /* 0xffffffc000cc8947 */ /* 0x000fea000383ffff */
.L_x_1:
[----:B------:R-:W1:Y:S01]  /*3d80*/  S2R R9, SR_TID.X ;  /* 0x0000000000097919 */ /* 0x000e620000002100 */
[----:B------:R-:W3:Y:S01]  /*3d90*/  LDC R4, c[0x0][0x370] ;  /* 0x0000dc00ff047b82 */ /* 0x000ee20000000800 */
[----:B------:R-:W-:Y:S07]  /*3da0*/  BSSY.RECONVERGENT B0, `(.L_x_33) ;  /* 0x000000e000007945 */ /* 0x000fee0003800200 */
[----:B--2---:R-:W2:Y:S08]  /*3db0*/  LDC R7, c[0x0][0x374] ;  /* 0x0000dd00ff077b82 */ /* 0x004eb00000000800 */
[----:B0-----:R-:W0:Y:S01]  /*3dc0*/  LDC.64 R2, c[0x0][0x3c8] ;  /* 0x0000f200ff027b82 */ /* 0x001e220000000a00 */
[----:B---3--:R-:W-:-:S02]  /*3dd0*/  ISETP.NE.AND P0, PT, R4, 0x1, PT ;  /* 0x000000010400780c */ /* 0x008fc40003f05270 */
[----:B-1----:R-:W-:Y:S02]  /*3de0*/  ISETP.NE.AND P1, PT, R9, RZ, PT ;  /* 0x000000ff0900720c */ /* 0x002fe40003f25270 */
[----:B--2---:R-:W-:-:S04]  /*3df0*/  SHF.L.U32 R0, R7, 0x1, RZ ;  /* 0x0000000107007819 */ /* 0x004fc800000006ff */
[----:B------:R-:W-:-:S05]  /*3e00*/  SEL R5, R0, RZ, P0 ;  /* 0x000000ff00057207 */ /* 0x000fca0000000000 */
[----:B0-----:R-:W-:Y:S02]  /*3e10*/  IMAD.WIDE.U32 R2, R5, 0x4, R2 ;  /* 0x0000000405027825 */ /* 0x001fe400078e0002 */
[----:B------:R-:W-:Y:S05]  /*3e20*/  @P1 BRA `(.L_x_34) ;  /* 0x0000000000141947 */ /* 0x000fea0003800000 */
[----:B------:R-:W-:Y:S01]  /*3e30*/  HFMA2 R5, -RZ, RZ, 0, 5.9604644775390625e-08 ;  /* 0x00000001ff057431 */ /* 0x000fe200000001ff */
[----:B------:R-:W-:Y:S06]  /*3e40*/  MEMBAR.ALL.GPU ;  /* 0x0000000000007992 */ /* 0x000fec000000a000 */
[----:B------:R-:W-:-:S00]  /*3e50*/  ERRBAR ;  /* 0x00000000000079ab */ /* 0x000fc00000000000 */
[----:B------:R-:W-:Y:S06]  /*3e60*/  CGAERRBAR ;  /* 0x00000000000075ab */ /* 0x000fec0000000000 */
[----:B------:R0:W-:Y:S02]  /*3e70*/  REDG.E.ADD.S32.STRONG.GPU desc[UR6][R2.64], R5 ;  /* 0x000000050200798e */ /* 0x0001e4000c12e306 */
.L_x_34:
[----:B------:R-:W-:Y:S05]  /*3e80*/  BSYNC.RECONVERGENT B0 ;  /* 0x0000000000007941 */ /* 0x000fea0003800200 */
.L_x_33:
[----:B------:R-:W1:Y:S01]  /*3e90*/  S2UR UR5, SR_CTAID.Y ;  /* 0x00000000000579c3 */ /* 0x000e620000002600 */
[----:B0-----:R-:W-:Y:S02]  /*3ea0*/  IADD3 R5, PT, PT, R7, -0x1, RZ ;  /* 0xffffffff07057810 */ /* 0x001fe40007ffe0ff */
[----:B------:R-:W-:-:S05]  /*3eb0*/  IADD3 R0, PT, PT, R4, -0x1, RZ ;  /* 0xffffffff04007810 */ /* 0x000fca0007ffe0ff */
[----:B------:R-:W0:Y:S01]  /*3ec0*/  S2UR UR4, SR_CTAID.X ;  /* 0x00000000000479c3 */ /* 0x000e220000002500 */
[----:B-1----:R-:W-:-:S04]  /*3ed0*/  ISETP.NE.AND P0, PT, R5, UR5, PT ;  /* 0x0000000505007c0c */ /* 0x002fc8000bf05270 */
[----:B0-----:R-:W-:-:S13]  /*3ee0*/  ISETP.NE.OR P0, PT, R0, UR4, P0 ;  /* 0x0000000400007c0c */ /* 0x001fda0008705670 */
[----:B------:R-:W-:Y:S05]  /*3ef0*/  @P0 EXIT ;  /* 0x000000000000094d */ /* 0x000fea0003800000 */
[----:B------:R-:W-:Y:S05]  /*3f00*/  @P1 BRA `(.L_x_35) ;  /* 0x0000000000201947 */ /* 0x000fea0003800000 */
[----:B------:R-:W-:-:S05]  /*3f10*/  IMAD R0, R4, R7, RZ ;  /* 0x0000000704007224 */ /* 0x000fca00078e02ff */
[----:B------:R-:W-:-:S13]  /*3f20*/  ISETP.NE.AND P0, PT, R0, -0x1, PT ;  /* 0xffffffff0000780c */ /* 0x000fda0003f05270 */
[----:B------:R-:W-:Y:S05]  /*3f30*/  @!P0 BRA `(.L_x_35) ;  /* 0x0000000000148947 */ /* 0x000fea0003800000 */
.L_x_36:
[----:B------:R-:W2:Y:S04]  /*3f40*/  LDG.E.STRONG.GPU R5, desc[UR6][R2.64] ;  /* 0x0000000602057981 */ /* 0x000ea8000c1ef900 */
[----:B--2---:R-:W-:Y:S01]  /*3f50*/  CCTL.IVALL ;  /* 0x00000000ff00798f */ /* 0x004fe20002000000 */
[----:B------:R-:W-:Y:S05]  /*3f60*/  YIELD ;  /* 0x0000000000007946 */ /* 0x000fea0003800000 */
[----:B------:R-:W-:-:S13]  /*3f70*/  ISETP.NE.AND P0, PT, R5, R0, PT ;  /* 0x000000000500720c */ /* 0x000fda0003f05270 */
[----:B------:R-:W-:Y:S05]  /*3f80*/  @P0 BRA `(.L_x_36) ;  /* 0xfffffffc00ec0947 */ /* 0x000fea000383ffff */
.L_x_35:
[----:B------:R-:W-:Y:S05]  /*3f90*/  WARPSYNC.ALL ;  /* 0x0000000000007948 */ /* 0x000fea0003800000 */
[----:B------:R-:W0:Y:S08]  /*3fa0*/  LDC.64 R6, c[0x0][0x3f8] ;  /* 0x0000fe00ff067b82 */ /* 0x000e300000000a00 */
[----:B------:R-:W-:Y:S01]  /*3fb0*/  BAR.SYNC.DEFER_BLOCKING 0x0 ;  /* 0x0000000000007b1d */ /* 0x000fe20000010000 */
[----:B0-----:R-:W-:-:S04]  /*3fc0*/  LEA.HI R0, P0, R7, R6, RZ, 0x1 ;  /* 0x0000000607007211 */ /* 0x001fc800078108ff */
[----:B------:R-:W-:-:S04]  /*3fd0*/  IADD3.X R3, PT, PT, RZ, R7, RZ, P0, !PT ;  /* 0x00000007ff037210 */ /* 0x000fc800007fe4ff */
[--C-:B------:R-:W-:Y:S02]  /*3fe0*/  SHF.R.S64 R0, R0, 0x1, R3.reuse ;  /* 0x0000000100007819 */ /* 0x100fe40000001003 */
[----:B------:R-:W-:Y:S02]  /*3ff0*/  SHF.R.S32.HI R3, RZ, 0x1, R3 ;  /* 0x00000001ff037819 */ /* 0x000fe40000011403 */
[----:B------:R-:W-:-:S04]  /*4000*/  ISETP.GT.U32.AND P0, PT, R0, R9, PT ;  /* 0x000000090000720c */ /* 0x000fc80003f04070 */
[----:B------:R-:W-:-:S13]  /*4010*/  ISETP.GT.AND.EX P0, PT, R3, RZ, PT, P0 ;  /* 0x000000ff0300720c */ /* 0x000fda0003f04300 */
[----:B------:R-:W-:Y:S05]  /*4020*/  @!P0 EXIT ;  /* 0x000000000000894d */ /* 0x000fea0003800000 */
[----:B------:R-:W-:Y:S01]  /*4030*/  MOV R5, R9 ;  /* 0x0000000900057202 */ /* 0x000fe20000000f00 */
[----:B------:R-:W-:Y:S01]  /*4040*/  HFMA2 R10, -RZ, RZ, 0, 0 ;  /* 0x00000000ff0a7431 */ /* 0x000fe200000001ff */
[----:B------:R-:W-:Y:S01]  /*4050*/  LEA R13, R7, R7, 0x1 ;  /* 0x00000007070d7211 */ /* 0x000fe200078e08ff */
[----:B------:R-:W-:Y:S01]  /*4060*/  BSSY.RECONVERGENT B0, `(.L_x_37) ;  /* 0x000004d000007945 */ /* 0x000fe20003800200 */
[----:B------:R-:W-:Y:S02]  /*4070*/  IADD3 R9, P1, PT, R5, 0x200, RZ ;  /* 0x0000020005097810 */ /* 0x000fe40007f3e0ff */
[----:B------:R-:W-:Y:S02]  /*4080*/  LOP3.LUT R2, RZ, R5, RZ, 0x33, !PT ;  /* 0x00000005ff027212 */ /* 0x000fe400078e33ff */
[----:B------:R-:W-:Y:S02]  /*4090*/  ISETP.GT.U32.AND P0, PT, R0, R9, PT ;  /* 0x000000090000720c */ /* 0x000fe40003f04070 */
[----:B------:R-:W-:-:S04]  /*40a0*/  IADD3.X R4, PT, PT, RZ, R10, RZ, P1, !PT ;  /* 0x0000000aff047210 */ /* 0x000fc80000ffe4ff */
[----:B------:R-:W-:-:S04]  /*40b0*/  ISETP.GT.AND.EX P0, PT, R3, R4, PT, P0 ;  /* 0x000000040300720c */ /* 0x000fc80003f04300 */
[----:B------:R-:W-:Y:S02]  /*40c0*/  SEL R9, R0, R9, P0 ;  /* 0x0000000900097207 */ /* 0x000fe40000000000 */
[----:B------:R-:W-:Y:S02]  /*40d0*/  SEL R11, R3, R4, P0 ;  /* 0x00000004030b7207 */ /* 0x000fe40000000000 */
[----:B------:R-:W-:Y:S01]  /*40e0*/  IADD3 R12, P1, PT, R2, R9, RZ ;  /* 0x00000009020c7210 */ /* 0x000fe20007f3e0ff */
[----:B------:R-:W-:Y:S01]  /*40f0*/  IMAD.WIDE.U32 R8, R6, 0x3, RZ ;  /* 0x0000000306087825 */ /* 0x000fe200078e00ff */
[----:B------:R-:W-:Y:S02]  /*4100*/  LOP3.LUT R2, RZ, R10, RZ, 0x33, !PT ;  /* 0x0000000aff027212 */ /* 0x000fe400078e33ff */
[----:B------:R-:W-:Y:S02]  /*4110*/  LOP3.LUT R4, R12, 0x600, RZ, 0xc0, !PT ;  /* 0x000006000c047812 */ /* 0x000fe400078ec0ff */
[----:B------:R-:W-:-:S02]  /*4120*/  IADD3.X R11, PT, PT, R2, R11, RZ, P1, !PT ;  /* 0x0000000b020b7210 */ /* 0x000fc40000ffe4ff */
[----:B------:R-:W-:Y:S02]  /*4130*/  ISETP.NE.U32.AND P1, PT, R4, 0x600, PT ;  /* 0x000006000400780c */ /* 0x000fe40003f25070 */
[----:B------:R-:W-:Y:S02]  /*4140*/  IADD3 R13, PT, PT, R9, R13, RZ ;  /* 0x0000000d090d7210 */ /* 0x000fe40007ffe0ff */
[----:B------:R-:W-:Y:S02]  /*4150*/  ISETP.NE.AND.EX P1, PT, RZ, RZ, PT, P1 ;  /* 0x000000ffff00720c */ /* 0x000fe40003f25310 */
[----:B------:R-:W-:Y:S02]  /*4160*/  LEA.HI R30, P2, R13, R8, RZ, 0x1 ;  /* 0x000000080d1e7211 */ /* 0x000fe400078508ff */
[----:B------:R-:W-:Y:S02]  /*4170*/  ISETP.GE.U32.AND P0, PT, R12, 0x600, PT ;  /* 0x000006000c00780c */ /* 0x000fe40003f06070 */
[----:B------:R-:W-:-:S02]  /*4180*/  IADD3.X R13, PT, PT, RZ, R13, RZ, P2, !PT ;  /* 0x0000000dff0d7210 */ /* 0x000fc400017fe4ff */
[----:B------:R-:W-:Y:S02]  /*4190*/  ISETP.GE.U32.AND.EX P0, PT, R11, RZ, PT, P0 ;  /* 0x000000ff0b00720c */ /* 0x000fe40003f06100 */
[--C-:B------:R-:W-:Y:S02]  /*41a0*/  SHF.R.S64 R30, R30, 0x1, R13.reuse ;  /* 0x000000011e1e7819 */ /* 0x100fe4000000100d */
[----:B------:R-:W-:Y:S01]  /*41b0*/  SHF.R.S32.HI R35, RZ, 0x1, R13 ;  /* 0x00000001ff237819 */ /* 0x000fe2000001140d */
[----:B------:R-:W-:Y:S08]  /*41c0*/  @!P1 BRA `(.L_x_38) ;  /* 0x0000000000d89947 */ /* 0x000ff00003800000 */
[----:B------:R-:W0:Y:S01]  /*41d0*/  LDCU.64 UR4, c[0x0][0x3d8] ;  /* 0x00007b00ff0477ac */ /* 0x000e220008000a00 */
[----:B------:R-:W-:Y:S01]  /*41e0*/  SHF.R.U64 R4, R12, 0x9, R11 ;  /* 0x000000090c047819 */ /* 0x000fe2000000120b */
[----:B------:R-:W-:Y:S01]  /*41f0*/  IMAD.WIDE.U32 R8, R6, 0x4, RZ ;  /* 0x0000000406087825 */ /* 0x000fe200078e00ff */
[C---:B------:R-:W-:Y:S01]  /*4200*/  SHF.L.U32 R11, R5.reuse, 0x3, RZ ;  /* 0x00000003050b7819 */ /* 0x040fe200000006ff */
[----:B------:R-:W1:Y:S01]  /*4210*/  LDCU.64 UR8, c[0x0][0x390] ;  /* 0x00007200ff0877ac */ /* 0x000e620008000a00 */
[----:B------:R-:W-:Y:S02]  /*4220*/  IADD3 R4, PT, PT, R4, 0x1, RZ ;  /* 0x0000000104047810 */ /* 0x000fe40007ffe0ff */
[----:B------:R-:W-:Y:S01]  /*4230*/  SHF.L.U64.HI R24, R5, 0x3, R10 ;  /* 0x0000000305187819 */ /* 0x000fe2000001020a */
[----:B------:R-:W2:Y:S01]  /*4240*/  LDCU.64 UR10, c[0x0][0x388] ;  /* 0x00007100ff0a77ac */ /* 0x000ea20008000a00 */
[----:B------:R-:W-:Y:S02]  /*4250*/  SHF.L.U32 R2, R4, 0x9, RZ ;  /* 0x0000000904027819 */ /* 0x000fe400000006ff */
[----:B------:R-:W-:-:S02]  /*4260*/  SHF.L.U32 R31, R7, 0x2, RZ ;  /* 0x00000002071f7819 */ /* 0x000fc400000006ff */
[----:B------:R-:W-:Y:S02]  /*4270*/  LOP3.LUT R2, R2, 0x600, RZ, 0xc0, !PT ;  /* 0x0000060002027812 */ /* 0x000fe400078ec0ff */
[----:B------:R-:W-:Y:S02]  /*4280*/  SHF.L.U64.HI R33, R0, 0x2, R3 ;  /* 0x0000000200217819 */ /* 0x000fe40000010203 */
[----:B------:R-:W-:Y:S02]  /*4290*/  SHF.L.U64.HI R29, R30, 0x2, R35 ;  /* 0x000000021e1d7819 */ /* 0x000fe40000010223 */
[----:B0-----:R-:W-:Y:S02]  /*42a0*/  LEA R27, P1, R5, UR4, 0x2 ;  /* 0x00000004051b7c11 */ /* 0x001fe4000f8210ff */
[----:B------:R-:W-:Y:S02]  /*42b0*/  IADD3 R31, PT, PT, R9, R31, RZ ;  /* 0x0000001f091f7210 */ /* 0x000fe40007ffe0ff */
[----:B-1----:R-:W-:-:S02]  /*42c0*/  IADD3 R25, P2, PT, R11, UR8, RZ ;  /* 0x000000080b197c10 */ /* 0x002fc4000ff5e0ff */
[----:B------:R-:W-:Y:S02]  /*42d0*/  LEA.HI.X R28, R5, UR5, R10, 0x2, P1 ;  /* 0x00000005051c7c11 */ /* 0x000fe400088f140a */
[----:B------:R-:W-:Y:S02]  /*42e0*/  IADD3.X R26, PT, PT, R24, UR9, RZ, P2, !PT ;  /* 0x00000009181a7c10 */ /* 0x000fe400097fe4ff */
[----:B------:R-:W-:Y:S02]  /*42f0*/  IADD3 R5, P2, PT, R2, R5, RZ ;  /* 0x0000000502057210 */ /* 0x000fe40007f5e0ff */
[----:B------:R-:W-:Y:S02]  /*4300*/  LOP3.LUT R2, R4, 0x3, RZ, 0xc0, !PT ;  /* 0x0000000304027812 */ /* 0x000fe400078ec0ff */
[----:B--2---:R-:W-:Y:S02]  /*4310*/  IADD3 R11, P1, PT, R11, UR10, RZ ;  /* 0x0000000a0b0b7c10 */ /* 0x004fe4000ff3e0ff */
[----:B------:R-:W-:-:S02]  /*4320*/  IADD3 R2, P3, PT, RZ, -R2, RZ ;  /* 0x80000002ff027210 */ /* 0x000fc40007f7e0ff */
[----:B------:R-:W-:Y:S02]  /*4330*/  IADD3.X R24, PT, PT, R24, UR11, RZ, P1, !PT ;  /* 0x0000000b18187c10 */ /* 0x000fe40008ffe4ff */
[----:B------:R-:W-:Y:S02]  /*4340*/  IADD3.X R4, PT, PT, RZ, -0x1, RZ, P3, !PT ;  /* 0xffffffffff047810 */ /* 0x000fe40001ffe4ff */
[----:B------:R-:W-:-:S07]  /*4350*/  IADD3.X R10, PT, PT, RZ, R10, RZ, P2, !PT ;  /* 0x0000000aff0a7210 */ /* 0x000fce00017fe4ff */
.L_x_39:
[-C--:B0-----:R-:W-:Y:S02]  /*4360*/  LEA R14, P1, R0, R27.reuse, 0x2 ;  /* 0x0000001b000e7211 */ /* 0x081fe400078210ff */
[----:B------:R-:W-:Y:S02]  /*4370*/  IADD3 R16, P2, PT, R27, R8, RZ ;  /* 0x000000081b107210 */ /* 0x000fe40007f5e0ff */
[----:B------:R-:W-:Y:S02]  /*4380*/  LEA R18, P3, R30, R27, 0x2 ;  /* 0x0000001b1e127211 */ /* 0x000fe400078610ff */
[C---:B------:R-:W-:Y:S02]  /*4390*/  IADD3.X R15, PT, PT, R28.reuse, R33, RZ, P1, !PT ;  /* 0x000000211c0f7210 */ /* 0x040fe40000ffe4ff */
[----:B------:R-:W-:Y:S02]  /*43a0*/  MOV R12, R27 ;  /* 0x0000001b000c7202 */ /* 0x000fe40000000f00 */
[----:B------:R-:W-:Y:S01]  /*43b0*/  MOV R13, R28 ;  /* 0x0000001c000d7202 */ /* 0x000fe20000000f00 */
[----:B------:R0:W2:Y:S01]  /*43c0*/  LDG.E R21, desc[UR6][R14.64] ;  /* 0x000000060e157981 */ /* 0x0000a2000c1e1900 */
[----:B------:R-:W-:-:S02]  /*43d0*/  IADD3.X R17, PT, PT, R28, R31, RZ, P2, !PT ;  /* 0x0000001f1c117210 */ /* 0x000fc400017fe4ff */
[----:B------:R-:W-:Y:S01]  /*43e0*/  IADD3.X R19, PT, PT, R28, R29, RZ, P3, !PT ;  /* 0x0000001d1c137210 */ /* 0x000fe20001ffe4ff */
[----:B------:R1:W2:Y:S04]  /*43f0*/  LDG.E R20, desc[UR6][R12.64] ;  /* 0x000000060c147981 */ /* 0x0002a8000c1e1900 */
[----:B------:R-:W3:Y:S04]  /*4400*/  LDG.E R22, desc[UR6][R16.64] ;  /* 0x0000000610167981 */ /* 0x000ee8000c1e1900 */
[----:B------:R-:W3:Y:S01]  /*4410*/  LDG.E R23, desc[UR6][R18.64] ;  /* 0x0000000612177981 */ /* 0x000ee2000c1e1900 */
[----:B0-----:R-:W-:-:S02]  /*4420*/  MOV R14, R25 ;  /* 0x00000019000e7202 */ /* 0x001fc40000000f00 */
[----:B-1----:R-:W-:Y:S02]  /*4430*/  MOV R12, R11 ;  /* 0x0000000b000c7202 */ /* 0x002fe40000000f00 */
[----:B------:R-:W-:Y:S02]  /*4440*/  MOV R13, R24 ;  /* 0x00000018000d7202 */ /* 0x000fe40000000f00 */
[----:B------:R-:W-:Y:S02]  /*4450*/  MOV R15, R26 ;  /* 0x0000001a000f7202 */ /* 0x000fe40000000f00 */
[----:B------:R-:W-:-:S04]  /*4460*/  IADD3 R2, P1, PT, R2, 0x1, RZ ;  /* 0x0000000102027810 */ /* 0x000fc80007f3e0ff */
[----:B------:R-:W-:Y:S02]  /*4470*/  IADD3.X R4, PT, PT, RZ, R4, RZ, P1, !PT ;  /* 0x00000004ff047210 */ /* 0x000fe40000ffe4ff */
[----:B------:R-:W-:-:S04]  /*4480*/  ISETP.NE.U32.AND P1, PT, R2, RZ, PT ;  /* 0x000000ff0200720c */ /* 0x000fc80003f25070 */
[----:B------:R-:W-:Y:S02]  /*4490*/  ISETP.NE.AND.EX P1, PT, R4, RZ, PT, P1 ;  /* 0x000000ff0400720c */ /* 0x000fe40003f25310 */
[----:B------:R-:W-:Y:S02]  /*44a0*/  IADD3 R27, P2, PT, R27, 0x800, RZ ;  /* 0x000008001b1b7810 */ /* 0x000fe40007f5e0ff */
[----:B------:R-:W-:Y:S02]  /*44b0*/  IADD3 R25, P3, PT, R25, 0x1000, RZ ;  /* 0x0000100019197810 */ /* 0x000fe40007f7e0ff */
[----:B------:R-:W-:Y:S02]  /*44c0*/  IADD3 R11, P4, PT, R11, 0x1000, RZ ;  /* 0x000010000b0b7810 */ /* 0x000fe40007f9e0ff */
[----:B------:R-:W-:Y:S02]  /*44d0*/  IADD3.X R28, PT, PT, RZ, R28, RZ, P2, !PT ;  /* 0x0000001cff1c7210 */ /* 0x000fe400017fe4ff */
[----:B------:R-:W-:-:S02]  /*44e0*/  IADD3.X R26, PT, PT, RZ, R26, RZ, P3, !PT ;  /* 0x0000001aff1a7210 */ /* 0x000fc40001ffe4ff */
[----:B------:R-:W-:Y:S01]  /*44f0*/  IADD3.X R24, PT, PT, RZ, R24, RZ, P4, !PT ;  /* 0x00000018ff187210 */ /* 0x000fe200027fe4ff */
[----:B--2---:R0:W-:Y:S04]  /*4500*/  STG.E.64 desc[UR6][R12.64], R20 ;  /* 0x000000140c007986 */ /* 0x0041e8000c101b06 */
[----:B---3--:R0:W-:Y:S01]  /*4510*/  STG.E.64 desc[UR6][R14.64], R22 ;  /* 0x000000160e007986 */ /* 0x0081e2000c101b06 */
[----:B------:R-:W-:Y:S05]  /*4520*/  @P1 BRA `(.L_x_39) ;  /* 0xfffffffc008c1947 */ /* 0x000fea000383ffff */
.L_x_38:
[----:B------:R-:W-:Y:S05]  /*4530*/  BSYNC.RECONVERGENT B0 ;  /* 0x0000000000007941 */ /* 0x000fea0003800200 */
.L_x_37:
[----:B------:R-:W-:Y:S05]  /*4540*/  @!P0 EXIT ;  /* 0x000000000000894d */ /* 0x000fea0003800000 */
[C---:B------:R-:W-:Y:S01]  /*4550*/  SHF.L.U64.HI R2, R6.reuse, 0x2, R7 ;  /* 0x0000000206027819 */ /* 0x040fe20000010207 */
[----:B------:R-:W1:Y:S01]  /*4560*/  LDCU.64 UR4, c[0x0][0x3d8] ;  /* 0x00007b00ff0477ac */ /* 0x000e620008000a00 */
[----:B------:R-:W-:Y:S02]  /*4570*/  SHF.L.U32 R7, R6, 0x2, RZ ;  /* 0x0000000206077819 */ /* 0x000fe400000006ff */
[C---:B------:R-:W-:Y:S01]  /*4580*/  SHF.L.U64.HI R8, R30.reuse, 0x2, R35 ;  /* 0x000000021e087819 */ /* 0x040fe20000010223 */
[----:B------:R-:W2:Y:S01]  /*4590*/  LDCU.64 UR8, c[0x0][0x388] ;  /* 0x00007100ff0877ac */ /* 0x000ea20008000a00 */
[----:B------:R-:W-:Y:S02]  /*45a0*/  SHF.L.U32 R9, R30, 0x2, RZ ;  /* 0x000000021e097819 */ /* 0x000fe400000006ff */
[C---:B------:R-:W-:Y:S01]  /*45b0*/  SHF.L.U64.HI R4, R0.reuse, 0x2, R3 ;  /* 0x0000000200047819 */ /* 0x040fe20000010203 */
[----:B------:R-:W3:Y:S01]  /*45c0*/  LDCU.64 UR10, c[0x0][0x390] ;  /* 0x00007200ff0a77ac */ /* 0x000ee20008000a00 */
[----:B------:R-:W-:-:S07]  /*45d0*/  SHF.L.U32 R6, R0, 0x2, RZ ;  /* 0x0000000200067819 */ /* 0x000fce00000006ff */
.L_x_40:
[C---:B------:R-:W-:Y:S02]  /*45e0*/  SHF.L.U32 R11, R5.reuse, 0x2, RZ ;  /* 0x00000002050b7819 */ /* 0x040fe400000006ff */
[----:B0-----:R-:W-:Y:S02]  /*45f0*/  SHF.L.U64.HI R23, R5, 0x2, R10 ;  /* 0x0000000205177819 */ /* 0x001fe4000001020a */
[----:B-1----:R-:W-:-:S04]  /*4600*/  IADD3 R12, P0, PT, R11, UR4, RZ ;  /* 0x000000040b0c7c10 */ /* 0x002fc8000ff1e0ff */
[----:B------:R-:W-:Y:S02]  /*4610*/  IADD3.X R13, PT, PT, R23, UR5, RZ, P0, !PT ;  /* 0x00000005170d7c10 */ /* 0x000fe400087fe4ff */
[C---:B------:R-:W-:Y:S02]  /*4620*/  IADD3 R14, P0, PT, R12.reuse, R6, RZ ;  /* 0x000000060c0e7210 */ /* 0x040fe40007f1e0ff */
[C---:B------:R-:W-:Y:S01]  /*4630*/  IADD3 R20, P1, PT, R12.reuse, R9, RZ ;  /* 0x000000090c147210 */ /* 0x040fe20007f3e0ff */
[----:B------:R0:W4:Y:S01]  /*4640*/  LDG.E R26, desc[UR6][R12.64] ;  /* 0x000000060c1a7981 */ /* 0x000122000c1e1900 */
[C---:B------:R-:W-:Y:S02]  /*4650*/  IADD3.X R15, PT, PT, R13.reuse, R4, RZ, P0, !PT ;  /* 0x000000040d0f7210 */ /* 0x040fe400007fe4ff */
[----:B------:R-:W-:Y:S02]  /*4660*/  IADD3 R16, P0, PT, R12, R7, RZ ;  /* 0x000000070c107210 */ /* 0x000fe40007f1e0ff */
[C---:B------:R-:W-:Y:S01]  /*4670*/  IADD3.X R21, PT, PT, R13.reuse, R8, RZ, P1, !PT ;  /* 0x000000080d157210 */ /* 0x040fe20000ffe4ff */
[----:B------:R1:W4:Y:S01]  /*4680*/  LDG.E R27, desc[UR6][R14.64] ;  /* 0x000000060e1b7981 */ /* 0x000322000c1e1900 */
[----:B------:R-:W-:-:S03]  /*4690*/  IADD3.X R17, PT, PT, R13, R2, RZ, P0, !PT ;  /* 0x000000020d117210 */ /* 0x000fc600007fe4ff */
[----:B------:R-:W5:Y:S04]  /*46a0*/  LDG.E R29, desc[UR6][R20.64] ;  /* 0x00000006141d7981 */ /* 0x000f68000c1e1900 */
[----:B------:R1:W5:Y:S01]  /*46b0*/  LDG.E R28, desc[UR6][R16.64] ;  /* 0x00000006101c7981 */ /* 0x000362000c1e1900 */
[C---:B------:R-:W-:Y:S02]  /*46c0*/  SHF.L.U32 R18, R5.reuse, 0x3, RZ ;  /* 0x0000000305127819 */ /* 0x040fe400000006ff */
[----:B------:R-:W-:Y:S02]  /*46d0*/  SHF.L.U64.HI R19, R5, 0x3, R10 ;  /* 0x0000000305137819 */ /* 0x000fe4000001020a */
[----:B------:R-:W-:Y:S02]  /*46e0*/  LOP3.LUT R24, R18, 0xfffffff8, RZ, 0xc0, !PT ;  /* 0xfffffff812187812 */ /* 0x000fe400078ec0ff */
[----:B------:R-:W-:-:S02]  /*46f0*/  LOP3.LUT R10, R11, 0xfffffffc, RZ, 0xc0, !PT ;  /* 0xfffffffc0b0a7812 */ /* 0x000fc400078ec0ff */
[C---:B--2---:R-:W-:Y:S02]  /*4700*/  IADD3 R22, P0, PT, R24.reuse, UR8, RZ ;  /* 0x0000000818167c10 */ /* 0x044fe4000ff1e0ff */
[----:B0-----:R-:W-:Y:S02]  /*4710*/  LOP3.LUT R13, R19, 0x3, RZ, 0xc0, !PT ;  /* 0x00000003130d7812 */ /* 0x001fe400078ec0ff */
[----:B---3--:R-:W-:Y:S02]  /*4720*/  IADD3 R24, P1, PT, R24, UR10, RZ ;  /* 0x0000000a18187c10 */ /* 0x008fe4000ff3e0ff */
[----:B------:R-:W-:Y:S02]  /*4730*/  LOP3.LUT R11, R23, 0x3, RZ, 0xc0, !PT ;  /* 0x00000003170b7812 */ /* 0x000fe400078ec0ff */
[----:B------:R-:W-:Y:S02]  /*4740*/  IADD3 R12, P2, PT, R10, UR4, RZ ;  /* 0x000000040a0c7c10 */ /* 0x000fe4000ff5e0ff */
[----:B------:R-:W-:-:S02]  /*4750*/  IADD3.X R23, PT, PT, R13, UR9, RZ, P0, !PT ;  /* 0x000000090d177c10 */ /* 0x000fc400087fe4ff */
[----:B------:R-:W-:Y:S02]  /*4760*/  IADD3.X R25, PT, PT, R13, UR11, RZ, P1, !PT ;  /* 0x0000000b0d197c10 */ /* 0x000fe40008ffe4ff */
[----:B------:R-:W-:Y:S02]  /*4770*/  IADD3.X R13, PT, PT, R11, UR5, RZ, P2, !PT ;  /* 0x000000050b0d7c10 */ /* 0x000fe400097fe4ff */
[C---:B-1----:R-:W-:Y:S02]  /*4780*/  IADD3 R14, P0, PT, R12.reuse, R6, RZ ;  /* 0x000000060c0e7210 */ /* 0x042fe40007f1e0ff */
[C---:B------:R-:W-:Y:S02]  /*4790*/  IADD3 R16, P1, PT, R12.reuse, R7, RZ ;  /* 0x000000070c107210 */ /* 0x040fe40007f3e0ff */
[----:B------:R-:W-:Y:S02]  /*47a0*/  IADD3 R10, P2, PT, R12, R9, RZ ;  /* 0x000000090c0a7210 */ /* 0x000fe40007f5e0ff */
[----:B------:R-:W-:-:S02]  /*47b0*/  IADD3.X R15, PT, PT, R13, R4, RZ, P0, !PT ;  /* 0x000000040d0f7210 */ /* 0x000fc400007fe4ff */
[C---:B------:R-:W-:Y:S02]  /*47c0*/  IADD3.X R17, PT, PT, R13.reuse, R2, RZ, P1, !PT ;  /* 0x000000020d117210 */ /* 0x040fe40000ffe4ff */
[----:B------:R-:W-:Y:S01]  /*47d0*/  IADD3.X R11, PT, PT, R13, R8, RZ, P2, !PT ;  /* 0x000000080d0b7210 */ /* 0x000fe200017fe4ff */
[----:B----4-:R0:W-:Y:S04]  /*47e0*/  STG.E.64 desc[UR6][R22.64], R26 ;  /* 0x0000001a16007986 */ /* 0x0101e8000c101b06 */
[----:B-----5:R1:W-:Y:S04]  /*47f0*/  STG.E.64 desc[UR6][R24.64], R28 ;  /* 0x0000001c18007986 */ /* 0x0203e8000c101b06 */
[----:B------:R-:W2:Y:S04]  /*4800*/  LDG.E R30, desc[UR6][R12.64+0x800] ;  /* 0x000800060c1e7981 */ /* 0x000ea8000c1e1900 */
[----:B------:R-:W2:Y:S04]  /*4810*/  LDG.E R31, desc[UR6][R14.64+0x800] ;  /* 0x000800060e1f7981 */ /* 0x000ea8000c1e1900 */
[----:B------:R-:W3:Y:S04]  /*4820*/  LDG.E R32, desc[UR6][R16.64+0x800] ;  /* 0x0008000610207981 */ /* 0x000ee8000c1e1900 */
[----:B------:R-:W3:Y:S01]  /*4830*/  LDG.E R33, desc[UR6][R10.64+0x800] ;  /* 0x000800060a217981 */ /* 0x000ee2000c1e1900 */
[----:B0-----:R-:W-:-:S04]  /*4840*/  IADD3 R22, P0, PT, R18, 0x1000, RZ ;  /* 0x0000100012167810 */ /* 0x001fc80007f1e0ff */
[----:B------:R-:W-:Y:S02]  /*4850*/  IADD3.X R23, PT, PT, RZ, R19, RZ, P0, !PT ;  /* 0x00000013ff177210 */ /* 0x000fe400007fe4ff */
[----:B------:R-:W-:Y:S02]  /*4860*/  LOP3.LUT R22, R22, 0xfffffff8, RZ, 0xc0, !PT ;  /* 0xfffffff816167812 */ /* 0x000fe400078ec0ff */
[----:B------:R-:W-:Y:S02]  /*4870*/  LOP3.LUT R23, R23, 0x3, RZ, 0xc0, !PT ;  /* 0x0000000317177812 */ /* 0x000fe400078ec0ff */
[C---:B------:R-:W-:Y:S02]  /*4880*/  IADD3 R20, P0, PT, R22.reuse, UR8, RZ ;  /* 0x0000000816147c10 */ /* 0x040fe4000ff1e0ff */
[----:B------:R-:W-:Y:S02]  /*4890*/  IADD3 R22, P1, PT, R22, UR10, RZ ;  /* 0x0000000a16167c10 */ /* 0x000fe4000ff3e0ff */
[----:B------:R-:W-:-:S02]  /*48a0*/  IADD3.X R21, PT, PT, R23, UR9, RZ, P0, !PT ;  /* 0x0000000917157c10 */ /* 0x000fc400087fe4ff */
[----:B------:R-:W-:-:S03]  /*48b0*/  IADD3.X R23, PT, PT, R23, UR11, RZ, P1, !PT ;  /* 0x0000000b17177c10 */ /* 0x000fc60008ffe4ff */
[----:B--2---:R0:W-:Y:S04]  /*48c0*/  STG.E.64 desc[UR6][R20.64], R30 ;  /* 0x0000001e14007986 */ /* 0x0041e8000c101b06 */
[----:B---3--:R2:W-:Y:S04]  /*48d0*/  STG.E.64 desc[UR6][R22.64], R32 ;  /* 0x0000002016007986 */ /* 0x0085e8000c101b06 */
[----:B------:R-:W3:Y:S04]  /*48e0*/  LDG.E R26, desc[UR6][R12.64+0x1000] ;  /* 0x001000060c1a7981 */ /* 0x000ee8000c1e1900 */
[----:B------:R-:W3:Y:S04]  /*48f0*/  LDG.E R27, desc[UR6][R14.64+0x1000] ;  /* 0x001000060e1b7981 */ /* 0x000ee8000c1e1900 */
[----:B-1----:R-:W4:Y:S04]  /*4900*/  LDG.E R28, desc[UR6][R16.64+0x1000] ;  /* 0x00100006101c7981 */ /* 0x002f28000c1e1900 */
[----:B------:R-:W4:Y:S01]  /*4910*/  LDG.E R29, desc[UR6][R10.64+0x1000] ;  /* 0x001000060a1d7981 */ /* 0x000f22000c1e1900 */
[----:B------:R-:W-:-:S04]  /*4920*/  IADD3 R25, P0, PT, R18, 0x2000, RZ ;  /* 0x0000200012197810 */ /* 0x000fc80007f1e0ff */
[----:B------:R-:W-:Y:S02]  /*4930*/  IADD3.X R34, PT, PT, RZ, R19, RZ, P0, !PT ;  /* 0x00000013ff227210 */ /* 0x000fe400007fe4ff */
[----:B------:R-:W-:Y:S02]  /*4940*/  LOP3.LUT R25, R25, 0xfffffff8, RZ, 0xc0, !PT ;  /* 0xfffffff819197812 */ /* 0x000fe400078ec0ff */
[----:B------:R-:W-:Y:S02]  /*4950*/  LOP3.LUT R34, R34, 0x3, RZ, 0xc0, !PT ;  /* 0x0000000322227812 */ /* 0x000fe400078ec0ff */
[C---:B------:R-:W-:Y:S02]  /*4960*/  IADD3 R24, P0, PT, R25.reuse, UR8, RZ ;  /* 0x0000000819187c10 */ /* 0x040fe4000ff1e0ff */
[----:B0-----:R-:W-:Y:S02]  /*4970*/  IADD3 R20, P1, PT, R25, UR10, RZ ;  /* 0x0000000a19147c10 */ /* 0x001fe4000ff3e0ff */
[----:B------:R-:W-:-:S02]  /*4980*/  IADD3.X R25, PT, PT, R34, UR9, RZ, P0, !PT ;  /* 0x0000000922197c10 */ /* 0x000fc400087fe4ff */
[----:B------:R-:W-:-:S03]  /*4990*/  IADD3.X R21, PT, PT, R34, UR11, RZ, P1, !PT ;  /* 0x0000000b22157c10 */ /* 0x000fc60008ffe4ff */
[----:B---3--:R0:W-:Y:S04]  /*49a0*/  STG.E.64 desc[UR6][R24.64], R26 ;  /* 0x0000001a18007986 */ /* 0x0081e8000c101b06 */
[----:B----4-:R0:W-:Y:S04]  /*49b0*/  STG.E.64 desc[UR6][R20.64], R28 ;  /* 0x0000001c14007986 */ /* 0x0101e8000c101b06 */
[----:B------:R-:W3:Y:S04]  /*49c0*/  LDG.E R30, desc[UR6][R12.64+0x1800] ;  /* 0x001800060c1e7981 */ /* 0x000ee8000c1e1900 */
[----:B------:R-:W3:Y:S04]  /*49d0*/  LDG.E R31, desc[UR6][R14.64+0x1800] ;  /* 0x001800060e1f7981 */ /* 0x000ee8000c1e1900 */
[----:B--2---:R-:W2:Y:S04]  /*49e0*/  LDG.E R32, desc[UR6][R16.64+0x1800] ;  /* 0x0018000610207981 */ /* 0x004ea8000c1e1900 */
[----:B------:R1:W2:Y:S01]  /*49f0*/  LDG.E R33, desc[UR6][R10.64+0x1800] ;  /* 0x001800060a217981 */ /* 0x0002a2000c1e1900 */
[----:B------:R-:W-:-:S04]  /*4a00*/  IADD3 R22, P0, PT, R18, 0x3000, RZ ;  /* 0x0000300012167810 */ /* 0x000fc80007f1e0ff */
[----:B------:R-:W-:Y:S02]  /*4a10*/  IADD3.X R23, PT, PT, RZ, R19, RZ, P0, !PT ;  /* 0x00000013ff177210 */ /* 0x000fe400007fe4ff */
[----:B------:R-:W-:Y:S02]  /*4a20*/  LOP3.LUT R22, R22, 0xfffffff8, RZ, 0xc0, !PT ;  /* 0xfffffff816167812 */ /* 0x000fe400078ec0ff */
[----:B------:R-:W-:Y:S02]  /*4a30*/  LOP3.LUT R23, R23, 0x3, RZ, 0xc0, !PT ;  /* 0x0000000317177812 */ /* 0x000fe400078ec0ff */
[C---:B------:R-:W-:Y:S02]  /*4a40*/  IADD3 R18, P0, PT, R22.reuse, UR8, RZ ;  /* 0x0000000816127c10 */ /* 0x040fe4000ff1e0ff */
[----:B------:R-:W-:Y:S02]  /*4a50*/  IADD3 R22, P1, PT, R22, UR10, RZ ;  /* 0x0000000a16167c10 */ /* 0x000fe4000ff3e0ff */
[----:B------:R-:W-:-:S02]  /*4a60*/  IADD3.X R19, PT, PT, R23, UR9, RZ, P0, !PT ;  /* 0x0000000917137c10 */ /* 0x000fc400087fe4ff */
[----:B------:R-:W-:Y:S02]  /*4a70*/  IADD3.X R23, PT, PT, R23, UR11, RZ, P1, !PT ;  /* 0x0000000b17177c10 */ /* 0x000fe40008ffe4ff */
[----:B------:R-:W-:-:S04]  /*4a80*/  IADD3 R5, PT, PT, R5, 0x800, RZ ;  /* 0x0000080005057810 */ /* 0x000fc80007ffe0ff */
[----:B------:R-:W-:-:S04]  /*4a90*/  ISETP.GT.U32.AND P0, PT, R0, R5, PT ;  /* 0x000000050000720c */ /* 0x000fc80003f04070 */
[----:B------:R-:W-:Y:S01]  /*4aa0*/  ISETP.GT.AND.EX P0, PT, R3, RZ, PT, P0 ;  /* 0x000000ff0300720c */ /* 0x000fe20003f04300 */
[----:B-1----:R-:W-:Y:S01]  /*4ab0*/  HFMA2 R10, -RZ, RZ, 0, 0 ;  /* 0x00000000ff0a7431 */ /* 0x002fe200000001ff */
[----:B---3--:R0:W-:Y:S04]  /*4ac0*/  STG.E.64 desc[UR6][R18.64], R30 ;  /* 0x0000001e12007986 */ /* 0x0081e8000c101b06 */
[----:B--2---:R0:W-:Y:S07]  /*4ad0*/  STG.E.64 desc[UR6][R22.64], R32 ;  /* 0x0000002016007986 */ /* 0x0041ee000c101b06 */
[----:B------:R-:W-:Y:S05]  /*4ae0*/  @P0 BRA `(.L_x_40) ;  /* 0xfffffff800bc0947 */ /* 0x000fea000383ffff */
[----:B------:R-:W-:Y:S05]  /*4af0*/  EXIT ;  /* 0x000000000000794d */ /* 0x000fea0003800000 */
.L_x_41:
        /* <DEDUP_REMOVED lines=16> */
.L_x_4496:


//--------------------- .text._Z35group_norm_nhwc_bwd_one_pass_kernelI11Bf16IOFp32WLi128ELi64ELi512EEv26Group_norm_nhwc_bwd_params --------------------------
	.section	.text._Z35group_norm_nhwc_bwd_one_pass_kernelI11Bf16IOFp32WLi128ELi64ELi512EEv26Group_norm_nhwc_bwd_params,"ax",@progbits
	.align	128
        .global         _Z35group_norm_nhwc_bwd_one_pass_kernelI11Bf16IOFp32WLi128ELi64ELi512EEv26Group_norm_nhwc_bwd_params
        .type           _Z35group_norm_nhwc_bwd_one_pass_kernelI11Bf16IOFp32WLi128ELi64ELi512EEv26Group_norm_nhwc_bwd_params,@function
        .size           _Z35group_norm_nhwc_bwd_one_pass_kernelI11Bf16IOFp32WLi128ELi64ELi512EEv26Group_norm_nhwc_bwd_params,(.L_x_4497 - _Z35group_norm_nhwc_bwd_one_pass_kernelI11Bf16IOFp32WLi128ELi64ELi512EEv26Group_norm_nhwc_bwd_params)
        .other          _Z35group_norm_nhwc_bwd_one_pass_kernelI11Bf16IOFp32WLi128ELi64ELi512EEv26Group_norm_nhwc_bwd_params,@"STO_CUDA_ENTRY STV_DEFAULT"
_Z35group_norm_nhwc_bwd_one_pass_kernelI11Bf16IOFp32WLi128ELi64ELi512EEv26Group_norm_nhwc_bwd_params:
.text._Z35group_norm_nhwc_bwd_one_pass_kernelI11Bf16IOFp32WLi128ELi64ELi512EEv26Group_norm_nhwc_bwd_params:
[----:B------:R-:W-:Y:S01]  /*0000*/  LDC R1, c[0x0][0x37c] ;  /* 0x0000df00ff017b82 */ /* 0x000fe20000000800 */
[----:B------:R-:W0:Y:S01]  /*0010*/  S2R R0, SR_CTAID.Y ;  /* 0x0000000000007919 */ /* 0x000e220000002600 */
[----:B------:R-:W1:Y:S06]  /*0020*/  LDCU UR4, c[0x0][0x410] ;  /* 0x00008200ff0477ac */ /* 0x000e6c0008000800 */
[----:B------:R-:W2:Y:S01]  /*0030*/  S2UR UR11, SR_CTAID.X ;  /* 0x00000000000b79c3 */ /* 0x000ea20000002500 */
[----:B------:R-:W3:Y:S01]  /*0040*/  S2R R2, SR_TID.X ;  /* 0x0000000000027919 */ /* 0x000ee20000002100 */
[----:B------:R-:W1:Y:S01]  /*0050*/  LDCU UR5, c[0x0][0x3e0] ;  /* 0x00007c00ff0577ac */ /* 0x000e620008000800 */
[----:B------:R-:W4:Y:S01]  /*0060*/  LDCU.64 UR8, c[0x0][0x358] ;  /* 0x00006b00ff0877ac */ /* 0x000f220008000a00 */
[----:B-1----:R-:W-:-:S06]  /*0070*/  UIMAD UR4, UR4, UR5, URZ ;  /* 0x00000005040472a4 */ /* 0x002fcc000f8e02ff */
[----:B0-----:R-:W-:-:S13]  /*0080*/  ISETP.GE.AND P0, PT, R0, UR4, PT ;  /* 0x0000000400007c0c */ /* 0x001fda000bf06270 */
[----:B--234-:R-:W-:Y:S05]  /*0090*/  @P0 BRA `(.L_x_42) ;  /* 0x0000005c00b00947 */ /* 0x01cfea0003800000 */
[----:B------:R-:W0:Y:S01]  /*00a0*/  LDC R7, c[0x0][0x41c] ;  /* 0x00010700ff077b82 */ /* 0x000e220000000800 */
[----:B------:R-:W1:Y:S01]  /*00b0*/  S2R R3, SR_LANEID ;  /* 0x0000000000037919 */ /* 0x000e620000000000 */
[----:B------:R-:W-:Y:S01]  /*00c0*/  SHF.R.U32.HI R6, RZ, 0x5, R2 ;  /* 0x00000005ff067819 */ /* 0x000fe20000011602 */
[----:B------:R-:W-:Y:S01]  /*00d0*/  HFMA2 R51, -RZ, RZ, 0, 0 ;  /* 0x00000000ff337431 */ /* 0x000fe200000001ff */
[----:B------:R-:W-:Y:S01]  /*00e0*/  MOV R50, R0 ;  /* 0x0000000000327202 */ /* 0x000fe20000000f00 */
[----:B------:R-:W2:Y:S03]  /*00f0*/  LDCU.U8 UR12, c[0x0][0x414] ;  /* 0x00008280ff0c77ac */ /* 0x000ea60008000000 */
[----:B------:R-:W3:Y:S08]  /*0100*/  LDC R4, c[0x0][0x374] ;  /* 0x0000dd00ff047b82 */ /* 0x000ef00000000800 */
[----:B------:R-:W4:Y:S01]  /*0110*/  LDC R5, c[0x0][0x370] ;  /* 0x0000dc00ff057b82 */ /* 0x000f220000000800 */
[----:B0-----:R-:W-:-:S05]  /*0120*/  IMAD R6, R7, UR11, R6 ;  /* 0x0000000b07067c24 */ /* 0x001fca000f8e0206 */
[C---:B------:R-:W-:Y:S02]  /*0130*/  IADD3 R54, PT, PT, R6.reuse, 0x30, RZ ;  /* 0x0000003006367810 */ /* 0x040fe40007ffe0ff */
[C---:B------:R-:W-:Y:S02]  /*0140*/  IADD3 R53, PT, PT, R6.reuse, 0x40, RZ ;  /* 0x0000004006357810 */ /* 0x040fe40007ffe0ff */
[----:B-123--:R-:W-:-:S07]  /*0150*/  IADD3 R52, PT, PT, R6, 0x70, RZ ;  /* 0x0000007006347810 */ /* 0x00efce0007ffe0ff */
.L_x_85:
[----:B0-----:R-:W0:Y:S01]  /*0160*/  LDC R13, c[0x0][0x410] ;  /* 0x00010400ff0d7b82 */ /* 0x001e220000000800 */
[----:B-1----:R-:W1:Y:S01]  /*0170*/  LDCU.128 UR16, c[0x0][0x400] ;  /* 0x00008000ff1077ac */ /* 0x002e620008000c00 */
[----:B------:R-:W-:Y:S02]  /*0180*/  SHF.R.S32.HI R17, RZ, 0x1f, R53 ;  /* 0x0000001fff117819 */ /* 0x000fe40000011435 */
[----:B------:R-:W-:Y:S02]  /*0190*/  CS2R R40, SRZ ;  /* 0x0000000000287805 */ /* 0x000fe4000001ff00 */
[----:B------:R-:W-:Y:S02]  /*01a0*/  ISETP.GE.AND P3, PT, R50, RZ, PT ;  /* 0x000000ff3200720c */ /* 0x000fe40003f66270 */
[----:B------:R-:W-:Y:S02]  /*01b0*/  SHF.R.U32.HI R27, RZ, 0x5, R2 ;  /* 0x00000005ff1b7819 */ /* 0x000fe40000011602 */
[----:B------:R-:W-:-:S04]  /*01c0*/  SHF.L.U32 R28, R2, 0x1, RZ ;  /* 0x00000001021c7819 */ /* 0x000fc800000006ff */
[----:B------:R-:W-:Y:S02]  /*01d0*/  LOP3.LUT R28, R28, 0x3e, RZ, 0xc0, !PT ;  /* 0x0000003e1c1c7812 */ /* 0x000fe400078ec0ff */
[----:B-1----:R-:W-:-:S04]  /*01e0*/  ISETP.GE.U32.AND P1, PT, R53, UR16, PT ;  /* 0x0000001035007c0c */ /* 0x002fc8000bf26070 */
[----:B------:R-:W-:Y:S02]  /*01f0*/  ISETP.GE.AND.EX P1, PT, R17, UR17, PT, P1 ;  /* 0x0000001111007c0c */ /* 0x000fe4000bf26310 */
[----:B0-----:R-:W-:-:S04]  /*0200*/  IABS R9, R13 ;  /* 0x0000000d00097213 */ /* 0x001fc80000000000 */
[----:B------:R-:W0:Y:S07]  /*0210*/  I2F.RP R8, R9 ;  /* 0x0000000900087306 */ /* 0x000e2e0000209400 */
[----:B------:R-:W1:Y:S01]  /*0220*/  @!P1 LDC.64 R18, c[0x0][0x398] ;  /* 0x0000e600ff129b82 */ /* 0x000e620000000a00 */
[----:B0-----:R-:W0:Y:S02]  /*0230*/  MUFU.RCP R8, R8 ;  /* 0x0000000800087308 */ /* 0x001e240000001000 */
[----:B0-----:R-:W-:-:S06]  /*0240*/  IADD3 R6, PT, PT, R8, 0xffffffe, RZ ;  /* 0x0ffffffe08067810 */ /* 0x001fcc0007ffe0ff */
[----:B------:R0:W2:Y:S02]  /*0250*/  F2I.FTZ.U32.TRUNC.NTZ R7, R6 ;  /* 0x0000000600077305 */ /* 0x0000a4000021f000 */
[----:B0-----:R-:W-:Y:S02]  /*0260*/  MOV R6, RZ ;  /* 0x000000ff00067202 */ /* 0x001fe40000000f00 */
[----:B--2---:R-:W-:-:S05]  /*0270*/  IADD3 R10, PT, PT, RZ, -R7, RZ ;  /* 0x80000007ff0a7210 */ /* 0x004fca0007ffe0ff */
[----:B------:R-:W-:Y:S01]  /*0280*/  IMAD R11, R10, R9, RZ ;  /* 0x000000090a0b7224 */ /* 0x000fe200078e02ff */
[----:B------:R-:W-:-:S03]  /*0290*/  IABS R10, R50 ;  /* 0x00000032000a7213 */ /* 0x000fc60000000000 */
[----:B------:R-:W-:Y:S01]  /*02a0*/  IMAD.HI.U32 R7, R7, R11, R6 ;  /* 0x0000000b07077227 */ /* 0x000fe200078e0006 */
[----:B------:R-:W-:Y:S01]  /*02b0*/  LOP3.LUT R11, RZ, R13, RZ, 0x33, !PT ;  /* 0x0000000dff0b7212 */ /* 0x000fe200078e33ff */
[----:B------:R-:W0:Y:S04]  /*02c0*/  LDC R6, c[0x0][0x41c] ;  /* 0x00010700ff067b82 */ /* 0x000e280000000800 */
[----:B------:R-:W-:-:S05]  /*02d0*/  IMAD.HI.U32 R7, R7, R10, RZ ;  /* 0x0000000a07077227 */ /* 0x000fca00078e00ff */
[----:B------:R-:W-:-:S05]  /*02e0*/  IADD3 R8, PT, PT, -R7, RZ, RZ ;  /* 0x000000ff07087210 */ /* 0x000fca0007ffe1ff */
[----:B------:R-:W-:Y:S01]  /*02f0*/  IMAD R8, R9, R8, R10 ;  /* 0x0000000809087224 */ /* 0x000fe200078e020a */
[----:B------:R-:W-:-:S04]  /*0300*/  LOP3.LUT R10, R50, R13, RZ, 0x3c, !PT ;  /* 0x0000000d320a7212 */ /* 0x000fc800078e3cff */
[----:B------:R-:W-:Y:S02]  /*0310*/  ISETP.GT.U32.AND P4, PT, R9, R8, PT ;  /* 0x000000080900720c */ /* 0x000fe40003f84070 */
[----:B------:R-:W-:Y:S01]  /*0320*/  ISETP.GE.AND P2, PT, R10, RZ, PT ;  /* 0x000000ff0a00720c */ /* 0x000fe20003f46270 */
[----:B0-----:R-:W-:-:S05]  /*0330*/  IMAD R27, R6, UR11, R27 ;  /* 0x0000000b061b7c24 */ /* 0x001fca000f8e021b */
[----:B------:R-:W-:Y:S02]  /*0340*/  SHF.R.S32.HI R15, RZ, 0x1f, R27 ;  /* 0x0000001fff0f7819 */ /* 0x000fe4000001141b */
[----:B------:R-:W-:-:S03]  /*0350*/  IADD3 R20, PT, PT, R27, 0x10, RZ ;  /* 0x000000101b147810 */ /* 0x000fc60007ffe0ff */
[-C--:B------:R-:W-:Y:S02]  /*0360*/  @!P4 IADD3 R8, PT, PT, R8, -R9.reuse, RZ ;  /* 0x800000090808c210 */ /* 0x080fe40007ffe0ff */
[----:B------:R-:W-:Y:S02]  /*0370*/  @!P4 IADD3 R7, PT, PT, R7, 0x1, RZ ;  /* 0x000000010707c810 */ /* 0x000fe40007ffe0ff */
[CC--:B------:R-:W-:Y:S02]  /*0380*/  ISETP.GE.U32.AND P0, PT, R8.reuse, R9.reuse, PT ;  /* 0x000000090800720c */ /* 0x0c0fe40003f06070 */
[----:B------:R-:W-:Y:S02]  /*0390*/  ISETP.GT.U32.AND P5, PT, R9, R8, PT ;  /* 0x000000080900720c */ /* 0x000fe40003fa4070 */
[----:B------:R-:W-:Y:S02]  /*03a0*/  IADD3 R9, PT, PT, R8, -R9, RZ ;  /* 0x8000000908097210 */ /* 0x000fe40007ffe0ff */
[----:B------:R-:W-:-:S02]  /*03b0*/  ISETP.NE.AND P4, PT, R13, RZ, PT ;  /* 0x000000ff0d00720c */ /* 0x000fc40003f85270 */
[----:B------:R-:W-:Y:S01]  /*03c0*/  SEL R56, R9, R8, !P5 ;  /* 0x0000000809387207 */ /* 0x000fe20006800000 */
[----:B------:R-:W0:Y:S01]  /*03d0*/  @!P1 LDC.64 R12, c[0x0][0x3a0] ;  /* 0x0000e800ff0c9b82 */ /* 0x000e220000000a00 */
[----:B------:R-:W-:Y:S02]  /*03e0*/  SHF.R.S32.HI R21, RZ, 0x1f, R20 ;  /* 0x0000001fff157819 */ /* 0x000fe40000011414 */
[----:B------:R-:W-:Y:S02]  /*03f0*/  @!P3 IADD3 R56, PT, PT, -R56, RZ, RZ ;  /* 0x000000ff3838b210 */ /* 0x000fe40007ffe1ff */
[----:B------:R-:W-:Y:S02]  /*0400*/  @P0 IADD3 R7, PT, PT, R7, 0x1, RZ ;  /* 0x0000000107070810 */ /* 0x000fe40007ffe0ff */
[----:B------:R-:W-:Y:S01]  /*0410*/  ISETP.GE.U32.AND P0, PT, R27, UR16, PT ;  /* 0x000000101b007c0c */ /* 0x000fe2000bf06070 */
[----:B------:R-:W2:Y:S01]  /*0420*/  @!P1 LDC.64 R8, c[0x0][0x3f8] ;  /* 0x0000fe00ff089b82 */ /* 0x000ea20000000a00 */
[----:B------:R-:W-:-:S02]  /*0430*/  @!P2 IADD3 R7, PT, PT, -R7, RZ, RZ ;  /* 0x000000ff0707a210 */ /* 0x000fc40007ffe1ff */
[----:B------:R-:W-:Y:S02]  /*0440*/  ISETP.GE.AND.EX P0, PT, R15, UR17, PT, P0 ;  /* 0x000000110f007c0c */ /* 0x000fe4000bf06300 */
[C---:B------:R-:W-:Y:S02]  /*0450*/  SEL R56, R11.reuse, R56, !P4 ;  /* 0x000000380b387207 */ /* 0x040fe40006000000 */
[----:B------:R-:W-:Y:S02]  /*0460*/  SEL R11, R11, R7, !P4 ;  /* 0x000000070b0b7207 */ /* 0x000fe40006000000 */
[----:B------:R-:W-:Y:S02]  /*0470*/  SHF.L.U32 R7, R56, 0x6, RZ ;  /* 0x0000000638077819 */ /* 0x000fe400000006ff */
[----:B------:R-:W-:Y:S02]  /*0480*/  SHF.R.S32.HI R6, RZ, 0x1f, R11 ;  /* 0x0000001fff067819 */ /* 0x000fe4000001140b */
[----:B------:R-:W-:-:S02]  /*0490*/  SHF.R.S32.HI R61, RZ, 0x1f, R7 ;  /* 0x0000001fff3d7819 */ /* 0x000fc40000011407 */
[----:B------:R-:W-:Y:S01]  /*04a0*/  LOP3.LUT R60, R7, R28, RZ, 0xfc, !PT ;  /* 0x0000001c073c7212 */ /* 0x000fe200078efcff */
[----:B------:R-:W-:Y:S01]  /*04b0*/  IMAD R10, R6, UR18, RZ ;  /* 0x00000012060a7c24 */ /* 0x000fe2000f8e02ff */
[----:B------:R-:W-:Y:S01]  /*04c0*/  ISETP.GE.U32.AND P3, PT, R20, UR16, PT ;  /* 0x0000001014007c0c */ /* 0x000fe2000bf66070 */
[----:B------:R-:W3:Y:S01]  /*04d0*/  @!P0 LDC.64 R6, c[0x0][0x3f8] ;  /* 0x0000fe00ff068b82 */ /* 0x000ee20000000a00 */
[----:B------:R-:W-:Y:S01]  /*04e0*/  IADD3 R25, PT, PT, R27, 0x20, RZ ;  /* 0x000000201b197810 */ /* 0x000fe20007ffe0ff */
[----:B------:R-:W-:Y:S01]  /*04f0*/  IMAD.WIDE.U32 R60, R11, UR18, R60 ;  /* 0x000000120b3c7c25 */ /* 0x000fe2000f8e003c */
[----:B------:R-:W-:Y:S02]  /*0500*/  ISETP.GE.AND.EX P3, PT, R21, UR17, PT, P3 ;  /* 0x0000001115007c0c */ /* 0x000fe4000bf66330 */
[----:B------:R-:W-:Y:S01]  /*0510*/  SHF.R.S32.HI R29, RZ, 0x1f, R25 ;  /* 0x0000001fff1d7819 */ /* 0x000fe20000011419 */
[----:B------:R-:W-:Y:S01]  /*0520*/  IMAD R11, R11, UR19, R10 ;  /* 0x000000130b0b7c24 */ /* 0x000fe2000f8e020a */
[----:B------:R-:W-:Y:S01]  /*0530*/  @!P1 MOV R58, R60 ;  /* 0x0000003c003a9202 */ /* 0x000fe20000000f00 */
[----:B--2---:R-:W-:-:S03]  /*0540*/  @!P1 IMAD R10, R17, R8, RZ ;  /* 0x00000008110a9224 */ /* 0x004fc600078e02ff */
[----:B------:R-:W-:Y:S01]  /*0550*/  IADD3 R59, PT, PT, R61, R11, RZ ;  /* 0x0000000b3d3b7210 */ /* 0x000fe20007ffe0ff */
[C---:B------:R-:W-:Y:S02]  /*0560*/  @!P1 IMAD R11, R53.reuse, R9, R10 ;  /* 0x00000009350b9224 */ /* 0x040fe400078e020a */
[----:B------:R-:W-:Y:S01]  /*0570*/  @!P1 IMAD.WIDE.U32 R8, R53, R8, R58 ;  /* 0x0000000835089225 */ /* 0x000fe200078e003a */
[----:B------:R-:W-:Y:S01]  /*0580*/  IADD3 R31, PT, PT, R27, 0x50, RZ ;  /* 0x000000501b1f7810 */ /* 0x000fe20007ffe0ff */
[----:B------:R-:W2:Y:S01]  /*0590*/  @!P3 LDC.64 R22, c[0x0][0x398] ;  /* 0x0000e600ff16bb82 */ /* 0x000ea20000000a00 */
[----:B------:R-:W-:Y:S02]  /*05a0*/  @!P1 SHF.L.U32 R17, R8, 0x1, RZ ;  /* 0x0000000108119819 */ /* 0x000fe400000006ff */
[----:B------:R-:W-:Y:S01]  /*05b0*/  @!P1 IADD3 R9, PT, PT, R9, R11, RZ ;  /* 0x0000000b09099210 */ /* 0x000fe20007ffe0ff */
[----:B---3--:R-:W-:Y:S01]  /*05c0*/  @!P0 IMAD R14, R15, R6, RZ ;  /* 0x000000060f0e8224 */ /* 0x008fe200078e02ff */
[----:B0-----:R-:W-:-:S03]  /*05d0*/  @!P1 IADD3 R12, P2, PT, R17, R12, RZ ;  /* 0x0000000c110c9210 */ /* 0x001fc60007f5e0ff */
[----:B------:R-:W0:Y:S01]  /*05e0*/  @!P0 LDC.64 R10, c[0x0][0x3a0] ;  /* 0x0000e800ff0a8b82 */ /* 0x000e220000000a00 */
[----:B-1----:R-:W-:Y:S01]  /*05f0*/  @!P1 IADD3 R18, P4, PT, R17, R18, RZ ;  /* 0x0000001211129210 */ /* 0x002fe20007f9e0ff */
[C---:B------:R-:W-:Y:S01]  /*0600*/  @!P0 IMAD R17, R27.reuse, R7, R14 ;  /* 0x000000071b118224 */ /* 0x040fe200078e020e */
[----:B------:R-:W-:Y:S02]  /*0610*/  @!P1 SHF.L.U64.HI R16, R8, 0x1, R9 ;  /* 0x0000000108109819 */ /* 0x000fe40000010209 */
[----:B------:R-:W-:Y:S02]  /*0620*/  @!P0 MOV R14, R60 ;  /* 0x0000003c000e8202 */ /* 0x000fe40000000f00 */
[----:B------:R-:W-:Y:S01]  /*0630*/  @!P0 MOV R15, R59 ;  /* 0x0000003b000f8202 */ /* 0x000fe20000000f00 */
[----:B------:R-:W1:Y:S01]  /*0640*/  @!P0 LDC.64 R8, c[0x0][0x398] ;  /* 0x0000e600ff088b82 */ /* 0x000e620000000a00 */
[C---:B------:R-:W-:Y:S02]  /*0650*/  @!P1 IADD3.X R13, PT, PT, R16.reuse, R13, RZ, P2, !PT ;  /* 0x0000000d100d9210 */ /* 0x040fe400017fe4ff */
[----:B------:R-:W-:Y:S01]  /*0660*/  @!P1 IADD3.X R19, PT, PT, R16, R19, RZ, P4, !PT ;  /* 0x0000001310139210 */ /* 0x000fe200027fe4ff */
[----:B------:R-:W-:Y:S01]  /*0670*/  @!P0 IMAD.WIDE.U32 R14, R27, R6, R14 ;  /* 0x000000061b0e8225 */ /* 0x000fe200078e000e */
[----:B------:R-:W-:Y:S01]  /*0680*/  ISETP.GE.U32.AND P2, PT, R25, UR16, PT ;  /* 0x0000001019007c0c */ /* 0x000fe2000bf46070 */
[----:B------:R3:W4:Y:S02]  /*0690*/  @!P1 LDG.E R41, desc[UR8][R12.64] ;  /* 0x000000080c299981 */ /* 0x000724000c1e1900 */
[----:B------:R-:W2:Y:S01]  /*06a0*/  @!P3 LDC.64 R6, c[0x0][0x3f8] ;  /* 0x0000fe00ff06bb82 */ /* 0x000ea20000000a00 */
[----:B------:R-:W-:Y:S01]  /*06b0*/  @!P0 IADD3 R15, PT, PT, R15, R17, RZ ;  /* 0x000000110f0f8210 */ /* 0x000fe20007ffe0ff */
[----:B------:R2:W4:Y:S01]  /*06c0*/  @!P1 LDG.E R40, desc[UR8][R18.64] ;  /* 0x0000000812289981 */ /* 0x000522000c1e1900 */
[----:B------:R-:W-:-:S02]  /*06d0*/  @!P0 SHF.L.U32 R17, R14, 0x1, RZ ;  /* 0x000000010e118819 */ /* 0x000fc400000006ff */
[----:B------:R-:W-:Y:S02]  /*06e0*/  ISETP.GE.AND.EX P2, PT, R29, UR17, PT, P2 ;  /* 0x000000111d007c0c */ /* 0x000fe4000bf46320 */
[----:B------:R-:W-:Y:S01]  /*06f0*/  @!P0 SHF.L.U64.HI R24, R14, 0x1, R15 ;  /* 0x000000010e188819 */ /* 0x000fe2000001020f */
[----:B---3--:R-:W3:Y:S01]  /*0700*/  @!P3 LDC.64 R12, c[0x0][0x3a0] ;  /* 0x0000e800ff0cbb82 */ /* 0x008ee20000000a00 */
[C---:B0-----:R-:W-:Y:S02]  /*0710*/  @!P0 IADD3 R10, P4, PT, R17.reuse, R10, RZ ;  /* 0x0000000a110a8210 */ /* 0x041fe40007f9e0ff */
[----:B-1----:R-:W-:Y:S02]  /*0720*/  @!P0 IADD3 R16, P1, PT, R17, R8, RZ ;  /* 0x0000000811108210 */ /* 0x002fe40007f3e0ff */
[----:B------:R-:W-:-:S05]  /*0730*/  @!P3 MOV R8, R60 ;  /* 0x0000003c0008b202 */ /* 0x000fca0000000f00 */
[----:B------:R-:W0:Y:S01]  /*0740*/  @!P2 LDC.64 R14, c[0x0][0x3f8] ;  /* 0x0000fe00ff0eab82 */ /* 0x000e220000000a00 */
[C---:B------:R-:W-:Y:S02]  /*0750*/  @!P0 IADD3.X R17, PT, PT, R24.reuse, R9, RZ, P1, !PT ;  /* 0x0000000918118210 */ /* 0x040fe40000ffe4ff */
[----:B------:R-:W-:Y:S01]  /*0760*/  @!P3 MOV R9, R59 ;  /* 0x0000003b0009b202 */ /* 0x000fe20000000f00 */
[----:B--2---:R-:W-:Y:S01]  /*0770*/  @!P3 IMAD R21, R21, R6, RZ ;  /* 0x000000061515b224 */ /* 0x004fe200078e02ff */
[----:B------:R-:W-:Y:S02]  /*0780*/  @!P0 IADD3.X R11, PT, PT, R24, R11, RZ, P4, !PT ;  /* 0x0000000b180b8210 */ /* 0x000fe400027fe4ff */
[----:B------:R-:W-:Y:S02]  /*0790*/  ISETP.GE.U32.AND P4, PT, R31, UR16, PT ;  /* 0x000000101f007c0c */ /* 0x000fe4000bf86070 */
[----:B------:R-:W-:Y:S01]  /*07a0*/  SHF.R.S32.HI R33, RZ, 0x1f, R31 ;  /* 0x0000001fff217819 */ /* 0x000fe2000001141f */
[----:B------:R-:W-:-:S02]  /*07b0*/  @!P3 IMAD R19, R20, R7, R21 ;  /* 0x000000071413b224 */ /* 0x000fc400078e0215 */
[----:B------:R-:W-:Y:S01]  /*07c0*/  @!P3 IMAD.WIDE.U32 R20, R20, R6, R8 ;  /* 0x000000061414b225 */ /* 0x000fe200078e0008 */
[----:B------:R-:W-:Y:S01]  /*07d0*/  ISETP.GE.AND.EX P4, PT, R33, UR17, PT, P4 ;  /* 0x0000001121007c0c */ /* 0x000fe2000bf86340 */
[----:B------:R-:W1:Y:S01]  /*07e0*/  LDC.64 R6, c[0x0][0x3b8] ;  /* 0x0000ee00ff067b82 */ /* 0x000e620000000a00 */
[----:B------:R-:W-:-:S04]  /*07f0*/  IADD3 R27, PT, PT, R27, 0x60, RZ ;  /* 0x000000601b1b7810 */ /* 0x000fc80007ffe0ff */
[----:B------:R-:W-:Y:S02]  /*0800*/  ISETP.GE.U32.AND P1, PT, R27, UR16, PT ;  /* 0x000000101b007c0c */ /* 0x000fe4000bf26070 */
[----:B------:R-:W-:Y:S02]  /*0810*/  SHF.R.S32.HI R30, RZ, 0x1f, R27 ;  /* 0x0000001fff1e7819 */ /* 0x000fe4000001141b */
[----:B------:R-:W-:-:S03]  /*0820*/  CS2R R48, SRZ ;  /* 0x0000000000307805 */ /* 0x000fc6000001ff00 */
[----:B------:R-:W2:Y:S01]  /*0830*/  @!P4 LDC.64 R8, c[0x0][0x3f8] ;  /* 0x0000fe00ff08cb82 */ /* 0x000ea20000000a00 */
[----:B------:R-:W-:Y:S02]  /*0840*/  ISETP.GE.AND.EX P1, PT, R30, UR17, PT, P1 ;  /* 0x000000111e007c0c */ /* 0x000fe4000bf26310 */
[----:B------:R3:W5:Y:S01]  /*0850*/  @!P0 LDG.E R48, desc[UR8][R16.64] ;  /* 0x0000000810308981 */ /* 0x000762000c1e1900 */
[----:B------:R-:W-:-:S03]  /*0860*/  @!P3 IADD3 R19, PT, PT, R21, R19, RZ ;  /* 0x000000131513b210 */ /* 0x000fc60007ffe0ff */
[----:B------:R0:W4:Y:S01]  /*0870*/  @!P0 LDG.E R49, desc[UR8][R10.64] ;  /* 0x000000080a318981 */ /* 0x000122000c1e1900 */
[----:B------:R-:W-:Y:S02]  /*0880*/  @!P3 SHF.L.U64.HI R24, R20, 0x1, R19 ;  /* 0x000000011418b819 */ /* 0x000fe40000010213 */
[----:B---3--:R-:W-:Y:S01]  /*0890*/  @!P2 MOV R16, R60 ;  /* 0x0000003c0010a202 */ /* 0x008fe20000000f00 */
[----:B-1----:R-:W-:Y:S01]  /*08a0*/  IMAD.WIDE R6, R50, 0x8, R6 ;  /* 0x0000000832067825 */ /* 0x002fe200078e0206 */
[----:B------:R-:W-:Y:S02]  /*08b0*/  @!P2 MOV R17, R59 ;  /* 0x0000003b0011a202 */ /* 0x000fe40000000f00 */
[----:B------:R-:W1:Y:S01]  /*08c0*/  @!P1 LDC.64 R18, c[0x0][0x3f8] ;  /* 0x0000fe00ff129b82 */ /* 0x000e620000000a00 */
[-C--:B0-----:R-:W-:Y:S01]  /*08d0*/  @!P2 IMAD R10, R29, R14.reuse, RZ ;  /* 0x0000000e1d0aa224 */ /* 0x081fe200078e02ff */
[----:B------:R-:W-:Y:S01]  /*08e0*/  @!P3 SHF.L.U32 R11, R20, 0x1, RZ ;  /* 0x00000001140bb819 */ /* 0x000fe200000006ff */
[C---:B------:R-:W-:Y:S01]  /*08f0*/  @!P2 IMAD.WIDE.U32 R16, R25.reuse, R14, R16 ;  /* 0x0000000e1910a225 */ /* 0x040fe200078e0010 */
[----:B------:R-:W3:Y:S03]  /*0900*/  LDG.E.64 R6, desc[UR8][R6.64] ;  /* 0x0000000806067981 */ /* 0x000ee6000c1e1b00 */
[----:B------:R-:W-:Y:S01]  /*0910*/  @!P2 IMAD R15, R25, R15, R10 ;  /* 0x0000000f190fa224 */ /* 0x000fe200078e020a */
[----:B------:R-:W0:Y:S01]  /*0920*/  @!P2 LDC.64 R20, c[0x0][0x3a0] ;  /* 0x0000e800ff14ab82 */ /* 0x000e220000000a00 */
[----:B------:R-:W-:-:S02]  /*0930*/  @!P3 IADD3 R12, P0, PT, R11, R12, RZ ;  /* 0x0000000c0b0cb210 */ /* 0x000fc40007f1e0ff */
[----:B------:R-:W-:Y:S02]  /*0940*/  @!P3 IADD3 R22, P6, PT, R11, R22, RZ ;  /* 0x000000160b16b210 */ /* 0x000fe40007fde0ff */
[----:B------:R-:W-:-:S03]  /*0950*/  @!P2 IADD3 R15, PT, PT, R17, R15, RZ ;  /* 0x0000000f110fa210 */ /* 0x000fc60007ffe0ff */
[----:B------:R-:W0:Y:S01]  /*0960*/  @!P2 LDC.64 R10, c[0x0][0x398] ;  /* 0x0000e600ff0aab82 */ /* 0x000e220000000a00 */
[----:B------:R-:W-:Y:S01]  /*0970*/  @!P3 IADD3.X R13, PT, PT, R24, R13, RZ, P0, !PT ;  /* 0x0000000d180db210 */ /* 0x000fe200007fe4ff */
[----:B--2---:R-:W-:Y:S01]  /*0980*/  @!P4 IMAD R34, R33, R8, RZ ;  /* 0x000000082122c224 */ /* 0x004fe200078e02ff */
[----:B------:R-:W-:Y:S02]  /*0990*/  SHF.R.S32.HI R26, RZ, 0x1f, R54 ;  /* 0x0000001fff1a7819 */ /* 0x000fe40000011436 */
[----:B------:R-:W-:Y:S02]  /*09a0*/  ISETP.GE.U32.AND P0, PT, R54, UR16, PT ;  /* 0x0000001036007c0c */ /* 0x000fe4000bf06070 */
[C---:B------:R-:W-:Y:S02]  /*09b0*/  @!P2 SHF.L.U32 R33, R16.reuse, 0x1, RZ ;  /* 0x000000011021a819 */ /* 0x040fe400000006ff */
[----:B------:R-:W-:Y:S02]  /*09c0*/  @!P2 SHF.L.U64.HI R32, R16, 0x1, R15 ;  /* 0x000000011020a819 */ /* 0x000fe4000001020f */
[----:B------:R-:W-:-:S02]  /*09d0*/  @!P4 MOV R16, R60 ;  /* 0x0000003c0010c202 */ /* 0x000fc40000000f00 */
[----:B------:R-:W-:Y:S02]  /*09e0*/  @!P4 MOV R17, R59 ;  /* 0x0000003b0011c202 */ /* 0x000fe40000000f00 */
[----:B------:R-:W-:Y:S01]  /*09f0*/  @!P3 IADD3.X R23, PT, PT, R24, R23, RZ, P6, !PT ;  /* 0x000000171817b210 */ /* 0x000fe200037fe4ff */
[C---:B------:R-:W-:Y:S01]  /*0a00*/  @!P4 IMAD R35, R31.reuse, R9, R34 ;  /* 0x000000091f23c224 */ /* 0x040fe200078e0222 */
[----:B------:R-:W2:Y:S01]  /*0a10*/  @!P4 LDC.64 R24, c[0x0][0x3a0] ;  /* 0x0000e800ff18cb82 */ /* 0x000ea20000000a00 */
[----:B------:R-:W-:Y:S01]  /*0a20*/  ISETP.GE.AND.EX P0, PT, R26, UR17, PT, P0 ;  /* 0x000000111a007c0c */ /* 0x000fe2000bf06300 */
[----:B------:R-:W-:Y:S01]  /*0a30*/  @!P4 IMAD.WIDE.U32 R8, R31, R8, R16 ;  /* 0x000000081f08c225 */ /* 0x000fe200078e0010 */
[----:B------:R-:W-:-:S05]  /*0a40*/  CS2R R46, SRZ ;  /* 0x00000000002e7805 */ /* 0x000fca000001ff00 */
[----:B------:R-:W2:Y:S01]  /*0a50*/  @!P4 LDC.64 R14, c[0x0][0x398] ;  /* 0x0000e600ff0ecb82 */ /* 0x000ea20000000a00 */
[----:B------:R-:W-:Y:S01]  /*0a60*/  @!P4 IADD3 R9, PT, PT, R9, R35, RZ ;  /* 0x000000230909c210 */ /* 0x000fe20007ffe0ff */
[----:B-1----:R-:W-:Y:S01]  /*0a70*/  @!P1 IMAD R16, R30, R18, RZ ;  /* 0x000000121e109224 */ /* 0x002fe200078e02ff */
[----:B0-----:R-:W-:Y:S01]  /*0a80*/  @!P2 IADD3 R20, P6, PT, R33, R20, RZ ;  /* 0x000000142114a210 */ /* 0x001fe20007fde0ff */
[----:B------:R0:W5:Y:S01]  /*0a90*/  @!P3 LDG.E R47, desc[UR8][R12.64] ;  /* 0x000000080c2fb981 */ /* 0x000162000c1e1900 */
[C---:B------:R-:W-:Y:S02]  /*0aa0*/  @!P4 SHF.L.U32 R31, R8.reuse, 0x1, RZ ;  /* 0x00000001081fc819 */ /* 0x040fe400000006ff */
[----:B------:R-:W-:Y:S02]  /*0ab0*/  @!P4 SHF.L.U64.HI R30, R8, 0x1, R9 ;  /* 0x00000001081ec819 */ /* 0x000fe40000010209 */
[----:B------:R-:W-:Y:S01]  /*0ac0*/  CS2R R44, SRZ ;  /* 0x00000000002c7805 */ /* 0x000fe2000001ff00 */
[----:B------:R-:W1:Y:S01]  /*0ad0*/  @!P0 LDC.64 R8, c[0x0][0x3f8] ;  /* 0x0000fe00ff088b82 */ /* 0x000e620000000a00 */
[----:B------:R-:W-:-:S02]  /*0ae0*/  @!P2 IADD3.X R21, PT, PT, R32, R21, RZ, P6, !PT ;  /* 0x000000152015a210 */ /* 0x000fc400037fe4ff */
[----:B------:R-:W-:Y:S02]  /*0af0*/  CS2R R38, SRZ ;  /* 0x0000000000267805 */ /* 0x000fe4000001ff00 */
[----:B------:R-:W-:Y:S01]  /*0b00*/  @!P2 IADD3 R10, P6, PT, R33, R10, RZ ;  /* 0x0000000a210aa210 */ /* 0x000fe20007fde0ff */
[----:B------:R-:W-:Y:S01]  /*0b10*/  @!P1 IMAD R33, R27, R19, R16 ;  /* 0x000000131b219224 */ /* 0x000fe200078e0210 */
[----:B------:R-:W-:Y:S02]  /*0b20*/  SHF.R.S32.HI R29, RZ, 0x1f, R52 ;  /* 0x0000001fff1d7819 */ /* 0x000fe40000011434 */
[----:B------:R-:W-:Y:S02]  /*0b30*/  CS2R R36, SRZ ;  /* 0x0000000000247805 */ /* 0x000fe4000001ff00 */
[----:B------:R-:W-:Y:S01]  /*0b40*/  ISETP.GE.U32.AND P5, PT, R52, UR16, PT ;  /* 0x0000001034007c0c */ /* 0x000fe2000bfa6070 */
[----:B0-----:R-:W0:Y:S01]  /*0b50*/  @!P1 LDC.64 R12, c[0x0][0x3a0] ;  /* 0x0000e800ff0c9b82 */ /* 0x001e220000000a00 */
[----:B------:R-:W-:Y:S01]  /*0b60*/  @!P1 MOV R16, R60 ;  /* 0x0000003c00109202 */ /* 0x000fe20000000f00 */
[----:B------:R1:W4:Y:S01]  /*0b70*/  @!P2 LDG.E R45, desc[UR8][R20.64] ;  /* 0x00000008142da981 */ /* 0x000322000c1e1900 */
[----:B------:R-:W-:-:S02]  /*0b80*/  @!P1 MOV R17, R59 ;  /* 0x0000003b00119202 */ /* 0x000fc40000000f00 */
[----:B------:R-:W-:Y:S02]  /*0b90*/  ISETP.GE.AND.EX P5, PT, R29, UR17, PT, P5 ;  /* 0x000000111d007c0c */ /* 0x000fe4000bfa6350 */
[----:B------:R-:W-:Y:S02]  /*0ba0*/  CS2R R42, SRZ ;  /* 0x00000000002a7805 */ /* 0x000fe4000001ff00 */
[----:B------:R-:W-:Y:S01]  /*0bb0*/  @!P2 IADD3.X R11, PT, PT, R32, R11, RZ, P6, !PT ;  /* 0x0000000b200ba210 */ /* 0x000fe200037fe4ff */
[----:B------:R-:W-:Y:S01]  /*0bc0*/  @!P1 IMAD.WIDE.U32 R18, R27, R18, R16 ;  /* 0x000000121b129225 */ /* 0x000fe200078e0010 */
[----:B--2---:R-:W-:Y:S01]  /*0bd0*/  @!P4 IADD3 R24, P6, PT, R31, R24, RZ ;  /* 0x000000181f18c210 */ /* 0x004fe20007fde0ff */
[----:B------:R-:W2:Y:S01]  /*0be0*/  @!P1 LDC.64 R16, c[0x0][0x398] ;  /* 0x0000e600ff109b82 */ /* 0x000ea20000000a00 */
[----:B------:R-:W5:Y:S02]  /*0bf0*/  @!P3 LDG.E R46, desc[UR8][R22.64] ;  /* 0x00000008162eb981 */ /* 0x000f64000c1e1900 */
[----:B------:R-:W-:-:S02]  /*0c00*/  @!P4 IADD3.X R25, PT, PT, R30, R25, RZ, P6, !PT ;  /* 0x000000191e19c210 */ /* 0x000fc400037fe4ff */
[----:B------:R-:W-:Y:S01]  /*0c10*/  @!P4 IADD3 R14, P6, PT, R31, R14, RZ ;  /* 0x0000000e1f0ec210 */ /* 0x000fe20007fde0ff */
[----:B-1----:R-:W-:Y:S01]  /*0c20*/  @!P0 IMAD R26, R26, R8, RZ ;  /* 0x000000081a1a8224 */ /* 0x002fe200078e02ff */
[----:B------:R-:W-:Y:S01]  /*0c30*/  @!P1 IADD3 R19, PT, PT, R19, R33, RZ ;  /* 0x0000002113139210 */ /* 0x000fe20007ffe0ff */
[----:B------:R-:W1:Y:S01]  /*0c40*/  @!P0 LDC.64 R20, c[0x0][0x3a0] ;  /* 0x0000e800ff148b82 */ /* 0x000e620000000a00 */
[----:B------:R-:W-:Y:S01]  /*0c50*/  @!P4 IADD3.X R15, PT, PT, R30, R15, RZ, P6, !PT ;  /* 0x0000000f1e0fc210 */ /* 0x000fe200037fe4ff */
[----:B------:R-:W4:Y:S01]  /*0c60*/  @!P4 LDG.E R39, desc[UR8][R24.64] ;  /* 0x000000081827c981 */ /* 0x000f22000c1e1900 */
[C---:B------:R-:W-:Y:S02]  /*0c70*/  @!P1 SHF.L.U32 R31, R18.reuse, 0x1, RZ ;  /* 0x00000001121f9819 */ /* 0x040fe400000006ff */
[----:B------:R-:W-:Y:S01]  /*0c80*/  @!P1 SHF.L.U64.HI R30, R18, 0x1, R19 ;  /* 0x00000001121e9819 */ /* 0x000fe20000010213 */
[----:B------:R-:W-:Y:S01]  /*0c90*/  @!P0 IMAD R33, R54, R9, R26 ;  /* 0x0000000936218224 */ /* 0x000fe200078e021a */
[----:B------:R2:W4:Y:S01]  /*0ca0*/  @!P4 LDG.E R38, desc[UR8][R14.64] ;  /* 0x000000080e26c981 */ /* 0x000522000c1e1900 */
[----:B------:R-:W1:Y:S01]  /*0cb0*/  @!P5 LDC.64 R18, c[0x0][0x3f8] ;  /* 0x0000fe00ff12db82 */ /* 0x000e620000000a00 */
[----:B0-----:R-:W-:-:S02]  /*0cc0*/  @!P1 IADD3 R12, P6, PT, R31, R12, RZ ;  /* 0x0000000c1f0c9210 */ /* 0x001fc40007fde0ff */
[----:B------:R-:W-:Y:S01]  /*0cd0*/  @!P0 MOV R26, R60 ;  /* 0x0000003c001a8202 */ /* 0x000fe20000000f00 */
[----:B------:R-:W-:Y:S01]  /*0ce0*/  UISETP.NE.AND UP1, UPT, UR12, URZ, UPT ;  /* 0x000000ff0c00728c */ /* 0x000fe2000bf25270 */
[----:B------:R-:W-:Y:S01]  /*0cf0*/  @!P1 IADD3.X R13, PT, PT, R30, R13, RZ, P6, !PT ;  /* 0x0000000d1e0d9210 */ /* 0x000fe200037fe4ff */
[----:B------:R-:W5:Y:S01]  /*0d00*/  @!P2 LDG.E R44, desc[UR8][R10.64] ;  /* 0x000000080a2ca981 */ /* 0x000f62000c1e1900 */
[----:B------:R-:W-:Y:S01]  /*0d10*/  @!P0 MOV R27, R59 ;  /* 0x0000003b001b8202 */ /* 0x000fe20000000f00 */
[----:B--2---:R-:W0:Y:S02]  /*0d20*/  @!P0 LDC.64 R14, c[0x0][0x398] ;  /* 0x0000e600ff0e8b82 */ /* 0x004e240000000a00 */
[----:B------:R2:W4:Y:S01]  /*0d30*/  @!P1 LDG.E R37, desc[UR8][R12.64] ;  /* 0x000000080c259981 */ /* 0x000522000c1e1900 */
[----:B------:R-:W-:Y:S01]  /*0d40*/  @!P0 IMAD.WIDE.U32 R26, R54, R8, R26 ;  /* 0x00000008361a8225 */ /* 0x000fe200078e001a */
[----:B------:R-:W-:-:S04]  /*0d50*/  @!P1 IADD3 R24, P6, PT, R31, R16, RZ ;  /* 0x000000101f189210 */ /* 0x000fc80007fde0ff */
[----:B------:R-:W0:Y:S01]  /*0d60*/  @!P5 LDC.64 R8, c[0x0][0x398] ;  /* 0x0000e600ff08db82 */ /* 0x000e220000000a00 */
[----:B------:R-:W-:-:S07]  /*0d70*/  @!P0 IADD3 R27, PT, PT, R27, R33, RZ ;  /* 0x000000211b1b8210 */ /* 0x000fce0007ffe0ff */
[----:B--2---:R-:W2:Y:S01]  /*0d80*/  @!P5 LDC.64 R12, c[0x0][0x3a0] ;  /* 0x0000e800ff0cdb82 */ /* 0x004ea20000000a00 */
[----:B------:R-:W-:Y:S02]  /*0d90*/  @!P1 IADD3.X R25, PT, PT, R30, R17, RZ, P6, !PT ;  /* 0x000000111e199210 */ /* 0x000fe400037fe4ff */
[C---:B------:R-:W-:Y:S02]  /*0da0*/  @!P0 SHF.L.U32 R31, R26.reuse, 0x1, RZ ;  /* 0x000000011a1f8819 */ /* 0x040fe400000006ff */
[----:B------:R-:W-:Y:S01]  /*0db0*/  @!P0 SHF.L.U64.HI R30, R26, 0x1, R27 ;  /* 0x000000011a1e8819 */ /* 0x000fe2000001021b */
[----:B-1----:R-:W-:Y:S01]  /*0dc0*/  @!P5 IMAD R29, R29, R18, RZ ;  /* 0x000000121d1dd224 */ /* 0x002fe200078e02ff */
[----:B------:R-:W-:Y:S01]  /*0dd0*/  @!P5 MOV R26, R60 ;  /* 0x0000003c001ad202 */ /* 0x000fe20000000f00 */
[----:B------:R-:W4:Y:S01]  /*0de0*/  @!P1 LDG.E R36, desc[UR8][R24.64] ;  /* 0x0000000818249981 */ /* 0x000f22000c1e1900 */
[----:B------:R-:W-:Y:S01]  /*0df0*/  @!P5 MOV R27, R59 ;  /* 0x0000003b001bd202 */ /* 0x000fe20000000f00 */
[----:B------:R-:W-:-:S02]  /*0e00*/  @!P5 IMAD R29, R52, R19, R29 ;  /* 0x00000013341dd224 */ /* 0x000fc400078e021d */
[----:B------:R-:W-:Y:S01]  /*0e10*/  @!P5 IMAD.WIDE.U32 R26, R52, R18, R26 ;  /* 0x00000012341ad225 */ /* 0x000fe200078e001a */
[C---:B------:R-:W-:Y:S02]  /*0e20*/  @!P0 IADD3 R20, P6, PT, R31.reuse, R20, RZ ;  /* 0x000000141f148210 */ /* 0x040fe40007fde0ff */
[----:B------:R-:W-:Y:S02]  /*0e30*/  CS2R R32, SRZ ;  /* 0x0000000000207805 */ /* 0x000fe4000001ff00 */
[----:B0-----:R-:W-:Y:S01]  /*0e40*/  @!P0 IADD3 R14, P1, PT, R31, R14, RZ ;  /* 0x0000000e1f0e8210 */ /* 0x001fe20007f3e0ff */
[----:B------:R-:W0:Y:S01]  /*0e50*/  LDC.64 R18, c[0x0][0x3a8] ;  /* 0x0000ea00ff127b82 */ /* 0x000e220000000a00 */
[----:B------:R-:W-:Y:S02]  /*0e60*/  @!P5 IADD3 R29, PT, PT, R27, R29, RZ ;  /* 0x0000001d1b1dd210 */ /* 0x000fe40007ffe0ff */
[----:B------:R-:W-:Y:S02]  /*0e70*/  @!P5 SHF.L.U32 R27, R26, 0x1, RZ ;  /* 0x000000011a1bd819 */ /* 0x000fe400000006ff */
[----:B------:R-:W-:-:S02]  /*0e80*/  @!P0 IADD3.X R21, PT, PT, R30, R21, RZ, P6, !PT ;  /* 0x000000151e158210 */ /* 0x000fc400037fe4ff */
[----:B------:R-:W-:Y:S02]  /*0e90*/  @!P0 IADD3.X R15, PT, PT, R30, R15, RZ, P1, !PT ;  /* 0x0000000f1e0f8210 */ /* 0x000fe40000ffe4ff */
[----:B------:R-:W-:Y:S01]  /*0ea0*/  @!P5 SHF.L.U64.HI R26, R26, 0x1, R29 ;  /* 0x000000011a1ad819 */ /* 0x000fe2000001021d */
[----:B------:R1:W4:Y:S01]  /*0eb0*/  @!P0 LDG.E R43, desc[UR8][R20.64] ;  /* 0x00000008142b8981 */ /* 0x000322000c1e1900 */
[C---:B--2---:R-:W-:Y:S02]  /*0ec0*/  @!P5 IADD3 R12, P1, PT, R27.reuse, R12, RZ ;  /* 0x0000000c1b0cd210 */ /* 0x044fe40007f3e0ff */
[----:B------:R-:W-:Y:S01]  /*0ed0*/  @!P5 IADD3 R8, P6, PT, R27, R8, RZ ;  /* 0x000000081b08d210 */ /* 0x000fe20007fde0ff */
[----:B------:R-:W2:Y:S01]  /*0ee0*/  @!P0 LDG.E R42, desc[UR8][R14.64] ;  /* 0x000000080e2a8981 */ /* 0x000ea2000c1e1900 */
[C---:B------:R-:W-:Y:S02]  /*0ef0*/  @!P5 IADD3.X R13, PT, PT, R26.reuse, R13, RZ, P1, !PT ;  /* 0x0000000d1a0dd210 */ /* 0x040fe40000ffe4ff */
[----:B------:R-:W-:-:S03]  /*0f00*/  @!P5 IADD3.X R9, PT, PT, R26, R9, RZ, P6, !PT ;  /* 0x000000091a09d210 */ /* 0x000fc600037fe4ff */
[----:B------:R-:W2:Y:S04]  /*0f10*/  @!P5 LDG.E R33, desc[UR8][R12.64] ;  /* 0x000000080c21d981 */ /* 0x000ea8000c1e1900 */
[----:B------:R1:W2:Y:S01]  /*0f20*/  @!P5 LDG.E R32, desc[UR8][R8.64] ;  /* 0x000000080820d981 */ /* 0x0002a2000c1e1900 */
[----:B------:R-:W-:-:S13]  /*0f30*/  ISETP.NE.AND P4, PT, RZ, UR12, PT ;  /* 0x0000000cff007c0c */ /* 0x000fda000bf85270 */
[----:B------:R-:W3:Y:S01]  /*0f40*/  @P4 LDC.64 R16, c[0x0][0x3b0] ;  /* 0x0000ec00ff104b82 */ /* 0x000ee20000000a00 */
[----:B-1----:R-:W-:Y:S02]  /*0f50*/  LEA R21, R56, R28, 0x6 ;  /* 0x0000001c38157211 */ /* 0x002fe400078e30ff */
[----:B------:R-:W-:-:S03]  /*0f60*/  CS2R R8, SRZ ;  /* 0x0000000000087805 */ /* 0x000fc6000001ff00 */
[----:B0-----:R-:W-:Y:S01]  /*0f70*/  IMAD.WIDE R18, R21, 0x4, R18 ;  /* 0x0000000415127825 */ /* 0x001fe200078e0212 */
[----:B------:R-:W-:-:S04]  /*0f80*/  UMOV UR7, 0x3f800000 ;  /* 0x3f80000000077882 */ /* 0x000fc80000000000 */
[----:B------:R4:W5:Y:S01]  /*0f90*/  LDG.E.64 R10, desc[UR8][R18.64] ;  /* 0x00000008120a7981 */ /* 0x000962000c1e1b00 */
[----:B---3--:R-:W-:-:S05]  /*0fa0*/  @P4 IMAD.WIDE R16, R21, 0x4, R16 ;  /* 0x0000000415104825 */ /* 0x008fca00078e0210 */
[----:B------:R0:W5:Y:S01]  /*0fb0*/  @P4 LDG.E.64 R8, desc[UR8][R16.64] ;  /* 0x0000000810084981 */ /* 0x000162000c1e1b00 */
[----:B------:R-:W-:-:S13]  /*0fc0*/  R2UR UR13, R6 ;  /* 0x00000000060d72ca */ /* 0x000fda00000e0000 */
[----:B------:R-:W-:-:S05]  /*0fd0*/  MOV R6, UR13 ;  /* 0x0000000d00067c02 */ /* 0x000fca0008000f00 */
[----:B------:R-:W-:-:S05]  /*0fe0*/  FFMA.FTZ R7, -R6, UR13, R7 ;  /* 0x0000000d06077c23 */ /* 0x000fca0008010107 */
[----:B------:R-:W-:-:S13]  /*0ff0*/  FSETP.GTU.FTZ.AND P1, PT, R7, RZ, PT ;  /* 0x000000ff0700720b */ /* 0x000fda0003f3c000 */
[----:B------:R-:W-:-:S05]  /*1000*/  VOTEU.ANY UP0, P1 ;  /* 0x0000000000ff7886 */ /* 0x000fca0000800100 */
[----:B------:R-:W1:Y:S01]  /*1010*/  @UP0 LDCU UR5, c[0x0][0x3c0] ;  /* 0x00007800ff0507ac */ /* 0x000e620008000800 */
[----:B------:R-:W-:-:S13]  /*1020*/  PLOP3.LUT P1, PT, PT, PT, UP0, 0x80, 0x8 ;  /* 0x000000000008781c */ /* 0x000fda0003f2f008 */
[----:B-1----:R-:W-:-:S06]  /*1030*/  @P1 FADD.FTZ R6, R7, UR5 ;  /* 0x0000000507061e21 */ /* 0x002fcc0008010000 */
[----:B------:R-:W1:Y:S01]  /*1040*/  @P1 MUFU.RSQ R6, R6 ;  /* 0x0000000600061308 */ /* 0x000e620000001400 */
[----:B----4-:R-:W-:Y:S02]  /*1050*/  PRMT R18, R41, 0x7632, R18 ;  /* 0x0000763229127816 */ /* 0x010fe40000000012 */
[----:B------:R-:W-:Y:S02]  /*1060*/  PRMT R15, R40, 0x7632, R15 ;  /* 0x00007632280f7816 */ /* 0x000fe4000000000f */
[----:B------:R-:W-:Y:S02]  /*1070*/  PRMT R12, R49, 0x7632, R12 ;  /* 0x00007632310c7816 */ /* 0x000fe4000000000c */
[----:B------:R-:W-:Y:S02]  /*1080*/  PRMT R21, R45, 0x7632, R21 ;  /* 0x000076322d157816 */ /* 0x000fe40000000015 */
[----:B-1----:R-:W-:Y:S02]  /*1090*/  @P1 R2UR UR5, R6 ;  /* 0x00000000060512ca */ /* 0x002fe400000e0000 */
[----:B0-----:R-:W-:-:S02]  /*10a0*/  PRMT R17, R39, 0x7632, R17 ;  /* 0x0000763227117816 */ /* 0x001fc40000000011 */
[----:B------:R-:W-:Y:S02]  /*10b0*/  PRMT R16, R38, 0x7632, R16 ;  /* 0x0000763226107816 */ /* 0x000fe40000000010 */
[----:B------:R-:W-:-:S07]  /*10c0*/  PRMT R34, R37, 0x7632, R34 ;  /* 0x0000763225227816 */ /* 0x000fce0000000022 */
[----:B------:R-:W-:Y:S01]  /*10d0*/  @UP0 UMOV UR7, UR5 ;  /* 0x0000000500070c82 */ /* 0x000fe20008000000 */
[----:B------:R-:W-:Y:S02]  /*10e0*/  PRMT R35, R36, 0x7632, R35 ;  /* 0x0000763224237816 */ /* 0x000fe40000000023 */
[----:B------:R-:W-:Y:S02]  /*10f0*/  PRMT R20, R43, 0x7632, R20 ;  /* 0x000076322b147816 */ /* 0x000fe40000000014 */
[----:B--2---:R-:W-:Y:S02]  /*1100*/  PRMT R19, R42, 0x7632, R19 ;  /* 0x000076322a137816 */ /* 0x004fe40000000013 */
[----:B------:R-:W-:Y:S02]  /*1110*/  PRMT R6, R33, 0x7632, R6 ;  /* 0x0000763221067816 */ /* 0x000fe40000000006 */
[----:B------:R-:W-:Y:S01]  /*1120*/  PRMT R7, R32, 0x7632, R7 ;  /* 0x0000763220077816 */ /* 0x000fe20000000007 */
[----:B------:R-:W-:Y:S06]  /*1130*/  BRA.U UP1, `(.L_x_43) ;  /* 0x0000000901547547 */ /* 0x000fec000b800000 */
[----:B------:R-:W-:Y:S02]  /*1140*/  SHF.L.U32 R14, R12, 0x10, RZ ;  /* 0x000000100c0e7819 */ /* 0x000fe400000006ff */
[----:B------:R-:W-:Y:S02]  /*1150*/  SHF.L.U32 R12, R49, 0x10, RZ ;  /* 0x00000010310c7819 */ /* 0x000fe400000006ff */
[----:B-----5:R-:W-:Y:S01]  /*1160*/  SHF.L.U32 R13, R48, 0x10, RZ ;  /* 0x00000010300d7819 */ /* 0x020fe200000006ff */
[----:B------:R-:W-:Y:S01]  /*1170*/  FADD.FTZ R25, R14, -UR13 ;  /* 0x8000000d0e197e21 */ /* 0x000fe20008010000 */
[----:B------:R-:W-:Y:S01]  /*1180*/  PRMT R24, R48, 0x7632, R24 ;  /* 0x0000763230187816 */ /* 0x000fe20000000018 */
[----:B------:R-:W-:Y:S01]  /*1190*/  FADD.FTZ R14, R12, -UR13 ;  /* 0x8000000d0c0e7e21 */ /* 0x000fe20008010000 */
[----:B------:R-:W-:Y:S01]  /*11a0*/  SHF.L.U32 R22, R47, 0x10, RZ ;  /* 0x000000102f167819 */ /* 0x000fe200000006ff */
[----:B------:R-:W-:Y:S01]  /*11b0*/  FMUL.FTZ R27, R10, R13 ;  /* 0x0000000d0a1b7220 */ /* 0x000fe20000410000 */
[----:B------:R-:W-:Y:S01]  /*11c0*/  SHF.L.U32 R12, R24, 0x10, RZ ;  /* 0x00000010180c7819 */ /* 0x000fe200000006ff */
[----:B------:R-:W-:Y:S01]  /*11d0*/  FMUL.FTZ R14, R14, UR7 ;  /* 0x000000070e0e7c20 */ /* 0x000fe20008410000 */
[----:B------:R-:W-:Y:S01]  /*11e0*/  FMUL.FTZ R25, R25, UR7 ;  /* 0x0000000719197c20 */ /* 0x000fe20008410000 */
[----:B------:R-:W-:Y:S01]  /*11f0*/  FADD.FTZ R22, R22, -UR13 ;  /* 0x8000000d16167e21 */ /* 0x000fe20008010000 */
[----:B------:R-:W-:Y:S01]  /*1200*/  FADD.FTZ R29, RZ, R27 ;  /* 0x0000001bff1d7221 */ /* 0x000fe20000010000 */
[----:B------:R-:W-:Y:S01]  /*1210*/  FMUL.FTZ R24, R11, R12 ;  /* 0x0000000c0b187220 */ /* 0x000fe20000410000 */
[----:B------:R-:W-:Y:S01]  /*1220*/  FFMA.FTZ R28, R14, R27, RZ ;  /* 0x0000001b0e1c7223 */ /* 0x000fe200000100ff */
[----:B------:R-:W-:Y:S01]  /*1230*/  FMUL.FTZ R26, R22, UR7 ;  /* 0x00000007161a7c20 */ /* 0x000fe20008410000 */
[----:B------:R-:W-:Y:S01]  /*1240*/  SHF.L.U32 R23, R46, 0x10, RZ ;  /* 0x000000102e177819 */ /* 0x000fe200000006ff */
[----:B------:R-:W-:Y:S01]  /*1250*/  FADD.FTZ R22, R24, R29 ;  /* 0x0000001d18167221 */ /* 0x000fe20000010000 */
[----:B------:R-:W-:Y:S01]  /*1260*/  FFMA.FTZ R27, R25, R24, R28 ;  /* 0x00000018191b7223 */ /* 0x000fe2000001001c */
[----:B------:R-:W-:Y:S01]  /*1270*/  PRMT R24, R47, 0x7632, R24 ;  /* 0x000076322f187816 */ /* 0x000fe20000000018 */
[----:B------:R-:W-:Y:S01]  /*1280*/  FFMA.FTZ R30, R13, R14, RZ ;  /* 0x0000000e0d1e7223 */ /* 0x000fe200000100ff */
[----:B------:R-:W-:Y:S01]  /*1290*/  FADD.FTZ R14, RZ, R13 ;  /* 0x0000000dff0e7221 */ /* 0x000fe20000010000 */
[----:B------:R-:W-:Y:S01]  /*12a0*/  PRMT R28, R46, 0x7632, R28 ;  /* 0x000076322e1c7816 */ /* 0x000fe2000000001c */
[----:B------:R-:W-:Y:S01]  /*12b0*/  FADD.FTZ R29, RZ, R12 ;  /* 0x0000000cff1d7221 */ /* 0x000fe20000010000 */
[----:B------:R-:W-:Y:S01]  /*12c0*/  SHF.L.U32 R24, R24, 0x10, RZ ;  /* 0x0000001018187819 */ /* 0x000fe200000006ff */
[C---:B------:R-:W-:Y:S01]  /*12d0*/  FADD.FTZ R14, R23.reuse, R14 ;  /* 0x0000000e170e7221 */ /* 0x040fe20000010000 */
[----:B------:R-:W-:Y:S01]  /*12e0*/  FFMA.FTZ R13, R23, R26, R30 ;  /* 0x0000001a170d7223 */ /* 0x000fe2000001001e */
[----:B------:R-:W-:Y:S01]  /*12f0*/  FMUL.FTZ R23, R10, R23 ;  /* 0x000000170a177220 */ /* 0x000fe20000410000 */
[----:B------:R-:W-:Y:S01]  /*1300*/  SHF.L.U32 R28, R28, 0x10, RZ ;  /* 0x000000101c1c7819 */ /* 0x000fe200000006ff */
[----:B------:R-:W-:Y:S01]  /*1310*/  FADD.FTZ R24, R24, -UR13 ;  /* 0x8000000d18187e21 */ /* 0x000fe20008010000 */
[----:B------:R-:W-:Y:S01]  /*1320*/  SHF.L.U32 R30, R44, 0x10, RZ ;  /* 0x000000102c1e7819 */ /* 0x000fe200000006ff */
[----:B------:R-:W-:Y:S01]  /*1330*/  FFMA.FTZ R26, R26, R23, R27 ;  /* 0x000000171a1a7223 */ /* 0x000fe2000001001b */
[----:B------:R-:W-:Y:S01]  /*1340*/  FFMA.FTZ R27, R12, R25, RZ ;  /* 0x000000190c1b7223 */ /* 0x000fe200000100ff */
[----:B------:R-:W-:Y:S01]  /*1350*/  FMUL.FTZ R25, R24, UR7 ;  /* 0x0000000718197c20 */ /* 0x000fe20008410000 */
[----:B------:R-:W-:Y:S01]  /*1360*/  FADD.FTZ R24, R28, R29 ;  /* 0x0000001d1c187221 */ /* 0x000fe20000010000 */
[----:B------:R-:W-:Y:S01]  /*1370*/  SHF.L.U32 R29, R45, 0x10, RZ ;  /* 0x000000102d1d7819 */ /* 0x000fe200000006ff */
[----:B------:R-:W-:Y:S01]  /*1380*/  FADD.FTZ R23, R22, R23 ;  /* 0x0000001716177221 */ /* 0x000fe20000010000 */
[----:B------:R-:W-:Y:S01]  /*1390*/  FFMA.FTZ R12, R28, R25, R27 ;  /* 0x000000191c0c7223 */ /* 0x000fe2000001001b */
[----:B------:R-:W-:Y:S01]  /*13a0*/  FMUL.FTZ R28, R11, R28 ;  /* 0x0000001c0b1c7220 */ /* 0x000fe20000410000 */
[----:B------:R-:W-:Y:S01]  /*13b0*/  SHF.L.U32 R21, R21, 0x10, RZ ;  /* 0x0000001015157819 */ /* 0x000fe200000006ff */
[----:B------:R-:W-:Y:S01]  /*13c0*/  FADD.FTZ R29, R29, -UR13 ;  /* 0x8000000d1d1d7e21 */ /* 0x000fe20008010000 */
[----:B------:R-:W-:Y:S01]  /*13d0*/  SHF.L.U32 R27, R43, 0x10, RZ ;  /* 0x000000102b1b7819 */ /* 0x000fe200000006ff */
[--C-:B------:R-:W-:Y:S01]  /*13e0*/  FADD.FTZ R22, R28, R23.reuse ;  /* 0x000000171c167221 */ /* 0x100fe20000010000 */
[----:B------:R-:W-:Y:S01]  /*13f0*/  PRMT R23, R44, 0x7632, R23 ;  /* 0x000076322c177816 */ /* 0x000fe20000000017 */
[----:B------:R-:W-:Y:S01]  /*1400*/  FFMA.FTZ R26, R25, R28, R26 ;  /* 0x0000001c191a7223 */ /* 0x000fe2000001001a */
[----:B------:R-:W-:Y:S01]  /*1410*/  FMUL.FTZ R29, R29, UR7 ;  /* 0x000000071d1d7c20 */ /* 0x000fe20008410000 */
[----:B------:R-:W-:Y:S01]  /*1420*/  FMUL.FTZ R25, R10, R30 ;  /* 0x0000001e0a197220 */ /* 0x000fe20000410000 */
[----:B------:R-:W-:Y:S01]  /*1430*/  FADD.FTZ R21, R21, -UR13 ;  /* 0x8000000d15157e21 */ /* 0x000fe20008010000 */
[----:B------:R-:W-:Y:S01]  /*1440*/  SHF.L.U32 R23, R23, 0x10, RZ ;  /* 0x0000001017177819 */ /* 0x000fe200000006ff */
[----:B------:R-:W-:Y:S01]  /*1450*/  FADD.FTZ R27, R27, -UR13 ;  /* 0x8000000d1b1b7e21 */ /* 0x000fe20008010000 */
[----:B------:R-:W-:Y:S01]  /*1460*/  FFMA.FTZ R26, R29, R25, R26 ;  /* 0x000000191d1a7223 */ /* 0x000fe2000001001a */
[----:B------:R-:W-:Y:S01]  /*1470*/  FMUL.FTZ R21, R21, UR7 ;  /* 0x0000000715157c20 */ /* 0x000fe20008410000 */
[----:B------:R-:W-:Y:S01]  /*1480*/  FADD.FTZ R22, R22, R25 ;  /* 0x0000001916167221 */ /* 0x000fe20000010000 */
[----:B------:R-:W-:Y:S01]  /*1490*/  FMUL.FTZ R25, R11, R23 ;  /* 0x000000170b197220 */ /* 0x000fe20000410000 */
[----:B------:R-:W-:Y:S01]  /*14a0*/  SHF.L.U32 R28, R42, 0x10, RZ ;  /* 0x000000102a1c7819 */ /* 0x000fe200000006ff */
[----:B------:R-:W-:Y:S01]  /*14b0*/  FFMA.FTZ R12, R23, R21, R12 ;  /* 0x00000015170c7223 */ /* 0x000fe2000001000c */
[----:B------:R-:W-:Y:S01]  /*14c0*/  FADD.FTZ R24, R24, R23 ;  /* 0x0000001718187221 */ /* 0x000fe20000010000 */
[----:B------:R-:W-:Y:S01]  /*14d0*/  FADD.FTZ R22, R25, R22 ;  /* 0x0000001619167221 */ /* 0x000fe20000010000 */
[----:B------:R-:W-:Y:S01]  /*14e0*/  FFMA.FTZ R21, R21, R25, R26 ;  /* 0x0000001915157223 */ /* 0x000fe2000001001a */
[----:B------:R-:W-:Y:S01]  /*14f0*/  SHF.L.U32 R23, R20, 0x10, RZ ;  /* 0x0000001014177819 */ /* 0x000fe200000006ff */
[----:B------:R-:W-:Y:S01]  /*1500*/  FMUL.FTZ R25, R10, R28 ;  /* 0x0000001c0a197220 */ /* 0x000fe20000410000 */
[----:B------:R-:W-:Y:S01]  /*1510*/  FMUL.FTZ R26, R27, UR7 ;  /* 0x000000071b1a7c20 */ /* 0x000fe20008410000 */
[----:B------:R-:W-:Y:S01]  /*1520*/  SHF.L.U32 R27, R41, 0x10, RZ ;  /* 0x00000010291b7819 */ /* 0x000fe200000006ff */
[----:B------:R-:W-:Y:S01]  /*1530*/  FADD.FTZ R14, R14, R30 ;  /* 0x0000001e0e0e7221 */ /* 0x000fe20000010000 */
[----:B------:R-:W-:Y:S01]  /*1540*/  FADD.FTZ R20, R22, R25 ;  /* 0x0000001916147221 */ /* 0x000fe20000010000 */
[----:B------:R-:W-:Y:S01]  /*1550*/  FADD.FTZ R22, R23, -UR13 ;  /* 0x8000000d17167e21 */ /* 0x000fe20008010000 */
[----:B------:R-:W-:Y:S01]  /*1560*/  SHF.L.U32 R19, R19, 0x10, RZ ;  /* 0x0000001013137819 */ /* 0x000fe200000006ff */
[----:B------:R-:W-:Y:S01]  /*1570*/  FFMA.FTZ R13, R30, R29, R13 ;  /* 0x0000001d1e0d7223 */ /* 0x000fe2000001000d */
[----:B------:R-:W-:Y:S01]  /*1580*/  FADD.FTZ R27, R27, -UR13 ;  /* 0x8000000d1b1b7e21 */ /* 0x000fe20008010000 */
[----:B------:R-:W-:Y:S01]  /*1590*/  FMUL.FTZ R22, R22, UR7 ;  /* 0x0000000716167c20 */ /* 0x000fe20008410000 */
[----:B------:R-:W-:Y:S01]  /*15a0*/  FFMA.FTZ R21, R26, R25, R21 ;  /* 0x000000191a157223 */ /* 0x000fe20000010015 */
[----:B------:R-:W-:Y:S01]  /*15b0*/  SHF.L.U32 R23, R18, 0x10, RZ ;  /* 0x0000001012177819 */ /* 0x000fe200000006ff */
[----:B------:R-:W-:Y:S01]  /*15c0*/  FADD.FTZ R14, R14, R28 ;  /* 0x0000001c0e0e7221 */ /* 0x000fe20000010000 */
[----:B------:R-:W-:Y:S01]  /*15d0*/  SHF.L.U32 R25, R40, 0x10, RZ ;  /* 0x0000001028197819 */ /* 0x000fe200000006ff */
[----:B------:R-:W-:Y:S01]  /*15e0*/  FFMA.FTZ R13, R28, R26, R13 ;  /* 0x0000001a1c0d7223 */ /* 0x000fe2000001000d */
[----:B------:R-:W-:Y:S01]  /*15f0*/  FMUL.FTZ R18, R27, UR7 ;  /* 0x000000071b127c20 */ /* 0x000fe20008410000 */
[----:B------:R-:W-:Y:S01]  /*1600*/  FADD.FTZ R24, R24, R19 ;  /* 0x0000001318187221 */ /* 0x000fe20000010000 */
[----:B------:R-:W-:Y:S01]  /*1610*/  FFMA.FTZ R12, R19, R22, R12 ;  /* 0x00000016130c7223 */ /* 0x000fe2000001000c */
[----:B------:R-:W-:Y:S01]  /*1620*/  FMUL.FTZ R19, R11, R19 ;  /* 0x000000130b137220 */ /* 0x000fe20000410000 */
[----:B------:R-:W-:Y:S01]  /*1630*/  FADD.FTZ R14, R14, R25 ;  /* 0x000000190e0e7221 */ /* 0x000fe20000010000 */
[----:B------:R-:W-:Y:S01]  /*1640*/  FFMA.FTZ R13, R25, R18, R13 ;  /* 0x00000012190d7223 */ /* 0x000fe2000001000d */
[----:B------:R-:W-:Y:S01]  /*1650*/  FMUL.FTZ R25, R10, R25 ;  /* 0x000000190a197220 */ /* 0x000fe20000410000 */
[----:B------:R-:W-:Y:S01]  /*1660*/  FADD.FTZ R20, R19, R20 ;  /* 0x0000001413147221 */ /* 0x000fe20000010000 */
[----:B------:R-:W-:Y:S01]  /*1670*/  FADD.FTZ R23, R23, -UR13 ;  /* 0x8000000d17177e21 */ /* 0x000fe20008010000 */
[----:B------:R-:W-:Y:S01]  /*1680*/  FFMA.FTZ R21, R22, R19, R21 ;  /* 0x0000001316157223 */ /* 0x000fe20000010015 */
[----:B------:R-:W-:Y:S01]  /*1690*/  SHF.L.U32 R19, R15, 0x10, RZ ;  /* 0x000000100f137819 */ /* 0x000fe200000006ff */
[----:B------:R-:W-:Y:S01]  /*16a0*/  FADD.FTZ R27, R20, R25 ;  /* 0x00000019141b7221 */ /* 0x000fe20000010000 */
[----:B------:R-:W-:Y:S01]  /*16b0*/  FMUL.FTZ R23, R23, UR7 ;  /* 0x0000000717177c20 */ /* 0x000fe20008410000 */
[----:B------:R-:W-:Y:S01]  /*16c0*/  FFMA.FTZ R20, R18, R25, R21 ;  /* 0x0000001912147223 */ /* 0x000fe20000010015 */
[----:B------:R-:W-:Y:S01]  /*16d0*/  SHF.L.U32 R21, R39, 0x10, RZ ;  /* 0x0000001027157819 */ /* 0x000fe200000006ff */
[----:B------:R-:W-:Y:S01]  /*16e0*/  FMUL.FTZ R18, R11, R19 ;  /* 0x000000130b127220 */ /* 0x000fe20000410000 */
[----:B------:R-:W-:Y:S01]  /*16f0*/  FFMA.FTZ R15, R19, R23, R12 ;  /* 0x00000017130f7223 */ /* 0x000fe2000001000c */
[----:B------:R-:W-:Y:S01]  /*1700*/  SHF.L.U32 R17, R17, 0x10, RZ ;  /* 0x0000001011117819 */ /* 0x000fe200000006ff */
[----:B------:R-:W-:Y:S01]  /*1710*/  FADD.FTZ R24, R24, R19 ;  /* 0x0000001318187221 */ /* 0x000fe20000010000 */
[----:B------:R-:W-:Y:S01]  /*1720*/  SHF.L.U32 R12, R38, 0x10, RZ ;  /* 0x00000010260c7819 */ /* 0x000fe200000006ff */
[----:B------:R-:W-:Y:S01]  /*1730*/  FADD.FTZ R21, R21, -UR13 ;  /* 0x8000000d15157e21 */ /* 0x000fe20008010000 */
[----:B------:R-:W-:Y:S01]  /*1740*/  FADD.FTZ R27, R18, R27 ;  /* 0x0000001b121b7221 */ /* 0x000fe20000010000 */
[----:B------:R-:W-:Y:S01]  /*1750*/  FFMA.FTZ R20, R23, R18, R20 ;  /* 0x0000001217147223 */ /* 0x000fe20000010014 */
[----:B------:R-:W-:Y:S01]  /*1760*/  FADD.FTZ R18, R17, -UR13 ;  /* 0x8000000d11127e21 */ /* 0x000fe20008010000 */
[----:B------:R-:W-:Y:S01]  /*1770*/  FMUL.FTZ R22, R10, R12 ;  /* 0x0000000c0a167220 */ /* 0x000fe20000410000 */
[----:B------:R-:W-:Y:S01]  /*1780*/  FMUL.FTZ R17, R21, UR7 ;  /* 0x0000000715117c20 */ /* 0x000fe20008410000 */
[----:B------:R-:W-:Y:S01]  /*1790*/  SHF.L.U32 R16, R16, 0x10, RZ ;  /* 0x0000001010107819 */ /* 0x000fe200000006ff */
[----:B------:R-:W-:Y:S01]  /*17a0*/  FMUL.FTZ R18, R18, UR7 ;  /* 0x0000000712127c20 */ /* 0x000fe20008410000 */
[----:B------:R-:W-:Y:S01]  /*17b0*/  FADD.FTZ R26, R27, R22 ;  /* 0x000000161b1a7221 */ /* 0x000fe20000010000 */
[----:B------:R-:W-:Y:S01]  /*17c0*/  FFMA.FTZ R23, R17, R22, R20 ;  /* 0x0000001611177223 */ /* 0x000fe20000010014 */
[----:B------:R-:W-:Y:S01]  /*17d0*/  SHF.L.U32 R20, R37, 0x10, RZ ;  /* 0x0000001025147819 */ /* 0x000fe200000006ff */
[----:B------:R-:W-:Y:S01]  /*17e0*/  FMUL.FTZ R21, R11, R16 ;  /* 0x000000100b157220 */ /* 0x000fe20000410000 */
[----:B------:R-:W-:Y:S01]  /*17f0*/  SHF.L.U32 R19, R36, 0x10, RZ ;  /* 0x0000001024137819 */ /* 0x000fe200000006ff */
[----:B------:R-:W-:Y:S01]  /*1800*/  FADD.FTZ R24, R24, R16 ;  /* 0x0000001018187221 */ /* 0x000fe20000010000 */
[----:B------:R-:W-:Y:S01]  /*1810*/  SHF.L.U32 R22, R34, 0x10, RZ ;  /* 0x0000001022167819 */ /* 0x000fe200000006ff */
[----:B------:R-:W-:Y:S01]  /*1820*/  FADD.FTZ R20, R20, -UR13 ;  /* 0x8000000d14147e21 */ /* 0x000fe20008010000 */
[----:B------:R-:W-:Y:S01]  /*1830*/  FADD.FTZ R26, R21, R26 ;  /* 0x0000001a151a7221 */ /* 0x000fe20000010000 */
[----:B------:R-:W-:Y:S01]  /*1840*/  FFMA.FTZ R23, R18, R21, R23 ;  /* 0x0000001512177223 */ /* 0x000fe20000010017 */
[----:B------:R-:W-:Y:S01]  /*1850*/  FFMA.FTZ R15, R16, R18, R15 ;  /* 0x00000012100f7223 */ /* 0x000fe2000001000f */
[----:B------:R-:W-:Y:S01]  /*1860*/  FMUL.FTZ R21, R10, R19 ;  /* 0x000000130a157220 */ /* 0x000fe20000410000 */
[----:B------:R-:W-:Y:S01]  /*1870*/  FMUL.FTZ R18, R20, UR7 ;  /* 0x0000000714127c20 */ /* 0x000fe20008410000 */
[----:B------:R-:W-:Y:S01]  /*1880*/  SHF.L.U32 R16, R35, 0x10, RZ ;  /* 0x0000001023107819 */ /* 0x000fe200000006ff */
[----:B------:R-:W-:Y:S01]  /*1890*/  FADD.FTZ R20, R22, -UR13 ;  /* 0x8000000d16147e21 */ /* 0x000fe20008010000 */
[----:B------:R-:W-:Y:S01]  /*18a0*/  SHF.L.U32 R25, R33, 0x10, RZ ;  /* 0x0000001021197819 */ /* 0x000fe200000006ff */
[----:B------:R-:W-:Y:S01]  /*18b0*/  FADD.FTZ R28, R26, R21 ;  /* 0x000000151a1c7221 */ /* 0x000fe20000010000 */
[----:B------:R-:W-:Y:S01]  /*18c0*/  FFMA.FTZ R23, R18, R21, R23 ;  /* 0x0000001512177223 */ /* 0x000fe20000010017 */
[----:B------:R-:W-:Y:S01]  /*18d0*/  FFMA.FTZ R26, R12, R17, R13 ;  /* 0x000000110c1a7223 */ /* 0x000fe2000001000d */
[----:B------:R-:W-:Y:S01]  /*18e0*/  FMUL.FTZ R21, R11, R16 ;  /* 0x000000100b157220 */ /* 0x000fe20000410000 */
[----:B------:R-:W-:Y:S01]  /*18f0*/  FMUL.FTZ R20, R20, UR7 ;  /* 0x0000000714147c20 */ /* 0x000fe20008410000 */
[----:B------:R-:W-:Y:S01]  /*1900*/  SHF.L.U32 R13, R32, 0x10, RZ ;  /* 0x00000010200d7819 */ /* 0x000fe200000006ff */
[----:B------:R-:W-:Y:S01]  /*1910*/  FADD.FTZ R22, R14, R12 ;  /* 0x0000000c0e167221 */ /* 0x000fe20000010000 */
[----:B------:R-:W-:Y:S01]  /*1920*/  FADD.FTZ R14, R25, -UR13 ;  /* 0x8000000d190e7e21 */ /* 0x000fe20008010000 */
[----:B------:R-:W-:Y:S01]  /*1930*/  SHF.L.U32 R17, R6, 0x10, RZ ;  /* 0x0000001006117819 */ /* 0x000fe200000006ff */
[----:B------:R-:W-:Y:S01]  /*1940*/  FADD.FTZ R28, R21, R28 ;  /* 0x0000001c151c7221 */ /* 0x000fe20000010000 */
[----:B------:R-:W-:Y:S01]  /*1950*/  FFMA.FTZ R23, R20, R21, R23 ;  /* 0x0000001514177223 */ /* 0x000fe20000010017 */
[----:B------:R-:W-:Y:S01]  /*1960*/  FMUL.FTZ R21, R10, R13 ;  /* 0x0000000d0a157220 */ /* 0x000fe20000410000 */
[----:B------:R-:W-:Y:S01]  /*1970*/  SHF.L.U32 R12, R7, 0x10, RZ ;  /* 0x00000010070c7819 */ /* 0x000fe200000006ff */
[----:B------:R-:W-:Y:S01]  /*1980*/  FMUL.FTZ R14, R14, UR7 ;  /* 0x000000070e0e7c20 */ /* 0x000fe20008410000 */
[----:B------:R-:W-:Y:S01]  /*1990*/  FADD.FTZ R17, R17, -UR13 ;  /* 0x8000000d11117e21 */ /* 0x000fe20008010000 */
[----:B------:R-:W-:Y:S01]  /*19a0*/  FADD.FTZ R25, R28, R21 ;  /* 0x000000151c197221 */ /* 0x000fe20000010000 */
[----:B------:R-:W-:Y:S01]  /*19b0*/  FFMA.FTZ R26, R19, R18, R26 ;  /* 0x00000012131a7223 */ /* 0x000fe2000001001a */
[----:B------:R-:W-:Y:S01]  /*19c0*/  FFMA.FTZ R28, R14, R21, R23 ;  /* 0x000000150e1c7223 */ /* 0x000fe20000010017 */
[----:B------:R-:W-:Y:S01]  /*19d0*/  FADD.FTZ R22, R22, R19 ;  /* 0x0000001316167221 */ /* 0x000fe20000010000 */
[----:B------:R-:W-:Y:S01]  /*19e0*/  FMUL.FTZ R18, R11, R12 ;  /* 0x0000000c0b127220 */ /* 0x000fe20000410000 */
[----:B------:R-:W-:Y:S01]  /*19f0*/  FMUL.FTZ R21, R17, UR7 ;  /* 0x0000000711157c20 */ /* 0x000fe20008410000 */
[----:B------:R-:W-:Y:S01]  /*1a00*/  FADD.FTZ R19, R24, R16 ;  /* 0x0000001018137221 */ /* 0x000fe20000010000 */
[----:B------:R-:W-:Y:S01]  /*1a10*/  FFMA.FTZ R17, R16, R20, R15 ;  /* 0x0000001410117223 */ /* 0x000fe2000001000f */
[----:B------:R-:W-:Y:S01]  /*1a20*/  FADD.FTZ R15, R18, R25 ;  /* 0x00000019120f7221 */ /* 0x000fe20000010000 */
[----:B------:R-:W-:Y:S01]  /*1a30*/  FFMA.FTZ R23, R21, R18, R28 ;  /* 0x0000001215177223 */ /* 0x000fe2000001001c */
[----:B------:R-:W-:Y:S01]  /*1a40*/  FADD.FTZ R18, R22, R13 ;  /* 0x0000000d16127221 */ /* 0x000fe20000010000 */
[----:B------:R-:W-:Y:S01]  /*1a50*/  FFMA.FTZ R16, R13, R14, R26 ;  /* 0x0000000e0d107223 */ /* 0x000fe2000001001a */
[----:B------:R-:W-:Y:S01]  /*1a60*/  FADD.FTZ R19, R19, R12 ;  /* 0x0000000c13137221 */ /* 0x000fe20000010000 */
[----:B------:R-:W-:Y:S01]  /*1a70*/  FFMA.FTZ R17, R12, R21, R17 ;  /* 0x000000150c117223 */ /* 0x000fe20000010011 */
[----:B------:R-:W-:Y:S06]  /*1a80*/  BRA `(.L_x_44) ;  /* 0x0000001000b07947 */ /* 0x000fec0003800000 */
.L_x_43:
[----:B------:R-:W-:Y:S02]  /*1a90*/  SHF.L.U32 R12, R49, 0x10, RZ ;  /* 0x00000010310c7819 */ /* 0x000fe400000006ff */
[----:B-----5:R-:W-:Y:S02]  /*1aa0*/  SHF.L.U32 R14, R47, 0x10, RZ ;  /* 0x000000102f0e7819 */ /* 0x020fe400000006ff */
[----:B------:R-:W-:Y:S01]  /*1ab0*/  PRMT R15, R49, 0x7632, R15 ;  /* 0x00007632310f7816 */ /* 0x000fe2000000000f */
[----:B------:R-:W-:Y:S01]  /*1ac0*/  FADD.FTZ R12, R12, -UR13 ;  /* 0x8000000d0c0c7e21 */ /* 0x000fe20008010000 */
[----:B------:R-:W-:Y:S01]  /*1ad0*/  PRMT R21, R47, 0x7632, R21 ;  /* 0x000076322f157816 */ /* 0x000fe20000000015 */
[----:B------:R-:W-:Y:S01]  /*1ae0*/  FADD.FTZ R27, R14, -UR13 ;  /* 0x8000000d0e1b7e21 */ /* 0x000fe20008010000 */
[----:B------:R-:W-:Y:S01]  /*1af0*/  SHF.L.U32 R23, R45, 0x10, RZ ;  /* 0x000000102d177819 */ /* 0x000fe200000006ff */
[----:B------:R-:W-:Y:S01]  /*1b00*/  FMUL.FTZ R13, R12, UR7 ;  /* 0x000000070c0d7c20 */ /* 0x000fe20008410000 */
[----:B------:R-:W-:Y:S01]  /*1b10*/  SHF.L.U32 R12, R15, 0x10, RZ ;  /* 0x000000100f0c7819 */ /* 0x000fe200000006ff */
[----:B------:R-:W-:Y:S01]  /*1b20*/  FMUL.FTZ R27, R27, UR7 ;  /* 0x000000071b1b7c20 */ /* 0x000fe20008410000 */
[----:B------:R-:W-:Y:S01]  /*1b30*/  SHF.L.U32 R21, R21, 0x10, RZ ;  /* 0x0000001015157819 */ /* 0x000fe200000006ff */
[--C-:B------:R-:W-:Y:S01]  /*1b40*/  FFMA.FTZ R14, R10, R13, R8.reuse ;  /* 0x0000000d0a0e7223 */ /* 0x100fe20000010008 */
[----:B------:R-:W-:Y:S01]  /*1b50*/  PRMT R25, R48, 0x7632, R25 ;  /* 0x0000763230197816 */ /* 0x000fe20000000019 */
[----:B------:R-:W-:Y:S01]  /*1b60*/  FFMA.FTZ R15, R10, R27, R8 ;  /* 0x0000001b0a0f7223 */ /* 0x000fe20000010008 */
[----:B------:R-:W-:Y:S01]  /*1b70*/  FADD.FTZ R12, R12, -UR13 ;  /* 0x8000000d0c0c7e21 */ /* 0x000fe20008010000 */
[----:B------:R-:W-:Y:S01]  /*1b80*/  FMUL.FTZ R16, R14, -1.4426950216293334961 ;  /* 0xbfb8aa3b0e107820 */ /* 0x000fe20000410000 */
[----:B------:R-:W-:Y:S01]  /*1b90*/  FADD.FTZ R24, R21, -UR13 ;  /* 0x8000000d15187e21 */ /* 0x000fe20008010000 */
[----:B------:R-:W-:Y:S01]  /*1ba0*/  FMUL.FTZ R19, R15, -1.4426950216293334961 ;  /* 0xbfb8aa3b0f137820 */ /* 0x000fe20000410000 */
[----:B------:R-:W-:Y:S01]  /*1bb0*/  FMUL.FTZ R12, R12, UR7 ;  /* 0x000000070c0c7c20 */ /* 0x000fe20008410000 */
[----:B------:R-:W-:Y:S01]  /*1bc0*/  SHF.L.U32 R21, R48, 0x10, RZ ;  /* 0x0000001030157819 */ /* 0x000fe200000006ff */
[----:B------:R-:W-:Y:S01]  /*1bd0*/  FMUL.FTZ R24, R24, UR7 ;  /* 0x0000000718187c20 */ /* 0x000fe20008410000 */
[----:B------:R-:W0:Y:S01]  /*1be0*/  MUFU.EX2 R16, R16 ;  /* 0x0000001000107308 */ /* 0x000e220000000800 */
[----:B------:R-:W-:Y:S01]  /*1bf0*/  FFMA.FTZ R30, R11, R12, R9 ;  /* 0x0000000c0b1e7223 */ /* 0x000fe20000010009 */
[----:B------:R-:W-:-:S02]  /*1c00*/  PRMT R28, R45, 0x7632, R28 ;  /* 0x000076322d1c7816 */ /* 0x000fc4000000001c */
[----:B------:R-:W1:Y:S01]  /*1c10*/  MUFU.EX2 R19, R19 ;  /* 0x0000001300137308 */ /* 0x000e620000000800 */
[----:B------:R-:W-:Y:S01]  /*1c20*/  FMUL.FTZ R18, R30, -1.4426950216293334961 ;  /* 0xbfb8aa3b1e127820 */ /* 0x000fe20000410000 */
[----:B------:R-:W-:-:S05]  /*1c30*/  SHF.L.U32 R28, R28, 0x10, RZ ;  /* 0x000000101c1c7819 */ /* 0x000fca00000006ff */
[----:B------:R-:W2:Y:S01]  /*1c40*/  MUFU.EX2 R18, R18 ;  /* 0x0000001200127308 */ /* 0x000ea20000000800 */
[----:B0-----:R-:W-:-:S04]  /*1c50*/  FADD.FTZ R17, R16, 1 ;  /* 0x3f80000010117421 */ /* 0x001fc80000010000 */
[----:B------:R-:W0:Y:S01]  /*1c60*/  MUFU.RCP R26, R17 ;  /* 0x00000011001a7308 */ /* 0x000e220000001000 */
[----:B-1----:R-:W-:Y:S01]  /*1c70*/  FADD.FTZ R20, R19, 1 ;  /* 0x3f80000013147421 */ /* 0x002fe20000010000 */
[----:B------:R-:W-:Y:S01]  /*1c80*/  FFMA.FTZ R19, R11, R24, R9 ;  /* 0x000000180b137223 */ /* 0x000fe20000010009 */
[----:B--2---:R-:W-:-:S05]  /*1c90*/  FADD.FTZ R22, R18, 1 ;  /* 0x3f80000012167421 */ /* 0x004fca0000010000 */
[----:B------:R1:W2:Y:S01]  /*1ca0*/  MUFU.RCP R16, R20 ;  /* 0x0000001400107308 */ /* 0x0002a20000001000 */
[----:B------:R-:W-:-:S07]  /*1cb0*/  FADD.FTZ R18, R23, -UR13 ;  /* 0x8000000d17127e21 */ /* 0x000fce0008010000 */
[----:B------:R3:W4:Y:S01]  /*1cc0*/  MUFU.RCP R17, R22 ;  /* 0x0000001600117308 */ /* 0x0007220000001000 */
[----:B-1----:R-:W-:Y:S01]  /*1cd0*/  FMUL.FTZ R20, R19, -1.4426950216293334961 ;  /* 0xbfb8aa3b13147820 */ /* 0x002fe20000410000 */
[----:B0-----:R-:W-:Y:S01]  /*1ce0*/  FADD.FTZ R23, -R26, 1 ;  /* 0x3f8000001a177421 */ /* 0x001fe20000010100 */
[----:B------:R-:W-:Y:S01]  /*1cf0*/  FMUL.FTZ R26, R21, R26 ;  /* 0x0000001a151a7220 */ /* 0x000fe20000410000 */
[----:B------:R-:W-:Y:S02]  /*1d00*/  FMUL.FTZ R21, R18, UR7 ;  /* 0x0000000712157c20 */ /* 0x000fe40008410000 */
[----:B------:R-:W-:Y:S02]  /*1d10*/  FFMA.FTZ R23, R14, R23, 1 ;  /* 0x3f8000000e177423 */ /* 0x000fe40000010017 */
[----:B------:R-:W-:Y:S01]  /*1d20*/  FFMA.FTZ R14, R10, R21, R8 ;  /* 0x000000150a0e7223 */ /* 0x000fe20000010008 */
[----:B------:R-:W0:Y:S01]  /*1d30*/  MUFU.EX2 R20, R20 ;  /* 0x0000001400147308 */ /* 0x000e220000000800 */
[----:B--2---:R-:W-:Y:S01]  /*1d40*/  FADD.FTZ R18, -R16, 1 ;  /* 0x3f80000010127421 */ /* 0x004fe20000010100 */
[----:B---3--:R-:W-:Y:S01]  /*1d50*/  SHF.L.U32 R22, R25, 0x10, RZ ;  /* 0x0000001019167819 */ /* 0x008fe200000006ff */
[----:B------:R-:W-:Y:S01]  /*1d60*/  FMUL.FTZ R26, R26, R23 ;  /* 0x000000171a1a7220 */ /* 0x000fe20000410000 */
[----:B------:R-:W-:Y:S01]  /*1d70*/  SHF.L.U32 R23, R46, 0x10, RZ ;  /* 0x000000102e177819 */ /* 0x000fe200000006ff */
[----:B------:R-:W-:Y:S01]  /*1d80*/  FFMA.FTZ R18, R15, R18, 1 ;  /* 0x3f8000000f127423 */ /* 0x000fe20000010012 */
[----:B------:R-:W-:Y:S01]  /*1d90*/  FMUL.FTZ R15, R14, -1.4426950216293334961 ;  /* 0xbfb8aa3b0e0f7820 */ /* 0x000fe20000410000 */
[----:B----4-:R-:W-:-:S02]  /*1da0*/  FMUL.FTZ R25, R22, R17 ;  /* 0x0000001116197220 */ /* 0x010fc40000410000 */
[----:B------:R-:W-:Y:S01]  /*1db0*/  FMUL.FTZ R23, R23, R16 ;  /* 0x0000001017177220 */ /* 0x000fe20000410000 */
[----:B------:R-:W-:Y:S02]  /*1dc0*/  FADD.FTZ R17, -R17, 1 ;  /* 0x3f80000011117421 */ /* 0x000fe40000010100 */
[----:B------:R-:W1:Y:S01]  /*1dd0*/  MUFU.EX2 R15, R15 ;  /* 0x0000000f000f7308 */ /* 0x000e620000000800 */
[----:B------:R-:W-:Y:S01]  /*1de0*/  SHF.L.U32 R16, R43, 0x10, RZ ;  /* 0x000000102b107819 */ /* 0x000fe200000006ff */
[----:B0-----:R-:W-:Y:S01]  /*1df0*/  FADD.FTZ R22, R20, 1 ;  /* 0x3f80000014167421 */ /* 0x001fe20000010000 */
[----:B------:R-:W-:Y:S01]  /*1e00*/  FADD.FTZ R20, R28, -UR13 ;  /* 0x8000000d1c147e21 */ /* 0x000fe20008010000 */
[----:B------:R-:W-:Y:S01]  /*1e10*/  FFMA.FTZ R30, R30, R17, 1 ;  /* 0x3f8000001e1e7423 */ /* 0x000fe20000010011 */
[----:B------:R-:W-:Y:S01]  /*1e20*/  FMUL.FTZ R18, R23, R18 ;  /* 0x0000001217127220 */ /* 0x000fe20000410000 */
[----:B------:R-:W-:Y:S01]  /*1e30*/  FADD.FTZ R17, R16, -UR13 ;  /* 0x8000000d10117e21 */ /* 0x000fe20008010000 */
[----:B------:R-:W-:Y:S01]  /*1e40*/  FMUL.FTZ R20, R20, UR7 ;  /* 0x0000000714147c20 */ /* 0x000fe20008410000 */
[----:B------:R-:W0:Y:S01]  /*1e50*/  MUFU.RCP R22, R22 ;  /* 0x0000001600167308 */ /* 0x000e220000001000 */
[----:B------:R-:W-:Y:S01]  /*1e60*/  PRMT R23, R46, 0x7632, R23 ;  /* 0x000076322e177816 */ /* 0x000fe20000000017 */
[----:B------:R-:W-:Y:S01]  /*1e70*/  FMUL.FTZ R17, R17, UR7 ;  /* 0x0000000711117c20 */ /* 0x000fe20008410000 */
[----:B------:R-:W-:Y:S01]  /*1e80*/  FFMA.FTZ R31, R11, R20, R9 ;  /* 0x000000140b1f7223 */ /* 0x000fe20000010009 */
[----:B------:R-:W-:Y:S01]  /*1e90*/  FMUL.FTZ R25, R25, R30 ;  /* 0x0000001e19197220 */ /* 0x000fe20000410000 */
[----:B------:R-:W-:Y:S01]  /*1ea0*/  SHF.L.U32 R23, R23, 0x10, RZ ;  /* 0x0000001017177819 */ /* 0x000fe200000006ff */
[----:B-1----:R-:W-:Y:S01]  /*1eb0*/  FADD.FTZ R16, R15, 1 ;  /* 0x3f8000000f107421 */ /* 0x002fe20000010000 */
[----:B------:R-:W-:Y:S01]  /*1ec0*/  FMUL.FTZ R55, R31, -1.4426950216293334961 ;  /* 0xbfb8aa3b1f377820 */ /* 0x000fe20000410000 */
[----:B------:R-:W-:-:S03]  /*1ed0*/  FFMA.FTZ R15, R10, R17, R8 ;  /* 0x000000110a0f7223 */ /* 0x000fc60000010008 */
[----:B------:R-:W1:Y:S01]  /*1ee0*/  MUFU.EX2 R28, R55 ;  /* 0x00000037001c7308 */ /* 0x000e620000000800 */
[----:B------:R-:W-:-:S03]  /*1ef0*/  FMUL.FTZ R57, R15, -1.4426950216293334961 ;  /* 0xbfb8aa3b0f397820 */ /* 0x000fc60000410000 */
[----:B------:R-:W2:Y:S01]  /*1f00*/  MUFU.RCP R16, R16 ;  /* 0x0000001000107308 */ /* 0x000ea20000001000 */
[----:B0-----:R-:W-:Y:S01]  /*1f10*/  FMUL.FTZ R23, R23, R22 ;  /* 0x0000001617177220 */ /* 0x001fe20000410000 */
[----:B------:R-:W-:-:S06]  /*1f20*/  FADD.FTZ R29, -R22, 1 ;  /* 0x3f800000161d7421 */ /* 0x000fcc0000010100 */
[----:B------:R-:W0:Y:S01]  /*1f30*/  MUFU.EX2 R22, R57 ;  /* 0x0000003900167308 */ /* 0x000e220000000800 */
[----:B------:R-:W-:Y:S01]  /*1f40*/  FFMA.FTZ R19, R19, R29, 1 ;  /* 0x3f80000013137423 */ /* 0x000fe2000001001d */
[----:B-1----:R-:W-:-:S03]  /*1f50*/  FADD.FTZ R55, R28, 1 ;  /* 0x3f8000001c377421 */ /* 0x002fc60000010000 */
[----:B------:R-:W-:-:S03]  /*1f60*/  FMUL.FTZ R23, R23, R19 ;  /* 0x0000001317177220 */ /* 0x000fc60000410000 */
[----:B------:R-:W1:Y:S01]  /*1f70*/  MUFU.RCP R55, R55 ;  /* 0x0000003700377308 */ /* 0x000e620000001000 */
[----:B--2---:R-:W-:-:S04]  /*1f80*/  FADD.FTZ R29, -R16, 1 ;  /* 0x3f800000101d7421 */ /* 0x004fc80000010100 */
[----:B------:R-:W-:Y:S01]  /*1f90*/  FFMA.FTZ R28, R14, R29, 1 ;  /* 0x3f8000000e1c7423 */ /* 0x000fe2000001001d */
[----:B0-----:R-:W-:Y:S01]  /*1fa0*/  FADD.FTZ R14, R22, 1 ;  /* 0x3f800000160e7421 */ /* 0x001fe20000010000 */
[----:B------:R-:W-:-:S05]  /*1fb0*/  SHF.L.U32 R29, R44, 0x10, RZ ;  /* 0x000000102c1d7819 */ /* 0x000fca00000006ff */
[----:B------:R-:W0:Y:S01]  /*1fc0*/  MUFU.RCP R14, R14 ;  /* 0x0000000e000e7308 */ /* 0x000e220000001000 */
[----:B------:R-:W-:Y:S01]  /*1fd0*/  FMUL.FTZ R57, R29, R16 ;  /* 0x000000101d397220 */ /* 0x000fe20000410000 */
[----:B------:R-:W-:-:S03]  /*1fe0*/  PRMT R16, R44, 0x7632, R16 ;  /* 0x000076322c107816 */ /* 0x000fc60000000010 */
[----:B------:R-:W-:Y:S01]  /*1ff0*/  FMUL.FTZ R22, R57, R28 ;  /* 0x0000001c39167220 */ /* 0x000fe20000410000 */
[----:B------:R-:W-:Y:S02]  /*2000*/  SHF.L.U32 R16, R16, 0x10, RZ ;  /* 0x0000001010107819 */ /* 0x000fe400000006ff */
[----:B------:R-:W-:-:S03]  /*2010*/  PRMT R28, R43, 0x7632, R28 ;  /* 0x000076322b1c7816 */ /* 0x000fc6000000001c */
[----:B-1----:R-:W-:Y:S01]  /*2020*/  FMUL.FTZ R29, R16, R55 ;  /* 0x00000037101d7220 */ /* 0x002fe20000410000 */
[----:B------:R-:W-:Y:S01]  /*2030*/  FADD.FTZ R16, -R55, 1 ;  /* 0x3f80000037107421 */ /* 0x000fe20000010100 */
[----:B------:R-:W-:Y:S02]  /*2040*/  SHF.L.U32 R28, R28, 0x10, RZ ;  /* 0x000000101c1c7819 */ /* 0x000fe400000006ff */
[----:B------:R-:W-:Y:S01]  /*2050*/  SHF.L.U32 R55, R42, 0x10, RZ ;  /* 0x000000102a377819 */ /* 0x000fe200000006ff */
[----:B------:R-:W-:Y:S01]  /*2060*/  FFMA.FTZ R31, R31, R16, 1 ;  /* 0x3f8000001f1f7423 */ /* 0x000fe20000010010 */
[----:B0-----:R-:W-:Y:S01]  /*2070*/  FADD.FTZ R16, -R14, 1 ;  /* 0x3f8000000e107421 */ /* 0x001fe20000010100 */
[----:B------:R-:W-:Y:S02]  /*2080*/  FADD.FTZ R28, R28, -UR13 ;  /* 0x8000000d1c1c7e21 */ /* 0x000fe40008010000 */
[----:B------:R-:W-:Y:S01]  /*2090*/  FMUL.FTZ R19, R29, R31 ;  /* 0x0000001f1d137220 */ /* 0x000fe20000410000 */
[----:B------:R-:W-:Y:S01]  /*20a0*/  FMUL.FTZ R31, R11, R25 ;  /* 0x000000190b1f7220 */ /* 0x000fe20000410000 */
[----:B------:R-:W-:Y:S01]  /*20b0*/  FFMA.FTZ R15, R15, R16, 1 ;  /* 0x3f8000000f0f7423 */ /* 0x000fe20000010010 */
[----:B------:R-:W-:Y:S01]  /*20c0*/  FMUL.FTZ R16, R55, R14 ;  /* 0x0000000e37107220 */ /* 0x000fe20000410000 */
[----:B------:R-:W-:-:S03]  /*20d0*/  FMUL.FTZ R14, R28, UR7 ;  /* 0x000000071c0e7c20 */ /* 0x000fc60008410000 */
[----:B------:R-:W-:Y:S01]  /*20e0*/  FMUL.FTZ R15, R16, R15 ;  /* 0x0000000f100f7220 */ /* 0x000fe20000410000 */
[----:B------:R-:W-:-:S04]  /*20f0*/  FFMA.FTZ R16, R11, R14, R9 ;  /* 0x0000000e0b107223 */ /* 0x000fc80000010009 */
[----:B------:R-:W-:-:S04]  /*2100*/  FMUL.FTZ R57, R16, -1.4426950216293334961 ;  /* 0xbfb8aa3b10397820 */ /* 0x000fc80000410000 */
[----:B------:R-:W0:Y:S02]  /*2110*/  MUFU.EX2 R28, R57 ;  /* 0x00000039001c7308 */ /* 0x000e240000000800 */
[----:B0-----:R-:W-:Y:S01]  /*2120*/  FADD.FTZ R29, R28, 1 ;  /* 0x3f8000001c1d7421 */ /* 0x001fe20000010000 */
[----:B------:R-:W-:-:S04]  /*2130*/  FMUL.FTZ R28, R10, R26 ;  /* 0x0000001a0a1c7220 */ /* 0x000fc80000410000 */
[C---:B------:R-:W-:Y:S01]  /*2140*/  FFMA.FTZ R55, R13.reuse, R28, RZ ;  /* 0x0000001c0d377223 */ /* 0x040fe200000100ff */
[----:B------:R-:W0:Y:S01]  /*2150*/  MUFU.RCP R29, R29 ;  /* 0x0000001d001d7308 */ /* 0x000e220000001000 */
[----:B------:R-:W-:Y:S01]  /*2160*/  FADD.FTZ R28, RZ, R28 ;  /* 0x0000001cff1c7221 */ /* 0x000fe20000010000 */
[----:B------:R-:W-:Y:S01]  /*2170*/  FFMA.FTZ R13, R13, R26, RZ ;  /* 0x0000001a0d0d7223 */ /* 0x000fe200000100ff */
[----:B------:R-:W-:Y:S02]  /*2180*/  FFMA.FTZ R30, R12, R31, R55 ;  /* 0x0000001f0c1e7223 */ /* 0x000fe40000010037 */
[----:B------:R-:W-:Y:S01]  /*2190*/  FADD.FTZ R28, R31, R28 ;  /* 0x0000001c1f1c7221 */ /* 0x000fe20000010000 */
[----:B------:R-:W-:-:S04]  /*21a0*/  PRMT R31, R42, 0x7632, R31 ;  /* 0x000076322a1f7816 */ /* 0x000fc8000000001f */
[----:B------:R-:W-:Y:S01]  /*21b0*/  SHF.L.U32 R31, R31, 0x10, RZ ;  /* 0x000000101f1f7819 */ /* 0x000fe200000006ff */
[----:B0-----:R-:W-:-:S04]  /*21c0*/  FADD.FTZ R55, -R29, 1 ;  /* 0x3f8000001d377421 */ /* 0x001fc80000010100 */
[----:B------:R-:W-:Y:S01]  /*21d0*/  FMUL.FTZ R31, R31, R29 ;  /* 0x0000001d1f1f7220 */ /* 0x000fe20000410000 */
[----:B------:R-:W-:Y:S01]  /*21e0*/  FADD.FTZ R29, RZ, R26 ;  /* 0x0000001aff1d7221 */ /* 0x000fe20000010000 */
[-C--:B------:R-:W-:Y:S01]  /*21f0*/  FFMA.FTZ R26, R27, R18.reuse, R13 ;  /* 0x000000121b1a7223 */ /* 0x080fe2000001000d */
[----:B------:R-:W-:Y:S01]  /*2200*/  FFMA.FTZ R16, R16, R55, 1 ;  /* 0x3f80000010107423 */ /* 0x000fe20000010037 */
[----:B------:R-:W-:Y:S01]  /*2210*/  FMUL.FTZ R55, R10, R18 ;  /* 0x000000120a377220 */ /* 0x000fe20000410000 */
[----:B------:R-:W-:Y:S01]  /*2220*/  FADD.FTZ R29, R29, R18 ;  /* 0x000000121d1d7221 */ /* 0x000fe20000010000 */
[----:B------:R-:W-:Y:S01]  /*2230*/  FFMA.FTZ R26, R21, R22, R26 ;  /* 0x00000016151a7223 */ /* 0x000fe2000001001a */
[----:B------:R-:W-:Y:S01]  /*2240*/  FMUL.FTZ R16, R31, R16 ;  /* 0x000000101f107220 */ /* 0x000fe20000410000 */
[----:B------:R-:W-:Y:S01]  /*2250*/  SHF.L.U32 R31, R41, 0x10, RZ ;  /* 0x00000010291f7819 */ /* 0x000fe200000006ff */
[----:B------:R-:W-:Y:S01]  /*2260*/  FADD.FTZ R28, R28, R55 ;  /* 0x000000371c1c7221 */ /* 0x000fe20000010000 */
[----:B------:R-:W-:-:S03]  /*2270*/  FFMA.FTZ R26, R17, R15, R26 ;  /* 0x0000000f111a7223 */ /* 0x000fc6000001001a */
[----:B------:R-:W-:-:S04]  /*2280*/  FADD.FTZ R31, R31, -UR13 ;  /* 0x8000000d1f1f7e21 */ /* 0x000fc80008010000 */
[----:B------:R-:W-:Y:S01]  /*2290*/  FMUL.FTZ R13, R31, UR7 ;  /* 0x000000071f0d7c20 */ /* 0x000fe20008410000 */
[----:B------:R-:W-:Y:S01]  /*22a0*/  FFMA.FTZ R31, R27, R55, R30 ;  /* 0x000000371b1f7223 */ /* 0x000fe2000001001e */
[----:B------:R-:W-:Y:S02]  /*22b0*/  SHF.L.U32 R55, R40, 0x10, RZ ;  /* 0x0000001028377819 */ /* 0x000fe400000006ff */
[----:B------:R-:W-:-:S04]  /*22c0*/  FFMA.FTZ R18, R10, R13, R8 ;  /* 0x0000000d0a127223 */ /* 0x000fc80000010008 */
[----:B------:R-:W-:-:S06]  /*22d0*/  FMUL.FTZ R30, R18, -1.4426950216293334961 ;  /* 0xbfb8aa3b121e7820 */ /* 0x000fcc0000410000 */
[----:B------:R-:W0:Y:S02]  /*22e0*/  MUFU.EX2 R30, R30 ;  /* 0x0000001e001e7308 */ /* 0x000e240000000800 */
[----:B0-----:R-:W-:Y:S01]  /*22f0*/  FADD.FTZ R57, R30, 1 ;  /* 0x3f8000001e397421 */ /* 0x001fe20000010000 */
[----:B------:R-:W-:-:S03]  /*2300*/  FADD.FTZ R30, RZ, R25 ;  /* 0x00000019ff1e7221 */ /* 0x000fc60000010000 */
[----:B------:R-:W0:Y:S01]  /*2310*/  MUFU.RCP R27, R57 ;  /* 0x00000039001b7308 */ /* 0x000e220000001000 */
[----:B------:R-:W-:Y:S01]  /*2320*/  FADD.FTZ R30, R30, R23 ;  /* 0x000000171e1e7221 */ /* 0x000fe20000010000 */
[----:B0-----:R-:W-:Y:S01]  /*2330*/  FMUL.FTZ R55, R55, R27 ;  /* 0x0000001b37377220 */ /* 0x001fe20000410000 */
[----:B------:R-:W-:-:S04]  /*2340*/  FADD.FTZ R27, -R27, 1 ;  /* 0x3f8000001b1b7421 */ /* 0x000fc80000010100 */
[----:B------:R-:W-:Y:S01]  /*2350*/  FFMA.FTZ R18, R18, R27, 1 ;  /* 0x3f80000012127423 */ /* 0x000fe2000001001b */
[----:B------:R-:W-:-:S03]  /*2360*/  FFMA.FTZ R27, R12, R25, RZ ;  /* 0x000000190c1b7223 */ /* 0x000fc600000100ff */
[----:B------:R-:W-:Y:S01]  /*2370*/  FMUL.FTZ R18, R55, R18 ;  /* 0x0000001237127220 */ /* 0x000fe20000410000 */
[----:B------:R-:W-:Y:S01]  /*2380*/  PRMT R55, R41, 0x7632, R55 ;  /* 0x0000763229377816 */ /* 0x000fe20000000037 */
[-C--:B------:R-:W-:Y:S01]  /*2390*/  FFMA.FTZ R27, R24, R23.reuse, R27 ;  /* 0x00000017181b7223 */ /* 0x080fe2000001001b */
[----:B------:R-:W-:Y:S01]  /*23a0*/  FMUL.FTZ R23, R11, R23 ;  /* 0x000000170b177220 */ /* 0x000fe20000410000 */
[----:B------:R-:W-:Y:S01]  /*23b0*/  FFMA.FTZ R26, R13, R18, R26 ;  /* 0x000000120d1a7223 */ /* 0x000fe2000001001a */
[----:B------:R-:W-:Y:S01]  /*23c0*/  SHF.L.U32 R55, R55, 0x10, RZ ;  /* 0x0000001037377819 */ /* 0x000fe200000006ff */
[----:B------:R-:W-:Y:S01]  /*23d0*/  FFMA.FTZ R27, R20, R19, R27 ;  /* 0x00000013141b7223 */ /* 0x000fe2000001001b */
[----:B------:R-:W-:Y:S01]  /*23e0*/  FFMA.FTZ R24, R24, R23, R31 ;  /* 0x0000001718187223 */ /* 0x000fe2000001001f */
[--C-:B------:R-:W-:Y:S01]  /*23f0*/  FADD.FTZ R31, R23, R28.reuse ;  /* 0x0000001c171f7221 */ /* 0x100fe20000010000 */
[----:B------:R-:W-:Y:S01]  /*2400*/  PRMT R28, R40, 0x7632, R28 ;  /* 0x00007632281c7816 */ /* 0x000fe2000000001c */
[----:B------:R-:W-:Y:S01]  /*2410*/  FADD.FTZ R12, R55, -UR13 ;  /* 0x8000000d370c7e21 */ /* 0x000fe20008010000 */
[----:B------:R-:W-:-:S02]  /*2420*/  FFMA.FTZ R27, R14, R16, R27 ;  /* 0x000000100e1b7223 */ /* 0x000fc4000001001b */
[----:B------:R-:W-:Y:S01]  /*2430*/  SHF.L.U32 R28, R28, 0x10, RZ ;  /* 0x000000101c1c7819 */ /* 0x000fe200000006ff */
[----:B------:R-:W-:-:S04]  /*2440*/  FMUL.FTZ R12, R12, UR7 ;  /* 0x000000070c0c7c20 */ /* 0x000fc80008410000 */
[----:B------:R-:W-:-:S04]  /*2450*/  FFMA.FTZ R25, R11, R12, R9 ;  /* 0x0000000c0b197223 */ /* 0x000fc80000010009 */
[----:B------:R-:W-:-:S06]  /*2460*/  FMUL.FTZ R57, R25, -1.4426950216293334961 ;  /* 0xbfb8aa3b19397820 */ /* 0x000fcc0000410000 */
[----:B------:R-:W0:Y:S02]  /*2470*/  MUFU.EX2 R57, R57 ;  /* 0x0000003900397308 */ /* 0x000e240000000800 */
[----:B0-----:R-:W-:-:S06]  /*2480*/  FADD.FTZ R55, R57, 1 ;  /* 0x3f80000039377421 */ /* 0x001fcc0000010000 */
[----:B------:R-:W0:Y:S02]  /*2490*/  MUFU.RCP R55, R55 ;  /* 0x0000003700377308 */ /* 0x000e240000001000 */
[----:B0-----:R-:W-:Y:S01]  /*24a0*/  FMUL.FTZ R23, R28, R55 ;  /* 0x000000371c177220 */ /* 0x001fe20000410000 */
[----:B------:R-:W-:Y:S01]  /*24b0*/  FADD.FTZ R28, -R55, 1 ;  /* 0x3f800000371c7421 */ /* 0x000fe20000010100 */
[----:B------:R-:W-:-:S03]  /*24c0*/  FMUL.FTZ R55, R10, R22 ;  /* 0x000000160a377220 */ /* 0x000fc60000410000 */
[----:B------:R-:W-:Y:S01]  /*24d0*/  FFMA.FTZ R28, R25, R28, 1 ;  /* 0x3f800000191c7423 */ /* 0x000fe2000001001c */
[----:B------:R-:W-:Y:S01]  /*24e0*/  SHF.L.U32 R25, R39, 0x10, RZ ;  /* 0x0000001027197819 */ /* 0x000fe200000006ff */
[----:B------:R-:W-:Y:S02]  /*24f0*/  FADD.FTZ R31, R31, R55 ;  /* 0x000000371f1f7221 */ /* 0x000fe40000010000 */
[----:B------:R-:W-:Y:S01]  /*2500*/  FMUL.FTZ R23, R23, R28 ;  /* 0x0000001c17177220 */ /* 0x000fe20000410000 */
[----:B------:R-:W-:Y:S01]  /*2510*/  FADD.FTZ R28, R29, R22 ;  /* 0x000000161d1c7221 */ /* 0x000fe20000010000 */
[----:B------:R-:W-:Y:S01]  /*2520*/  FADD.FTZ R25, R25, -UR13 ;  /* 0x8000000d19197e21 */ /* 0x000fe20008010000 */
[----:B------:R-:W-:Y:S01]  /*2530*/  FFMA.FTZ R29, R21, R55, R24 ;  /* 0x00000037151d7223 */ /* 0x000fe20000010018 */
[----:B------:R-:W-:Y:S01]  /*2540*/  SHF.L.U32 R55, R38, 0x10, RZ ;  /* 0x0000001026377819 */ /* 0x000fe200000006ff */
[----:B------:R-:W-:Y:S01]  /*2550*/  FFMA.FTZ R27, R12, R23, R27 ;  /* 0x000000170c1b7223 */ /* 0x000fe2000001001b */
[----:B------:R-:W-:-:S04]  /*2560*/  FMUL.FTZ R25, R25, UR7 ;  /* 0x0000000719197c20 */ /* 0x000fc80008410000 */
[----:B------:R-:W-:-:S04]  /*2570*/  FFMA.FTZ R21, R10, R25, R8 ;  /* 0x000000190a157223 */ /* 0x000fc80000010008 */
[----:B------:R-:W-:-:S06]  /*2580*/  FMUL.FTZ R57, R21, -1.4426950216293334961 ;  /* 0xbfb8aa3b15397820 */ /* 0x000fcc0000410000 */
[----:B------:R-:W0:Y:S02]  /*2590*/  MUFU.EX2 R57, R57 ;  /* 0x0000003900397308 */ /* 0x000e240000000800 */
[----:B0-----:R-:W-:-:S06]  /*25a0*/  FADD.FTZ R24, R57, 1 ;  /* 0x3f80000039187421 */ /* 0x001fcc0000010000 */
[----:B------:R-:W0:Y:S02]  /*25b0*/  MUFU.RCP R24, R24 ;  /* 0x0000001800187308 */ /* 0x000e240000001000 */
[----:B0-----:R-:W-:Y:S01]  /*25c0*/  FMUL.FTZ R22, R55, R24 ;  /* 0x0000001837167220 */ /* 0x001fe20000410000 */
[----:B------:R-:W-:-:S04]  /*25d0*/  FADD.FTZ R55, -R24, 1 ;  /* 0x3f80000018377421 */ /* 0x000fc80000010100 */
[----:B------:R-:W-:Y:S01]  /*25e0*/  FFMA.FTZ R55, R21, R55, 1 ;  /* 0x3f80000015377423 */ /* 0x000fe20000010037 */
[----:B------:R-:W-:-:S03]  /*25f0*/  PRMT R21, R39, 0x7632, R21 ;  /* 0x0000763227157816 */ /* 0x000fc60000000015 */
[----:B------:R-:W-:Y:S01]  /*2600*/  FMUL.FTZ R22, R22, R55 ;  /* 0x0000003716167220 */ /* 0x000fe20000410000 */
[----:B------:R-:W-:-:S03]  /*2610*/  SHF.L.U32 R21, R21, 0x10, RZ ;  /* 0x0000001015157819 */ /* 0x000fc600000006ff */
[----:B------:R-:W-:Y:S02]  /*2620*/  FFMA.FTZ R26, R25, R22, R26 ;  /* 0x00000016191a7223 */ /* 0x000fe4000001001a */
[----:B------:R-:W-:Y:S01]  /*2630*/  FADD.FTZ R55, R21, -UR13 ;  /* 0x8000000d15377e21 */ /* 0x000fe20008010000 */
[----:B------:R-:W-:Y:S01]  /*2640*/  FADD.FTZ R21, R30, R19 ;  /* 0x000000131e157221 */ /* 0x000fe20000010000 */
[----:B------:R-:W-:Y:S02]  /*2650*/  FMUL.FTZ R30, R11, R19 ;  /* 0x000000130b1e7220 */ /* 0x000fe40000410000 */
[----:B------:R-:W-:Y:S02]  /*2660*/  FMUL.FTZ R24, R55, UR7 ;  /* 0x0000000737187c20 */ /* 0x000fe40008410000 */
[----:B------:R-:W-:Y:S01]  /*2670*/  FFMA.FTZ R20, R20, R30, R29 ;  /* 0x0000001e14147223 */ /* 0x000fe2000001001d */
[----:B------:R-:W-:Y:S01]  /*2680*/  FADD.FTZ R31, R30, R31 ;  /* 0x0000001f1e1f7221 */ /* 0x000fe20000010000 */
[----:B------:R-:W-:Y:S01]  /*2690*/  FFMA.FTZ R19, R11, R24, R9 ;  /* 0x000000180b137223 */ /* 0x000fe20000010009 */
[----:B------:R-:W-:-:S03]  /*26a0*/  PRMT R30, R38, 0x7632, R30 ;  /* 0x00007632261e7816 */ /* 0x000fc6000000001e */
[----:B------:R-:W-:Y:S01]  /*26b0*/  FMUL.FTZ R55, R19, -1.4426950216293334961 ;  /* 0xbfb8aa3b13377820 */ /* 0x000fe20000410000 */
[----:B------:R-:W-:-:S05]  /*26c0*/  SHF.L.U32 R30, R30, 0x10, RZ ;  /* 0x000000101e1e7819 */ /* 0x000fca00000006ff */
[----:B------:R-:W0:Y:S02]  /*26d0*/  MUFU.EX2 R55, R55 ;  /* 0x0000003700377308 */ /* 0x000e240000000800 */
[----:B0-----:R-:W-:-:S04]  /*26e0*/  FADD.FTZ R57, R55, 1 ;  /* 0x3f80000037397421 */ /* 0x001fc80000010000 */
[----:B------:R0:W1:Y:S02]  /*26f0*/  MUFU.RCP R29, R57 ;  /* 0x00000039001d7308 */ /* 0x0000640000001000 */
[----:B0-----:R-:W-:-:S04]  /*2700*/  FMUL.FTZ R57, R10, R15 ;  /* 0x0000000f0a397220 */ /* 0x001fc80000410000 */
[----:B------:R-:W-:Y:S01]  /*2710*/  FFMA.FTZ R55, R17, R57, R20 ;  /* 0x0000003911377223 */ /* 0x000fe20000010014 */
[----:B------:R-:W-:Y:S01]  /*2720*/  FADD.FTZ R31, R31, R57 ;  /* 0x000000391f1f7221 */ /* 0x000fe20000010000 */
[----:B------:R-:W-:Y:S01]  /*2730*/  SHF.L.U32 R57, R36, 0x10, RZ ;  /* 0x0000001024397819 */ /* 0x000fe200000006ff */
[----:B-1----:R-:W-:Y:S01]  /*2740*/  FMUL.FTZ R30, R30, R29 ;  /* 0x0000001d1e1e7220 */ /* 0x002fe20000410000 */
[----:B------:R-:W-:-:S04]  /*2750*/  FADD.FTZ R29, -R29, 1 ;  /* 0x3f8000001d1d7421 */ /* 0x000fc80000010100 */
[----:B------:R-:W-:Y:S01]  /*2760*/  FFMA.FTZ R19, R19, R29, 1 ;  /* 0x3f80000013137423 */ /* 0x000fe2000001001d */
[----:B------:R-:W-:-:S03]  /*2770*/  SHF.L.U32 R29, R37, 0x10, RZ ;  /* 0x00000010251d7819 */ /* 0x000fc600000006ff */
[----:B------:R-:W-:Y:S02]  /*2780*/  FMUL.FTZ R19, R30, R19 ;  /* 0x000000131e137220 */ /* 0x000fe40000410000 */
[----:B------:R-:W-:Y:S01]  /*2790*/  FADD.FTZ R30, R29, -UR13 ;  /* 0x8000000d1d1e7e21 */ /* 0x000fe20008010000 */
[----:B------:R-:W-:Y:S01]  /*27a0*/  FADD.FTZ R29, R28, R15 ;  /* 0x0000000f1c1d7221 */ /* 0x000fe20000010000 */
[----:B------:R-:W-:Y:S02]  /*27b0*/  FFMA.FTZ R27, R24, R19, R27 ;  /* 0x00000013181b7223 */ /* 0x000fe4000001001b */
[----:B------:R-:W-:Y:S01]  /*27c0*/  FMUL.FTZ R15, R30, UR7 ;  /* 0x000000071e0f7c20 */ /* 0x000fe20008410000 */
[----:B------:R-:W-:-:S03]  /*27d0*/  FADD.FTZ R29, R29, R18 ;  /* 0x000000121d1d7221 */ /* 0x000fc60000010000 */
[----:B------:R-:W-:Y:S01]  /*27e0*/  FFMA.FTZ R17, R10, R15, R8 ;  /* 0x0000000f0a117223 */ /* 0x000fe20000010008 */
[----:B------:R-:W-:-:S03]  /*27f0*/  FADD.FTZ R29, R29, R22 ;  /* 0x000000161d1d7221 */ /* 0x000fc60000010000 */
[----:B------:R-:W-:-:S06]  /*2800*/  FMUL.FTZ R28, R17, -1.4426950216293334961 ;  /* 0xbfb8aa3b111c7820 */ /* 0x000fcc0000410000 */
        /* <DEDUP_REMOVED lines=9> */
[----:B------:R-:W-:-:S04]  /*28a0*/  FFMA.FTZ R20, R17, R20, 1 ;  /* 0x3f80000011147423 */ /* 0x000fc80000010014 */
[----:B------:R-:W-:Y:S01]  /*28b0*/  FMUL.FTZ R17, R57, R20 ;  /* 0x0000001439117220 */ /* 0x000fe20000410000 */
[----:B------:R-:W-:-:S03]  /*28c0*/  SHF.L.U32 R20, R34, 0x10, RZ ;  /* 0x0000001022147819 */ /* 0x000fc600000006ff */
[----:B------:R-:W-:Y:S01]  /*28d0*/  FFMA.FTZ R26, R15, R17, R26 ;  /* 0x000000110f1a7223 */ /* 0x000fe2000001001a */
[----:B------:R-:W-:Y:S01]  /*28e0*/  FADD.FTZ R29, R29, R17 ;  /* 0x000000111d1d7221 */ /* 0x000fe20000010000 */
[----:B------:R-:W-:Y:S01]  /*28f0*/  FADD.FTZ R57, R20, -UR13 ;  /* 0x8000000d14397e21 */ /* 0x000fe20008010000 */
[----:B------:R-:W-:-:S03]  /*2900*/  FADD.FTZ R20, R21, R16 ;  /* 0x0000001015147221 */ /* 0x000fc60000010000 */
[----:B------:R-:W-:-:S04]  /*2910*/  FMUL.FTZ R16, R57, UR7 ;  /* 0x0000000739107c20 */ /* 0x000fc80008410000 */
[----:B------:R-:W-:-:S04]  /*2920*/  FFMA.FTZ R14, R11, R16, R9 ;  /* 0x000000100b0e7223 */ /* 0x000fc80000010009 */
[----:B------:R-:W-:-:S06]  /*2930*/  FMUL.FTZ R55, R14, -1.4426950216293334961 ;  /* 0xbfb8aa3b0e377820 */ /* 0x000fcc0000410000 */
[----:B------:R-:W0:Y:S02]  /*2940*/  MUFU.EX2 R55, R55 ;  /* 0x0000003700377308 */ /* 0x000e240000000800 */
[----:B0-----:R-:W-:Y:S01]  /*2950*/  FADD.FTZ R21, R55, 1 ;  /* 0x3f80000037157421 */ /* 0x001fe20000010000 */
[----:B------:R-:W-:-:S04]  /*2960*/  FMUL.FTZ R55, R10, R18 ;  /* 0x000000120a377220 */ /* 0x000fc80000410000 */
[----:B------:R-:W-:Y:S01]  /*2970*/  FFMA.FTZ R13, R13, R55, R28 ;  /* 0x000000370d0d7223 */ /* 0x000fe2000001001c */
[----:B------:R-:W0:Y:S01]  /*2980*/  MUFU.RCP R21, R21 ;  /* 0x0000001500157308 */ /* 0x000e220000001000 */
[----:B------:R-:W-:Y:S01]  /*2990*/  FADD.FTZ R31, R31, R55 ;  /* 0x000000371f1f7221 */ /* 0x000fe20000010000 */
[----:B------:R-:W-:Y:S01]  /*29a0*/  SHF.L.U32 R55, R32, 0x10, RZ ;  /* 0x0000001020377819 */ /* 0x000fe200000006ff */
[----:B0-----:R-:W-:Y:S01]  /*29b0*/  FADD.FTZ R57, -R21, 1 ;  /* 0x3f80000015397421 */ /* 0x001fe20000010100 */
[----:B------:R-:W-:-:S03]  /*29c0*/  FMUL.FTZ R30, R30, R21 ;  /* 0x000000151e1e7220 */ /* 0x000fc60000410000 */
[----:B------:R-:W-:-:S04]  /*29d0*/  FFMA.FTZ R57, R14, R57, 1 ;  /* 0x3f8000000e397423 */ /* 0x000fc80000010039 */
[----:B------:R-:W-:Y:S01]  /*29e0*/  FMUL.FTZ R14, R30, R57 ;  /* 0x000000391e0e7220 */ /* 0x000fe20000410000 */
[----:B------:R-:W-:-:S03]  /*29f0*/  SHF.L.U32 R30, R33, 0x10, RZ ;  /* 0x00000010211e7819 */ /* 0x000fc600000006ff */
[----:B------:R-:W-:Y:S02]  /*2a00*/  FFMA.FTZ R27, R16, R14, R27 ;  /* 0x0000000e101b7223 */ /* 0x000fe4000001001b */
[----:B------:R-:W-:-:S04]  /*2a10*/  FADD.FTZ R30, R30, -UR13 ;  /* 0x8000000d1e1e7e21 */ /* 0x000fc80008010000 */
[----:B------:R-:W-:-:S04]  /*2a20*/  FMUL.FTZ R21, R30, UR7 ;  /* 0x000000071e157c20 */ /* 0x000fc80008410000 */
[----:B------:R-:W-:-:S04]  /*2a30*/  FFMA.FTZ R18, R10, R21, R8 ;  /* 0x000000150a127223 */ /* 0x000fc80000010008 */
[----:B------:R-:W-:-:S06]  /*2a40*/  FMUL.FTZ R30, R18, -1.4426950216293334961 ;  /* 0xbfb8aa3b121e7820 */ /* 0x000fcc0000410000 */
[----:B------:R-:W0:Y:S02]  /*2a50*/  MUFU.EX2 R30, R30 ;  /* 0x0000001e001e7308 */ /* 0x000e240000000800 */
[----:B0-----:R-:W-:-:S04]  /*2a60*/  FADD.FTZ R57, R30, 1 ;  /* 0x3f8000001e397421 */ /* 0x001fc80000010000 */
[----:B------:R-:W0:Y:S02]  /*2a70*/  MUFU.RCP R28, R57 ;  /* 0x00000039001c7308 */ /* 0x000e240000001000 */
[----:B0-----:R-:W-:Y:S01]  /*2a80*/  FMUL.FTZ R55, R55, R28 ;  /* 0x0000001c37377220 */ /* 0x001fe20000410000 */
[----:B------:R-:W-:-:S04]  /*2a90*/  FADD.FTZ R28, -R28, 1 ;  /* 0x3f8000001c1c7421 */ /* 0x000fc80000010100 */
[----:B------:R-:W-:Y:S01]  /*2aa0*/  FFMA.FTZ R18, R18, R28, 1 ;  /* 0x3f80000012127423 */ /* 0x000fe2000001001c */
[----:B------:R-:W-:-:S03]  /*2ab0*/  SHF.L.U32 R28, R6, 0x10, RZ ;  /* 0x00000010061c7819 */ /* 0x000fc600000006ff */
[----:B------:R-:W-:Y:S02]  /*2ac0*/  FMUL.FTZ R18, R55, R18 ;  /* 0x0000001237127220 */ /* 0x000fe40000410000 */
[----:B------:R-:W-:Y:S01]  /*2ad0*/  FADD.FTZ R55, R28, -UR13 ;  /* 0x8000000d1c377e21 */ /* 0x000fe20008010000 */
[----:B------:R-:W-:Y:S01]  /*2ae0*/  FADD.FTZ R28, R20, R23 ;  /* 0x00000017141c7221 */ /* 0x000fe20000010000 */
[----:B------:R-:W-:Y:S02]  /*2af0*/  FMUL.FTZ R23, R11, R23 ;  /* 0x000000170b177220 */ /* 0x000fe40000410000 */
[----:B------:R-:W-:Y:S02]  /*2b00*/  FMUL.FTZ R20, R55, UR7 ;  /* 0x0000000737147c20 */ /* 0x000fe40008410000 */
[----:B------:R-:W-:Y:S01]  /*2b10*/  FFMA.FTZ R30, R12, R23, R13 ;  /* 0x000000170c1e7223 */ /* 0x000fe2000001000d */
[----:B------:R-:W-:Y:S01]  /*2b20*/  FADD.FTZ R31, R23, R31 ;  /* 0x0000001f171f7221 */ /* 0x000fe20000010000 */
[----:B------:R-:W-:Y:S01]  /*2b30*/  FFMA.FTZ R13, R11, R20, R9 ;  /* 0x000000140b0d7223 */ /* 0x000fe20000010009 */
[----:B------:R-:W-:-:S03]  /*2b40*/  SHF.L.U32 R12, R7, 0x10, RZ ;  /* 0x00000010070c7819 */ /* 0x000fc600000006ff */
[----:B------:R-:W-:-:S06]  /*2b50*/  FMUL.FTZ R57, R13, -1.4426950216293334961 ;  /* 0xbfb8aa3b0d397820 */ /* 0x000fcc0000410000 */
[----:B------:R-:W0:Y:S02]  /*2b60*/  MUFU.EX2 R57, R57 ;  /* 0x0000003900397308 */ /* 0x000e240000000800 */
[----:B0-----:R-:W-:-:S06]  /*2b70*/  FADD.FTZ R55, R57, 1 ;  /* 0x3f80000039377421 */ /* 0x001fcc0000010000 */
[----:B------:R-:W0:Y:S02]  /*2b80*/  MUFU.RCP R55, R55 ;  /* 0x0000003700377308 */ /* 0x000e240000001000 */
[----:B0-----:R-:W-:Y:S01]  /*2b90*/  FADD.FTZ R23, -R55, 1 ;  /* 0x3f80000037177421 */ /* 0x001fe20000010100 */
[----:B------:R-:W-:-:S03]  /*2ba0*/  FMUL.FTZ R12, R12, R55 ;  /* 0x000000370c0c7220 */ /* 0x000fc60000410000 */
[----:B------:R-:W-:Y:S01]  /*2bb0*/  FFMA.FTZ R23, R13, R23, 1 ;  /* 0x3f8000000d177423 */ /* 0x000fe20000010017 */
[----:B------:R-:W-:-:S03]  /*2bc0*/  FMUL.FTZ R13, R10, R22 ;  /* 0x000000160a0d7220 */ /* 0x000fc60000410000 */
[----:B------:R-:W-:Y:S01]  /*2bd0*/  FMUL.FTZ R12, R12, R23 ;  /* 0x000000170c0c7220 */ /* 0x000fe20000410000 */
[----:B------:R-:W-:Y:S01]  /*2be0*/  FFMA.FTZ R30, R25, R13, R30 ;  /* 0x0000000d191e7223 */ /* 0x000fe2000001001e */
[----:B------:R-:W-:Y:S01]  /*2bf0*/  FADD.FTZ R22, R31, R13 ;  /* 0x0000000d1f167221 */ /* 0x000fe20000010000 */
[C---:B------:R-:W-:Y:S01]  /*2c00*/  FMUL.FTZ R13, R11.reuse, R19 ;  /* 0x000000130b0d7220 */ /* 0x040fe20000410000 */
[----:B------:R-:W-:Y:S01]  /*2c10*/  FMUL.FTZ R23, R11, R14 ;  /* 0x0000000e0b177220 */ /* 0x000fe20000410000 */
[----:B------:R-:W-:Y:S02]  /*2c20*/  FADD.FTZ R19, R28, R19 ;  /* 0x000000131c137221 */ /* 0x000fe40000010000 */
[----:B------:R-:W-:Y:S01]  /*2c30*/  FFMA.FTZ R30, R24, R13, R30 ;  /* 0x0000000d181e7223 */ /* 0x000fe2000001001e */
[----:B------:R-:W-:Y:S01]  /*2c40*/  FADD.FTZ R22, R13, R22 ;  /* 0x000000160d167221 */ /* 0x000fe20000010000 */
[----:B------:R-:W-:Y:S01]  /*2c50*/  FMUL.FTZ R13, R10, R17 ;  /* 0x000000110a0d7220 */ /* 0x000fe20000410000 */
[----:B------:R-:W-:Y:S01]  /*2c60*/  FADD.FTZ R19, R19, R14 ;  /* 0x0000000e13137221 */ /* 0x000fe20000010000 */
[----:B------:R-:W-:-:S02]  /*2c70*/  FFMA.FTZ R17, R20, R12, R27 ;  /* 0x0000000c14117223 */ /* 0x000fc4000001001b */
[----:B------:R-:W-:Y:S01]  /*2c80*/  FFMA.FTZ R25, R15, R13, R30 ;  /* 0x0000000d0f197223 */ /* 0x000fe2000001001e */
[----:B------:R-:W-:Y:S01]  /*2c90*/  FADD.FTZ R24, R22, R13 ;  /* 0x0000000d16187221 */ /* 0x000fe20000010000 */
[----:B------:R-:W-:Y:S01]  /*2ca0*/  FMUL.FTZ R13, R10, R18 ;  /* 0x000000120a0d7220 */ /* 0x000fe20000410000 */
[----:B------:R-:W-:Y:S01]  /*2cb0*/  FMUL.FTZ R15, R11, R12 ;  /* 0x0000000c0b0f7220 */ /* 0x000fe20000410000 */
[----:B------:R-:W-:Y:S01]  /*2cc0*/  FFMA.FTZ R22, R16, R23, R25 ;  /* 0x0000001710167223 */ /* 0x000fe20000010019 */
[----:B------:R-:W-:Y:S01]  /*2cd0*/  FADD.FTZ R24, R23, R24 ;  /* 0x0000001817187221 */ /* 0x000fe20000010000 */
[----:B------:R-:W-:Y:S01]  /*2ce0*/  FFMA.FTZ R16, R21, R18, R26 ;  /* 0x0000001215107223 */ /* 0x000fe2000001001a */
[----:B------:R-:W-:Y:S01]  /*2cf0*/  FADD.FTZ R18, R29, R18 ;  /* 0x000000121d127221 */ /* 0x000fe20000010000 */
[----:B------:R-:W-:Y:S01]  /*2d00*/  FFMA.FTZ R23, R21, R13, R22 ;  /* 0x0000000d15177223 */ /* 0x000fe20000010016 */
[----:B------:R-:W-:Y:S01]  /*2d10*/  FADD.FTZ R24, R24, R13 ;  /* 0x0000000d18187221 */ /* 0x000fe20000010000 */
[----:B------:R-:W-:-:S02]  /*2d20*/  FADD.FTZ R19, R19, R12 ;  /* 0x0000000c13137221 */ /* 0x000fc40000010000 */
[----:B------:R-:W-:Y:S01]  /*2d30*/  FFMA.FTZ R23, R20, R15, R23 ;  /* 0x0000000f14177223 */ /* 0x000fe20000010017 */
[----:B------:R-:W-:-:S07]  /*2d40*/  FADD.FTZ R15, R15, R24 ;  /* 0x000000180f0f7221 */ /* 0x000fce0000010000 */
.L_x_44:
[----:B------:R-:W0:Y:S01]  /*2d50*/  SHFL.DOWN PT, R12, R23, 0x1, 0x1f ;  /* 0x08201f00170c7f89 */ /* 0x000e2200000e0000 */
[C---:B------:R-:W-:Y:S01]  /*2d60*/  ISETP.GT.AND P1, PT, R3.reuse, 0x1e, PT ;  /* 0x0000001e0300780c */ /* 0x040fe20003f24270 */
[----:B------:R-:W1:Y:S01]  /*2d70*/  S2UR UR10, SR_CgaCtaId ;  /* 0x00000000000a79c3 */ /* 0x000e620000008800 */
[----:B------:R-:W-:Y:S01]  /*2d80*/  UMOV UR6, 0x400 ;  /* 0x0000040000067882 */ /* 0x000fe20000000000 */
[----:B------:R-:W2:Y:S01]  /*2d90*/  SHFL.DOWN PT, R13, R15, 0x1, 0x1f ;  /* 0x08201f000f0d7f89 */ /* 0x000ea200000e0000 */
[----:B------:R-:W-:Y:S01]  /*2da0*/  UIADD3 UR5, UPT, UPT, UR6, 0xa0, URZ ;  /* 0x000000a006057890 */ /* 0x000fe2000fffe0ff */
[C---:B------:R-:W-:Y:S01]  /*2db0*/  ISETP.GT.AND P6, PT, R3.reuse, 0xf, PT ;  /* 0x0000000f0300780c */ /* 0x040fe20003fc4270 */
[----:B------:R-:W-:Y:S01]  /*2dc0*/  BSSY.RECONVERGENT B0, `(.L_x_45) ;  /* 0x0000025000007945 */ /* 0x000fe20003800200 */
[----:B------:R-:W-:Y:S02]  /*2dd0*/  ISETP.GT.AND P5, PT, R3, 0x17, PT ;  /* 0x000000170300780c */ /* 0x000fe40003fa4270 */
[----:B------:R-:W-:-:S02]  /*2de0*/  ISETP.NE.AND P2, PT, R2, RZ, PT ;  /* 0x000000ff0200720c */ /* 0x000fc40003f45270 */
[----:B------:R-:W-:Y:S02]  /*2df0*/  ISETP.GE.U32.AND P3, PT, R5, 0x2, PT ;  /* 0x000000020500780c */ /* 0x000fe40003f66070 */
        /* <DEDUP_REMOVED lines=16> */
[----:B------:R-:W-:-:S03]  /*2f00*/  ISETP.GT.U32.AND P1, PT, R2, 0x1f, PT ;  /* 0x0000001f0200780c */ /* 0x000fc60003f24070 */
        /* <DEDUP_REMOVED lines=16> */
.L_x_46:
[----:B------:R-:W-:Y:S05]  /*3010*/  BSYNC.RECONVERGENT B0 ;  /* 0x0000000000007941 */ /* 0x000fea0003800200 */
.L_x_45:
[----:B------:R-:W-:Y:S06]  /*3020*/  BAR.SYNC.DEFER_BLOCKING 0x0 ;  /* 0x0000000000007b1d */ /* 0x000fec0000010000 */
[----:B------:R-:W-:Y:S04]  /*3030*/  BSSY.RECONVERGENT B0, `(.L_x_47) ;  /* 0x0000029000007945 */ /* 0x000fe80003800200 */
[----:B------:R-:W-:Y:S05]  /*3040*/  @P2 BRA `(.L_x_48) ;  /* 0x00000000009c2947 */ /* 0x000fea0003800000 */
[----:B------:R-:W-:-:S09]  /*3050*/  ULEA UR5, UR10, UR6, 0x18 ;  /* 0x000000060a057291 */ /* 0x000fd2000f8ec0ff */
[----:B-1-3--:R-:W1:Y:S04]  /*3060*/  LDS.64 R14, [UR5+0x18] ;  /* 0x00001805ff0e7984 */ /* 0x00ae680008000a00 */
[----:B--2---:R-:W2:Y:S04]  /*3070*/  LDS.128 R20, [UR5+0x20] ;  /* 0x00002005ff147984 */ /* 0x004ea80008000c00 */
[----:B------:R-:W3:Y:S01]  /*3080*/  LDS.128 R24, [UR5+0x30] ;  /* 0x00003005ff187984 */ /* 0x000ee20008000c00 */
[----:B-1----:R-:W-:Y:S01]  /*3090*/  FADD.FTZ R29, R12, R14 ;  /* 0x0000000e0c1d7221 */ /* 0x002fe20000010000 */
[----:B------:R-:W-:-:S02]  /*30a0*/  FADD.FTZ R28, R13, R15 ;  /* 0x0000000f0d1c7221 */ /* 0x000fc40000010000 */
[----:B0-----:R-:W0:Y:S01]  /*30b0*/  LDS.128 R12, [UR5+0x40] ;  /* 0x00004005ff0c7984 */ /* 0x001e220008000c00 */
[----:B--2---:R-:W-:Y:S01]  /*30c0*/  FADD.FTZ R29, R29, R20 ;  /* 0x000000141d1d7221 */ /* 0x004fe20000010000 */
[----:B------:R-:W-:-:S03]  /*30d0*/  FADD.FTZ R20, R28, R21 ;  /* 0x000000151c147221 */ /* 0x000fc60000010000 */
[----:B------:R-:W-:Y:S01]  /*30e0*/  FADD.FTZ R21, R29, R22 ;  /* 0x000000161d157221 */ /* 0x000fe20000010000 */
[----:B------:R-:W-:Y:S01]  /*30f0*/  FADD.FTZ R20, R20, R23 ;  /* 0x0000001714147221 */ /* 0x000fe20000010000 */
[----:B------:R-:W1:Y:S02]  /*3100*/  LDS.128 R28, [UR5+0x50] ;  /* 0x00005005ff1c7984 */ /* 0x000e640008000c00 */
[----:B---3--:R-:W-:Y:S01]  /*3110*/  FADD.FTZ R21, R21, R24 ;  /* 0x0000001815157221 */ /* 0x008fe20000010000 */
[----:B------:R-:W-:-:S03]  /*3120*/  FADD.FTZ R20, R20, R25 ;  /* 0x0000001914147221 */ /* 0x000fc60000010000 */
[----:B------:R-:W-:Y:S01]  /*3130*/  FADD.FTZ R21, R21, R26 ;  /* 0x0000001a15157221 */ /* 0x000fe20000010000 */
[----:B------:R-:W-:-:S03]  /*3140*/  FADD.FTZ R20, R20, R27 ;  /* 0x0000001b14147221 */ /* 0x000fc60000010000 */
[----:B0-----:R-:W-:Y:S01]  /*3150*/  FADD.FTZ R25, R21, R12 ;  /* 0x0000000c15197221 */ /* 0x001fe20000010000 */
[----:B------:R-:W-:Y:S02]  /*3160*/  FADD.FTZ R12, R20, R13 ;  /* 0x0000000d140c7221 */ /* 0x000fe40000010000 */
[----:B------:R-:W0:Y:S01]  /*3170*/  LDS.128 R20, [UR5+0x60] ;  /* 0x00006005ff147984 */ /* 0x000e220008000c00 */
[----:B------:R-:W-:Y:S01]  /*3180*/  FADD.FTZ R25, R25, R14 ;  /* 0x0000000e19197221 */ /* 0x000fe20000010000 */
[----:B------:R-:W-:Y:S02]  /*3190*/  FADD.FTZ R24, R12, R15 ;  /* 0x0000000f0c187221 */ /* 0x000fe40000010000 */
[----:B------:R-:W2:Y:S01]  /*31a0*/  LDS.128 R12, [UR5+0x70] ;  /* 0x00007005ff0c7984 */ /* 0x000ea20008000c00 */
[----:B-1----:R-:W-:Y:S01]  /*31b0*/  FADD.FTZ R25, R25, R28 ;  /* 0x0000001c19197221 */ /* 0x002fe20000010000 */
[----:B------:R-:W-:-:S03]  /*31c0*/  FADD.FTZ R28, R24, R29 ;  /* 0x0000001d181c7221 */ /* 0x000fc60000010000 */
[----:B------:R-:W-:Y:S01]  /*31d0*/  FADD.FTZ R29, R25, R30 ;  /* 0x0000001e191d7221 */ /* 0x000fe20000010000 */
[----:B------:R-:W-:Y:S01]  /*31e0*/  FADD.FTZ R28, R28, R31 ;  /* 0x0000001f1c1c7221 */ /* 0x000fe20000010000 */
[----:B------:R-:W1:Y:S02]  /*31f0*/  LDS.128 R24, [UR5+0x80] ;  /* 0x00008005ff187984 */ /* 0x000e640008000c00 */
[----:B0-----:R-:W-:Y:S01]  /*3200*/  FADD.FTZ R29, R29, R20 ;  /* 0x000000141d1d7221 */ /* 0x001fe20000010000 */
[----:B------:R-:W-:-:S03]  /*3210*/  FADD.FTZ R28, R28, R21 ;  /* 0x000000151c1c7221 */ /* 0x000fc60000010000 */
[----:B------:R-:W-:Y:S01]  /*3220*/  FADD.FTZ R29, R29, R22 ;  /* 0x000000161d1d7221 */ /* 0x000fe20000010000 */
[----:B------:R-:W-:-:S03]  /*3230*/  FADD.FTZ R28, R28, R23 ;  /* 0x000000171c1c7221 */ /* 0x000fc60000010000 */
[----:B--2---:R-:W-:Y:S01]  /*3240*/  FADD.FTZ R29, R29, R12 ;  /* 0x0000000c1d1d7221 */ /* 0x004fe20000010000 */
[----:B------:R-:W-:-:S03]  /*3250*/  FADD.FTZ R28, R28, R13 ;  /* 0x0000000d1c1c7221 */ /* 0x000fc60000010000 */
[----:B------:R-:W-:Y:S01]  /*3260*/  FADD.FTZ R29, R29, R14 ;  /* 0x0000000e1d1d7221 */ /* 0x000fe20000010000 */
[----:B------:R-:W-:-:S03]  /*3270*/  FADD.FTZ R28, R28, R15 ;  /* 0x0000000f1c1c7221 */ /* 0x000fc60000010000 */
[----:B-1----:R-:W-:Y:S01]  /*3280*/  FADD.FTZ R29, R29, R24 ;  /* 0x000000181d1d7221 */ /* 0x002fe20000010000 */
[----:B------:R-:W-:-:S03]  /*3290*/  FADD.FTZ R28, R28, R25 ;  /* 0x000000191c1c7221 */ /* 0x000fc60000010000 */
[----:B------:R-:W-:Y:S01]  /*32a0*/  FADD.FTZ R12, R29, R26 ;  /* 0x0000001a1d0c7221 */ /* 0x000fe20000010000 */
[----:B------:R-:W-:-:S07]  /*32b0*/  FADD.FTZ R13, R28, R27 ;  /* 0x0000001b1c0d7221 */ /* 0x000fce0000010000 */
.L_x_48:
[----:B------:R-:W-:Y:S05]  /*32c0*/  BSYNC.RECONVERGENT B0 ;  /* 0x0000000000007941 */ /* 0x000fea0003800200 */
.L_x_47:
[----:B------:R-:W-:Y:S01]  /*32d0*/  BAR.SYNC.DEFER_BLOCKING 0x0 ;  /* 0x0000000000007b1d */ /* 0x000fe20000010000 */
[----:B------:R-:W-:-:S05]  /*32e0*/  LEA R56, R56, R2, 0x5 ;  /* 0x0000000238387211 */ /* 0x000fca00078e28ff */
[----:B------:R-:W-:Y:S04]  /*32f0*/  BSSY.RECONVERGENT B0, `(.L_x_49) ;  /* 0x000004d000007945 */ /* 0x000fe80003800200 */
[----:B------:R-:W-:Y:S05]  /*3300*/  @P1 BRA `(.L_x_50) ;  /* 0x00000004002c1947 */ /* 0x000fea0003800000 */
[----:B------:R-:W1:Y:S04]  /*3310*/  LDS.128 R28, [R55+0x200] ;  /* 0x00020000371c7984 */ /* 0x000e680000000c00 */
[----:B--2---:R-:W2:Y:S04]  /*3320*/  LDS.128 R20, [R55+0x400] ;  /* 0x0004000037147984 */ /* 0x004ea80000000c00 */
[----:B------:R-:W4:Y:S01]  /*3330*/  LDS.128 R24, [R55+0x600] ;  /* 0x0006000037187984 */ /* 0x000f220000000c00 */
[----:B-1----:R-:W-:Y:S01]  /*3340*/  FADD.FTZ R15, R16, R28 ;  /* 0x0000001c100f7221 */ /* 0x002fe20000010000 */
[----:B---3--:R-:W-:Y:S01]  /*3350*/  FADD.FTZ R14, R17, R29 ;  /* 0x0000001d110e7221 */ /* 0x008fe20000010000 */
[----:B------:R-:W-:Y:S01]  /*3360*/  FADD.FTZ R17, R18, R30 ;  /* 0x0000001e12117221 */ /* 0x000fe20000010000 */
[----:B------:R-:W-:Y:S01]  /*3370*/  FADD.FTZ R16, R19, R31 ;  /* 0x0000001f13107221 */ /* 0x000fe20000010000 */
[----:B--2---:R-:W-:Y:S01]  /*3380*/  FADD.FTZ R15, R15, R20 ;  /* 0x000000140f0f7221 */ /* 0x004fe20000010000 */
[----:B------:R-:W-:Y:S01]  /*3390*/  FADD.FTZ R18, R14, R21 ;  /* 0x000000150e127221 */ /* 0x000fe20000010000 */
[----:B------:R-:W1:Y:S01]  /*33a0*/  LDS.128 R28, [R55+0x800] ;  /* 0x00080000371c7984 */ /* 0x000e620000000c00 */
[----:B------:R-:W-:Y:S01]  /*33b0*/  FADD.FTZ R21, R17, R22 ;  /* 0x0000001611157221 */ /* 0x000fe20000010000 */
[----:B----4-:R-:W-:Y:S01]  /*33c0*/  FADD.FTZ R15, R15, R24 ;  /* 0x000000180f0f7221 */ /* 0x010fe20000010000 */
[----:B------:R-:W-:Y:S01]  /*33d0*/  FADD.FTZ R14, R16, R23 ;  /* 0x00000017100e7221 */ /* 0x000fe20000010000 */
[----:B------:R-:W-:Y:S01]  /*33e0*/  FADD.FTZ R24, R18, R25 ;  /* 0x0000001912187221 */ /* 0x000fe20000010000 */
[----:B------:R-:W-:Y:S01]  /*33f0*/  FADD.FTZ R25, R21, R26 ;  /* 0x0000001a15197221 */ /* 0x000fe20000010000 */
[----:B------:R-:W2:Y:S01]  /*3400*/  LDS.128 R16, [R55+0xa00] ;  /* 0x000a000037107984 */ /* 0x000ea20000000c00 */
[----:B------:R-:W-:-:S03]  /*3410*/  FADD.FTZ R14, R14, R27 ;  /* 0x0000001b0e0e7221 */ /* 0x000fc60000010000 */
        /* <DEDUP_REMOVED lines=9> */
[----:B------:R-:W1:Y:S01]  /*34b0*/  LDS.128 R24, [R55+0xe00] ;  /* 0x000e000037187984 */ /* 0x000e620000000c00 */
[----:B---3--:R-:W-:Y:S01]  /*34c0*/  FADD.FTZ R15, R15, R20 ;  /* 0x000000140f0f7221 */ /* 0x008fe20000010000 */
        /* <DEDUP_REMOVED lines=47> */
.L_x_50:
[----:B------:R-:W-:Y:S05]  /*37c0*/  BSYNC.RECONVERGENT B0 ;  /* 0x0000000000007941 */ /* 0x000fea0003800200 */
.L_x_49:
[----:B------:R-:W-:Y:S04]  /*37d0*/  BSSY.RECONVERGENT B0, `(.L_x_51) ;  /* 0x000001c000007945 */ /* 0x000fe80003800200 */
[----:B------:R-:W-:Y:S05]  /*37e0*/  @P1 BRA `(.L_x_52) ;  /* 0x0000000000681947 */ /* 0x000fea0003800000 */
[----:B-1-3--:R-:W1:Y:S08]  /*37f0*/  LDC.64 R14, c[0x0][0x3f8] ;  /* 0x0000fe00ff0e7b82 */ /* 0x00ae700000000a00 */
[----:B--2---:R-:W2:Y:S01]  /*3800*/  LDC.64 R20, c[0x0][0x3d8] ;  /* 0x0000f600ff147b82 */ /* 0x004ea20000000a00 */
[----:B-1----:R-:W-:Y:S01]  /*3810*/  IMAD.WIDE.U32 R22, R14, 0x3, RZ ;  /* 0x000000030e167825 */ /* 0x002fe200078e00ff */
[----:B------:R-:W-:-:S02]  /*3820*/  LEA R27, R15, R15, 0x1 ;  /* 0x0000000f0f1b7211 */ /* 0x000fc400078e08ff */
[----:B------:R-:W-:Y:S02]  /*3830*/  LEA.HI R25, P1, R15, R14, RZ, 0x1 ;  /* 0x0000000e0f197211 */ /* 0x000fe400078308ff */
[----:B------:R-:W-:Y:S02]  /*3840*/  IADD3 R23, PT, PT, R23, R27, RZ ;  /* 0x0000001b17177210 */ /* 0x000fe40007ffe0ff */
[----:B------:R-:W-:Y:S01]  /*3850*/  IADD3.X R24, PT, PT, RZ, R15, RZ, P1, !PT ;  /* 0x0000000fff187210 */ /* 0x000fe20000ffe4ff */
[----:B--2---:R-:W-:Y:S01]  /*3860*/  IMAD.WIDE R20, R56, 0x4, R20 ;  /* 0x0000000438147825 */ /* 0x004fe200078e0214 */
[----:B------:R-:W-:Y:S02]  /*3870*/  LEA.HI R26, P1, R23, R22, RZ, 0x1 ;  /* 0x00000016171a7211 */ /* 0x000fe400078308ff */
[----:B------:R-:W-:Y:S02]  /*3880*/  SHF.L.U32 R31, R25, 0x1, RZ ;  /* 0x00000001191f7819 */ /* 0x000fe400000006ff */
[----:B------:R-:W-:Y:S01]  /*3890*/  SHF.L.U32 R27, R26, 0x1, RZ ;  /* 0x000000011a1b7819 */ /* 0x000fe200000006ff */
[----:B------:R4:W-:Y:S01]  /*38a0*/  REDG.E.ADD.F32.FTZ.RN.STRONG.GPU desc[UR8][R20.64], R16 ;  /* 0x00000010140079a6 */ /* 0x0009e2000c12f308 */
[----:B------:R-:W-:-:S02]  /*38b0*/  LOP3.LUT R31, R31, 0xfffffffc, RZ, 0xc0, !PT ;  /* 0xfffffffc1f1f7812 */ /* 0x000fc400078ec0ff */
[----:B------:R-:W-:Y:S02]  /*38c0*/  LEA R22, P5, R14, R20, 0x2 ;  /* 0x000000140e167211 */ /* 0x000fe400078a10ff */
[----:B------:R-:W-:Y:S02]  /*38d0*/  IADD3.X R29, PT, PT, RZ, R23, RZ, P1, !PT ;  /* 0x00000017ff1d7210 */ /* 0x000fe40000ffe4ff */
[----:B------:R-:W-:Y:S02]  /*38e0*/  LOP3.LUT R27, R27, 0xfffffffc, RZ, 0xc0, !PT ;  /* 0xfffffffc1b1b7812 */ /* 0x000fe400078ec0ff */
[----:B------:R-:W-:Y:S02]  /*38f0*/  SHF.L.U64.HI R25, R25, 0x1, R24 ;  /* 0x0000000119197819 */ /* 0x000fe40000010218 */
[----:B------:R-:W-:Y:S02]  /*3900*/  IADD3 R24, P1, PT, R20, R31, RZ ;  /* 0x0000001f14187210 */ /* 0x000fe40007f3e0ff */
[----:B------:R-:W-:-:S02]  /*3910*/  LEA.HI.X R23, R14, R21, R15, 0x2, P5 ;  /* 0x000000150e177211 */ /* 0x000fc400028f140f */
[----:B------:R-:W-:Y:S02]  /*3920*/  SHF.L.U64.HI R15, R26, 0x1, R29 ;  /* 0x000000011a0f7819 */ /* 0x000fe4000001021d */
[----:B------:R-:W-:Y:S02]  /*3930*/  IADD3 R14, P5, PT, R20, R27, RZ ;  /* 0x0000001b140e7210 */ /* 0x000fe40007fbe0ff */
[C---:B------:R-:W-:Y:S02]  /*3940*/  IADD3.X R25, PT, PT, R21.reuse, R25, RZ, P1, !PT ;  /* 0x0000001915197210 */ /* 0x040fe40000ffe4ff */
[----:B------:R-:W-:-:S03]  /*3950*/  IADD3.X R15, PT, PT, R21, R15, RZ, P5, !PT ;  /* 0x0000000f150f7210 */ /* 0x000fc60002ffe4ff */
[----:B------:R4:W-:Y:S04]  /*3960*/  REDG.E.ADD.F32.FTZ.RN.STRONG.GPU desc[UR8][R24.64], R17 ;  /* 0x00000011180079a6 */ /* 0x0009e8000c12f308 */
[----:B------:R4:W-:Y:S04]  /*3970*/  REDG.E.ADD.F32.FTZ.RN.STRONG.GPU desc[UR8][R22.64], R18 ;  /* 0x00000012160079a6 */ /* 0x0009e8000c12f308 */
[----:B------:R4:W-:Y:S02]  /*3980*/  REDG.E.ADD.F32.FTZ.RN.STRONG.GPU desc[UR8][R14.64], R19 ;  /* 0x000000130e0079a6 */ /* 0x0009e4000c12f308 */
.L_x_52:
[----:B------:R-:W-:Y:S05]  /*3990*/  BSYNC.RECONVERGENT B0 ;  /* 0x0000000000007941 */ /* 0x000fea0003800200 */
.L_x_51:
[----:B------:R-:W-:Y:S05]  /*39a0*/  @!P3 BRA `(.L_x_53) ;  /* 0x000000080090b947 */ /* 0x000fea0003800000 */
[----:B------:R-:W5:Y:S01]  /*39b0*/  LDC.64 R56, c[0x0][0x3d0] ;  /* 0x0000f400ff387b82 */ /* 0x000f620000000a00 */
[----:B-1--4-:R-:W-:Y:S02]  /*39c0*/  LOP3.LUT R15, R51, 0x1, RZ, 0xc0, !PT ;  /* 0x00000001330f7812 */ /* 0x012fe400078ec0ff */
[----:B------:R-:W-:-:S03]  /*39d0*/  ISETP.GE.U32.AND P3, PT, R5, 0x8, PT ;  /* 0x000000080500780c */ /* 0x000fc60003f66070 */
[----:B------:R-:W-:-:S04]  /*39e0*/  IMAD R17, R15, R4, RZ ;  /* 0x000000040f117224 */ /* 0x000fc800078e02ff */
[----:B---3--:R-:W-:-:S05]  /*39f0*/  IMAD R14, R17, R5, RZ ;  /* 0x00000005110e7224 */ /* 0x008fca00078e02ff */
[----:B------:R-:W-:-:S05]  /*3a00*/  SHF.L.U32 R15, R14, 0x1, RZ ;  /* 0x000000010e0f7819 */ /* 0x000fca00000006ff */
[----:B-----5:R-:W-:Y:S01]  /*3a10*/  IMAD.WIDE R56, R15, 0x4, R56 ;  /* 0x000000040f387825 */ /* 0x020fe200078e0238 */
[----:B------:R-:W-:Y:S06]  /*3a20*/  @P2 BRA `(.L_x_54) ;  /* 0x0000000000502947 */ /* 0x000fec0003800000 */
[----:B------:R-:W1:Y:S01]  /*3a30*/  LDC.64 R14, c[0x0][0x3c8] ;  /* 0x0000f200ff0e7b82 */ /* 0x000e620000000a00 */
[----:B------:R-:W-:Y:S01]  /*3a40*/  LOP3.LUT P1, R18, R51, 0x2, RZ, 0xc0, !PT ;  /* 0x0000000233127812 */ /* 0x000fe2000782c0ff */
[----:B------:R-:W-:Y:S01]  /*3a50*/  IMAD R19, R4, UR11, R0 ;  /* 0x0000000b04137c24 */ /* 0x000fe2000f8e0200 */
[----:B------:R-:W-:Y:S02]  /*3a60*/  IADD3 R17, PT, PT, R17, R0, RZ ;  /* 0x0000000011117210 */ /* 0x000fe40007ffe0ff */
[----:B--2---:R-:W-:-:S04]  /*3a70*/  SEL R21, R5, RZ, !P1 ;  /* 0x000000ff05157207 */ /* 0x004fc80004800000 */
[----:B------:R-:W-:Y:S01]  /*3a80*/  ISETP.NE.AND P1, PT, R21, -0x1, PT ;  /* 0xffffffff1500780c */ /* 0x000fe20003f25270 */
[----:B-1----:R-:W-:-:S04]  /*3a90*/  IMAD.WIDE.U32 R14, R17, 0x4, R14 ;  /* 0x00000004110e7825 */ /* 0x002fc800078e000e */
        /* <DEDUP_REMOVED lines=8> */
.L_x_55:
[----:B-1----:R-:W2:Y:S04]  /*3b20*/  LDG.E.STRONG.GPU R16, desc[UR8][R14.64] ;  /* 0x000000080e107981 */ /* 0x002ea8000c1ef900 */
[----:B--2---:R-:W-:Y:S01]  /*3b30*/  CCTL.IVALL ;  /* 0x00000000ff00798f */ /* 0x004fe20002000000 */
[----:B------:R-:W-:Y:S05]  /*3b40*/  YIELD ;  /* 0x0000000000007946 */ /* 0x000fea0003800000 */
[----:B------:R-:W-:-:S13]  /*3b50*/  ISETP.NE.AND P1, PT, R16, R21, PT ;  /* 0x000000151000720c */ /* 0x000fda0003f25270 */
[----:B------:R-:W-:Y:S05]  /*3b60*/  @P1 BRA `(.L_x_55) ;  /* 0xfffffffc00ec1947 */ /* 0x000fea000383ffff */
.L_x_54:
[----:B------:R-:W-:Y:S05]  /*3b70*/  WARPSYNC.ALL ;  /* 0x0000000000007948 */ /* 0x000fea0003800000 */
[----:B------:R-:W-:Y:S01]  /*3b80*/  BAR.SYNC.DEFER_BLOCKING 0x0 ;  /* 0x0000000000007b1d */ /* 0x000fe20000010000 */
[----:B------:R-:W-:-:S05]  /*3b90*/  HFMA2 R26, -RZ, RZ, 0, 0 ;  /* 0x00000000ff1a7431 */ /* 0x000fca00000001ff */
[----:B------:R-:W-:Y:S05]  /*3ba0*/  @!P3 BRA `(.L_x_56) ;  /* 0x000000040018b947 */ /* 0x000fea0003800000 */
[C-C-:B------:R-:W-:Y:S01]  /*3bb0*/  IMAD R31, R4.reuse, 0x6, R0.reuse ;  /* 0x00000006041f7824 */ /* 0x140fe200078e0200 */
[CC--:B------:R-:W-:Y:S01]  /*3bc0*/  LEA R28, R4.reuse, R0.reuse, 0x2 ;  /* 0x00000000041c7211 */ /* 0x0c0fe200078e10ff */
[C-C-:B------:R-:W-:Y:S01]  /*3bd0*/  IMAD R30, R4.reuse, 0x5, R0.reuse ;  /* 0x00000005041e7824 */ /* 0x140fe200078e0200 */
[C---:B------:R-:W-:Y:S01]  /*3be0*/  LEA R22, R4.reuse, R0, 0x1 ;  /* 0x0000000004167211 */ /* 0x040fe200078e08ff */
[--C-:B------:R-:W-:Y:S01]  /*3bf0*/  IMAD R29, R4, 0x7, R0.reuse ;  /* 0x00000007041d7824 */ /* 0x100fe200078e0200 */
[----:B------:R-:W-:Y:S01]  /*3c00*/  IADD3 R23, PT, PT, R0, R4, RZ ;  /* 0x0000000400177210 */ /* 0x000fe20007ffe0ff */
[----:B------:R-:W-:Y:S01]  /*3c10*/  IMAD R27, R4, 0x3, R0 ;  /* 0x00000003041b7824 */ /* 0x000fe200078e0200 */
[----:B------:R-:W-:Y:S01]  /*3c20*/  MOV R24, RZ ;  /* 0x000000ff00187202 */ /* 0x000fe20000000f00 */
[----:B------:R-:W-:Y:S01]  /*3c30*/  UIADD3 UR5, UPT, UPT, -UR11, URZ, URZ ;  /* 0x000000ff0b057290 */ /* 0x000fe2000fffe1ff */
[----:B------:R-:W-:Y:S02]  /*3c40*/  MOV R25, R0 ;  /* 0x0000000000197202 */ /* 0x000fe40000000f00 */
[----:B------:R-:W-:-:S09]  /*3c50*/  LOP3.LUT R26, R5, 0x7ffffff8, RZ, 0xc0, !PT ;  /* 0x7ffffff8051a7812 */ /* 0x000fd200078ec0ff */
.L_x_57:
[----:B------:R-:W-:Y:S02]  /*3c60*/  ISETP.EQ.OR P1, PT, RZ, UR5, P2 ;  /* 0x00000005ff007c0c */ /* 0x000fe40009722670 */
[C---:B-1----:R-:W-:Y:S02]  /*3c70*/  IADD3 R16, PT, PT, R24.reuse, 0x1, RZ ;  /* 0x0000000118107810 */ /* 0x042fe40007ffe0ff */
[----:B------:R-:W-:Y:S02]  /*3c80*/  IADD3 R18, PT, PT, R24, 0x2, RZ ;  /* 0x0000000218127810 */ /* 0x000fe40007ffe0ff */
[----:B------:R-:W-:Y:S02]  /*3c90*/  ISETP.EQ.OR P5, PT, R16, UR11, P2 ;  /* 0x0000000b10007c0c */ /* 0x000fe400097a2670 */
[----:B------:R-:W-:Y:S02]  /*3ca0*/  ISETP.EQ.OR P6, PT, R18, UR11, P2 ;  /* 0x0000000b12007c0c */ /* 0x000fe400097c2670 */
[----:B------:R-:W-:-:S03]  /*3cb0*/  IADD3 R18, PT, PT, R24, 0x3, RZ ;  /* 0x0000000318127810 */ /* 0x000fc60007ffe0ff */
[----:B------:R-:W-:Y:S01]  /*3cc0*/  @!P1 IMAD.WIDE.U32 R14, R25, 0x8, R56 ;  /* 0x00000008190e9825 */ /* 0x000fe200078e0038 */
[----:B------:R-:W-:-:S05]  /*3cd0*/  ISETP.EQ.OR P3, PT, R18, UR11, P2 ;  /* 0x0000000b12007c0c */ /* 0x000fca0009762670 */
[----:B------:R-:W0:Y:S01]  /*3ce0*/  @!P1 LDG.E.64 R14, desc[UR8][R14.64] ;  /* 0x000000080e0e9981 */ /* 0x000e22000c1e1b00 */
[----:B------:R-:W-:-:S04]  /*3cf0*/  @!P5 IMAD.WIDE.U32 R16, R23, 0x8, R56 ;  /* 0x000000081710d825 */ /* 0x000fc800078e0038 */
[--C-:B------:R-:W-:Y:S02]  /*3d00*/  @!P6 IMAD.WIDE.U32 R18, R22, 0x8, R56.reuse ;  /* 0x000000081612e825 */ /* 0x100fe400078e0038 */
[----:B------:R-:W3:Y:S04]  /*3d10*/  @!P5 LDG.E.64 R16, desc[UR8][R16.64] ;  /* 0x000000081010d981 */ /* 0x000ee8000c1e1b00 */
[----:B------:R-:W4:Y:S01]  /*3d20*/  @!P6 LDG.E.64 R18, desc[UR8][R18.64] ;  /* 0x000000081212e981 */ /* 0x000f22000c1e1b00 */
[----:B--2---:R-:W-:-:S06]  /*3d30*/  @!P3 IMAD.WIDE.U32 R20, R27, 0x8, R56 ;  /* 0x000000081b14b825 */ /* 0x004fcc00078e0038 */
[----:B------:R-:W2:Y:S01]  /*3d40*/  @!P3 LDG.E.64 R20, desc[UR8][R20.64] ;  /* 0x000000081414b981 */ /* 0x000ea2000c1e1b00 */
[----:B0-----:R-:W-:Y:S01]  /*3d50*/  @!P1 FADD.FTZ R12, R12, R14 ;  /* 0x0000000e0c0c9221 */ /* 0x001fe20000010000 */
[----:B------:R-:W-:Y:S01]  /*3d60*/  IADD3 R14, PT, PT, R24, 0x4, RZ ;  /* 0x00000004180e7810 */ /* 0x000fe20007ffe0ff */
[----:B------:R-:W-:-:S03]  /*3d70*/  @!P1 FADD.FTZ R13, R13, R15 ;  /* 0x0000000f0d0d9221 */ /* 0x000fc60000010000 */
[----:B------:R-:W-:Y:S01]  /*3d80*/  ISETP.EQ.OR P1, PT, R14, UR11, P2 ;  /* 0x0000000b0e007c0c */ /* 0x000fe20009722670 */
[----:B---3--:R-:W-:Y:S01]  /*3d90*/  @!P5 FADD.FTZ R12, R12, R16 ;  /* 0x000000100c0cd221 */ /* 0x008fe20000010000 */
[----:B------:R-:W-:Y:S01]  /*3da0*/  @!P5 FADD.FTZ R13, R13, R17 ;  /* 0x000000110d0dd221 */ /* 0x000fe20000010000 */
[----:B------:R-:W-:Y:S02]  /*3db0*/  IADD3 R16, PT, PT, R24, 0x5, RZ ;  /* 0x0000000518107810 */ /* 0x000fe40007ffe0ff */
[----:B----4-:R-:W-:Y:S01]  /*3dc0*/  @!P6 FADD.FTZ R12, R12, R18 ;  /* 0x000000120c0ce221 */ /* 0x010fe20000010000 */
[----:B------:R-:W-:Y:S01]  /*3dd0*/  @!P6 FADD.FTZ R13, R13, R19 ;  /* 0x000000130d0de221 */ /* 0x000fe20000010000 */
[----:B------:R-:W-:Y:S02]  /*3de0*/  ISETP.EQ.OR P6, PT, R16, UR11, P2 ;  /* 0x0000000b10007c0c */ /* 0x000fe400097c2670 */
[----:B------:R-:W-:-:S04]  /*3df0*/  IADD3 R16, PT, PT, R24, 0x6, RZ ;  /* 0x0000000618107810 */ /* 0x000fc80007ffe0ff */
[----:B------:R-:W-:Y:S01]  /*3e00*/  ISETP.EQ.OR P5, PT, R16, UR11, P2 ;  /* 0x0000000b10007c0c */ /* 0x000fe200097a2670 */
[----:B------:R-:W-:Y:S01]  /*3e10*/  @!P1 IMAD.WIDE.U32 R14, R28, 0x8, R56 ;  /* 0x000000081c0e9825 */ /* 0x000fe200078e0038 */
[----:B------:R-:W-:-:S03]  /*3e20*/  IADD3 R16, PT, PT, R24, 0x7, RZ ;  /* 0x0000000718107810 */ /* 0x000fc60007ffe0ff */
[----:B--2---:R-:W-:Y:S01]  /*3e30*/  @!P3 FADD.FTZ R12, R12, R20 ;  /* 0x000000140c0cb221 */ /* 0x004fe20000010000 */
[----:B------:R-:W-:Y:S01]  /*3e40*/  @!P3 FADD.FTZ R13, R13, R21 ;  /* 0x000000150d0db221 */ /* 0x000fe20000010000 */
[----:B------:R-:W-:Y:S01]  /*3e50*/  ISETP.EQ.OR P3, PT, R16, UR11, P2 ;  /* 0x0000000b10007c0c */ /* 0x000fe20009762670 */
[----:B------:R-:W2:Y:S01]  /*3e60*/  @!P1 LDG.E.64 R14, desc[UR8][R14.64] ;  /* 0x000000080e0e9981 */ /* 0x000ea2000c1e1b00 */
[----:B------:R-:W-:-:S04]  /*3e70*/  @!P6 IMAD.WIDE.U32 R16, R30, 0x8, R56 ;  /* 0x000000081e10e825 */ /* 0x000fc800078e0038 */
[--C-:B------:R-:W-:Y:S02]  /*3e80*/  @!P5 IMAD.WIDE.U32 R18, R31, 0x8, R56.reuse ;  /* 0x000000081f12d825 */ /* 0x100fe400078e0038 */
[----:B------:R-:W3:Y:S05]  /*3e90*/  @!P6 LDG.E.64 R16, desc[UR8][R16.64] ;  /* 0x000000081010e981 */ /* 0x000eea000c1e1b00 */
[----:B------:R-:W-:Y:S01]  /*3ea0*/  @!P3 IMAD.WIDE.U32 R20, R29, 0x8, R56 ;  /* 0x000000081d14b825 */ /* 0x000fe200078e0038 */
[----:B------:R-:W4:Y:S05]  /*3eb0*/  @!P5 LDG.E.64 R18, desc[UR8][R18.64] ;  /* 0x000000081212d981 */ /* 0x000f2a000c1e1b00 */
[----:B------:R-:W5:Y:S01]  /*3ec0*/  @!P3 LDG.E.64 R20, desc[UR8][R20.64] ;  /* 0x000000081414b981 */ /* 0x000f62000c1e1b00 */
[----:B------:R-:W-:Y:S01]  /*3ed0*/  IADD3 R24, PT, PT, R24, 0x8, RZ ;  /* 0x0000000818187810 */ /* 0x000fe20007ffe0ff */
[----:B------:R-:W-:Y:S01]  /*3ee0*/  UIADD3 UR5, UPT, UPT, UR5, 0x8, URZ ;  /* 0x0000000805057890 */ /* 0x000fe2000fffe0ff */
[----:B------:R-:W-:-:S02]  /*3ef0*/  LEA R25, R4, R25, 0x3 ;  /* 0x0000001904197211 */ /* 0x000fc400078e18ff */
[C---:B------:R-:W-:Y:S02]  /*3f00*/  LEA R23, R4.reuse, R23, 0x3 ;  /* 0x0000001704177211 */ /* 0x040fe400078e18ff */
[C---:B------:R-:W-:Y:S02]  /*3f10*/  LEA R22, R4.reuse, R22, 0x3 ;  /* 0x0000001604167211 */ /* 0x040fe400078e18ff */
[C---:B------:R-:W-:Y:S02]  /*3f20*/  LEA R27, R4.reuse, R27, 0x3 ;  /* 0x0000001b041b7211 */ /* 0x040fe400078e18ff */
[C---:B------:R-:W-:Y:S02]  /*3f30*/  LEA R28, R4.reuse, R28, 0x3 ;  /* 0x0000001c041c7211 */ /* 0x040fe400078e18ff */
[C---:B------:R-:W-:Y:S02]  /*3f40*/  LEA R30, R4.reuse, R30, 0x3 ;  /* 0x0000001e041e7211 */ /* 0x040fe400078e18ff */
[----:B------:R-:W-:-:S02]  /*3f50*/  LEA R31, R4, R31, 0x3 ;  /* 0x0000001f041f7211 */ /* 0x000fc400078e18ff */
[----:B------:R-:W-:Y:S01]  /*3f60*/  LEA R29, R4, R29, 0x3 ;  /* 0x0000001d041d7211 */ /* 0x000fe200078e18ff */
[----:B--2---:R-:W-:Y:S01]  /*3f70*/  @!P1 FADD.FTZ R12, R12, R14 ;  /* 0x0000000e0c0c9221 */ /* 0x004fe20000010000 */
[----:B------:R-:W-:Y:S01]  /*3f80*/  @!P1 FADD.FTZ R13, R13, R15 ;  /* 0x0000000f0d0d9221 */ /* 0x000fe20000010000 */
[----:B------:R-:W-:Y:S02]  /*3f90*/  ISETP.NE.AND P1, PT, R24, R26, PT ;  /* 0x0000001a1800720c */ /* 0x000fe40003f25270 */
[----:B---3--:R-:W-:Y:S01]  /*3fa0*/  @!P6 FADD.FTZ R12, R12, R16 ;  /* 0x000000100c0ce221 */ /* 0x008fe20000010000 */
[----:B------:R-:W-:-:S03]  /*3fb0*/  @!P6 FADD.FTZ R13, R13, R17 ;  /* 0x000000110d0de221 */ /* 0x000fc60000010000 */
[----:B----4-:R-:W-:Y:S01]  /*3fc0*/  @!P5 FADD.FTZ R12, R12, R18 ;  /* 0x000000120c0cd221 */ /* 0x010fe20000010000 */
[----:B------:R-:W-:-:S03]  /*3fd0*/  @!P5 FADD.FTZ R13, R13, R19 ;  /* 0x000000130d0dd221 */ /* 0x000fc60000010000 */
[----:B-----5:R-:W-:Y:S01]  /*3fe0*/  @!P3 FADD.FTZ R12, R12, R20 ;  /* 0x000000140c0cb221 */ /* 0x020fe20000010000 */
[----:B------:R-:W-:Y:S02]  /*3ff0*/  @!P3 FADD.FTZ R13, R13, R21 ;  /* 0x000000150d0db221 */ /* 0x000fe40000010000 */
[----:B------:R-:W-:Y:S05]  /*4000*/  @P1 BRA `(.L_x_57) ;  /* 0xfffffffc00141947 */ /* 0x000fea000383ffff */
.L_x_56:
[----:B-1----:R-:W-:-:S13]  /*4010*/  LOP3.LUT P1, R14, R5, 0x7, RZ, 0xc0, !PT ;  /* 0x00000007050e7812 */ /* 0x002fda000782c0ff */
[----:B------:R-:W-:Y:S05]  /*4020*/  @!P1 BRA `(.L_x_53) ;  /* 0x0000000000f09947 */ /* 0x000fea0003800000 */
[----:B------:R-:W-:Y:S02]  /*4030*/  IADD3 R14, PT, PT, R14, -0x1, RZ ;  /* 0xffffffff0e0e7810 */ /* 0x000fe40007ffe0ff */
[----:B------:R-:W-:Y:S02]  /*4040*/  LOP3.LUT P1, R20, R5, 0x3, RZ, 0xc0, !PT ;  /* 0x0000000305147812 */ /* 0x000fe4000782c0ff */
[----:B------:R-:W-:-:S13]  /*4050*/  ISETP.GE.U32.AND P3, PT, R14, 0x3, PT ;  /* 0x000000030e00780c */ /* 0x000fda0003f66070 */
[----:B------:R-:W-:Y:S05]  /*4060*/  @!P3 BRA `(.L_x_58) ;  /* 0x000000000070b947 */ /* 0x000fea0003800000 */
[----:B------:R-:W-:-:S13]  /*4070*/  ISETP.EQ.OR P6, PT, R26, UR11, P2 ;  /* 0x0000000b1a007c0c */ /* 0x000fda00097c2670 */
[----:B------:R-:W-:-:S04]  /*4080*/  @!P6 IMAD R15, R26, R4, R0 ;  /* 0x000000041a0fe224 */ /* 0x000fc800078e0200 */
[----:B------:R-:W-:-:S06]  /*4090*/  @!P6 IMAD.WIDE.U32 R14, R15, 0x8, R56 ;  /* 0x000000080f0ee825 */ /* 0x000fcc00078e0038 */
[----:B------:R-:W0:Y:S01]  /*40a0*/  @!P6 LDG.E.64 R14, desc[UR8][R14.64] ;  /* 0x000000080e0ee981 */ /* 0x000e22000c1e1b00 */
[C---:B------:R-:W-:Y:S02]  /*40b0*/  IADD3 R17, PT, PT, R26.reuse, 0x1, RZ ;  /* 0x000000011a117810 */ /* 0x040fe40007ffe0ff */
[C---:B------:R-:W-:Y:S02]  /*40c0*/  IADD3 R19, PT, PT, R26.reuse, 0x2, RZ ;  /* 0x000000021a137810 */ /* 0x040fe40007ffe0ff */
[----:B------:R-:W-:Y:S02]  /*40d0*/  ISETP.EQ.OR P5, PT, R17, UR11, P2 ;  /* 0x0000000b11007c0c */ /* 0x000fe400097a2670 */
[----:B--2---:R-:W-:Y:S02]  /*40e0*/  IADD3 R21, PT, PT, R26, 0x3, RZ ;  /* 0x000000031a157810 */ /* 0x004fe40007ffe0ff */
[----:B------:R-:W-:-:S09]  /*40f0*/  ISETP.EQ.OR P3, PT, R19, UR11, P2 ;  /* 0x0000000b13007c0c */ /* 0x000fd20009762670 */
[----:B------:R-:W-:-:S04]  /*4100*/  @!P5 IMAD R17, R17, R4, R0 ;  /* 0x000000041111d224 */ /* 0x000fc800078e0200 */
[----:B------:R-:W-:Y:S02]  /*4110*/  @!P3 IMAD R19, R19, R4, R0 ;  /* 0x000000041313b224 */ /* 0x000fe400078e0200 */
[----:B0-----:R-:W-:Y:S01]  /*4120*/  @!P6 FADD.FTZ R12, R12, R14 ;  /* 0x0000000e0c0ce221 */ /* 0x001fe20000010000 */
[----:B------:R-:W-:Y:S01]  /*4130*/  @!P6 FADD.FTZ R13, R13, R15 ;  /* 0x0000000f0d0de221 */ /* 0x000fe20000010000 */
[----:B------:R-:W-:Y:S01]  /*4140*/  ISETP.EQ.OR P6, PT, R21, UR11, P2 ;  /* 0x0000000b15007c0c */ /* 0x000fe200097c2670 */
[----:B------:R-:W-:-:S04]  /*4150*/  @!P5 IMAD.WIDE.U32 R14, R17, 0x8, R56 ;  /* 0x00000008110ed825 */ /* 0x000fc800078e0038 */
[----:B------:R-:W-:Y:S02]  /*4160*/  @!P3 IMAD.WIDE.U32 R16, R19, 0x8, R56 ;  /* 0x000000081310b825 */ /* 0x000fe400078e0038 */
[----:B------:R-:W2:Y:S04]  /*4170*/  @!P5 LDG.E.64 R14, desc[UR8][R14.64] ;  /* 0x000000080e0ed981 */ /* 0x000ea8000c1e1b00 */
[----:B------:R-:W3:Y:S02]  /*4180*/  @!P3 LDG.E.64 R16, desc[UR8][R16.64] ;  /* 0x000000081010b981 */ /* 0x000ee4000c1e1b00 */
[----:B------:R-:W-:-:S04]  /*4190*/  @!P6 IMAD R21, R21, R4, R0 ;  /* 0x000000041515e224 */ /* 0x000fc800078e0200 */
[----:B------:R-:W-:-:S06]  /*41a0*/  @!P6 IMAD.WIDE.U32 R18, R21, 0x8, R56 ;  /* 0x000000081512e825 */ /* 0x000fcc00078e0038 */
[----:B------:R-:W4:Y:S01]  /*41b0*/  @!P6 LDG.E.64 R18, desc[UR8][R18.64] ;  /* 0x000000081212e981 */ /* 0x000f22000c1e1b00 */
[----:B------:R-:W-:Y:S01]  /*41c0*/  IADD3 R26, PT, PT, R26, 0x4, RZ ;  /* 0x000000041a1a7810 */ /* 0x000fe20007ffe0ff */
[----:B--2---:R-:W-:Y:S01]  /*41d0*/  @!P5 FADD.FTZ R12, R12, R14 ;  /* 0x0000000e0c0cd221 */ /* 0x004fe20000010000 */
[----:B------:R-:W-:-:S03]  /*41e0*/  @!P5 FADD.FTZ R13, R13, R15 ;  /* 0x0000000f0d0dd221 */ /* 0x000fc60000010000 */
[----:B---3--:R-:W-:Y:S01]  /*41f0*/  @!P3 FADD.FTZ R12, R12, R16 ;  /* 0x000000100c0cb221 */ /* 0x008fe20000010000 */
[----:B------:R-:W-:-:S03]  /*4200*/  @!P3 FADD.FTZ R13, R13, R17 ;  /* 0x000000110d0db221 */ /* 0x000fc60000010000 */
[----:B----4-:R-:W-:Y:S01]  /*4210*/  @!P6 FADD.FTZ R12, R12, R18 ;  /* 0x000000120c0ce221 */ /* 0x010fe20000010000 */
[----:B------:R-:W-:-:S07]  /*4220*/  @!P6 FADD.FTZ R13, R13, R19 ;  /* 0x000000130d0de221 */ /* 0x000fce0000010000 */
.L_x_58:
[----:B------:R-:W-:Y:S05]  /*4230*/  @!P1 BRA `(.L_x_53) ;  /* 0x00000000006c9947 */ /* 0x000fea0003800000 */
[----:B------:R-:W-:Y:S02]  /*4240*/  ISETP.NE.AND P1, PT, R20, 0x1, PT ;  /* 0x000000011400780c */ /* 0x000fe40003f25270 */
[----:B------:R-:W-:-:S11]  /*4250*/  LOP3.LUT R18, R5, 0x1, RZ, 0xc0, !PT ;  /* 0x0000000105127812 */ /* 0x000fd600078ec0ff */
[----:B------:R-:W-:Y:S05]  /*4260*/  @!P1 BRA `(.L_x_59) ;  /* 0x0000000000389947 */ /* 0x000fea0003800000 */
[C---:B------:R-:W-:Y:S02]  /*4270*/  IADD3 R17, PT, PT, R26.reuse, 0x1, RZ ;  /* 0x000000011a117810 */ /* 0x040fe40007ffe0ff */
[----:B------:R-:W-:Y:S02]  /*4280*/  ISETP.EQ.OR P3, PT, R26, UR11, P2 ;  /* 0x0000000b1a007c0c */ /* 0x000fe40009762670 */
[----:B------:R-:W-:-:S11]  /*4290*/  ISETP.EQ.OR P1, PT, R17, UR11, P2 ;  /* 0x0000000b11007c0c */ /* 0x000fd60009722670 */
[-CC-:B------:R-:W-:Y:S02]  /*42a0*/  @!P3 IMAD R15, R26, R4.reuse, R0.reuse ;  /* 0x000000041a0fb224 */ /* 0x180fe400078e0200 */
[----:B------:R-:W-:Y:S02]  /*42b0*/  @!P1 IMAD R17, R17, R4, R0 ;  /* 0x0000000411119224 */ /* 0x000fe400078e0200 */
[----:B------:R-:W-:-:S04]  /*42c0*/  @!P3 IMAD.WIDE.U32 R14, R15, 0x8, R56 ;  /* 0x000000080f0eb825 */ /* 0x000fc800078e0038 */
[----:B------:R-:W-:Y:S02]  /*42d0*/  @!P1 IMAD.WIDE.U32 R16, R17, 0x8, R56 ;  /* 0x0000000811109825 */ /* 0x000fe400078e0038 */
[----:B------:R-:W0:Y:S04]  /*42e0*/  @!P3 LDG.E.64 R14, desc[UR8][R14.64] ;  /* 0x000000080e0eb981 */ /* 0x000e28000c1e1b00 */
[----:B------:R-:W3:Y:S01]  /*42f0*/  @!P1 LDG.E.64 R16, desc[UR8][R16.64] ;  /* 0x0000000810109981 */ /* 0x000ee2000c1e1b00 */
[----:B------:R-:W-:Y:S01]  /*4300*/  IADD3 R26, PT, PT, R26, 0x2, RZ ;  /* 0x000000021a1a7810 */ /* 0x000fe20007ffe0ff */
[----:B0-----:R-:W-:Y:S01]  /*4310*/  @!P3 FADD.FTZ R12, R12, R14 ;  /* 0x0000000e0c0cb221 */ /* 0x001fe20000010000 */
[----:B------:R-:W-:-:S03]  /*4320*/  @!P3 FADD.FTZ R13, R13, R15 ;  /* 0x0000000f0d0db221 */ /* 0x000fc60000010000 */
[----:B---3--:R-:W-:Y:S01]  /*4330*/  @!P1 FADD.FTZ R12, R12, R16 ;  /* 0x000000100c0c9221 */ /* 0x008fe20000010000 */
[----:B------:R-:W-:-:S07]  /*4340*/  @!P1 FADD.FTZ R13, R13, R17 ;  /* 0x000000110d0d9221 */ /* 0x000fce0000010000 */
.L_x_59:
[----:B------:R-:W-:Y:S01]  /*4350*/  ISETP.EQ.OR P1, PT, R26, UR11, P2 ;  /* 0x0000000b1a007c0c */ /* 0x000fe20009722670 */
[----:B------:R-:W-:Y:S03]  /*4360*/  BSSY.RECONVERGENT B0, `(.L_x_53) ;  /* 0x0000008000007945 */ /* 0x000fe60003800200 */
[----:B------:R-:W-:-:S13]  /*4370*/  ISETP.NE.U32.OR P1, PT, R18, 0x1, P1 ;  /* 0x000000011200780c */ /* 0x000fda0000f25470 */
[----:B------:R-:W-:Y:S05]  /*4380*/  @P1 BRA `(.L_x_60) ;  /* 0x0000000000141947 */ /* 0x000fea0003800000 */
[----:B------:R-:W-:-:S04]  /*4390*/  IMAD R15, R4, R26, R0 ;  /* 0x0000001a040f7224 */ /* 0x000fc800078e0200 */
[----:B------:R-:W-:-:S06]  /*43a0*/  IMAD.WIDE.U32 R14, R15, 0x8, R56 ;  /* 0x000000080f0e7825 */ /* 0x000fcc00078e0038 */
[----:B------:R-:W0:Y:S02]  /*43b0*/  LDG.E.64 R14, desc[UR8][R14.64] ;  /* 0x000000080e0e7981 */ /* 0x000e24000c1e1b00 */
[----:B0-----:R-:W-:Y:S01]  /*43c0*/  FADD.FTZ R12, R12, R14 ;  /* 0x0000000e0c0c7221 */ /* 0x001fe20000010000 */
[----:B------:R-:W-:-:S07]  /*43d0*/  FADD.FTZ R13, R13, R15 ;  /* 0x0000000f0d0d7221 */ /* 0x000fce0000010000 */
.L_x_60:
[----:B------:R-:W-:Y:S05]  /*43e0*/  BSYNC.RECONVERGENT B0 ;  /* 0x0000000000007941 */ /* 0x000fea0003800200 */
.L_x_53:
[----:B------:R-:W5:Y:S01]  /*43f0*/  S2UR UR6, SR_CgaCtaId ;  /* 0x00000000000679c3 */ /* 0x000f620000008800 */
[----:B------:R-:W-:Y:S01]  /*4400*/  UMOV UR5, 0x400 ;  /* 0x0000040000057882 */ /* 0x000fe20000000000 */
[----:B------:R-:W0:Y:S01]  /*4410*/  LDCU.64 UR16, c[0x0][0x400] ;  /* 0x00008000ff1077ac */ /* 0x000e220008000a00 */
[----:B----4-:R-:W-:Y:S02]  /*4420*/  SHF.R.U32.HI R17, RZ, 0x5, R2 ;  /* 0x00000005ff117819 */ /* 0x010fe40000011602 */
[C---:B-1----:R-:W-:Y:S02]  /*4430*/  PRMT R15, R49.reuse, 0x7632, R15 ;  /* 0x00007632310f7816 */ /* 0x042fe4000000000f */
[----:B------:R-:W-:Y:S01]  /*4440*/  SHF.L.U32 R49, R49, 0x10, RZ ;  /* 0x0000001031317819 */ /* 0x000fe200000006ff */
[----:B---3--:R-:W1:Y:S01]  /*4450*/  LDC R14, c[0x0][0x41c] ;  /* 0x00010700ff0e7b82 */ /* 0x008e620000000800 */
[----:B------:R-:W-:-:S03]  /*4460*/  SHF.L.U32 R15, R15, 0x10, RZ ;  /* 0x000000100f0f7819 */ /* 0x000fc600000006ff */
[----:B------:R-:W-:Y:S02]  /*4470*/  FADD.FTZ R49, R49, -UR13 ;  /* 0x8000000d31317e21 */ /* 0x000fe40008010000 */
[----:B------:R-:W-:Y:S02]  /*4480*/  FADD.FTZ R15, R15, -UR13 ;  /* 0x8000000d0f0f7e21 */ /* 0x000fe40008010000 */
[----:B------:R-:W-:Y:S02]  /*4490*/  FMUL.FTZ R49, R49, UR7 ;  /* 0x0000000731317c20 */ /* 0x000fe40008410000 */
[----:B------:R-:W-:Y:S01]  /*44a0*/  FMUL.FTZ R26, R15, UR7 ;  /* 0x000000070f1a7c20 */ /* 0x000fe20008410000 */
[----:B-----5:R-:W-:Y:S01]  /*44b0*/  ULEA UR5, UR6, UR5, 0x18 ;  /* 0x0000000506057291 */ /* 0x020fe2000f8ec0ff */
[----:B-1----:R-:W-:-:S08]  /*44c0*/  IMAD R17, R14, UR11, R17 ;  /* 0x0000000b0e117c24 */ /* 0x002fd0000f8e0211 */
[----:B------:R-:W-:Y:S01]  /*44d0*/  @!P2 STS.64 [UR5+0x98], R12 ;  /* 0x0000980cff00a988 */ /* 0x000fe20008000a05 */
[----:B------:R-:W-:Y:S01]  /*44e0*/  BAR.SYNC.DEFER_BLOCKING 0x0 ;  /* 0x0000000000007b1d */ /* 0x000fe20000010000 */
[----:B0-----:R-:W-:Y:S02]  /*44f0*/  ISETP.GE.U32.AND P1, PT, R17, UR16, PT ;  /* 0x0000001011007c0c */ /* 0x001fe4000bf26070 */
[----:B------:R-:W-:-:S04]  /*4500*/  SHF.R.S32.HI R14, RZ, 0x1f, R17 ;  /* 0x0000001fff0e7819 */ /* 0x000fc80000011411 */
[----:B------:R-:W-:Y:S01]  /*4510*/  ISETP.GE.AND.EX P1, PT, R14, UR17, PT, P1 ;  /* 0x000000110e007c0c */ /* 0x000fe2000bf26310 */
[----:B------:R-:W0:Y:S01]  /*4520*/  LDS.64 R12, [UR5+0x98] ;  /* 0x00009805ff0c7984 */ /* 0x000e220008000a00 */
[----:B------:R-:W0:Y:S02]  /*4530*/  LDCU UR5, c[0x0][0x42c] ;  /* 0x00008580ff0577ac */ /* 0x000e240008000800 */
[----:B0-----:R-:W-:Y:S01]  /*4540*/  FMUL.FTZ R16, R12, UR5 ;  /* 0x000000050c107c20 */ /* 0x001fe20008410000 */
[----:B------:R-:W-:Y:S01]  /*4550*/  FMUL.FTZ R19, R13, UR5 ;  /* 0x000000050d137c20 */ /* 0x000fe20008410000 */
[C---:B------:R-:W-:Y:S02]  /*4560*/  PRMT R12, R48.reuse, 0x7632, R12 ;  /* 0x00007632300c7816 */ /* 0x040fe4000000000c */
[----:B------:R-:W-:Y:S01]  /*4570*/  SHF.L.U32 R48, R48, 0x10, RZ ;  /* 0x0000001030307819 */ /* 0x000fe200000006ff */
[----:B------:R-:W-:Y:S01]  /*4580*/  FFMA.FTZ R13, R16, R49, R19 ;  /* 0x00000031100d7223 */ /* 0x000fe20000010013 */
[----:B------:R-:W-:Y:S01]  /*4590*/  SHF.L.U32 R12, R12, 0x10, RZ ;  /* 0x000000100c0c7819 */ /* 0x000fe200000006ff */
[----:B------:R-:W-:Y:S06]  /*45a0*/  @!P4 BRA `(.L_x_61) ;  /* 0x000000000048c947 */ /* 0x000fec0003800000 */
[----:B------:R-:W-:Y:S01]  /*45b0*/  FFMA.FTZ R15, R10, R49, R8 ;  /* 0x000000310a0f7223 */ /* 0x000fe20000010008 */
[----:B------:R-:W-:-:S03]  /*45c0*/  FFMA.FTZ R18, R11, R26, R9 ;  /* 0x0000001a0b127223 */ /* 0x000fc60000010009 */
[----:B------:R-:W-:Y:S01]  /*45d0*/  FMUL.FTZ R20, R15, -1.4426950216293334961 ;  /* 0xbfb8aa3b0f147820 */ /* 0x000fe20000410000 */
[----:B------:R-:W-:-:S05]  /*45e0*/  FMUL.FTZ R22, R18, -1.4426950216293334961 ;  /* 0xbfb8aa3b12167820 */ /* 0x000fca0000410000 */
[----:B------:R-:W2:Y:S04]  /*45f0*/  MUFU.EX2 R20, R20 ;  /* 0x0000001400147308 */ /* 0x000ea80000000800 */
[----:B------:R-:W0:Y:S01]  /*4600*/  MUFU.EX2 R22, R22 ;  /* 0x0000001600167308 */ /* 0x000e220000000800 */
[----:B--2---:R-:W-:Y:S01]  /*4610*/  FADD.FTZ R21, R20, 1 ;  /* 0x3f80000014157421 */ /* 0x004fe20000010000 */
[----:B0-----:R-:W-:-:S05]  /*4620*/  FADD.FTZ R23, R22, 1 ;  /* 0x3f80000016177421 */ /* 0x001fca0000010000 */
        /* <DEDUP_REMOVED lines=10> */
.L_x_61:
[----:B------:R-:W-:Y:S01]  /*46d0*/  FFMA.FTZ R20, R16, R26, R19 ;  /* 0x0000001a10147223 */ /* 0x000fe20000010013 */
[----:B------:R-:W-:Y:S01]  /*46e0*/  BSSY.RECONVERGENT B0, `(.L_x_62) ;  /* 0x0000014000007945 */ /* 0x000fe20003800200 */
[----:B------:R-:W-:Y:S01]  /*46f0*/  FFMA.FTZ R48, R10, R48, -R13 ;  /* 0x000000300a307223 */ /* 0x000fe2000001080d */
[C---:B------:R-:W-:Y:S01]  /*4700*/  PRMT R18, R46.reuse, 0x7632, R18 ;  /* 0x000076322e127816 */ /* 0x040fe20000000012 */
[----:B------:R-:W-:Y:S01]  /*4710*/  FFMA.FTZ R20, R11, R12, -R20 ;  /* 0x0000000c0b147223 */ /* 0x000fe20000010814 */
[----:B--2---:R-:W-:Y:S01]  /*4720*/  SHF.L.U32 R21, R46, 0x10, RZ ;  /* 0x000000102e157819 */ /* 0x004fe200000006ff */
[----:B------:R-:W-:Y:S06]  /*4730*/  @P1 BRA `(.L_x_63) ;  /* 0x0000000000381947 */ /* 0x000fec0003800000 */
[----:B------:R-:W0:Y:S01]  /*4740*/  LDCU.64 UR18, c[0x0][0x3f8] ;  /* 0x00007f00ff1277ac */ /* 0x000e220008000a00 */
[----:B------:R-:W-:Y:S01]  /*4750*/  MOV R12, R60 ;  /* 0x0000003c000c7202 */ /* 0x000fe20000000f00 */
[----:B------:R-:W-:Y:S01]  /*4760*/  FMUL.FTZ R23, R48, UR7 ;  /* 0x0000000730177c20 */ /* 0x000fe20008410000 */
[----:B------:R-:W-:Y:S01]  /*4770*/  MOV R13, R59 ;  /* 0x0000003b000d7202 */ /* 0x000fe20000000f00 */
[----:B------:R-:W1:Y:S01]  /*4780*/  LDCU.64 UR14, c[0x0][0x380] ;  /* 0x00007000ff0e77ac */ /* 0x000e620008000a00 */
[----:B------:R-:W-:Y:S01]  /*4790*/  FMUL.FTZ R20, R20, UR7 ;  /* 0x0000000714147c20 */ /* 0x000fe20008410000 */
        /* <DEDUP_REMOVED lines=8> */
.L_x_63:
[----:B------:R-:W-:Y:S05]  /*4820*/  BSYNC.RECONVERGENT B0 ;  /* 0x0000000000007941 */ /* 0x000fea0003800200 */
.L_x_62:
[C---:B0-----:R-:W-:Y:S02]  /*4830*/  PRMT R14, R47.reuse, 0x7632, R14 ;  /* 0x000076322f0e7816 */ /* 0x041fe4000000000e */
[----:B------:R-:W-:Y:S02]  /*4840*/  SHF.L.U32 R47, R47, 0x10, RZ ;  /* 0x000000102f2f7819 */ /* 0x000fe400000006ff */
[----:B------:R-:W-:Y:S02]  /*4850*/  SHF.L.U32 R14, R14, 0x10, RZ ;  /* 0x000000100e0e7819 */ /* 0x000fe400000006ff */
[----:B------:R-:W-:Y:S01]  /*4860*/  IADD3 R15, PT, PT, R17, 0x10, RZ ;  /* 0x00000010110f7810 */ /* 0x000fe20007ffe0ff */
[----:B------:R-:W-:Y:S01]  /*4870*/  FADD.FTZ R47, R47, -UR13 ;  /* 0x8000000d2f2f7e21 */ /* 0x000fe20008010000 */
[----:B------:R-:W-:Y:S01]  /*4880*/  IADD3 R23, PT, PT, R17, 0x20, RZ ;  /* 0x0000002011177810 */ /* 0x000fe20007ffe0ff */
[----:B------:R-:W-:Y:S01]  /*4890*/  FADD.FTZ R14, R14, -UR13 ;  /* 0x8000000d0e0e7e21 */ /* 0x000fe20008010000 */
[----:B------:R-:W-:Y:S01]  /*48a0*/  ISETP.GE.U32.AND P1, PT, R15, UR16, PT ;  /* 0x000000100f007c0c */ /* 0x000fe2000bf26070 */
[----:B------:R-:W-:Y:S01]  /*48b0*/  FMUL.FTZ R47, R47, UR7 ;  /* 0x000000072f2f7c20 */ /* 0x000fe20008410000 */
[----:B------:R-:W-:Y:S01]  /*48c0*/  SHF.R.S32.HI R12, RZ, 0x1f, R15 ;  /* 0x0000001fff0c7819 */ /* 0x000fe2000001140f */
[----:B------:R-:W-:Y:S01]  /*48d0*/  FMUL.FTZ R14, R14, UR7 ;  /* 0x000000070e0e7c20 */ /* 0x000fe20008410000 */
[----:B------:R-:W-:Y:S01]  /*48e0*/  PRMT R13, R45, 0x7632, R13 ;  /* 0x000076322d0d7816 */ /* 0x000fe2000000000d */
[----:B------:R-:W-:Y:S01]  /*48f0*/  FFMA.FTZ R25, R16, R47, R19 ;  /* 0x0000002f10197223 */ /* 0x000fe20000010013 */
[----:B------:R-:W-:-:S02]  /*4900*/  ISETP.GE.U32.AND P2, PT, R23, UR16, PT ;  /* 0x0000001017007c0c */ /* 0x000fc4000bf46070 */
[----:B------:R-:W-:Y:S02]  /*4910*/  ISETP.GE.AND.EX P1, PT, R12, UR17, PT, P1 ;  /* 0x000000110c007c0c */ /* 0x000fe4000bf26310 */
[----:B------:R-:W-:Y:S02]  /*4920*/  SHF.L.U32 R45, R45, 0x10, RZ ;  /* 0x000000102d2d7819 */ /* 0x000fe400000006ff */
[----:B------:R-:W-:Y:S01]  /*4930*/  SHF.L.U32 R20, R18, 0x10, RZ ;  /* 0x0000001012147819 */ /* 0x000fe200000006ff */
[----:B------:R-:W-:Y:S08]  /*4940*/  @!P4 BRA `(.L_x_64) ;  /* 0x000000000048c947 */ /* 0x000ff00003800000 */
        /* <DEDUP_REMOVED lines=18> */
.L_x_64:
[----:B------:R-:W-:Y:S01]  /*4a70*/  FFMA.FTZ R14, R16, R14, R19 ;  /* 0x0000000e100e7223 */ /* 0x000fe20000010013 */
[----:B------:R-:W-:Y:S01]  /*4a80*/  BSSY.RECONVERGENT B0, `(.L_x_65) ;  /* 0x0000015000007945 */ /* 0x000fe20003800200 */
[----:B------:R-:W-:Y:S01]  /*4a90*/  FFMA.FTZ R25, R10, R21, -R25 ;  /* 0x000000150a197223 */ /* 0x000fe20000010819 */
[----:B------:R-:W-:Y:S01]  /*4aa0*/  SHF.L.U32 R21, R13, 0x10, RZ ;  /* 0x000000100d157819 */ /* 0x000fe200000006ff */
[----:B------:R-:W-:Y:S01]  /*4ab0*/  FADD.FTZ R45, R45, -UR13 ;  /* 0x8000000d2d2d7e21 */ /* 0x000fe20008010000 */
[----:B------:R-:W-:Y:S01]  /*4ac0*/  SHF.R.S32.HI R18, RZ, 0x1f, R23 ;  /* 0x0000001fff127819 */ /* 0x000fe20000011417 */
[----:B------:R-:W-:Y:S01]  /*4ad0*/  FFMA.FTZ R20, R11, R20, -R14 ;  /* 0x000000140b147223 */ /* 0x000fe2000001080e */
[----:B------:R-:W-:Y:S06]  /*4ae0*/  @P1 BRA `(.L_x_66) ;  /* 0x0000000000381947 */ /* 0x000fec0003800000 */
[----:B------:R-:W0:Y:S01]  /*4af0*/  LDCU.64 UR14, c[0x0][0x3f8] ;  /* 0x00007f00ff0e77ac */ /* 0x000e220008000a00 */
[----:B------:R-:W-:Y:S01]  /*4b00*/  MOV R13, R59 ;  /* 0x0000003b000d7202 */ /* 0x000fe20000000f00 */
[----:B------:R-:W-:Y:S01]  /*4b10*/  FMUL.FTZ R25, R25, UR7 ;  /* 0x0000000719197c20 */ /* 0x000fe20008410000 */
[----:B------:R-:W-:Y:S01]  /*4b20*/  FMUL.FTZ R20, R20, UR7 ;  /* 0x0000000714147c20 */ /* 0x000fe20008410000 */
[----:B------:R-:W1:Y:S01]  /*4b30*/  LDCU.64 UR18, c[0x0][0x380] ;  /* 0x00007000ff1277ac */ /* 0x000e620008000a00 */
[----:B0-----:R-:W-:Y:S01]  /*4b40*/  IMAD R14, R12, UR14, RZ ;  /* 0x0000000e0c0e7c24 */ /* 0x001fe2000f8e02ff */
[----:B------:R-:W-:-:S05]  /*4b50*/  MOV R12, R60 ;  /* 0x0000003c000c7202 */ /* 0x000fca0000000f00 */
[----:B------:R-:W-:-:S04]  /*4b60*/  IMAD.WIDE.U32 R12, R15, UR14, R12 ;  /* 0x0000000e0f0c7c25 */ /* 0x000fc8000f8e000c */
[----:B------:R-:W-:Y:S01]  /*4b70*/  IMAD R15, R15, UR15, R14 ;  /* 0x0000000f0f0f7c24 */ /* 0x000fe2000f8e020e */
[----:B-1----:R-:W-:-:S04]  /*4b80*/  LEA R14, P1, R12, UR18, 0x1 ;  /* 0x000000120c0e7c11 */ /* 0x002fc8000f8208ff */
[----:B------:R-:W-:Y:S02]  /*4b90*/  IADD3 R15, PT, PT, R13, R15, RZ ;  /* 0x0000000f0d0f7210 */ /* 0x000fe40007ffe0ff */
[----:B------:R-:W-:Y:S02]  /*4ba0*/  F2FP.BF16.F32.PACK_AB R13, R20, R25 ;  /* 0x00000019140d723e */ /* 0x000fe400000010ff */
[----:B------:R-:W-:-:S05]  /*4bb0*/  LEA.HI.X R15, R12, UR19, R15, 0x1, P1 ;  /* 0x000000130c0f7c11 */ /* 0x000fca00088f0c0f */
[----:B------:R0:W-:Y:S02]  /*4bc0*/  STG.E desc[UR8][R14.64], R13 ;  /* 0x0000000d0e007986 */ /* 0x0001e4000c101908 */
.L_x_66:
[----:B------:R-:W-:Y:S05]  /*4bd0*/  BSYNC.RECONVERGENT B0 ;  /* 0x0000000000007941 */ /* 0x000fea0003800200 */
.L_x_65:
[----:B------:R-:W-:Y:S01]  /*4be0*/  PRMT R12, R44, 0x7632, R12 ;  /* 0x000076322c0c7816 */ /* 0x000fe2000000000c */
[----:B------:R-:W-:Y:S01]  /*4bf0*/  FMUL.FTZ R45, R45, UR7 ;  /* 0x000000072d2d7c20 */ /* 0x000fe20008410000 */
[----:B------:R-:W-:Y:S01]  /*4c00*/  FADD.FTZ R21, R21, -UR13 ;  /* 0x8000000d15157e21 */ /* 0x000fe20008010000 */
[----:B------:R-:W-:Y:S02]  /*4c10*/  ISETP.GE.AND.EX P2, PT, R18, UR17, PT, P2 ;  /* 0x0000001112007c0c */ /* 0x000fe4000bf46320 */
[----:B0-----:R-:W-:Y:S01]  /*4c20*/  SHF.L.U32 R13, R44, 0x10, RZ ;  /* 0x000000102c0d7819 */ /* 0x001fe200000006ff */
[----:B------:R-:W-:Y:S01]  /*4c30*/  FFMA.FTZ R29, R16, R45, R19 ;  /* 0x0000002d101d7223 */ /* 0x000fe20000010013 */
[----:B------:R-:W-:Y:S01]  /*4c40*/  SHF.L.U32 R12, R12, 0x10, RZ ;  /* 0x000000100c0c7819 */ /* 0x000fe200000006ff */
[----:B------:R-:W-:Y:S01]  /*4c50*/  FMUL.FTZ R28, R21, UR7 ;  /* 0x00000007151c7c20 */ /* 0x000fe20008410000 */
[----:B------:R-:W-:Y:S07]  /*4c60*/  @!P4 BRA `(.L_x_67) ;  /* 0x000000000048c947 */ /* 0x000fee0003800000 */
        /* <DEDUP_REMOVED lines=18> */
.L_x_67:
[C---:B------:R-:W-:Y:S01]  /*4d90*/  PRMT R20, R43.reuse, 0x7632, R20 ;  /* 0x000076322b147816 */ /* 0x040fe20000000014 */
[----:B------:R-:W-:Y:S01]  /*4da0*/  FFMA.FTZ R14, R16, R28, R19 ;  /* 0x0000001c100e7223 */ /* 0x000fe20000010013 */
[----:B------:R-:W-:Y:S01]  /*4db0*/  BSSY.RECONVERGENT B0, `(.L_x_68) ;  /* 0x0000014000007945 */ /* 0x000fe20003800200 */
[----:B------:R-:W-:Y:S01]  /*4dc0*/  FFMA.FTZ R29, R10, R13, -R29 ;  /* 0x0000000d0a1d7223 */ /* 0x000fe2000001081d */
[----:B------:R-:W-:Y:S01]  /*4dd0*/  SHF.L.U32 R43, R43, 0x10, RZ ;  /* 0x000000102b2b7819 */ /* 0x000fe200000006ff */
[----:B------:R-:W-:Y:S01]  /*4de0*/  FFMA.FTZ R14, R11, R12, -R14 ;  /* 0x0000000c0b0e7223 */ /* 0x000fe2000001080e */
[----:B------:R-:W-:Y:S01]  /*4df0*/  SHF.L.U32 R20, R20, 0x10, RZ ;  /* 0x0000001014147819 */ /* 0x000fe200000006ff */
[----:B------:R-:W-:Y:S06]  /*4e00*/  @P2 BRA `(.L_x_69) ;  /* 0x0000000000382947 */ /* 0x000fec0003800000 */
[----:B------:R-:W0:Y:S01]  /*4e10*/  LDCU.64 UR14, c[0x0][0x3f8] ;  /* 0x00007f00ff0e77ac */ /* 0x000e220008000a00 */
[----:B------:R-:W-:Y:S01]  /*4e20*/  MOV R12, R60 ;  /* 0x0000003c000c7202 */ /* 0x000fe20000000f00 */
[----:B------:R-:W-:Y:S01]  /*4e30*/  FMUL.FTZ R29, R29, UR7 ;  /* 0x000000071d1d7c20 */ /* 0x000fe20008410000 */
[----:B------:R-:W-:Y:S01]  /*4e40*/  MOV R13, R59 ;  /* 0x0000003b000d7202 */ /* 0x000fe20000000f00 */
[----:B------:R-:W1:Y:S01]  /*4e50*/  LDCU.64 UR18, c[0x0][0x380] ;  /* 0x00007000ff1277ac */ /* 0x000e620008000a00 */
[----:B0-----:R-:W-:Y:S02]  /*4e60*/  IMAD R18, R18, UR14, RZ ;  /* 0x0000000e12127c24 */ /* 0x001fe4000f8e02ff */
[----:B------:R-:W-:-:S04]  /*4e70*/  IMAD.WIDE.U32 R12, R23, UR14, R12 ;  /* 0x0000000e170c7c25 */ /* 0x000fc8000f8e000c */
[----:B------:R-:W-:Y:S02]  /*4e80*/  IMAD R23, R23, UR15, R18 ;  /* 0x0000000f17177c24 */ /* 0x000fe4000f8e0212 */
[----:B------:R-:W-:Y:S01]  /*4e90*/  FMUL.FTZ R18, R14, UR7 ;  /* 0x000000070e127c20 */ /* 0x000fe20008410000 */
[----:B-1----:R-:W-:Y:S02]  /*4ea0*/  LEA R14, P1, R12, UR18, 0x1 ;  /* 0x000000120c0e7c11 */ /* 0x002fe4000f8208ff */
[----:B------:R-:W-:Y:S02]  /*4eb0*/  IADD3 R23, PT, PT, R13, R23, RZ ;  /* 0x000000170d177210 */ /* 0x000fe40007ffe0ff */
[----:B------:R-:W-:Y:S02]  /*4ec0*/  F2FP.BF16.F32.PACK_AB R13, R18, R29 ;  /* 0x0000001d120d723e */ /* 0x000fe400000010ff */
[----:B------:R-:W-:-:S05]  /*4ed0*/  LEA.HI.X R15, R12, UR19, R23, 0x1, P1 ;  /* 0x000000130c0f7c11 */ /* 0x000fca00088f0c17 */
[----:B------:R0:W-:Y:S02]  /*4ee0*/  STG.E desc[UR8][R14.64], R13 ;  /* 0x0000000d0e007986 */ /* 0x0001e4000c101908 */
.L_x_69:
[----:B------:R-:W-:Y:S05]  /*4ef0*/  BSYNC.RECONVERGENT B0 ;  /* 0x0000000000007941 */ /* 0x000fea0003800200 */
.L_x_68:
[----:B------:R-:W-:Y:S01]  /*4f00*/  PRMT R12, R42, 0x7632, R12 ;  /* 0x000076322a0c7816 */ /* 0x000fe2000000000c */
[----:B------:R-:W-:Y:S01]  /*4f10*/  FADD.FTZ R43, R43, -UR13 ;  /* 0x8000000d2b2b7e21 */ /* 0x000fe20008010000 */
[----:B------:R-:W-:Y:S01]  /*4f20*/  FADD.FTZ R20, R20, -UR13 ;  /* 0x8000000d14147e21 */ /* 0x000fe20008010000 */
[----:B------:R-:W-:Y:S02]  /*4f30*/  PRMT R18, R41, 0x7632, R18 ;  /* 0x0000763229127816 */ /* 0x000fe40000000012 */
[----:B0-----:R-:W-:Y:S01]  /*4f40*/  SHF.L.U32 R13, R42, 0x10, RZ ;  /* 0x000000102a0d7819 */ /* 0x001fe200000006ff */
[----:B------:R-:W-:Y:S01]  /*4f50*/  FMUL.FTZ R43, R43, UR7 ;  /* 0x000000072b2b7c20 */ /* 0x000fe20008410000 */
[----:B------:R-:W-:Y:S01]  /*4f60*/  SHF.L.U32 R41, R41, 0x10, RZ ;  /* 0x0000001029297819 */ /* 0x000fe200000006ff */
[----:B------:R-:W-:Y:S01]  /*4f70*/  FMUL.FTZ R28, R20, UR7 ;  /* 0x00000007141c7c20 */ /* 0x000fe20008410000 */
[----:B------:R-:W-:Y:S01]  /*4f80*/  SHF.L.U32 R12, R12, 0x10, RZ ;  /* 0x000000100c0c7819 */ /* 0x000fe200000006ff */
[----:B------:R-:W-:Y:S06]  /*4f90*/  @!P4 BRA `(.L_x_70) ;  /* 0x000000000048c947 */ /* 0x000fec0003800000 */
[----:B------:R-:W-:Y:S01]  /*4fa0*/  FFMA.FTZ R14, R10, R43, R8 ;  /* 0x0000002b0a0e7223 */ /* 0x000fe20000010008 */
[----:B------:R-:W-:-:S03]  /*4fb0*/  FFMA.FTZ R15, R11, R28, R9 ;  /* 0x0000001c0b0f7223 */ /* 0x000fc60000010009 */
[----:B------:R-:W-:Y:S01]  /*4fc0*/  FMUL.FTZ R20, R14, -1.4426950216293334961 ;  /* 0xbfb8aa3b0e147820 */ /* 0x000fe20000410000 */
[----:B------:R-:W-:-:S05]  /*4fd0*/  FMUL.FTZ R23, R15, -1.4426950216293334961 ;  /* 0xbfb8aa3b0f177820 */ /* 0x000fca0000410000 */
[----:B------:R-:W0:Y:S04]  /*4fe0*/  MUFU.EX2 R20, R20 ;  /* 0x0000001400147308 */ /* 0x000e280000000800 */
[----:B------:R-:W1:Y:S01]  /*4ff0*/  MUFU.EX2 R23, R23 ;  /* 0x0000001700177308 */ /* 0x000e620000000800 */
[----:B0-----:R-:W-:Y:S01]  /*5000*/  FADD.FTZ R21, R20, 1 ;  /* 0x3f80000014157421 */ /* 0x001fe20000010000 */
[----:B-1----:R-:W-:-:S03]  /*5010*/  FADD.FTZ R24, R23, 1 ;  /* 0x3f80000017187421 */ /* 0x002fc60000010000 */
        /* <DEDUP_REMOVED lines=10> */
.L_x_70:
[----:B------:R-:W-:Y:S04]  /*50c0*/  BSSY.RECONVERGENT B0, `(.L_x_71) ;  /* 0x0000015000007945 */ /* 0x000fe80003800200 */
[----:B------:R-:W-:Y:S05]  /*50d0*/  @P0 BRA `(.L_x_72) ;  /* 0x00000000004c0947 */ /* 0x000fea0003800000 */
[----:B------:R-:W0:Y:S01]  /*50e0*/  LDCU.64 UR14, c[0x0][0x3f8] ;  /* 0x00007f00ff0e77ac */ /* 0x000e220008000a00 */
[C-C-:B------:R-:W-:Y:S01]  /*50f0*/  FFMA.FTZ R15, R16.reuse, R43, R19.reuse ;  /* 0x0000002b100f7223 */ /* 0x140fe20000010013 */
[----:B------:R-:W-:Y:S01]  /*5100*/  FFMA.FTZ R14, R16, R28, R19 ;  /* 0x0000001c100e7223 */ /* 0x000fe20000010013 */
[----:B------:R-:W-:Y:S01]  /*5110*/  SHF.R.S32.HI R21, RZ, 0x1f, R54 ;  /* 0x0000001fff157819 */ /* 0x000fe20000011436 */
[----:B------:R-:W1:Y:S01]  /*5120*/  LDCU.64 UR18, c[0x0][0x380] ;  /* 0x00007000ff1277ac */ /* 0x000e620008000a00 */
[----:B------:R-:W-:Y:S01]  /*5130*/  FFMA.FTZ R15, R10, R13, -R15 ;  /* 0x0000000d0a0f7223 */ /* 0x000fe2000001080f */
[----:B------:R-:W-:Y:S01]  /*5140*/  FFMA.FTZ R14, R11, R12, -R14 ;  /* 0x0000000c0b0e7223 */ /* 0x000fe2000001080e */
[----:B------:R-:W-:Y:S02]  /*5150*/  MOV R12, R60 ;  /* 0x0000003c000c7202 */ /* 0x000fe40000000f00 */
[----:B------:R-:W-:Y:S01]  /*5160*/  MOV R13, R59 ;  /* 0x0000003b000d7202 */ /* 0x000fe20000000f00 */
[----:B------:R-:W-:Y:S01]  /*5170*/  FMUL.FTZ R20, R14, UR7 ;  /* 0x000000070e147c20 */ /* 0x000fe20008410000 */
[----:B0-----:R-:W-:-:S02]  /*5180*/  IMAD R21, R21, UR14, RZ ;  /* 0x0000000e15157c24 */ /* 0x001fc4000f8e02ff */
        /* <DEDUP_REMOVED lines=8> */
.L_x_72:
[----:B------:R-:W-:Y:S05]  /*5210*/  BSYNC.RECONVERGENT B0 ;  /* 0x0000000000007941 */ /* 0x000fea0003800200 */
.L_x_71:
[----:B0-----:R-:W-:Y:S01]  /*5220*/  PRMT R14, R39, 0x7632, R14 ;  /* 0x00007632270e7816 */ /* 0x001fe2000000000e */
[----:B------:R-:W-:Y:S01]  /*5230*/  UISETP.NE.AND UP0, UPT, UR12, URZ, UPT ;  /* 0x000000ff0c00728c */ /* 0x000fe2000bf05270 */
[----:B------:R-:W-:Y:S01]  /*5240*/  SHF.L.U32 R13, R6, 0x10, RZ ;  /* 0x00000010060d7819 */ /* 0x000fe200000006ff */
[----:B------:R-:W-:Y:S01]  /*5250*/  FADD.FTZ R41, R41, -UR13 ;  /* 0x8000000d29297e21 */ /* 0x000fe20008010000 */
[----:B------:R-:W-:Y:S02]  /*5260*/  SHF.L.U32 R39, R39, 0x10, RZ ;  /* 0x0000001027277819 */ /* 0x000fe400000006ff */
[----:B------:R-:W-:Y:S01]  /*5270*/  SHF.L.U32 R37, R37, 0x10, RZ ;  /* 0x0000001025257819 */ /* 0x000fe200000006ff */
[----:B------:R-:W-:Y:S01]  /*5280*/  FMUL.FTZ R41, R41, UR7 ;  /* 0x0000000729297c20 */ /* 0x000fe20008410000 */
[----:B------:R-:W-:Y:S01]  /*5290*/  SHF.L.U32 R34, R34, 0x10, RZ ;  /* 0x0000001022227819 */ /* 0x000fe200000006ff */
[----:B------:R-:W-:Y:S01]  /*52a0*/  FADD.FTZ R27, R39, -UR13 ;  /* 0x8000000d271b7e21 */ /* 0x000fe20008010000 */
[----:B------:R-:W-:Y:S01]  /*52b0*/  SHF.L.U32 R33, R33, 0x10, RZ ;  /* 0x0000001021217819 */ /* 0x000fe200000006ff */
[----:B------:R-:W-:Y:S01]  /*52c0*/  FADD.FTZ R21, R37, -UR13 ;  /* 0x8000000d25157e21 */ /* 0x000fe20008010000 */
[----:B------:R-:W-:Y:S01]  /*52d0*/  SHF.L.U32 R18, R18, 0x10, RZ ;  /* 0x0000001012127819 */ /* 0x000fe200000006ff */
[----:B------:R-:W-:Y:S01]  /*52e0*/  FADD.FTZ R22, R34, -UR13 ;  /* 0x8000000d22167e21 */ /* 0x000fe20008010000 */
[----:B------:R-:W-:Y:S01]  /*52f0*/  SHF.L.U32 R6, R14, 0x10, RZ ;  /* 0x000000100e067819 */ /* 0x000fe200000006ff */
[----:B------:R-:W-:Y:S01]  /*5300*/  FADD.FTZ R14, R13, -UR13 ;  /* 0x8000000d0d0e7e21 */ /* 0x000fe20008010000 */
[----:B------:R-:W-:Y:S01]  /*5310*/  FADD.FTZ R33, R33, -UR13 ;  /* 0x8000000d21217e21 */ /* 0x000fe20008010000 */
[----:B------:R-:W-:Y:S01]  /*5320*/  FADD.FTZ R13, R18, -UR13 ;  /* 0x8000000d120d7e21 */ /* 0x000fe20008010000 */
[C---:B------:R-:W-:Y:S01]  /*5330*/  IADD3 R26, PT, PT, R17.reuse, 0x50, RZ ;  /* 0x00000050111a7810 */ /* 0x040fe20007ffe0ff */
[----:B------:R-:W-:Y:S01]  /*5340*/  FADD.FTZ R30, R6, -UR13 ;  /* 0x8000000d061e7e21 */ /* 0x000fe20008010000 */
[----:B------:R-:W-:Y:S01]  /*5350*/  IADD3 R20, PT, PT, R17, 0x60, RZ ;  /* 0x0000006011147810 */ /* 0x000fe20007ffe0ff */
[----:B------:R-:W-:Y:S01]  /*5360*/  FMUL.FTZ R27, R27, UR7 ;  /* 0x000000071b1b7c20 */ /* 0x000fe20008410000 */
[----:B------:R-:W-:Y:S01]  /*5370*/  FMUL.FTZ R21, R21, UR7 ;  /* 0x0000000715157c20 */ /* 0x000fe20008410000 */
[----:B------:R-:W-:Y:S01]  /*5380*/  FMUL.FTZ R22, R22, UR7 ;  /* 0x0000000716167c20 */ /* 0x000fe20008410000 */
[----:B------:R-:W-:Y:S01]  /*5390*/  FMUL.FTZ R6, R33, UR7 ;  /* 0x0000000721067c20 */ /* 0x000fe20008410000 */
[----:B------:R-:W-:Y:S01]  /*53a0*/  FMUL.FTZ R42, R13, UR7 ;  /* 0x000000070d2a7c20 */ /* 0x000fe20008410000 */
[----:B------:R-:W-:Y:S01]  /*53b0*/  FMUL.FTZ R30, R30, UR7 ;  /* 0x000000071e1e7c20 */ /* 0x000fe20008410000 */
[----:B------:R-:W-:Y:S01]  /*53c0*/  PRMT R15, R40, 0x7632, R15 ;  /* 0x00007632280f7816 */ /* 0x000fe2000000000f */
[----:B------:R-:W-:Y:S01]  /*53d0*/  FMUL.FTZ R18, R14, UR7 ;  /* 0x000000070e127c20 */ /* 0x000fe20008410000 */
[----:B------:R-:W-:Y:S01]  /*53e0*/  SHF.R.S32.HI R12, RZ, 0x1f, R53 ;  /* 0x0000001fff0c7819 */ /* 0x000fe20000011435 */
[C-C-:B------:R-:W-:Y:S01]  /*53f0*/  FFMA.FTZ R13, R16.reuse, R41, R19.reuse ;  /* 0x00000029100d7223 */ /* 0x140fe20000010013 */
[----:B------:R-:W-:Y:S01]  /*5400*/  ISETP.GE.U32.AND P1, PT, R53, UR16, PT ;  /* 0x0000001035007c0c */ /* 0x000fe2000bf26070 */
[--C-:B------:R-:W-:Y:S01]  /*5410*/  FFMA.FTZ R14, R16, R42, R19.reuse ;  /* 0x0000002a100e7223 */ /* 0x100fe20000010013 */
[----:B------:R-:W-:Y:S01]  /*5420*/  ISETP.GE.U32.AND P2, PT, R26, UR16, PT ;  /* 0x000000101a007c0c */ /* 0x000fe2000bf46070 */
[--C-:B------:R-:W-:Y:S01]  /*5430*/  FFMA.FTZ R29, R16, R27, R19.reuse ;  /* 0x0000001b101d7223 */ /* 0x100fe20000010013 */
[----:B------:R-:W-:Y:S01]  /*5440*/  ISETP.GE.U32.AND P3, PT, R20, UR16, PT ;  /* 0x0000001014007c0c */ /* 0x000fe2000bf66070 */
[C-C-:B------:R-:W-:Y:S01]  /*5450*/  FFMA.FTZ R34, R16.reuse, R30, R19.reuse ;  /* 0x0000001e10227223 */ /* 0x140fe20000010013 */
[----:B------:R-:W-:Y:S01]  /*5460*/  SHF.R.S32.HI R28, RZ, 0x1f, R26 ;  /* 0x0000001fff1c7819 */ /* 0x000fe2000001141a */
[C-C-:B------:R-:W-:Y:S01]  /*5470*/  FFMA.FTZ R25, R16.reuse, R21, R19.reuse ;  /* 0x0000001510197223 */ /* 0x140fe20000010013 */
[----:B------:R-:W-:Y:S01]  /*5480*/  SHF.R.S32.HI R23, RZ, 0x1f, R20 ;  /* 0x0000001fff177819 */ /* 0x000fe20000011414 */
[C-C-:B------:R-:W-:Y:S01]  /*5490*/  FFMA.FTZ R24, R16.reuse, R22, R19.reuse ;  /* 0x0000001610187223 */ /* 0x140fe20000010013 */
[--C-:B------:R-:W-:Y:S01]  /*54a0*/  FFMA.FTZ R17, R16, R6, R19.reuse ;  /* 0x0000000610117223 */ /* 0x100fe20000010013 */
[----:B------:R-:W-:Y:S01]  /*54b0*/  ISETP.GE.U32.AND P0, PT, R52, UR16, PT ;  /* 0x0000001034007c0c */ /* 0x000fe2000bf06070 */
[----:B------:R-:W-:Y:S01]  /*54c0*/  FFMA.FTZ R16, R16, R18, R19 ;  /* 0x0000001210107223 */ /* 0x000fe20000010013 */
[----:B------:R-:W-:-:S02]  /*54d0*/  ISETP.GE.AND.EX P1, PT, R12, UR17, PT, P1 ;  /* 0x000000110c007c0c */ /* 0x000fc4000bf26310 */
[----:B------:R-:W-:Y:S02]  /*54e0*/  ISETP.GE.AND.EX P2, PT, R28, UR17, PT, P2 ;  /* 0x000000111c007c0c */ /* 0x000fe4000bf46320 */
[----:B------:R-:W-:Y:S02]  /*54f0*/  ISETP.GE.AND.EX P3, PT, R23, UR17, PT, P3 ;  /* 0x0000001117007c0c */ /* 0x000fe4000bf66330 */
[----:B------:R-:W-:Y:S02]  /*5500*/  SHF.L.U32 R40, R40, 0x10, RZ ;  /* 0x0000001028287819 */ /* 0x000fe400000006ff */
[----:B------:R-:W-:Y:S01]  /*5510*/  SHF.L.U32 R15, R15, 0x10, RZ ;  /* 0x000000100f0f7819 */ /* 0x000fe200000006ff */
[----:B------:R-:W-:Y:S08]  /*5520*/  BRA.U !UP0, `(.L_x_73) ;  /* 0x0000000108487547 */ /* 0x000ff0000b800000 */
        /* <DEDUP_REMOVED lines=18> */
.L_x_73:
[----:B------:R-:W-:Y:S01]  /*5650*/  BSSY.RECONVERGENT B0, `(.L_x_74) ;  /* 0x0000013000007945 */ /* 0x000fe20003800200 */
[----:B------:R-:W-:Y:S01]  /*5660*/  FFMA.FTZ R40, R10, R40, -R13 ;  /* 0x000000280a287223 */ /* 0x000fe2000001080d */
[----:B------:R-:W-:Y:S01]  /*5670*/  PRMT R31, R38, 0x7632, R31 ;  /* 0x00007632261f7816 */ /* 0x000fe2000000001f */
[----:B------:R-:W-:Y:S01]  /*5680*/  FFMA.FTZ R14, R11, R15, -R14 ;  /* 0x0000000f0b0e7223 */ /* 0x000fe2000001080e */
[----:B------:R-:W-:Y:S06]  /*5690*/  @P1 BRA `(.L_x_75) ;  /* 0x0000000000381947 */ /* 0x000fec0003800000 */
[----:B------:R-:W0:Y:S01]  /*56a0*/  LDCU.64 UR14, c[0x0][0x3f8] ;  /* 0x00007f00ff0e77ac */ /* 0x000e220008000a00 */
[----:B------:R-:W-:Y:S01]  /*56b0*/  MOV R13, R59 ;  /* 0x0000003b000d7202 */ /* 0x000fe20000000f00 */
[----:B------:R-:W-:Y:S01]  /*56c0*/  FMUL.FTZ R40, R40, UR7 ;  /* 0x0000000728287c20 */ /* 0x000fe20008410000 */
[----:B------:R-:W-:Y:S01]  /*56d0*/  FMUL.FTZ R19, R14, UR7 ;  /* 0x000000070e137c20 */ /* 0x000fe20008410000 */
[----:B------:R-:W1:Y:S04]  /*56e0*/  LDCU.64 UR18, c[0x0][0x380] ;  /* 0x00007000ff1277ac */ /* 0x000e680008000a00 */
[----:B------:R-:W-:Y:S01]  /*56f0*/  F2FP.BF16.F32.PACK_AB R19, R19, R40 ;  /* 0x000000281313723e */ /* 0x000fe200000010ff */
[----:B0-----:R-:W-:Y:S01]  /*5700*/  IMAD R42, R12, UR14, RZ ;  /* 0x0000000e0c2a7c24 */ /* 0x001fe2000f8e02ff */
[----:B------:R-:W-:-:S03]  /*5710*/  MOV R12, R60 ;  /* 0x0000003c000c7202 */ /* 0x000fc60000000f00 */
[C---:B------:R-:W-:Y:S02]  /*5720*/  IMAD R15, R53.reuse, UR15, R42 ;  /* 0x0000000f350f7c24 */ /* 0x040fe4000f8e022a */
[----:B------:R-:W-:-:S03]  /*5730*/  IMAD.WIDE.U32 R12, R53, UR14, R12 ;  /* 0x0000000e350c7c25 */ /* 0x000fc6000f8e000c */
[----:B-1----:R-:W-:Y:S02]  /*5740*/  LEA R14, P1, R12, UR18, 0x1 ;  /* 0x000000120c0e7c11 */ /* 0x002fe4000f8208ff */
[----:B------:R-:W-:-:S04]  /*5750*/  IADD3 R15, PT, PT, R13, R15, RZ ;  /* 0x0000000f0d0f7210 */ /* 0x000fc80007ffe0ff */
[----:B------:R-:W-:-:S05]  /*5760*/  LEA.HI.X R15, R12, UR19, R15, 0x1, P1 ;  /* 0x000000130c0f7c11 */ /* 0x000fca00088f0c0f */
[----:B------:R0:W-:Y:S02]  /*5770*/  STG.E desc[UR8][R14.64], R19 ;  /* 0x000000130e007986 */ /* 0x0001e4000c101908 */
.L_x_75:
[----:B------:R-:W-:Y:S05]  /*5780*/  BSYNC.RECONVERGENT B0 ;  /* 0x0000000000007941 */ /* 0x000fea0003800200 */
.L_x_74:
        /* <DEDUP_REMOVED lines=21> */
.L_x_76:
[----:B------:R-:W-:Y:S01]  /*58e0*/  BSSY.RECONVERGENT B0, `(.L_x_77) ;  /* 0x0000012000007945 */ /* 0x000fe20003800200 */
[----:B------:R-:W-:Y:S01]  /*58f0*/  FFMA.FTZ R29, R10, R38, -R29 ;  /* 0x000000260a1d7223 */ /* 0x000fe2000001081d */
[----:B0-----:R-:W-:Y:S02]  /*5900*/  FFMA.FTZ R19, R11, R12, -R34 ;  /* 0x0000000c0b137223 */ /* 0x001fe40000010822 */
[----:B------:R-:W-:Y:S05]  /*5910*/  @P2 BRA `(.L_x_78) ;  /* 0x0000000000382947 */ /* 0x000fea0003800000 */
        /* <DEDUP_REMOVED lines=9> */
[C---:B-1----:R-:W-:Y:S02]  /*59b0*/  LEA R14, P1, R12.reuse, UR18, 0x1 ;  /* 0x000000120c0e7c11 */ /* 0x042fe4000f8208ff */
[----:B------:R-:W-:Y:S02]  /*59c0*/  IADD3 R15, PT, PT, R13, R15, RZ ;  /* 0x0000000f0d0f7210 */ /* 0x000fe40007ffe0ff */
[----:B------:R-:W-:Y:S02]  /*59d0*/  F2FP.BF16.F32.PACK_AB R19, R19, R26 ;  /* 0x0000001a1313723e */ /* 0x000fe400000010ff */
[----:B------:R-:W-:-:S05]  /*59e0*/  LEA.HI.X R15, R12, UR19, R15, 0x1, P1 ;  /* 0x000000130c0f7c11 */ /* 0x000fca00088f0c0f */
[----:B------:R0:W-:Y:S02]  /*59f0*/  STG.E desc[UR8][R14.64], R19 ;  /* 0x000000130e007986 */ /* 0x0001e4000c101908 */
.L_x_78:
[----:B------:R-:W-:Y:S05]  /*5a00*/  BSYNC.RECONVERGENT B0 ;  /* 0x0000000000007941 */ /* 0x000fea0003800200 */
.L_x_77:
[----:B------:R-:W-:Y:S02]  /*5a10*/  SHF.L.U32 R36, R36, 0x10, RZ ;  /* 0x0000001024247819 */ /* 0x000fe400000006ff */
[----:B------:R-:W-:Y:S01]  /*5a20*/  SHF.L.U32 R35, R35, 0x10, RZ ;  /* 0x0000001023237819 */ /* 0x000fe200000006ff */
[----:B------:R-:W-:Y:S06]  /*5a30*/  BRA.U !UP0, `(.L_x_79) ;  /* 0x0000000108487547 */ /* 0x000fec000b800000 */
[----:B------:R-:W-:Y:S01]  /*5a40*/  FFMA.FTZ R21, R10, R21, R8 ;  /* 0x000000150a157223 */ /* 0x000fe20000010008 */
[----:B------:R-:W-:-:S03]  /*5a50*/  FFMA.FTZ R22, R11, R22, R9 ;  /* 0x000000160b167223 */ /* 0x000fc60000010009 */
[----:B------:R-:W-:Y:S01]  /*5a60*/  FMUL.FTZ R12, R21, -1.4426950216293334961 ;  /* 0xbfb8aa3b150c7820 */ /* 0x000fe20000410000 */
[----:B0-----:R-:W-:-:S05]  /*5a70*/  FMUL.FTZ R14, R22, -1.4426950216293334961 ;  /* 0xbfb8aa3b160e7820 */ /* 0x001fca0000410000 */
        /* <DEDUP_REMOVED lines=14> */
.L_x_79:
        /* <DEDUP_REMOVED lines=18> */
.L_x_81:
[----:B------:R-:W-:Y:S05]  /*5c80*/  BSYNC.RECONVERGENT B0 ;  /* 0x0000000000007941 */ /* 0x000fea0003800200 */
.L_x_80:
[----:B------:R-:W-:Y:S02]  /*5c90*/  SHF.L.U32 R32, R32, 0x10, RZ ;  /* 0x0000001020207819 */ /* 0x000fe400000006ff */
[----:B------:R-:W-:Y:S02]  /*5ca0*/  SHF.R.S32.HI R21, RZ, 0x1f, R52 ;  /* 0x0000001fff157819 */ /* 0x000fe40000011434 */
[----:B------:R-:W-:Y:S01]  /*5cb0*/  SHF.L.U32 R7, R7, 0x10, RZ ;  /* 0x0000001007077819 */ /* 0x000fe200000006ff */
        /* <DEDUP_REMOVED lines=19> */
.L_x_82:
[----:B------:R-:W-:Y:S01]  /*5df0*/  ISETP.GE.AND.EX P0, PT, R21, UR17, PT, P0 ;  /* 0x0000001115007c0c */ /* 0x000fe2000bf06300 */
[----:B------:R-:W-:Y:S01]  /*5e00*/  FFMA.FTZ R17, R10, R32, -R17 ;  /* 0x000000200a117223 */ /* 0x000fe20000010811 */
[----:B------:R-:W-:Y:S01]  /*5e10*/  FFMA.FTZ R16, R11, R7, -R16 ;  /* 0x000000070b107223 */ /* 0x000fe20000010810 */
[----:B------:R-:W-:Y:S02]  /*5e20*/  BSSY.RECONVERGENT B0, `(.L_x_83) ;  /* 0x000000f000007945 */ /* 0x000fe40003800200 */
[----:B------:R-:W-:Y:S01]  /*5e30*/  FMUL.FTZ R9, R17, UR7 ;  /* 0x0000000711097c20 */ /* 0x000fe20008410000 */
[----:B------:R-:W-:-:S07]  /*5e40*/  FMUL.FTZ R16, R16, UR7 ;  /* 0x0000000710107c20 */ /* 0x000fce0008410000 */
[----:B------:R-:W-:Y:S05]  /*5e50*/  @P0 BRA `(.L_x_84) ;  /* 0x00000000002c0947 */ /* 0x000fea0003800000 */
[----:B------:R-:W1:Y:S01]  /*5e60*/  LDCU.64 UR6, c[0x0][0x3f8] ;  /* 0x00007f00ff0677ac */ /* 0x000e620008000a00 */
[----:B------:R-:W-:Y:S02]  /*5e70*/  MOV R58, R60 ;  /* 0x0000003c003a7202 */ /* 0x000fe40000000f00 */
[----:B------:R-:W-:Y:S01]  /*5e80*/  F2FP.BF16.F32.PACK_AB R9, R16, R9 ;  /* 0x000000091009723e */ /* 0x000fe200000010ff */
[----:B------:R-:W2:Y:S01]  /*5e90*/  LDCU.64 UR14, c[0x0][0x380] ;  /* 0x00007000ff0e77ac */ /* 0x000ea20008000a00 */
[----:B-1----:R-:W-:Y:S02]  /*5ea0*/  IMAD R7, R21, UR6, RZ ;  /* 0x0000000615077c24 */ /* 0x002fe4000f8e02ff */
[----:B------:R-:W-:-:S04]  /*5eb0*/  IMAD.WIDE.U32 R58, R52, UR6, R58 ;  /* 0x00000006343a7c25 */ /* 0x000fc8000f8e003a */
[----:B------:R-:W-:Y:S01]  /*5ec0*/  IMAD R7, R52, UR7, R7 ;  /* 0x0000000734077c24 */ /* 0x000fe2000f8e0207 */
[----:B--2---:R-:W-:-:S04]  /*5ed0*/  LEA R6, P0, R58, UR14, 0x1 ;  /* 0x0000000e3a067c11 */ /* 0x004fc8000f8008ff */
[----:B------:R-:W-:-:S04]  /*5ee0*/  IADD3 R7, PT, PT, R59, R7, RZ ;  /* 0x000000073b077210 */ /* 0x000fc80007ffe0ff */
[----:B------:R-:W-:-:S05]  /*5ef0*/  LEA.HI.X R7, R58, UR15, R7, 0x1, P0 ;  /* 0x0000000f3a077c11 */ /* 0x000fca00080f0c07 */
[----:B------:R1:W-:Y:S02]  /*5f00*/  STG.E desc[UR8][R6.64], R9 ;  /* 0x0000000906007986 */ /* 0x0003e4000c101908 */
.L_x_84:
[----:B------:R-:W-:Y:S05]  /*5f10*/  BSYNC.RECONVERGENT B0 ;  /* 0x0000000000007941 */ /* 0x000fea0003800200 */
.L_x_83:
[----:B------:R-:W-:Y:S02]  /*5f20*/  IADD3 R50, PT, PT, R4, R50, RZ ;  /* 0x0000003204327210 */ /* 0x000fe40007ffe0ff */
[----:B------:R-:W-:Y:S02]  /*5f30*/  IADD3 R51, PT, PT, R51, 0x1, RZ ;  /* 0x0000000133337810 */ /* 0x000fe40007ffe0ff */
[----:B------:R-:W-:-:S13]  /*5f40*/  ISETP.GE.AND P0, PT, R50, UR4, PT ;  /* 0x0000000432007c0c */ /* 0x000fda000bf06270 */
[----:B------:R-:W-:Y:S05]  /*5f50*/  @!P0 BRA `(.L_x_85) ;  /* 0xffffffa000808947 */ /* 0x000fea000383ffff */
.L_x_42:
[----:B-1----:R-:W1:Y:S01]  /*5f60*/  LDC R6, c[0x0][0x370] ;  /* 0x0000dc00ff067b82 */ /* 0x002e620000000800 */
[----:B------:R-:W-:Y:S01]  /*5f70*/  ISETP.NE.AND P2, PT, R2, RZ, PT ;  /* 0x000000ff0200720c */ /* 0x000fe20003f45270 */
[----:B------:R-:W-:Y:S06]  /*5f80*/  BSSY.RECONVERGENT B0, `(.L_x_86) ;  /* 0x0000011000007945 */ /* 0x000fec0003800200 */
[----:B------:R-:W2:Y:S08]  /*5f90*/  LDC R7, c[0x0][0x374] ;  /* 0x0000dd00ff077b82 */ /* 0x000eb00000000800 */
[----:B------:R-:W3:Y:S01]  /*5fa0*/  LDC.64 R4, c[0x0][0x3c8] ;  /* 0x0000f200ff047b82 */ /* 0x000ee20000000a00 */
[----:B-1----:R-:W-:-:S02]  /*5fb0*/  ISETP.NE.AND P1, PT, R6, 0x1, PT ;  /* 0x000000010600780c */ /* 0x002fc40003f25270 */
[----:B------:R-:W-:Y:S02]  /*5fc0*/  IADD3 R8, PT, PT, R6, -0x1, RZ ;  /* 0xffffffff06087810 */ /* 0x000fe40007ffe0ff */
[----:B--2---:R-:W-:-:S04]  /*5fd0*/  IADD3 R3, PT, PT, R7, -0x1, RZ ;  /* 0xffffffff07037810 */ /* 0x004fc80007ffe0ff */
[----:B------:R-:W-:Y:S02]  /*5fe0*/  ISETP.NE.AND P0, PT, R0, R3, PT ;  /* 0x000000030000720c */ /* 0x000fe40003f05270 */
[----:B------:R-:W-:Y:S02]  /*5ff0*/  SHF.L.U32 R0, R7, 0x1, RZ ;  /* 0x0000000107007819 */ /* 0x000fe400000006ff */
[----:B------:R-:W-:Y:S02]  /*6000*/  ISETP.NE.OR P0, PT, R8, UR11, P0 ;  /* 0x0000000b08007c0c */ /* 0x000fe40008705670 */
[----:B------:R-:W-:-:S05]  /*6010*/  SEL R3, R0, RZ, P1 ;  /* 0x000000ff00037207 */ /* 0x000fca0000800000 */
[----:B---3--:R-:W-:Y:S01]  /*6020*/  IMAD.WIDE.U32 R4, R3, 0x4, R4 ;  /* 0x0000000403047825 */ /* 0x008fe200078e0004 */
[----:B------:R-:W-:Y:S06]  /*6030*/  @P2 BRA `(.L_x_87) ;  /* 0x0000000000142947 */ /* 0x000fec0003800000 */
[----:B------:R-:W-:Y:S01]  /*6040*/  HFMA2 R3, -RZ, RZ, 0, 5.9604644775390625e-08 ;  /* 0x00000001ff037431 */ /* 0x000fe200000001ff */
[----:B------:R-:W-:Y:S06]  /*6050*/  MEMBAR.ALL.GPU ;  /* 0x0000000000007992 */ /* 0x000fec000000a000 */
[----:B------:R-:W-:-:S00]  /*6060*/  ERRBAR ;  /* 0x00000000000079ab */ /* 0x000fc00000000000 */
[----:B------:R-:W-:Y:S06]  /*6070*/  CGAERRBAR ;  /* 0x00000000000075ab */ /* 0x000fec0000000000 */
[----:B------:R1:W-:Y:S02]  /*6080*/  REDG.E.ADD.S32.STRONG.GPU desc[UR8][R4.64], R3 ;  /* 0x000000030400798e */ /* 0x0003e4000c12e308 */
.L_x_87:
[----:B------:R-:W-:Y:S05]  /*6090*/  BSYNC.RECONVERGENT B0 ;  /* 0x0000000000007941 */ /* 0x000fea0003800200 */
.L_x_86:
[----:B------:R-:W-:Y:S05]  /*60a0*/  @P0 EXIT ;  /* 0x000000000000094d */ /* 0x000fea0003800000 */
[----:B------:R-:W-:Y:S05]  /*60b0*/  @P2 BRA `(.L_x_88) ;  /* 0x0000000000202947 */ /* 0x000fea0003800000 */
[----:B------:R-:W-:-:S05]  /*60c0*/  IMAD R0, R6, R7, RZ ;  /* 0x0000000706007224 */ /* 0x000fca00078e02ff */
[----:B------:R-:W-:-:S13]  /*60d0*/  ISETP.NE.AND P0, PT, R0, -0x1, PT ;  /* 0xffffffff0000780c */ /* 0x000fda0003f05270 */
[----:B------:R-:W-:Y:S05]  /*60e0*/  @!P0 BRA `(.L_x_88) ;  /* 0x0000000000148947 */ /* 0x000fea0003800000 */
.L_x_89:
[----:B-1----:R-:W2:Y:S04]  /*60f0*/  LDG.E.STRONG.GPU R3, desc[UR8][R4.64] ;  /* 0x0000000804037981 */ /* 0x002ea8000c1ef900 */
[----:B--2---:R-:W-:Y:S01]  /*6100*/  CCTL.IVALL ;  /* 0x00000000ff00798f */ /* 0x004fe20002000000 */
[----:B------:R-:W-:Y:S05]  /*6110*/  YIELD ;  /* 0x0000000000007946 */ /* 0x000fea0003800000 */
[----:B------:R-:W-:-:S13]  /*6120*/  ISETP.NE.AND P0, PT, R3, R0, PT ;  /* 0x000000000300720c */ /* 0x000fda0003f05270 */
[----:B------:R-:W-:Y:S05]  /*6130*/  @P0 BRA `(.L_x_89) ;  /* 0xfffffffc00ec0947 */ /* 0x000fea000383ffff */
.L_x_88:
[----:B------:R-:W-:Y:S05]  /*6140*/  WARPSYNC.ALL ;  /* 0x0000000000007948 */ /* 0x000fea0003800000 */
[----:B------:R-:W1:Y:S08]  /*6150*/  LDC.64 R6, c[0x0][0x3f8] ;  /* 0x0000fe00ff067b82 */ /* 0x000e700000000a00 */
[----:B------:R-:W-:Y:S01]  /*6160*/  BAR.SYNC.DEFER_BLOCKING 0x0 ;  /* 0x0000000000007b1d */ /* 0x000fe20000010000 */
[----:B-1----:R-:W-:-:S04]  /*6170*/  LEA.HI R3, P0, R7, R6, RZ, 0x1 ;  /* 0x0000000607037211 */ /* 0x002fc800078108ff */
[----:B------:R-:W-:-:S04]  /*6180*/  IADD3.X R0, PT, PT, RZ, R7, RZ, P0, !PT ;  /* 0x00000007ff007210 */ /* 0x000fc800007fe4ff */
[--C-:B------:R-:W-:Y:S02]  /*6190*/  SHF.R.S64 R3, R3, 0x1, R0.reuse ;  /* 0x0000000103037819 */ /* 0x100fe40000001000 */
[----:B------:R-:W-:Y:S02]  /*61a0*/  SHF.R.S32.HI R0, RZ, 0x1, R0 ;  /* 0x00000001ff007819 */ /* 0x000fe40000011400 */
[----:B------:R-:W-:-:S04]  /*61b0*/  ISETP.GT.U32.AND P0, PT, R3, R2, PT ;  /* 0x000000020300720c */ /* 0x000fc80003f04070 */
[----:B------:R-:W-:-:S13]  /*61c0*/  ISETP.GT.AND.EX P0, PT, R0, RZ, PT, P0 ;  /* 0x000000ff0000720c */ /* 0x000fda0003f04300 */
[----:B------:R-:W-:Y:S05]  /*61d0*/  @!P0 EXIT ;  /* 0x000000000000894d */ /* 0x000fea0003800000 */
[----:B------:R-:W-:Y:S01]  /*61e0*/  IADD3 R8, P1, PT, R2, 0x200, RZ ;  /* 0x0000020002087810 */ /* 0x000fe20007f3e0ff */
[----:B------:R-:W-:Y:S01]  /*61f0*/  BSSY.RECONVERGENT B0, `(.L_x_90) ;  /* 0x000004e000007945 */ /* 0x000fe20003800200 */
[----:B0-----:R-:W-:Y:S02]  /*6200*/  MOV R19, RZ ;  /* 0x000000ff00137202 */ /* 0x001fe40000000f00 */
[----:B------:R-:W-:Y:S02]  /*6210*/  ISETP.GT.U32.AND P0, PT, R3, R8, PT ;  /* 0x000000080300720c */ /* 0x000fe40003f04070 */
[----:B------:R-:W-:Y:S02]  /*6220*/  IADD3.X R9, PT, PT, RZ, R19, RZ, P1, !PT ;  /* 0x00000013ff097210 */ /* 0x000fe40000ffe4ff */
[----:B------:R-:W-:Y:S02]  /*6230*/  LOP3.LUT R4, RZ, R2, RZ, 0x33, !PT ;  /* 0x00000002ff047212 */ /* 0x000fe400078e33ff */
[----:B------:R-:W-:-:S02]  /*6240*/  ISETP.GT.AND.EX P0, PT, R0, R9, PT, P0 ;  /* 0x000000090000720c */ /* 0x000fc40003f04300 */
[----:B------:R-:W-:Y:S02]  /*6250*/  LEA R11, R7, R7, 0x1 ;  /* 0x00000007070b7211 */ /* 0x000fe400078e08ff */
[----:B------:R-:W-:Y:S02]  /*6260*/  SEL R5, R3, R8, P0 ;  /* 0x0000000803057207 */ /* 0x000fe40000000000 */
[----:B------:R-:W-:Y:S02]  /*6270*/  LOP3.LUT R8, RZ, R19, RZ, 0x33, !PT ;  /* 0x00000013ff087212 */ /* 0x000fe400078e33ff */
[----:B------:R-:W-:Y:S01]  /*6280*/  IADD3 R18, P1, PT, R4, R5, RZ ;  /* 0x0000000504127210 */ /* 0x000fe20007f3e0ff */
[----:B------:R-:W-:Y:S01]  /*6290*/  IMAD.WIDE.U32 R4, R6, 0x3, RZ ;  /* 0x0000000306047825 */ /* 0x000fe200078e00ff */
[----:B------:R-:W-:Y:S02]  /*62a0*/  SEL R9, R0, R9, P0 ;  /* 0x0000000900097207 */ /* 0x000fe40000000000 */
[----:B------:R-:W-:-:S02]  /*62b0*/  LOP3.LUT R10, R18, 0x600, RZ, 0xc0, !PT ;  /* 0x00000600120a7812 */ /* 0x000fc400078ec0ff */
[----:B------:R-:W-:Y:S02]  /*62c0*/  IADD3.X R9, PT, PT, R8, R9, RZ, P1, !PT ;  /* 0x0000000908097210 */ /* 0x000fe40000ffe4ff */
[----:B------:R-:W-:Y:S02]  /*62d0*/  ISETP.NE.U32.AND P1, PT, R10, 0x600, PT ;  /* 0x000006000a00780c */ /* 0x000fe40003f25070 */
[----:B------:R-:W-:Y:S02]  /*62e0*/  IADD3 R11, PT, PT, R5, R11, RZ ;  /* 0x0000000b050b7210 */ /* 0x000fe40007ffe0ff */
[----:B------:R-:W-:Y:S02]  /*62f0*/  ISETP.NE.AND.EX P1, PT, RZ, RZ, PT, P1 ;  /* 0x000000ffff00720c */ /* 0x000fe40003f25310 */
[----:B------:R-:W-:Y:S02]  /*6300*/  LEA.HI R30, P2, R11, R4, RZ, 0x1 ;  /* 0x000000040b1e7211 */ /* 0x000fe400078508ff */
[----:B------:R-:W-:-:S02]  /*6310*/  ISETP.GE.U32.AND P0, PT, R18, 0x600, PT ;  /* 0x000006001200780c */ /* 0x000fc40003f06070 */
[----:B------:R-:W-:Y:S02]  /*6320*/  IADD3.X R11, PT, PT, RZ, R11, RZ, P2, !PT ;  /* 0x0000000bff0b7210 */ /* 0x000fe400017fe4ff */
[----:B------:R-:W-:Y:S02]  /*6330*/  ISETP.GE.U32.AND.EX P0, PT, R9, RZ, PT, P0 ;  /* 0x000000ff0900720c */ /* 0x000fe40003f06100 */
[--C-:B------:R-:W-:Y:S02]  /*6340*/  SHF.R.S64 R30, R30, 0x1, R11.reuse ;  /* 0x000000011e1e7819 */ /* 0x100fe4000000100b */
[----:B------:R-:W-:Y:S01]  /*6350*/  SHF.R.S32.HI R35, RZ, 0x1, R11 ;  /* 0x00000001ff237819 */ /* 0x000fe2000001140b */
[----:B------:R-:W-:Y:S08]  /*6360*/  @!P1 BRA `(.L_x_91) ;  /* 0x0000000000d89947 */ /* 0x000ff00003800000 */
[----:B------:R-:W0:Y:S01]  /*6370*/  LDCU.64 UR4, c[0x0][0x3d8] ;  /* 0x00007b00ff0477ac */ /* 0x000e220008000a00 */
[----:B------:R-:W-:Y:S02]  /*6380*/  SHF.R.U64 R18, R18, 0x9, R9 ;  /* 0x0000000912127819 */ /* 0x000fe40000001209 */
[----:B------:R-:W-:Y:S01]  /*6390*/  SHF.L.U32 R23, R2, 0x3, RZ ;  /* 0x0000000302177819 */ /* 0x000fe200000006ff */
[----:B------:R-:W1:Y:S01]  /*63a0*/  LDCU.64 UR6, c[0x0][0x390] ;  /* 0x00007200ff0677ac */ /* 0x000e620008000a00 */
[----:B------:R-:W-:Y:S02]  /*63b0*/  IADD3 R18, PT, PT, R18, 0x1, RZ ;  /* 0x0000000112127810 */ /* 0x000fe40007ffe0ff */
[----:B------:R-:W-:Y:S01]  /*63c0*/  SHF.L.U64.HI R24, R2, 0x3, R19 ;  /* 0x0000000302187819 */ /* 0x000fe20000010213 */
[----:B------:R-:W2:Y:S01]  /*63d0*/  LDCU.64 UR10, c[0x0][0x388] ;  /* 0x00007100ff0a77ac */ /* 0x000ea20008000a00 */
[C---:B------:R-:W-:Y:S02]  /*63e0*/  SHF.L.U32 R5, R18.reuse, 0x9, RZ ;  /* 0x0000000912057819 */ /* 0x040fe400000006ff */
[----:B------:R-:W-:-:S02]  /*63f0*/  LOP3.LUT R18, R18, 0x3, RZ, 0xc0, !PT ;  /* 0x0000000312127812 */ /* 0x000fc400078ec0ff */
[----:B------:R-:W-:Y:S02]  /*6400*/  LOP3.LUT R5, R5, 0x600, RZ, 0xc0, !PT ;  /* 0x0000060005057812 */ /* 0x000fe400078ec0ff */
[----:B------:R-:W-:Y:S02]  /*6410*/  SHF.L.U32 R31, R7, 0x2, RZ ;  /* 0x00000002071f7819 */ /* 0x000fe400000006ff */
[----:B------:R-:W-:Y:S02]  /*6420*/  IADD3 R18, P3, PT, RZ, -R18, RZ ;  /* 0x80000012ff127210 */ /* 0x000fe40007f7e0ff */
[----:B0-----:R-:W-:Y:S02]  /*6430*/  LEA R27, P1, R2, UR4, 0x2 ;  /* 0x00000004021b7c11 */ /* 0x001fe4000f8210ff */
[----:B------:R-:W-:Y:S02]  /*6440*/  SHF.L.U64.HI R33, R3, 0x2, R0 ;  /* 0x0000000203217819 */ /* 0x000fe40000010200 */
[----:B-1----:R-:W-:-:S02]  /*6450*/  IADD3 R25, P2, PT, R23, UR6, RZ ;  /* 0x0000000617197c10 */ /* 0x002fc4000ff5e0ff */
[----:B------:R-:W-:Y:S02]  /*6460*/  LEA.HI.X R28, R2, UR5, R19, 0x2, P1 ;  /* 0x00000005021c7c11 */ /* 0x000fe400088f1413 */
[----:B------:R-:W-:Y:S02]  /*6470*/  IADD3.X R26, PT, PT, R24, UR7, RZ, P2, !PT ;  /* 0x00000007181a7c10 */ /* 0x000fe400097fe4ff */
[----:B------:R-:W-:Y:S01]  /*6480*/  IADD3 R2, P2, PT, R5, R2, RZ ;  /* 0x0000000205027210 */ /* 0x000fe20007f5e0ff */
[----:B------:R-:W-:Y:S01]  /*6490*/  IMAD.WIDE.U32 R4, R6, 0x4, RZ ;  /* 0x0000000406047825 */ /* 0x000fe200078e00ff */
[----:B--2---:R-:W-:Y:S02]  /*64a0*/  IADD3 R23, P1, PT, R23, UR10, RZ ;  /* 0x0000000a17177c10 */ /* 0x004fe4000ff3e0ff */
[----:B------:R-:W-:Y:S02]  /*64b0*/  SHF.L.U64.HI R29, R30, 0x2, R35 ;  /* 0x000000021e1d7819 */ /* 0x000fe40000010223 */
[----:B------:R-:W-:-:S02]  /*64c0*/  IADD3.X R24, PT, PT, R24, UR11, RZ, P1, !PT ;  /* 0x0000000b18187c10 */ /* 0x000fc40008ffe4ff */
[----:B------:R-:W-:Y:S02]  /*64d0*/  IADD3 R31, PT, PT, R5, R31, RZ ;  /* 0x0000001f051f7210 */ /* 0x000fe40007ffe0ff */
[----:B------:R-:W-:Y:S02]  /*64e0*/  IADD3.X R22, PT, PT, RZ, -0x1, RZ, P3, !PT ;  /* 0xffffffffff167810 */ /* 0x000fe40001ffe4ff */
[----:B------:R-:W-:-:S07]  /*64f0*/  IADD3.X R19, PT, PT, RZ, R19, RZ, P2, !PT ;  /* 0x00000013ff137210 */ /* 0x000fce00017fe4ff */
.L_x_92:
        /* <DEDUP_REMOVED lines=29> */
.L_x_91:
[----:B------:R-:W-:Y:S05]  /*66d0*/  BSYNC.RECONVERGENT B0 ;  /* 0x0000000000007941 */ /* 0x000fea0003800200 */
.L_x_90:
[----:B------:R-:W-:Y:S05]  /*66e0*/  @!P0 EXIT ;  /* 0x000000000000894d */ /* 0x000fea0003800000 */
[C---:B------:R-:W-:Y:S01]  /*66f0*/  SHF.L.U64.HI R4, R6.reuse, 0x2, R7 ;  /* 0x0000000206047819 */ /* 0x040fe20000010207 */
[----:B------:R-:W1:Y:S01]  /*6700*/  LDCU.64 UR4, c[0x0][0x3d8] ;  /* 0x00007b00ff0477ac */ /* 0x000e620008000a00 */
[----:B------:R-:W-:Y:S02]  /*6710*/  SHF.L.U32 R7, R6, 0x2, RZ ;  /* 0x0000000206077819 */ /* 0x000fe400000006ff */
[C---:B0-----:R-:W-:Y:S01]  /*6720*/  SHF.L.U64.HI R8, R30.reuse, 0x2, R35 ;  /* 0x000000021e087819 */ /* 0x041fe20000010223 */
[----:B------:R-:W0:Y:S01]  /*6730*/  LDCU.64 UR6, c[0x0][0x388] ;  /* 0x00007100ff0677ac */ /* 0x000e220008000a00 */
[----:B------:R-:W-:Y:S02]  /*6740*/  SHF.L.U32 R9, R30, 0x2, RZ ;  /* 0x000000021e097819 */ /* 0x000fe400000006ff */
[C---:B------:R-:W-:Y:S01]  /*6750*/  SHF.L.U64.HI R5, R3.reuse, 0x2, R0 ;  /* 0x0000000203057819 */ /* 0x040fe20000010200 */
[----:B------:R-:W2:Y:S01]  /*6760*/  LDCU.64 UR10, c[0x0][0x390] ;  /* 0x00007200ff0a77ac */ /* 0x000ea20008000a00 */
[----:B------:R-:W-:-:S07]  /*6770*/  SHF.L.U32 R6, R3, 0x2, RZ ;  /* 0x0000000203067819 */ /* 0x000fce00000006ff */
.L_x_93:
[C---:B---3--:R-:W-:Y:S02]  /*6780*/  SHF.L.U32 R21, R2.reuse, 0x2, RZ ;  /* 0x0000000202157819 */ /* 0x048fe400000006ff */
[----:B------:R-:W-:Y:S02]  /*6790*/  SHF.L.U64.HI R23, R2, 0x2, R19 ;  /* 0x0000000202177819 */ /* 0x000fe40000010213 */
[----:B-1----:R-:W-:-:S04]  /*67a0*/  IADD3 R10, P0, PT, R21, UR4, RZ ;  /* 0x00000004150a7c10 */ /* 0x002fc8000ff1e0ff */
[----:B------:R-:W-:Y:S02]  /*67b0*/  IADD3.X R11, PT, PT, R23, UR5, RZ, P0, !PT ;  /* 0x00000005170b7c10 */ /* 0x000fe400087fe4ff */
[C---:B------:R-:W-:Y:S02]  /*67c0*/  IADD3 R12, P0, PT, R10.reuse, R6, RZ ;  /* 0x000000060a0c7210 */ /* 0x040fe40007f1e0ff */
[C---:B------:R-:W-:Y:S01]  /*67d0*/  IADD3 R16, P1, PT, R10.reuse, R9, RZ ;  /* 0x000000090a107210 */ /* 0x040fe20007f3e0ff */
[----:B------:R1:W3:Y:S01]  /*67e0*/  LDG.E R24, desc[UR8][R10.64] ;  /* 0x000000080a187981 */ /* 0x0002e2000c1e1900 */
[C---:B------:R-:W-:Y:S02]  /*67f0*/  IADD3.X R13, PT, PT, R11.reuse, R5, RZ, P0, !PT ;  /* 0x000000050b0d7210 */ /* 0x040fe400007fe4ff */
[----:B------:R-:W-:Y:S02]  /*6800*/  IADD3 R14, P0, PT, R10, R7, RZ ;  /* 0x000000070a0e7210 */ /* 0x000fe40007f1e0ff */
[C---:B------:R-:W-:Y:S01]  /*6810*/  IADD3.X R17, PT, PT, R11.reuse, R8, RZ, P1, !PT ;  /* 0x000000080b117210 */ /* 0x040fe20000ffe4ff */
[----:B------:R4:W3:Y:S01]  /*6820*/  LDG.E R25, desc[UR8][R12.64] ;  /* 0x000000080c197981 */ /* 0x0008e2000c1e1900 */
[----:B------:R-:W-:-:S03]  /*6830*/  IADD3.X R15, PT, PT, R11, R4, RZ, P0, !PT ;  /* 0x000000040b0f7210 */ /* 0x000fc600007fe4ff */
[----:B------:R-:W5:Y:S04]  /*6840*/  LDG.E R27, desc[UR8][R16.64] ;  /* 0x00000008101b7981 */ /* 0x000f68000c1e1900 */
[----:B------:R4:W5:Y:S01]  /*6850*/  LDG.E R26, desc[UR8][R14.64] ;  /* 0x000000080e1a7981 */ /* 0x000962000c1e1900 */
[C---:B------:R-:W-:Y:S02]  /*6860*/  SHF.L.U32 R18, R2.reuse, 0x3, RZ ;  /* 0x0000000302127819 */ /* 0x040fe400000006ff */
[----:B------:R-:W-:Y:S02]  /*6870*/  SHF.L.U64.HI R19, R2, 0x3, R19 ;  /* 0x0000000302137819 */ /* 0x000fe40000010213 */
[----:B------:R-:W-:Y:S02]  /*6880*/  LOP3.LUT R22, R18, 0xfffffff8, RZ, 0xc0, !PT ;  /* 0xfffffff812167812 */ /* 0x000fe400078ec0ff */
[----:B------:R-:W-:-:S02]  /*6890*/  LOP3.LUT R21, R21, 0xfffffffc, RZ, 0xc0, !PT ;  /* 0xfffffffc15157812 */ /* 0x000fc400078ec0ff */
[----:B-1----:R-:W-:Y:S02]  /*68a0*/  LOP3.LUT R11, R19, 0x3, RZ, 0xc0, !PT ;  /* 0x00000003130b7812 */ /* 0x002fe400078ec0ff */
[C---:B0-----:R-:W-:Y:S02]  /*68b0*/  IADD3 R20, P0, PT, R22.reuse, UR6, RZ ;  /* 0x0000000616147c10 */ /* 0x041fe4000ff1e0ff */
[----:B------:R-:W-:Y:S02]  /*68c0*/  LOP3.LUT R10, R23, 0x3, RZ, 0xc0, !PT ;  /* 0x00000003170a7812 */ /* 0x000fe400078ec0ff */
[----:B--2---:R-:W-:Y:S02]  /*68d0*/  IADD3 R22, P1, PT, R22, UR10, RZ ;  /* 0x0000000a16167c10 */ /* 0x004fe4000ff3e0ff */
[----:B----4-:R-:W-:Y:S02]  /*68e0*/  IADD3 R12, P2, PT, R21, UR4, RZ ;  /* 0x00000004150c7c10 */ /* 0x010fe4000ff5e0ff */
[----:B------:R-:W-:-:S02]  /*68f0*/  IADD3.X R21, PT, PT, R11, UR7, RZ, P0, !PT ;  /* 0x000000070b157c10 */ /* 0x000fc400087fe4ff */
[----:B------:R-:W-:Y:S02]  /*6900*/  IADD3.X R23, PT, PT, R11, UR11, RZ, P1, !PT ;  /* 0x0000000b0b177c10 */ /* 0x000fe40008ffe4ff */
[----:B------:R-:W-:Y:S02]  /*6910*/  IADD3.X R13, PT, PT, R10, UR5, RZ, P2, !PT ;  /* 0x000000050a0d7c10 */ /* 0x000fe400097fe4ff */
[C---:B------:R-:W-:Y:S02]  /*6920*/  IADD3 R14, P0, PT, R12.reuse, R6, RZ ;  /* 0x000000060c0e7210 */ /* 0x040fe40007f1e0ff */
[C---:B------:R-:W-:Y:S02]  /*6930*/  IADD3 R16, P1, PT, R12.reuse, R7, RZ ;  /* 0x000000070c107210 */ /* 0x040fe40007f3e0ff */
[----:B------:R-:W-:Y:S02]  /*6940*/  IADD3 R10, P2, PT, R12, R9, RZ ;  /* 0x000000090c0a7210 */ /* 0x000fe40007f5e0ff */
[----:B------:R-:W-:-:S02]  /*6950*/  IADD3.X R15, PT, PT, R13, R5, RZ, P0, !PT ;  /* 0x000000050d0f7210 */ /* 0x000fc400007fe4ff */
[C---:B------:R-:W-:Y:S02]  /*6960*/  IADD3.X R17, PT, PT, R13.reuse, R4, RZ, P1, !PT ;  /* 0x000000040d117210 */ /* 0x040fe40000ffe4ff */
[----:B------:R-:W-:Y:S01]  /*6970*/  IADD3.X R11, PT, PT, R13, R8, RZ, P2, !PT ;  /* 0x000000080d0b7210 */ /* 0x000fe200017fe4ff */
[----:B---3--:R0:W-:Y:S04]  /*6980*/  STG.E.64 desc[UR8][R20.64], R24 ;  /* 0x0000001814007986 */ /* 0x0081e8000c101b08 */
        /* <DEDUP_REMOVED lines=15> */
[----:B-1----:R-:W3:Y:S04]  /*6a80*/  LDG.E R26, desc[UR8][R12.64+0x1000] ;  /* 0x001000080c1a7981 */ /* 0x002ee8000c1e1900 */
[----:B------:R-:W3:Y:S04]  /*6a90*/  LDG.E R27, desc[UR8][R14.64+0x1000] ;  /* 0x001000080e1b7981 */ /* 0x000ee8000c1e1900 */
[----:B------:R-:W4:Y:S04]  /*6aa0*/  LDG.E R32, desc[UR8][R16.64+0x1000] ;  /* 0x0010000810207981 */ /* 0x000f28000c1e1900 */
        /* <DEDUP_REMOVED lines=11> */
[----:B------:R-:W4:Y:S04]  /*6b60*/  LDG.E R28, desc[UR8][R12.64+0x1800] ;  /* 0x001800080c1c7981 */ /* 0x000f28000c1e1900 */
[----:B------:R-:W4:Y:S04]  /*6b70*/  LDG.E R29, desc[UR8][R14.64+0x1800] ;  /* 0x001800080e1d7981 */ /* 0x000f28000c1e1900 */
[----:B--2---:R-:W2:Y:S04]  /*6b80*/  LDG.E R30, desc[UR8][R16.64+0x1800] ;  /* 0x00180008101e7981 */ /* 0x004ea8000c1e1900 */
[----:B------:R-:W2:Y:S01]  /*6b90*/  LDG.E R31, desc[UR8][R10.64+0x1800] ;  /* 0x001800080a1f7981 */ /* 0x000ea2000c1e1900 */
[----:B------:R-:W-:-:S04]  /*6ba0*/  IADD3 R18, P0, PT, R18, 0x3000, RZ ;  /* 0x0000300012127810 */ /* 0x000fc80007f1e0ff */
[----:B------:R-:W-:Y:S02]  /*6bb0*/  IADD3.X R19, PT, PT, RZ, R19, RZ, P0, !PT ;  /* 0x00000013ff137210 */ /* 0x000fe400007fe4ff */
[----:B------:R-:W-:Y:S02]  /*6bc0*/  LOP3.LUT R18, R18, 0xfffffff8, RZ, 0xc0, !PT ;  /* 0xfffffff812127812 */ /* 0x000fe400078ec0ff */
[----:B------:R-:W-:Y:S02]  /*6bd0*/  LOP3.LUT R19, R19, 0x3, RZ, 0xc0, !PT ;  /* 0x0000000313137812 */ /* 0x000fe400078ec0ff */
[C---:B------:R-:W-:Y:S02]  /*6be0*/  IADD3 R24, P0, PT, R18.reuse, UR6, RZ ;  /* 0x0000000612187c10 */ /* 0x040fe4000ff1e0ff */
[----:B0-----:R-:W-:Y:S02]  /*6bf0*/  IADD3 R22, P1, PT, R18, UR10, RZ ;  /* 0x0000000a12167c10 */ /* 0x001fe4000ff3e0ff */
[----:B------:R-:W-:-:S02]  /*6c00*/  IADD3.X R25, PT, PT, R19, UR7, RZ, P0, !PT ;  /* 0x0000000713197c10 */ /* 0x000fc400087fe4ff */
[----:B------:R-:W-:Y:S02]  /*6c10*/  IADD3.X R23, PT, PT, R19, UR11, RZ, P1, !PT ;  /* 0x0000000b13177c10 */ /* 0x000fe40008ffe4ff */
[----:B------:R-:W-:-:S04]  /*6c20*/  IADD3 R2, PT, PT, R2, 0x800, RZ ;  /* 0x0000080002027810 */ /* 0x000fc80007ffe0ff */
[----:B------:R-:W-:-:S04]  /*6c30*/  ISETP.GT.U32.AND P0, PT, R3, R2, PT ;  /* 0x000000020300720c */ /* 0x000fc80003f04070 */
[----:B------:R-:W-:Y:S01]  /*6c40*/  ISETP.GT.AND.EX P0, PT, R0, RZ, PT, P0 ;  /* 0x000000ff0000720c */ /* 0x000fe20003f04300 */
[----:B------:R-:W-:Y:S01]  /*6c50*/  HFMA2 R19, -RZ, RZ, 0, 0 ;  /* 0x00000000ff137431 */ /* 0x000fe200000001ff */
[----:B----4-:R3:W-:Y:S04]  /*6c60*/  STG.E.64 desc[UR8][R24.64], R28 ;  /* 0x0000001c18007986 */ /* 0x0107e8000c101b08 */
[----:B--2---:R3:W-:Y:S07]  /*6c70*/  STG.E.64 desc[UR8][R22.64], R30 ;  /* 0x0000001e16007986 */ /* 0x0047ee000c101b08 */
[----:B------:R-:W-:Y:S05]  /*6c80*/  @P0 BRA `(.L_x_93) ;  /* 0xfffffff800bc0947 */ /* 0x000fea000383ffff */
[----:B------:R-:W-:Y:S05]  /*6c90*/  EXIT ;  /* 0x000000000000794d */ /* 0x000fea0003800000 */
.L_x_94:
        /* <DEDUP_REMOVED lines=14> */
.L_x_4497:


//--------------------- .text._Z35group_norm_nhwc_bwd_one_pass_kernelI11Bf16IOFp32WLi256ELi64ELi512EEv26Group_norm_nhwc_bwd_params --------------------------
	.section	.text._Z35group_norm_nhwc_bwd_one_pass_kernelI11Bf16IOFp32WLi256ELi64ELi512EEv26Group_norm_nhwc_bwd_params,"ax",@progbits
	.align	128
        .global         _Z35group_norm_nhwc_bwd_one_pass_kernelI11Bf16IOFp32WLi256ELi64ELi512EEv26Group_norm_nhwc_bwd_params
        .type           _Z35group_norm_nhwc_bwd_one_pass_kernelI11Bf16IOFp32WLi256ELi64ELi512EEv26Group_norm_nhwc_bwd_params,@function
        .size           _Z35group_norm_nhwc_bwd_one_pass_kernelI11Bf16IOFp32WLi256ELi64ELi512EEv26Group_norm_nhwc_bwd_params,(.L_x_4498 - _Z35group_norm_nhwc_bwd_one_pass_kernelI11Bf16IOFp32WLi256ELi64ELi512EEv26Group_norm_nhwc_bwd_params)
        .other          _Z35group_norm_nhwc_bwd_one_pass_kernelI11Bf16IOFp32WLi256ELi64ELi512EEv26Group_norm_nhwc_bwd_params,@"STO_CUDA_ENTRY STV_DEFAULT"
_Z35group_norm_nhwc_bwd_one_pass_kernelI11Bf16IOFp32WLi256ELi64ELi512EEv26Group_norm_nhwc_bwd_params:
.text._Z35group_norm_nhwc_bwd_one_pass_kernelI11Bf16IOFp32WLi256ELi64ELi512EEv26Group_norm_nhwc_bwd_params:
        /* <DEDUP_REMOVED lines=11> */
.L_x_162:
[----:B-1----:R-:W1:Y:S01]  /*00b0*/  LDC R8, c[0x0][0x410] ;  /* 0x00010400ff087b82 */ /* 0x002e620000000800 */
[----:B--2---:R-:W2:Y:S01]  /*00c0*/  S2R R2, SR_TID.X ;  /* 0x0000000000027919 */ /* 0x004ea20000002100 */
[----:B---3--:R-:W3:Y:S01]  /*00d0*/  LDCU UR4, c[0x0][0x41c] ;  /* 0x00008380ff0477ac */ /* 0x008ee20008000800 */
[----:B------:R-:W-:Y:S02]  /*00e0*/  ISETP.GE.AND P3, PT, R81, RZ, PT ;  /* 0x000000ff5100720c */ /* 0x000fe40003f66270 */
[----:B------:R-:W-:Y:S01]  /*00f0*/  CS2R R78, SRZ ;  /* 0x00000000004e7805 */ /* 0x000fe2000001ff00 */
[----:B------:R-:W4:Y:S01]  /*0100*/  LDCU.128 UR8, c[0x0][0x400] ;  /* 0x00008000ff0877ac */ /* 0x000f220008000c00 */
[----:B------:R-:W-:Y:S02]  /*0110*/  CS2R R76, SRZ ;  /* 0x00000000004c7805 */ /* 0x000fe4000001ff00 */
[----:B------:R-:W-:Y:S02]  /*0120*/  CS2R R74, SRZ ;  /* 0x00000000004a7805 */ /* 0x000fe4000001ff00 */
[----:B------:R-:W-:-:S02]  /*0130*/  CS2R R72, SRZ ;  /* 0x0000000000487805 */ /* 0x000fc4000001ff00 */
[----:B------:R-:W-:Y:S01]  /*0140*/  CS2R R70, SRZ ;  /* 0x0000000000467805 */ /* 0x000fe2000001ff00 */
[----:B------:R-:W0:Y:S01]  /*0150*/  LDC.64 R62, c[0x0][0x3a8] ;  /* 0x0000ea00ff3e7b82 */ /* 0x000e220000000a00 */
[----:B-1----:R-:W-:-:S04]  /*0160*/  IABS R7, R8 ;  /* 0x0000000800077213 */ /* 0x002fc80000000000 */
[----:B------:R-:W1:Y:S01]  /*0170*/  I2F.RP R6, R7 ;  /* 0x0000000700067306 */ /* 0x000e620000209400 */
[----:B--2---:R-:W-:Y:S02]  /*0180*/  SHF.R.U32.HI R13, RZ, 0x5, R2 ;  /* 0x00000005ff0d7819 */ /* 0x004fe40000011602 */
[----:B------:R-:W-:-:S04]  /*0190*/  SHF.L.U32 R24, R2, 0x1, RZ ;  /* 0x0000000102187819 */ /* 0x000fc800000006ff */
[----:B------:R-:W-:Y:S01]  /*01a0*/  LOP3.LUT R24, R24, 0x3e, RZ, 0xc0, !PT ;  /* 0x0000003e18187812 */ /* 0x000fe200078ec0ff */
[----:B-1----:R-:W1:Y:S02]  /*01b0*/  MUFU.RCP R6, R6 ;  /* 0x0000000600067308 */ /* 0x002e640000001000 */
[----:B-1----:R-:W-:Y:S02]  /*01c0*/  IADD3 R4, PT, PT, R6, 0xffffffe, RZ ;  /* 0x0ffffffe06047810 */ /* 0x002fe40007ffe0ff */
[----:B------:R-:W-:-:S04]  /*01d0*/  IABS R6, R81 ;  /* 0x0000005100067213 */ /* 0x000fc80000000000 */
[----:B------:R1:W2:Y:S02]  /*01e0*/  F2I.FTZ.U32.TRUNC.NTZ R5, R4 ;  /* 0x0000000400057305 */ /* 0x0002a4000021f000 */
[----:B-1----:R-:W-:Y:S02]  /*01f0*/  MOV R4, RZ ;  /* 0x000000ff00047202 */ /* 0x002fe40000000f00 */
[----:B--2---:R-:W-:-:S05]  /*0200*/  IADD3 R0, PT, PT, RZ, -R5, RZ ;  /* 0x80000005ff007210 */ /* 0x004fca0007ffe0ff */
[----:B------:R-:W-:Y:S02]  /*0210*/  IMAD R9, R0, R7, RZ ;  /* 0x0000000700097224 */ /* 0x000fe400078e02ff */
[----:B------:R-:W3:Y:S02]  /*0220*/  S2R R0, SR_CTAID.X ;  /* 0x0000000000007919 */ /* 0x000ee40000002500 */
[----:B------:R-:W-:-:S06]  /*0230*/  IMAD.HI.U32 R5, R5, R9, R4 ;  /* 0x0000000905057227 */ /* 0x000fcc00078e0004 */
[----:B------:R-:W-:-:S05]  /*0240*/  IMAD.HI.U32 R5, R5, R6, RZ ;  /* 0x0000000605057227 */ /* 0x000fca00078e00ff */
[----:B------:R-:W-:-:S05]  /*0250*/  IADD3 R4, PT, PT, -R5, RZ, RZ ;  /* 0x000000ff05047210 */ /* 0x000fca0007ffe1ff */
[----:B------:R-:W-:Y:S01]  /*0260*/  IMAD R4, R7, R4, R6 ;  /* 0x0000000407047224 */ /* 0x000fe200078e0206 */
[----:B------:R-:W-:-:S04]  /*0270*/  LOP3.LUT R6, R81, R8, RZ, 0x3c, !PT ;  /* 0x0000000851067212 */ /* 0x000fc800078e3cff */
[----:B------:R-:W-:Y:S02]  /*0280*/  ISETP.GT.U32.AND P4, PT, R7, R4, PT ;  /* 0x000000040700720c */ /* 0x000fe40003f84070 */
[----:B------:R-:W-:Y:S01]  /*0290*/  ISETP.GE.AND P0, PT, R6, RZ, PT ;  /* 0x000000ff0600720c */ /* 0x000fe20003f06270 */
[----:B---3--:R-:W-:Y:S01]  /*02a0*/  IMAD R13, R0, UR4, R13 ;  /* 0x00000004000d7c24 */ /* 0x008fe2000f8e020d */
[----:B------:R-:W-:Y:S02]  /*02b0*/  CS2R R66, SRZ ;  /* 0x0000000000427805 */ /* 0x000fe4000001ff00 */
[----:B------:R-:W-:Y:S01]  /*02c0*/  CS2R R68, SRZ ;  /* 0x0000000000447805 */ /* 0x000fe2000001ff00 */
[----:B------:R-:W1:Y:S06]  /*02d0*/  LDCU.U8 UR4, c[0x0][0x414] ;  /* 0x00008280ff0477ac */ /* 0x000e6c0008000000 */
[----:B------:R-:W-:-:S02]  /*02e0*/  @!P4 IADD3 R4, PT, PT, R4, -R7, RZ ;  /* 0x800000070404c210 */ /* 0x000fc40007ffe0ff */
[----:B----4-:R-:W-:Y:S02]  /*02f0*/  ISETP.GE.U32.AND P1, PT, R13, UR8, PT ;  /* 0x000000080d007c0c */ /* 0x010fe4000bf26070 */
[----:B------:R-:W-:Y:S02]  /*0300*/  SHF.R.S32.HI R9, RZ, 0x1f, R13 ;  /* 0x0000001fff097819 */ /* 0x000fe4000001140d */
[----:B------:R-:W-:Y:S02]  /*0310*/  ISETP.GE.U32.AND P2, PT, R4, R7, PT ;  /* 0x000000070400720c */ /* 0x000fe40003f46070 */
[----:B------:R-:W-:Y:S02]  /*0320*/  ISETP.GE.AND.EX P1, PT, R9, UR9, PT, P1 ;  /* 0x0000000909007c0c */ /* 0x000fe4000bf26310 */
[----:B------:R-:W-:Y:S02]  /*0330*/  @!P4 IADD3 R5, PT, PT, R5, 0x1, RZ ;  /* 0x000000010505c810 */ /* 0x000fe40007ffe0ff */
[----:B------:R-:W-:-:S02]  /*0340*/  ISETP.GT.U32.AND P5, PT, R7, R4, PT ;  /* 0x000000040700720c */ /* 0x000fc40003fa4070 */
[----:B------:R-:W-:Y:S02]  /*0350*/  IADD3 R11, PT, PT, R13, 0x10, RZ ;  /* 0x000000100d0b7810 */ /* 0x000fe40007ffe0ff */
[----:B------:R-:W-:Y:S02]  /*0360*/  IADD3 R7, PT, PT, R4, -R7, RZ ;  /* 0x8000000704077210 */ /* 0x000fe40007ffe0ff */
[----:B------:R-:W-:Y:S02]  /*0370*/  SHF.R.S32.HI R17, RZ, 0x1f, R11 ;  /* 0x0000001fff117819 */ /* 0x000fe4000001140b */
[----:B------:R-:W-:Y:S01]  /*0380*/  @P2 IADD3 R5, PT, PT, R5, 0x1, RZ ;  /* 0x0000000105052810 */ /* 0x000fe20007ffe0ff */
[----:B------:R-:W2:Y:S01]  /*0390*/  @!P1 LDC.64 R14, c[0x0][0x3f8] ;  /* 0x0000fe00ff0e9b82 */ /* 0x000ea20000000a00 */
[----:B------:R-:W-:Y:S02]  /*03a0*/  ISETP.GE.U32.AND P2, PT, R11, UR8, PT ;  /* 0x000000080b007c0c */ /* 0x000fe4000bf46070 */
[----:B------:R-:W-:-:S02]  /*03b0*/  SEL R4, R7, R4, !P5 ;  /* 0x0000000407047207 */ /* 0x000fc40006800000 */
[----:B------:R-:W-:Y:S02]  /*03c0*/  ISETP.GE.AND.EX P2, PT, R17, UR9, PT, P2 ;  /* 0x0000000911007c0c */ /* 0x000fe4000bf46320 */
[----:B------:R-:W-:Y:S01]  /*03d0*/  ISETP.NE.AND P4, PT, R8, RZ, PT ;  /* 0x000000ff0800720c */ /* 0x000fe20003f85270 */
[----:B------:R-:W3:Y:S01]  /*03e0*/  @!P1 LDC.64 R22, c[0x0][0x3a0] ;  /* 0x0000e800ff169b82 */ /* 0x000ee20000000a00 */
[----:B------:R-:W-:Y:S02]  /*03f0*/  LOP3.LUT R7, RZ, R8, RZ, 0x33, !PT ;  /* 0x00000008ff077212 */ /* 0x000fe400078e33ff */
[----:B------:R-:W-:Y:S02]  /*0400*/  @!P3 IADD3 R4, PT, PT, -R4, RZ, RZ ;  /* 0x000000ff0404b210 */ /* 0x000fe40007ffe1ff */
[----:B------:R-:W-:Y:S02]  /*0410*/  @!P0 IADD3 R5, PT, PT, -R5, RZ, RZ ;  /* 0x000000ff05058210 */ /* 0x000fe40007ffe1ff */
[C---:B------:R-:W-:Y:S01]  /*0420*/  SEL R115, R7.reuse, R4, !P4 ;  /* 0x0000000407737207 */ /* 0x040fe20006000000 */
[----:B------:R-:W4:Y:S01]  /*0430*/  @!P1 LDC.64 R26, c[0x0][0x398] ;  /* 0x0000e600ff1a9b82 */ /* 0x000f220000000a00 */
[----:B------:R-:W-:-:S02]  /*0440*/  SEL R5, R7, R5, !P4 ;  /* 0x0000000507057207 */ /* 0x000fc40006000000 */
[----:B------:R-:W-:Y:S02]  /*0450*/  SHF.L.U32 R7, R115, 0x6, RZ ;  /* 0x0000000673077819 */ /* 0x000fe400000006ff */
[----:B------:R-:W-:Y:S02]  /*0460*/  SHF.R.S32.HI R4, RZ, 0x1f, R5 ;  /* 0x0000001fff047819 */ /* 0x000fe40000011405 */
[----:B------:R-:W-:Y:S01]  /*0470*/  SHF.R.S32.HI R119, RZ, 0x1f, R7 ;  /* 0x0000001fff777819 */ /* 0x000fe20000011407 */
[----:B------:R-:W0:Y:S01]  /*0480*/  @!P2 LDC.64 R18, c[0x0][0x3f8] ;  /* 0x0000fe00ff12ab82 */ /* 0x000e220000000a00 */
[----:B------:R-:W-:Y:S01]  /*0490*/  LOP3.LUT R118, R7, R24, RZ, 0xfc, !PT ;  /* 0x0000001807767212 */ /* 0x000fe200078efcff */
[----:B------:R-:W-:-:S04]  /*04a0*/  IMAD R4, R4, UR10, RZ ;  /* 0x0000000a04047c24 */ /* 0x000fc8000f8e02ff */
[C---:B------:R-:W-:Y:S02]  /*04b0*/  IMAD.WIDE.U32 R118, R5.reuse, UR10, R118 ;  /* 0x0000000a05767c25 */ /* 0x040fe4000f8e0076 */
[----:B------:R-:W1:Y:S02]  /*04c0*/  @!P2 LDC.64 R28, c[0x0][0x3a0] ;  /* 0x0000e800ff1cab82 */ /* 0x000e640000000a00 */
[----:B------:R-:W-:Y:S01]  /*04d0*/  IMAD R5, R5, UR11, R4 ;  /* 0x0000000b05057c24 */ /* 0x000fe2000f8e0204 */
[----:B------:R-:W-:Y:S01]  /*04e0*/  @!P1 MOV R120, R118 ;  /* 0x0000007600789202 */ /* 0x000fe20000000f00 */
[----:B--2---:R-:W-:-:S03]  /*04f0*/  @!P1 IMAD R4, R9, R14, RZ ;  /* 0x0000000e09049224 */ /* 0x004fc600078e02ff */
[----:B------:R-:W-:Y:S01]  /*0500*/  IADD3 R121, PT, PT, R119, R5, RZ ;  /* 0x0000000577797210 */ /* 0x000fe20007ffe0ff */
[C---:B------:R-:W-:Y:S01]  /*0510*/  @!P1 IMAD R7, R13.reuse, R15, R4 ;  /* 0x0000000f0d079224 */ /* 0x040fe200078e0204 */
[C---:B------:R-:W-:Y:S01]  /*0520*/  IADD3 R15, PT, PT, R13.reuse, 0x20, RZ ;  /* 0x000000200d0f7810 */ /* 0x040fe20007ffe0ff */
[----:B------:R-:W2:Y:S01]  /*0530*/  @!P2 LDC.64 R30, c[0x0][0x398] ;  /* 0x0000e600ff1eab82 */ /* 0x000ea20000000a00 */
[----:B------:R-:W-:Y:S01]  /*0540*/  @!P2 MOV R9, R121 ;  /* 0x000000790009a202 */ /* 0x000fe20000000f00 */
[----:B------:R-:W-:Y:S01]  /*0550*/  @!P1 IMAD.WIDE.U32 R4, R13, R14, R120 ;  /* 0x0000000e0d049225 */ /* 0x000fe200078e0078 */
[----:B------:R-:W-:Y:S02]  /*0560*/  ISETP.GE.U32.AND P3, PT, R15, UR8, PT ;  /* 0x000000080f007c0c */ /* 0x000fe4000bf66070 */
[----:B------:R-:W-:Y:S01]  /*0570*/  SHF.R.S32.HI R21, RZ, 0x1f, R15 ;  /* 0x0000001fff157819 */ /* 0x000fe2000001140f */
[----:B0-----:R-:W-:Y:S01]  /*0580*/  @!P2 IMAD R8, R17, R18, RZ ;  /* 0x000000121108a224 */ /* 0x001fe200078e02ff */
[----:B------:R-:W-:-:S02]  /*0590*/  IADD3 R17, PT, PT, R13, 0x30, RZ ;  /* 0x000000300d117810 */ /* 0x000fc40007ffe0ff */
[----:B------:R-:W-:Y:S01]  /*05a0*/  ISETP.GE.AND.EX P3, PT, R21, UR9, PT, P3 ;  /* 0x0000000915007c0c */ /* 0x000fe2000bf66330 */
[----:B------:R-:W-:Y:S01]  /*05b0*/  @!P2 IMAD R19, R11, R19, R8 ;  /* 0x000000130b13a224 */ /* 0x000fe200078e0208 */
[----:B------:R-:W-:Y:S02]  /*05c0*/  @!P2 MOV R8, R118 ;  /* 0x000000760008a202 */ /* 0x000fe40000000f00 */
[----:B------:R-:W-:Y:S02]  /*05d0*/  ISETP.GE.U32.AND P0, PT, R17, UR8, PT ;  /* 0x0000000811007c0c */ /* 0x000fe4000bf06070 */
[----:B------:R-:W-:Y:S01]  /*05e0*/  @!P1 IADD3 R5, PT, PT, R5, R7, RZ ;  /* 0x0000000705059210 */ /* 0x000fe20007ffe0ff */
[----:B------:R-:W-:Y:S01]  /*05f0*/  @!P2 IMAD.WIDE.U32 R8, R11, R18, R8 ;  /* 0x000000120b08a225 */ /* 0x000fe200078e0008 */
[----:B------:R-:W-:Y:S02]  /*0600*/  SHF.R.S32.HI R11, RZ, 0x1f, R17 ;  /* 0x0000001fff0b7819 */ /* 0x000fe40000011411 */
[----:B------:R-:W-:-:S02]  /*0610*/  @!P1 SHF.L.U32 R7, R4, 0x1, RZ ;  /* 0x0000000104079819 */ /* 0x000fc400000006ff */
[----:B------:R-:W-:Y:S01]  /*0620*/  ISETP.GE.AND.EX P0, PT, R11, UR9, PT, P0 ;  /* 0x000000090b007c0c */ /* 0x000fe2000bf06300 */
[----:B------:R-:W0:Y:S01]  /*0630*/  @!P3 LDC.64 R32, c[0x0][0x3f8] ;  /* 0x0000fe00ff20bb82 */ /* 0x000e220000000a00 */
[----:B------:R-:W-:Y:S02]  /*0640*/  @!P1 SHF.L.U64.HI R10, R4, 0x1, R5 ;  /* 0x00000001040a9819 */ /* 0x000fe40000010205 */
[C---:B---3--:R-:W-:Y:S02]  /*0650*/  @!P1 IADD3 R4, P4, PT, R7.reuse, R22, RZ ;  /* 0x0000001607049210 */ /* 0x048fe40007f9e0ff */
[----:B----4-:R-:W-:Y:S02]  /*0660*/  @!P1 IADD3 R6, P5, PT, R7, R26, RZ ;  /* 0x0000001a07069210 */ /* 0x010fe40007fbe0ff */
[----:B------:R-:W-:Y:S01]  /*0670*/  @!P2 IADD3 R9, PT, PT, R9, R19, RZ ;  /* 0x000000130909a210 */ /* 0x000fe20007ffe0ff */
[----:B------:R-:W3:Y:S01]  /*0680*/  @!P3 LDC.64 R34, c[0x0][0x398] ;  /* 0x0000e600ff22bb82 */ /* 0x000ee20000000a00 */
[----:B------:R-:W-:-:S02]  /*0690*/  @!P2 SHF.L.U32 R25, R8, 0x1, RZ ;  /* 0x000000010819a819 */ /* 0x000fc400000006ff */
[C---:B------:R-:W-:Y:S02]  /*06a0*/  @!P1 IADD3.X R5, PT, PT, R10.reuse, R23, RZ, P4, !PT ;  /* 0x000000170a059210 */ /* 0x040fe400027fe4ff */
[----:B------:R-:W-:Y:S02]  /*06b0*/  @!P1 IADD3.X R7, PT, PT, R10, R27, RZ, P5, !PT ;  /* 0x0000001b0a079210 */ /* 0x000fe40002ffe4ff */
[----:B------:R-:W-:Y:S01]  /*06c0*/  @!P2 SHF.L.U64.HI R10, R8, 0x1, R9 ;  /* 0x00000001080aa819 */ /* 0x000fe20000010209 */
[----:B------:R-:W4:Y:S01]  /*06d0*/  @!P0 LDC.64 R36, c[0x0][0x3f8] ;  /* 0x0000fe00ff248b82 */ /* 0x000f220000000a00 */
[----:B-1----:R-:W-:Y:S01]  /*06e0*/  @!P2 IADD3 R8, P4, PT, R25, R28, RZ ;  /* 0x0000001c1908a210 */ /* 0x002fe20007f9e0ff */
[----:B------:R0:W3:Y:S01]  /*06f0*/  @!P1 LDG.E R78, desc[UR6][R6.64] ;  /* 0x00000006064e9981 */ /* 0x0000e2000c1e1900 */
[----:B------:R-:W-:Y:S02]  /*0700*/  IADD3 R19, PT, PT, R13, 0x40, RZ ;  /* 0x000000400d137810 */ /* 0x000fe40007ffe0ff */
[----:B------:R-:W-:Y:S01]  /*0710*/  @!P2 IADD3.X R9, PT, PT, R10, R29, RZ, P4, !PT ;  /* 0x0000001d0a09a210 */ /* 0x000fe200027fe4ff */
[----:B------:R2:W3:Y:S02]  /*0720*/  @!P1 LDG.E R79, desc[UR6][R4.64] ;  /* 0x00000006044f9981 */ /* 0x0004e4000c1e1900 */
[----:B------:R-:W1:Y:S01]  /*0730*/  @!P3 LDC.64 R28, c[0x0][0x3a0] ;  /* 0x0000e800ff1cbb82 */ /* 0x000e620000000a00 */
[----:B------:R-:W-:Y:S01]  /*0740*/  ISETP.GE.U32.AND P4, PT, R19, UR8, PT ;  /* 0x0000000813007c0c */ /* 0x000fe2000bf86070 */
[----:B------:R4:W3:Y:S01]  /*0750*/  @!P2 LDG.E R77, desc[UR6][R8.64] ;  /* 0x00000006084da981 */ /* 0x0008e2000c1e1900 */
[----:B------:R-:W-:Y:S01]  /*0760*/  SHF.R.S32.HI R23, RZ, 0x1f, R19 ;  /* 0x0000001fff177819 */ /* 0x000fe20000011413 */
[----:B0-----:R-:W-:-:S03]  /*0770*/  @!P3 IMAD R6, R21, R32, RZ ;  /* 0x000000201506b224 */ /* 0x001fc600078e02ff */
[----:B------:R-:W-:Y:S01]  /*0780*/  ISETP.GE.AND.EX P4, PT, R23, UR9, PT, P4 ;  /* 0x0000000917007c0c */ /* 0x000fe2000bf86340 */
[----:B------:R-:W-:Y:S01]  /*0790*/  @!P3 IMAD R27, R15, R33, R6 ;  /* 0x000000210f1bb224 */ /* 0x000fe200078e0206 */
[----:B------:R-:W-:Y:S02]  /*07a0*/  @!P3 MOV R6, R118 ;  /* 0x000000760006b202 */ /* 0x000fe40000000f00 */
[----:B------:R-:W-:Y:S02]  /*07b0*/  @!P3 MOV R7, R121 ;  /* 0x000000790007b202 */ /* 0x000fe40000000f00 */
[----:B--2---:R-:W-:Y:S02]  /*07c0*/  @!P2 IADD3 R4, P1, PT, R25, R30, RZ ;  /* 0x0000001e1904a210 */ /* 0x004fe40007f3e0ff */
[----:B------:R-:W-:Y:S01]  /*07d0*/  IADD3 R21, PT, PT, R13, 0x50, RZ ;  /* 0x000000500d157810 */ /* 0x000fe20007ffe0ff */
[----:B------:R-:W-:Y:S02]  /*07e0*/  @!P3 IMAD.WIDE.U32 R6, R15, R32, R6 ;  /* 0x000000200f06b225 */ /* 0x000fe400078e0006 */
[----:B------:R-:W0:Y:S01]  /*07f0*/  @!P0 LDC.64 R32, c[0x0][0x398] ;  /* 0x0000e600ff208b82 */ /* 0x000e220000000a00 */
[----:B------:R-:W-:-:S02]  /*0800*/  @!P2 IADD3.X R5, PT, PT, R10, R31, RZ, P1, !PT ;  /* 0x0000001f0a05a210 */ /* 0x000fc40000ffe4ff */
[----:B------:R-:W-:Y:S02]  /*0810*/  ISETP.GE.U32.AND P1, PT, R21, UR8, PT ;  /* 0x0000000815007c0c */ /* 0x000fe4000bf26070 */
[----:B------:R-:W-:Y:S01]  /*0820*/  SHF.R.S32.HI R25, RZ, 0x1f, R21 ;  /* 0x0000001fff197819 */ /* 0x000fe20000011415 */
[----:B----4-:R-:W-:Y:S01]  /*0830*/  @!P0 IMAD R8, R11, R36, RZ ;  /* 0x000000240b088224 */ /* 0x010fe200078e02ff */
[----:B------:R-:W-:Y:S01]  /*0840*/  @!P3 IADD3 R7, PT, PT, R7, R27, RZ ;  /* 0x0000001b0707b210 */ /* 0x000fe20007ffe0ff */
[----:B------:R-:W2:Y:S01]  /*0850*/  @!P0 LDC.64 R30, c[0x0][0x3a0] ;  /* 0x0000e800ff1e8b82 */ /* 0x000ea20000000a00 */
[----:B------:R-:W-:Y:S01]  /*0860*/  @!P3 SHF.L.U32 R9, R6, 0x1, RZ ;  /* 0x000000010609b819 */ /* 0x000fe200000006ff */
[----:B------:R2:W4:Y:S01]  /*0870*/  @!P2 LDG.E R76, desc[UR6][R4.64] ;  /* 0x00000006044ca981 */ /* 0x000522000c1e1900 */
[----:B------:R-:W-:-:S05]  /*0880*/  ISETP.GE.AND.EX P1, PT, R25, UR9, PT, P1 ;  /* 0x0000000919007c0c */ /* 0x000fca000bf26310 */
[----:B------:R-:W2:Y:S01]  /*0890*/  @!P4 LDC.64 R38, c[0x0][0x3f8] ;  /* 0x0000fe00ff26cb82 */ /* 0x000ea20000000a00 */
[----:B------:R-:W-:Y:S02]  /*08a0*/  @!P3 SHF.L.U64.HI R12, R6, 0x1, R7 ;  /* 0x00000001060cb819 */ /* 0x000fe40000010207 */
[----:B-1----:R-:W-:Y:S02]  /*08b0*/  @!P3 IADD3 R6, P2, PT, R9, R28, RZ ;  /* 0x0000001c0906b210 */ /* 0x002fe40007f5e0ff */
[----:B------:R-:W-:Y:S02]  /*08c0*/  @!P0 MOV R10, R118 ;  /* 0x00000076000a8202 */ /* 0x000fe40000000f00 */
[----:B------:R-:W-:Y:S01]  /*08d0*/  @!P0 MOV R11, R121 ;  /* 0x00000079000b8202 */ /* 0x000fe20000000f00 */
[----:B------:R-:W-:Y:S01]  /*08e0*/  @!P0 IMAD R15, R17, R37, R8 ;  /* 0x00000025110f8224 */ /* 0x000fe200078e0208 */
[----:B------:R-:W-:Y:S01]  /*08f0*/  @!P3 IADD3.X R7, PT, PT, R12, R29, RZ, P2, !PT ;  /* 0x0000001d0c07b210 */ /* 0x000fe200017fe4ff */
[----:B------:R-:W1:Y:S01]  /*0900*/  @!P4 LDC.64 R26, c[0x0][0x3a0] ;  /* 0x0000e800ff1acb82 */ /* 0x000e620000000a00 */
[----:B---3--:R-:W-:Y:S01]  /*0910*/  @!P3 IADD3 R8, P2, PT, R9, R34, RZ ;  /* 0x000000220908b210 */ /* 0x008fe20007f5e0ff */
[----:B------:R-:W-:-:S02]  /*0920*/  @!P0 IMAD.WIDE.U32 R10, R17, R36, R10 ;  /* 0x00000024110a8225 */ /* 0x000fc400078e000a */
[----:B------:R3:W4:Y:S01]  /*0930*/  @!P3 LDG.E R75, desc[UR6][R6.64] ;  /* 0x00000006064bb981 */ /* 0x000722000c1e1900 */
[----:B------:R-:W-:Y:S02]  /*0940*/  @!P3 IADD3.X R9, PT, PT, R12, R35, RZ, P2, !PT ;  /* 0x000000230c09b210 */ /* 0x000fe400017fe4ff */
[----:B------:R-:W-:Y:S01]  /*0950*/  @!P0 IADD3 R15, PT, PT, R11, R15, RZ ;  /* 0x0000000f0b0f8210 */ /* 0x000fe20007ffe0ff */
[----:B------:R-:W1:Y:S01]  /*0960*/  @!P1 LDC.64 R36, c[0x0][0x3f8] ;  /* 0x0000fe00ff249b82 */ /* 0x000e620000000a00 */
[C---:B------:R-:W-:Y:S01]  /*0970*/  @!P0 SHF.L.U32 R11, R10.reuse, 0x1, RZ ;  /* 0x000000010a0b8819 */ /* 0x040fe200000006ff */
[----:B------:R1:W4:Y:S01]  /*0980*/  @!P3 LDG.E R74, desc[UR6][R8.64] ;  /* 0x00000006084ab981 */ /* 0x000322000c1e1900 */
[----:B------:R-:W-:Y:S02]  /*0990*/  @!P0 SHF.L.U64.HI R12, R10, 0x1, R15 ;  /* 0x000000010a0c8819 */ /* 0x000fe4000001020f */
[----:B0-----:R-:W-:Y:S02]  /*09a0*/  @!P0 IADD3 R10, P3, PT, R11, R32, RZ ;  /* 0x000000200b0a8210 */ /* 0x001fe40007f7e0ff */
[----:B------:R-:W-:Y:S01]  /*09b0*/  IADD3 R17, PT, PT, R13, 0x60, RZ ;  /* 0x000000600d117810 */ /* 0x000fe20007ffe0ff */
[----:B--2---:R-:W-:Y:S01]  /*09c0*/  @!P4 IMAD R14, R23, R38, RZ ;  /* 0x00000026170ec224 */ /* 0x004fe200078e02ff */
[----:B------:R-:W-:Y:S01]  /*09d0*/  @!P0 IADD3 R4, P2, PT, R11, R30, RZ ;  /* 0x0000001e0b048210 */ /* 0x000fe20007f5e0ff */
[----:B------:R-:W0:Y:S01]  /*09e0*/  @!P4 LDC.64 R28, c[0x0][0x398] ;  /* 0x0000e600ff1ccb82 */ /* 0x000e220000000a00 */
[----:B------:R-:W-:-:S02]  /*09f0*/  @!P0 IADD3.X R11, PT, PT, R12, R33, RZ, P3, !PT ;  /* 0x000000210c0b8210 */ /* 0x000fc40001ffe4ff */
[----:B------:R-:W-:Y:S02]  /*0a00*/  ISETP.GE.U32.AND P3, PT, R17, UR8, PT ;  /* 0x0000000811007c0c */ /* 0x000fe4000bf66070 */
[----:B------:R-:W-:Y:S02]  /*0a10*/  SHF.R.S32.HI R23, RZ, 0x1f, R17 ;  /* 0x0000001fff177819 */ /* 0x000fe40000011411 */
[----:B---3--:R-:W-:Y:S02]  /*0a20*/  @!P4 MOV R6, R118 ;  /* 0x000000760006c202 */ /* 0x008fe40000000f00 */
[----:B------:R-:W-:Y:S01]  /*0a30*/  @!P4 MOV R7, R121 ;  /* 0x000000790007c202 */ /* 0x000fe20000000f00 */
[----:B------:R-:W-:Y:S01]  /*0a40*/  @!P4 IMAD R15, R19, R39, R14 ;  /* 0x00000027130fc224 */ /* 0x000fe200078e020e */
[----:B------:R-:W-:Y:S01]  /*0a50*/  ISETP.GE.AND.EX P3, PT, R23, UR9, PT, P3 ;  /* 0x0000000917007c0c */ /* 0x000fe2000bf66330 */
[----:B------:R-:W2:Y:S01]  /*0a60*/  @!P1 LDC.64 R32, c[0x0][0x398] ;  /* 0x0000e600ff209b82 */ /* 0x000ea20000000a00 */
[----:B------:R-:W-:Y:S01]  /*0a70*/  @!P0 IADD3.X R5, PT, PT, R12, R31, RZ, P2, !PT ;  /* 0x0000001f0c058210 */ /* 0x000fe200017fe4ff */
[----:B------:R-:W-:Y:S01]  /*0a80*/  @!P4 IMAD.WIDE.U32 R6, R19, R38, R6 ;  /* 0x000000261306c225 */ /* 0x000fe200078e0006 */
[----:B------:R-:W-:Y:S01]  /*0a90*/  IADD3 R19, PT, PT, R13, 0x70, RZ ;  /* 0x000000700d137810 */ /* 0x000fe20007ffe0ff */
[----:B------:R-:W3:Y:S04]  /*0aa0*/  @!P0 LDG.E R72, desc[UR6][R10.64] ;  /* 0x000000060a488981 */ /* 0x000ee8000c1e1900 */
[----:B------:R-:W2:Y:S01]  /*0ab0*/  @!P1 LDC.64 R30, c[0x0][0x3a0] ;  /* 0x0000e800ff1e9b82 */ /* 0x000ea20000000a00 */
[----:B-1----:R-:W-:Y:S01]  /*0ac0*/  @!P1 IMAD R8, R25, R36, RZ ;  /* 0x0000002419089224 */ /* 0x002fe200078e02ff */
[----:B------:R-:W-:Y:S01]  /*0ad0*/  ISETP.GE.U32.AND P2, PT, R19, UR8, PT ;  /* 0x0000000813007c0c */ /* 0x000fe2000bf46070 */
[----:B------:R1:W3:Y:S01]  /*0ae0*/  @!P0 LDG.E R73, desc[UR6][R4.64] ;  /* 0x0000000604498981 */ /* 0x0002e2000c1e1900 */
[----:B------:R-:W-:-:S04]  /*0af0*/  SHF.R.S32.HI R25, RZ, 0x1f, R19 ;  /* 0x0000001fff197819 */ /* 0x000fc80000011413 */
[----:B------:R-:W2:Y:S01]  /*0b00*/  @!P3 LDC.64 R34, c[0x0][0x3f8] ;  /* 0x0000fe00ff22bb82 */ /* 0x000ea20000000a00 */
[----:B------:R-:W-:Y:S02]  /*0b10*/  ISETP.GE.AND.EX P2, PT, R25, UR9, PT, P2 ;  /* 0x0000000919007c0c */ /* 0x000fe4000bf46320 */
[----:B-1----:R-:W-:Y:S02]  /*0b20*/  @!P1 MOV R4, R118 ;  /* 0x0000007600049202 */ /* 0x002fe40000000f00 */
[----:B------:R-:W-:Y:S02]  /*0b30*/  @!P1 MOV R5, R121 ;  /* 0x0000007900059202 */ /* 0x000fe40000000f00 */
[----:B------:R-:W-:Y:S01]  /*0b40*/  @!P4 IADD3 R7, PT, PT, R7, R15, RZ ;  /* 0x0000000f0707c210 */ /* 0x000fe20007ffe0ff */
[C---:B------:R-:W-:Y:S01]  /*0b50*/  @!P1 IMAD R15, R21.reuse, R37, R8 ;  /* 0x00000025150f9224 */ /* 0x040fe200078e0208 */
[C---:B------:R-:W-:Y:S01]  /*0b60*/  @!P4 SHF.L.U32 R9, R6.reuse, 0x1, RZ ;  /* 0x000000010609c819 */ /* 0x040fe200000006ff */
[----:B------:R-:W-:Y:S01]  /*0b70*/  @!P1 IMAD.WIDE.U32 R4, R21, R36, R4 ;  /* 0x0000002415049225 */ /* 0x000fe200078e0004 */
[----:B------:R-:W-:-:S03]  /*0b80*/  @!P4 SHF.L.U64.HI R12, R6, 0x1, R7 ;  /* 0x00000001060cc819 */ /* 0x000fc60000010207 */
[----:B------:R-:W1:Y:S01]  /*0b90*/  @!P2 LDC.64 R36, c[0x0][0x3f8] ;  /* 0x0000fe00ff24ab82 */ /* 0x000e620000000a00 */
[C---:B------:R-:W-:Y:S02]  /*0ba0*/  @!P4 IADD3 R6, P5, PT, R9.reuse, R26, RZ ;  /* 0x0000001a0906c210 */ /* 0x040fe40007fbe0ff */
[----:B0-----:R-:W-:Y:S02]  /*0bb0*/  @!P4 IADD3 R8, P0, PT, R9, R28, RZ ;  /* 0x0000001c0908c210 */ /* 0x001fe40007f1e0ff */
[----:B------:R-:W-:Y:S02]  /*0bc0*/  @!P1 IADD3 R15, PT, PT, R5, R15, RZ ;  /* 0x0000000f050f9210 */ /* 0x000fe40007ffe0ff */
[----:B------:R-:W-:Y:S01]  /*0bd0*/  @!P1 SHF.L.U32 R5, R4, 0x1, RZ ;  /* 0x0000000104059819 */ /* 0x000fe200000006ff */
[----:B------:R-:W0:Y:S01]  /*0be0*/  @!P2 LDC.64 R38, c[0x0][0x398] ;  /* 0x0000e600ff26ab82 */ /* 0x000e220000000a00 */
[C---:B------:R-:W-:Y:S02]  /*0bf0*/  @!P4 IADD3.X R7, PT, PT, R12.reuse, R27, RZ, P5, !PT ;  /* 0x0000001b0c07c210 */ /* 0x040fe40002ffe4ff */
[----:B------:R-:W-:-:S02]  /*0c00*/  @!P4 IADD3.X R9, PT, PT, R12, R29, RZ, P0, !PT ;  /* 0x0000001d0c09c210 */ /* 0x000fc400007fe4ff */
[----:B------:R-:W-:Y:S01]  /*0c10*/  @!P1 SHF.L.U64.HI R12, R4, 0x1, R15 ;  /* 0x00000001040c9819 */ /* 0x000fe2000001020f */
[----:B------:R2:W3:Y:S01]  /*0c20*/  @!P4 LDG.E R71, desc[UR6][R6.64] ;  /* 0x000000060647c981 */ /* 0x0004e2000c1e1900 */
[----:B------:R-:W-:Y:S02]  /*0c30*/  IADD3 R21, PT, PT, R13, 0x80, RZ ;  /* 0x000000800d157810 */ /* 0x000fe40007ffe0ff */
[----:B--2---:R-:W-:Y:S01]  /*0c40*/  @!P1 IADD3 R14, P0, PT, R5, R30, RZ ;  /* 0x0000001e050e9210 */ /* 0x004fe20007f1e0ff */
[----:B------:R2:W3:Y:S01]  /*0c50*/  @!P4 LDG.E R70, desc[UR6][R8.64] ;  /* 0x000000060846c981 */ /* 0x0004e2000c1e1900 */
[----:B------:R-:W-:Y:S02]  /*0c60*/  ISETP.GE.U32.AND P5, PT, R21, UR8, PT ;  /* 0x0000000815007c0c */ /* 0x000fe4000bfa6070 */
[----:B------:R-:W-:Y:S02]  /*0c70*/  @!P1 IADD3.X R15, PT, PT, R12, R31, RZ, P0, !PT ;  /* 0x0000001f0c0f9210 */ /* 0x000fe400007fe4ff */
[----:B------:R-:W-:Y:S01]  /*0c80*/  SHF.R.S32.HI R27, RZ, 0x1f, R21 ;  /* 0x0000001fff1b7819 */ /* 0x000fe20000011415 */
[----:B------:R-:W-:Y:S01]  /*0c90*/  @!P3 IMAD R6, R23, R34, RZ ;  /* 0x000000221706b224 */ /* 0x000fe200078e02ff */
[----:B------:R-:W-:Y:S01]  /*0ca0*/  @!P1 IADD3 R10, P0, PT, R5, R32, RZ ;  /* 0x00000020050a9210 */ /* 0x000fe20007f1e0ff */
[----:B------:R-:W0:Y:S01]  /*0cb0*/  @!P3 LDC.64 R30, c[0x0][0x3a0] ;  /* 0x0000e800ff1ebb82 */ /* 0x000e220000000a00 */
[----:B------:R-:W-:-:S02]  /*0cc0*/  IADD3 R23, PT, PT, R13, 0x90, RZ ;  /* 0x000000900d177810 */ /* 0x000fc40007ffe0ff */
[----:B------:R-:W-:Y:S01]  /*0cd0*/  ISETP.GE.AND.EX P5, PT, R27, UR9, PT, P5 ;  /* 0x000000091b007c0c */ /* 0x000fe2000bfa6350 */
[----:B--2---:R-:W-:Y:S01]  /*0ce0*/  @!P3 IMAD R9, R17, R35, R6 ;  /* 0x000000231109b224 */ /* 0x004fe200078e0206 */
[----:B------:R-:W-:Y:S02]  /*0cf0*/  @!P1 IADD3.X R11, PT, PT, R12, R33, RZ, P0, !PT ;  /* 0x000000210c0b9210 */ /* 0x000fe400007fe4ff */
[----:B------:R-:W-:Y:S01]  /*0d00*/  ISETP.GE.U32.AND P0, PT, R23, UR8, PT ;  /* 0x0000000817007c0c */ /* 0x000fe2000bf06070 */
[----:B------:R-:W2:Y:S01]  /*0d10*/  @!P3 LDC.64 R32, c[0x0][0x398] ;  /* 0x0000e600ff20bb82 */ /* 0x000ea20000000a00 */
[----:B------:R-:W-:Y:S02]  /*0d20*/  SHF.R.S32.HI R29, RZ, 0x1f, R23 ;  /* 0x0000001fff1d7819 */ /* 0x000fe40000011417 */
[----:B------:R-:W-:Y:S02]  /*0d30*/  @!P3 MOV R6, R118 ;  /* 0x000000760006b202 */ /* 0x000fe40000000f00 */
[----:B------:R-:W-:-:S02]  /*0d40*/  @!P3 MOV R7, R121 ;  /* 0x000000790007b202 */ /* 0x000fc40000000f00 */
[----:B------:R-:W-:Y:S01]  /*0d50*/  ISETP.GE.AND.EX P0, PT, R29, UR9, PT, P0 ;  /* 0x000000091d007c0c */ /* 0x000fe2000bf06300 */
[----:B------:R-:W2:Y:S01]  /*0d60*/  @!P5 LDC.64 R40, c[0x0][0x3f8] ;  /* 0x0000fe00ff28db82 */ /* 0x000ea20000000a00 */
[----:B------:R-:W-:Y:S01]  /*0d70*/  @!P3 IMAD.WIDE.U32 R6, R17, R34, R6 ;  /* 0x000000221106b225 */ /* 0x000fe200078e0006 */
[----:B------:R-:W-:Y:S02]  /*0d80*/  @!P2 MOV R16, R118 ;  /* 0x000000760010a202 */ /* 0x000fe40000000f00 */
[----:B------:R-:W-:Y:S01]  /*0d90*/  @!P2 MOV R17, R121 ;  /* 0x000000790011a202 */ /* 0x000fe20000000f00 */
[-C--:B-1----:R-:W-:Y:S01]  /*0da0*/  @!P2 IMAD R8, R25, R36.reuse, RZ ;  /* 0x000000241908a224 */ /* 0x082fe200078e02ff */
[----:B------:R-:W-:Y:S02]  /*0db0*/  @!P3 IADD3 R7, PT, PT, R7, R9, RZ ;  /* 0x000000090707b210 */ /* 0x000fe40007ffe0ff */
[----:B------:R-:W1:Y:S01]  /*0dc0*/  @!P2 LDC.64 R34, c[0x0][0x3a0] ;  /* 0x0000e800ff22ab82 */ /* 0x000e620000000a00 */
[----:B------:R-:W-:Y:S01]  /*0dd0*/  MOV R4, RZ ;  /* 0x000000ff00047202 */ /* 0x000fe20000000f00 */
[----:B------:R-:W-:Y:S01]  /*0de0*/  @!P2 IMAD.WIDE.U32 R16, R19, R36, R16 ;  /* 0x000000241310a225 */ /* 0x000fe200078e0010 */
[----:B------:R-:W-:-:S02]  /*0df0*/  @!P3 SHF.L.U64.HI R12, R6, 0x1, R7 ;  /* 0x00000001060cb819 */ /* 0x000fc40000010207 */
[----:B------:R-:W-:Y:S01]  /*0e00*/  MOV R5, RZ ;  /* 0x000000ff00057202 */ /* 0x000fe20000000f00 */
[----:B------:R-:W-:Y:S01]  /*0e10*/  @!P2 IMAD R7, R19, R37, R8 ;  /* 0x000000251307a224 */ /* 0x000fe200078e0208 */
[----:B------:R0:W3:Y:S01]  /*0e20*/  @!P1 LDG.E R4, desc[UR6][R14.64] ;  /* 0x000000060e049981 */ /* 0x0000e2000c1e1900 */
[----:B------:R-:W1:Y:S03]  /*0e30*/  @!P0 LDC.64 R36, c[0x0][0x3f8] ;  /* 0x0000fe00ff248b82 */ /* 0x000e660000000a00 */
[----:B------:R1:W3:Y:S01]  /*0e40*/  @!P1 LDG.E R5, desc[UR6][R10.64] ;  /* 0x000000060a059981 */ /* 0x0002e2000c1e1900 */
[----:B0-----:R-:W-:-:S04]  /*0e50*/  @!P3 SHF.L.U32 R15, R6, 0x1, RZ ;  /* 0x00000001060fb819 */ /* 0x001fc800000006ff */
[----:B------:R-:W-:Y:S02]  /*0e60*/  @!P3 IADD3 R8, P1, PT, R15, R30, RZ ;  /* 0x0000001e0f08b210 */ /* 0x000fe40007f3e0ff */
[----:B------:R-:W-:Y:S02]  /*0e70*/  @!P2 IADD3 R7, PT, PT, R17, R7, RZ ;  /* 0x000000071107a210 */ /* 0x000fe40007ffe0ff */
[----:B------:R-:W-:Y:S02]  /*0e80*/  @!P3 IADD3.X R9, PT, PT, R12, R31, RZ, P1, !PT ;  /* 0x0000001f0c09b210 */ /* 0x000fe40000ffe4ff */
[----:B--2---:R-:W-:Y:S01]  /*0e90*/  @!P3 IADD3 R14, P1, PT, R15, R32, RZ ;  /* 0x000000200f0eb210 */ /* 0x004fe20007f3e0ff */
[----:B------:R-:W0:Y:S01]  /*0ea0*/  @!P5 LDC.64 R30, c[0x0][0x3a0] ;  /* 0x0000e800ff1edb82 */ /* 0x000e220000000a00 */
[----:B------:R-:W-:Y:S02]  /*0eb0*/  @!P2 SHF.L.U32 R17, R16, 0x1, RZ ;  /* 0x000000011011a819 */ /* 0x000fe400000006ff */
[----:B------:R-:W-:-:S02]  /*0ec0*/  @!P3 IADD3.X R15, PT, PT, R12, R33, RZ, P1, !PT ;  /* 0x000000210c0fb210 */ /* 0x000fc40000ffe4ff */
[----:B------:R-:W-:Y:S01]  /*0ed0*/  @!P2 SHF.L.U64.HI R12, R16, 0x1, R7 ;  /* 0x00000001100ca819 */ /* 0x000fe20000010207 */
[----:B------:R-:W-:Y:S01]  /*0ee0*/  @!P5 IMAD R16, R27, R40, RZ ;  /* 0x000000281b10d224 */ /* 0x000fe200078e02ff */
[----:B------:R-:W-:Y:S02]  /*0ef0*/  @!P5 MOV R18, R118 ;  /* 0x000000760012d202 */ /* 0x000fe40000000f00 */
[----:B------:R-:W-:Y:S02]  /*0f00*/  @!P5 MOV R19, R121 ;  /* 0x000000790013d202 */ /* 0x000fe40000000f00 */
[----:B------:R-:W-:Y:S01]  /*0f10*/  MOV R6, RZ ;  /* 0x000000ff00067202 */ /* 0x000fe20000000f00 */
[----:B------:R-:W-:Y:S01]  /*0f20*/  @!P5 IMAD R25, R21, R41, R16 ;  /* 0x000000291519d224 */ /* 0x000fe200078e0210 */
[----:B-1----:R-:W-:Y:S01]  /*0f30*/  @!P2 IADD3 R10, P1, PT, R17, R34, RZ ;  /* 0x00000022110aa210 */ /* 0x002fe20007f3e0ff */
[----:B------:R-:W-:-:S04]  /*0f40*/  @!P5 IMAD.WIDE.U32 R18, R21, R40, R18 ;  /* 0x000000281512d225 */ /* 0x000fc800078e0012 */
[----:B------:R-:W-:Y:S01]  /*0f50*/  @!P0 IMAD R20, R29, R36, RZ ;  /* 0x000000241d148224 */ /* 0x000fe200078e02ff */
[----:B------:R1:W2:Y:S01]  /*0f60*/  @!P3 LDG.E R6, desc[UR6][R8.64] ;  /* 0x000000060806b981 */ /* 0x0002a2000c1e1900 */
[----:B------:R-:W-:Y:S01]  /*0f70*/  @!P2 IADD3.X R11, PT, PT, R12, R35, RZ, P1, !PT ;  /* 0x000000230c0ba210 */ /* 0x000fe20000ffe4ff */
[----:B------:R-:W0:Y:S01]  /*0f80*/  @!P5 LDC.64 R26, c[0x0][0x398] ;  /* 0x0000e600ff1adb82 */ /* 0x000e220000000a00 */
[----:B------:R-:W-:Y:S02]  /*0f90*/  @!P0 MOV R21, R121 ;  /* 0x0000007900158202 */ /* 0x000fe40000000f00 */
[----:B------:R-:W-:Y:S02]  /*0fa0*/  @!P2 IADD3 R16, P1, PT, R17, R38, RZ ;  /* 0x000000261110a210 */ /* 0x000fe40007f3e0ff */
[----:B-1----:R-:W-:Y:S01]  /*0fb0*/  @!P5 IADD3 R9, PT, PT, R19, R25, RZ ;  /* 0x000000191309d210 */ /* 0x002fe20007ffe0ff */
[----:B------:R-:W-:Y:S01]  /*0fc0*/  @!P0 IMAD R25, R23, R37, R20 ;  /* 0x0000002517198224 */ /* 0x000fe200078e0214 */
[----:B------:R-:W-:Y:S01]  /*0fd0*/  @!P0 MOV R20, R118 ;  /* 0x0000007600148202 */ /* 0x000fe20000000f00 */
[----:B------:R-:W1:Y:S01]  /*0fe0*/  @!P0 LDC.64 R28, c[0x0][0x3a0] ;  /* 0x0000e800ff1c8b82 */ /* 0x000e620000000a00 */
[----:B------:R-:W-:-:S02]  /*0ff0*/  IADD3 R33, PT, PT, R13, 0xa0, RZ ;  /* 0x000000a00d217810 */ /* 0x000fc40007ffe0ff */
[----:B------:R-:W-:Y:S01]  /*1000*/  @!P2 IADD3.X R17, PT, PT, R12, R39, RZ, P1, !PT ;  /* 0x000000270c11a210 */ /* 0x000fe20000ffe4ff */
[----:B------:R-:W-:Y:S01]  /*1010*/  @!P0 IMAD.WIDE.U32 R20, R23, R36, R20 ;  /* 0x0000002417148225 */ /* 0x000fe200078e0014 */
[----:B------:R-:W-:Y:S02]  /*1020*/  ISETP.GE.U32.AND P1, PT, R33, UR8, PT ;  /* 0x0000000821007c0c */ /* 0x000fe4000bf26070 */
[----:B------:R-:W-:Y:S01]  /*1030*/  SHF.R.S32.HI R23, RZ, 0x1f, R33 ;  /* 0x0000001fff177819 */ /* 0x000fe20000011421 */
[----:B------:R-:W1:Y:S03]  /*1040*/  @!P0 LDC.64 R38, c[0x0][0x398] ;  /* 0x0000e600ff268b82 */ /* 0x000e660000000a00 */
[----:B------:R-:W-:Y:S02]  /*1050*/  ISETP.GE.AND.EX P1, PT, R23, UR9, PT, P1 ;  /* 0x0000000917007c0c */ /* 0x000fe4000bf26310 */
[----:B------:R-:W-:-:S02]  /*1060*/  @!P5 SHF.L.U64.HI R12, R18, 0x1, R9 ;  /* 0x00000001120cd819 */ /* 0x000fc40000010209 */
[----:B------:R-:W-:Y:S02]  /*1070*/  MOV R7, RZ ;  /* 0x000000ff00077202 */ /* 0x000fe40000000f00 */
[----:B------:R-:W-:Y:S02]  /*1080*/  MOV R9, RZ ;  /* 0x000000ff00097202 */ /* 0x000fe40000000f00 */
[----:B------:R-:W-:Y:S02]  /*1090*/  IADD3 R35, PT, PT, R13, 0xb0, RZ ;  /* 0x000000b00d237810 */ /* 0x000fe40007ffe0ff */
[----:B------:R-:W-:Y:S01]  /*10a0*/  @!P5 SHF.L.U32 R19, R18, 0x1, RZ ;  /* 0x000000011213d819 */ /* 0x000fe200000006ff */
[----:B------:R0:W2:Y:S01]  /*10b0*/  @!P3 LDG.E R7, desc[UR6][R14.64] ;  /* 0x000000060e07b981 */ /* 0x0000a2000c1e1900 */
[----:B------:R-:W-:Y:S01]  /*10c0*/  MOV R8, RZ ;  /* 0x000000ff00087202 */ /* 0x000fe20000000f00 */
[----:B------:R-:W4:Y:S01]  /*10d0*/  @!P1 LDC.64 R48, c[0x0][0x3a0] ;  /* 0x0000e800ff309b82 */ /* 0x000f220000000a00 */
[----:B------:R-:W-:Y:S01]  /*10e0*/  ISETP.GE.U32.AND P4, PT, R35, UR8, PT ;  /* 0x0000000823007c0c */ /* 0x000fe2000bf86070 */
[----:B------:R0:W2:Y:S01]  /*10f0*/  @!P2 LDG.E R9, desc[UR6][R16.64] ;  /* 0x000000061009a981 */ /* 0x0000a2000c1e1900 */
[----:B------:R-:W-:-:S03]  /*1100*/  SHF.R.S32.HI R37, RZ, 0x1f, R35 ;  /* 0x0000001fff257819 */ /* 0x000fc60000011423 */
[----:B------:R0:W2:Y:S02]  /*1110*/  @!P2 LDG.E R8, desc[UR6][R10.64] ;  /* 0x000000060a08a981 */ /* 0x0000a4000c1e1900 */
[----:B0-----:R-:W-:Y:S02]  /*1120*/  @!P5 IADD3 R14, P3, PT, R19, R30, RZ ;  /* 0x0000001e130ed210 */ /* 0x001fe40007f7e0ff */
[----:B------:R-:W-:Y:S01]  /*1130*/  ISETP.GE.AND.EX P4, PT, R37, UR9, PT, P4 ;  /* 0x0000000925007c0c */ /* 0x000fe2000bf86340 */
[----:B------:R-:W0:Y:S01]  /*1140*/  @!P1 LDC.64 R16, c[0x0][0x3f8] ;  /* 0x0000fe00ff109b82 */ /* 0x000e220000000a00 */
[----:B------:R-:W-:Y:S02]  /*1150*/  @!P5 IADD3.X R15, PT, PT, R12, R31, RZ, P3, !PT ;  /* 0x0000001f0c0fd210 */ /* 0x000fe40001ffe4ff */
[----:B------:R-:W-:Y:S02]  /*1160*/  @!P0 SHF.L.U32 R31, R20, 0x1, RZ ;  /* 0x00000001141f8819 */ /* 0x000fe400000006ff */
[----:B------:R-:W-:-:S02]  /*1170*/  @!P0 IADD3 R11, PT, PT, R21, R25, RZ ;  /* 0x00000019150b8210 */ /* 0x000fc40007ffe0ff */
[----:B------:R-:W-:Y:S02]  /*1180*/  @!P5 IADD3 R18, P2, PT, R19, R26, RZ ;  /* 0x0000001a1312d210 */ /* 0x000fe40007f5e0ff */
[----:B------:R-:W-:Y:S02]  /*1190*/  @!P0 SHF.L.U64.HI R20, R20, 0x1, R11 ;  /* 0x0000000114148819 */ /* 0x000fe4000001020b */
[----:B-1----:R-:W-:Y:S01]  /*11a0*/  @!P0 IADD3 R30, P3, PT, R31, R38, RZ ;  /* 0x000000261f1e8210 */ /* 0x002fe20007f7e0ff */
[----:B------:R-:W1:Y:S01]  /*11b0*/  @!P4 LDC.64 R50, c[0x0][0x3f8] ;  /* 0x0000fe00ff32cb82 */ /* 0x000e620000000a00 */
[----:B------:R-:W-:Y:S02]  /*11c0*/  IADD3 R43, PT, PT, R13, 0xc0, RZ ;  /* 0x000000c00d2b7810 */ /* 0x000fe40007ffe0ff */
[----:B------:R-:W-:Y:S02]  /*11d0*/  @!P5 IADD3.X R19, PT, PT, R12, R27, RZ, P2, !PT ;  /* 0x0000001b0c13d210 */ /* 0x000fe400017fe4ff */
[----:B------:R-:W-:-:S02]  /*11e0*/  @!P0 IADD3 R26, P2, PT, R31, R28, RZ ;  /* 0x0000001c1f1a8210 */ /* 0x000fc40007f5e0ff */
[----:B------:R-:W-:Y:S02]  /*11f0*/  @!P0 IADD3.X R31, PT, PT, R20, R39, RZ, P3, !PT ;  /* 0x00000027141f8210 */ /* 0x000fe40001ffe4ff */
[----:B------:R-:W-:Y:S02]  /*1200*/  ISETP.GE.U32.AND P3, PT, R43, UR8, PT ;  /* 0x000000082b007c0c */ /* 0x000fe4000bf66070 */
[----:B------:R-:W-:Y:S02]  /*1210*/  SHF.R.S32.HI R41, RZ, 0x1f, R43 ;  /* 0x0000001fff297819 */ /* 0x000fe4000001142b */
[----:B------:R-:W-:Y:S02]  /*1220*/  MOV R10, RZ ;  /* 0x000000ff000a7202 */ /* 0x000fe40000000f00 */
[----:B------:R-:W-:Y:S02]  /*1230*/  ISETP.GE.AND.EX P3, PT, R41, UR9, PT, P3 ;  /* 0x0000000929007c0c */ /* 0x000fe4000bf66330 */
[----:B------:R-:W-:-:S02]  /*1240*/  MOV R11, RZ ;  /* 0x000000ff000b7202 */ /* 0x000fc40000000f00 */
[----:B------:R0:W2:Y:S01]  /*1250*/  @!P5 LDG.E R10, desc[UR6][R14.64] ;  /* 0x000000060e0ad981 */ /* 0x0000a2000c1e1900 */
[----:B------:R-:W-:Y:S02]  /*1260*/  IADD3 R45, PT, PT, R13, 0xd0, RZ ;  /* 0x000000d00d2d7810 */ /* 0x000fe40007ffe0ff */
[----:B------:R-:W-:Y:S01]  /*1270*/  @!P0 IADD3.X R27, PT, PT, R20, R29, RZ, P2, !PT ;  /* 0x0000001d141b8210 */ /* 0x000fe200017fe4ff */
[----:B------:R0:W2:Y:S01]  /*1280*/  @!P5 LDG.E R11, desc[UR6][R18.64] ;  /* 0x00000006120bd981 */ /* 0x0000a2000c1e1900 */
[----:B------:R-:W-:Y:S01]  /*1290*/  ISETP.GE.U32.AND P2, PT, R45, UR8, PT ;  /* 0x000000082d007c0c */ /* 0x000fe2000bf46070 */
[----:B0-----:R-:W-:Y:S01]  /*12a0*/  @!P1 IMAD R14, R23, R16, RZ ;  /* 0x00000010170e9224 */ /* 0x001fe200078e02ff */
[----:B------:R-:W-:Y:S01]  /*12b0*/  SHF.R.S32.HI R47, RZ, 0x1f, R45 ;  /* 0x0000001fff2f7819 */ /* 0x000fe2000001142d */
[----:B------:R-:W0:Y:S01]  /*12c0*/  @!P1 LDC.64 R22, c[0x0][0x398] ;  /* 0x0000e600ff169b82 */ /* 0x000e220000000a00 */
[----:B------:R-:W-:Y:S01]  /*12d0*/  @!P1 MOV R15, R121 ;  /* 0x00000079000f9202 */ /* 0x000fe20000000f00 */
[----:B------:R-:W-:Y:S01]  /*12e0*/  @!P1 IMAD R19, R33, R17, R14 ;  /* 0x0000001121139224 */ /* 0x000fe200078e020e */
[----:B------:R-:W-:-:S02]  /*12f0*/  @!P1 MOV R14, R118 ;  /* 0x00000076000e9202 */ /* 0x000fc40000000f00 */
[C---:B------:R-:W-:Y:S02]  /*1300*/  IADD3 R28, PT, PT, R13.reuse, 0xe0, RZ ;  /* 0x000000e00d1c7810 */ /* 0x040fe40007ffe0ff */
[----:B------:R-:W-:Y:S01]  /*1310*/  IADD3 R25, PT, PT, R13, 0xf0, RZ ;  /* 0x000000f00d197810 */ /* 0x000fe20007ffe0ff */
[----:B------:R-:W0:Y:S01]  /*1320*/  @!P3 LDC.64 R20, c[0x0][0x3f8] ;  /* 0x0000fe00ff14bb82 */ /* 0x000e220000000a00 */
[----:B------:R-:W-:Y:S02]  /*1330*/  ISETP.GE.AND.EX P2, PT, R47, UR9, PT, P2 ;  /* 0x000000092f007c0c */ /* 0x000fe4000bf46320 */
[----:B------:R-:W-:Y:S01]  /*1340*/  CS2R R12, SRZ ;  /* 0x00000000000c7805 */ /* 0x000fe2000001ff00 */
[----:B------:R-:W-:-:S04]  /*1350*/  @!P1 IMAD.WIDE.U32 R14, R33, R16, R14 ;  /* 0x00000010210e9225 */ /* 0x000fc800078e000e */
[----:B------:R-:W0:Y:S01]  /*1360*/  LDC.64 R32, c[0x0][0x3b8] ;  /* 0x0000ee00ff207b82 */ /* 0x000e220000000a00 */
[----:B------:R4:W2:Y:S01]  /*1370*/  @!P0 LDG.E R12, desc[UR6][R26.64] ;  /* 0x000000061a0c8981 */ /* 0x0008a2000c1e1900 */
[----:B------:R-:W-:Y:S01]  /*1380*/  @!P1 IADD3 R19, PT, PT, R15, R19, RZ ;  /* 0x000000130f139210 */ /* 0x000fe20007ffe0ff */
[----:B-1----:R-:W-:Y:S01]  /*1390*/  @!P4 IMAD R18, R37, R50, RZ ;  /* 0x000000322512c224 */ /* 0x002fe200078e02ff */
[C---:B------:R-:W-:Y:S01]  /*13a0*/  @!P1 SHF.L.U32 R15, R14.reuse, 0x1, RZ ;  /* 0x000000010e0f9819 */ /* 0x040fe200000006ff */
[----:B------:R1:W2:Y:S03]  /*13b0*/  @!P0 LDG.E R13, desc[UR6][R30.64] ;  /* 0x000000061e0d8981 */ /* 0x0002a6000c1e1900 */
[----:B------:R-:W0:Y:S01]  /*13c0*/  @!P4 LDC.64 R16, c[0x0][0x3a0] ;  /* 0x0000e800ff10cb82 */ /* 0x000e220000000a00 */
[----:B----4-:R-:W-:Y:S02]  /*13d0*/  @!P4 MOV R26, R118 ;  /* 0x00000076001ac202 */ /* 0x010fe40000000f00 */
[----:B------:R-:W-:Y:S01]  /*13e0*/  @!P4 MOV R27, R121 ;  /* 0x00000079001bc202 */ /* 0x000fe20000000f00 */
[----:B------:R-:W-:Y:S01]  /*13f0*/  @!P4 IMAD R37, R35, R51, R18 ;  /* 0x000000332325c224 */ /* 0x000fe200078e0212 */
[----:B------:R-:W-:-:S03]  /*1400*/  @!P1 SHF.L.U64.HI R38, R14, 0x1, R19 ;  /* 0x000000010e269819 */ /* 0x000fc60000010213 */
[----:B-1----:R-:W1:Y:S01]  /*1410*/  @!P4 LDC.64 R30, c[0x0][0x398] ;  /* 0x0000e600ff1ecb82 */ /* 0x002e620000000a00 */
[----:B------:R-:W-:Y:S01]  /*1420*/  @!P1 IADD3 R34, P0, PT, R15, R48, RZ ;  /* 0x000000300f229210 */ /* 0x000fe20007f1e0ff */
[----:B------:R-:W-:-:S03]  /*1430*/  @!P4 IMAD.WIDE.U32 R26, R35, R50, R26 ;  /* 0x00000032231ac225 */ /* 0x000fc600078e001a */
[----:B------:R-:W-:-:S03]  /*1440*/  @!P1 IADD3.X R35, PT, PT, R38, R49, RZ, P0, !PT ;  /* 0x0000003126239210 */ /* 0x000fc600007fe4ff */
[----:B------:R-:W4:Y:S01]  /*1450*/  @!P2 LDC.64 R18, c[0x0][0x3f8] ;  /* 0x0000fe00ff12ab82 */ /* 0x000f220000000a00 */
[----:B0-----:R-:W-:Y:S02]  /*1460*/  @!P1 IADD3 R36, P0, PT, R15, R22, RZ ;  /* 0x000000160f249210 */ /* 0x001fe40007f1e0ff */
[----:B------:R-:W-:Y:S02]  /*1470*/  @!P4 IADD3 R15, PT, PT, R27, R37, RZ ;  /* 0x000000251b0fc210 */ /* 0x000fe40007ffe0ff */
[----:B------:R-:W-:Y:S02]  /*1480*/  MOV R14, RZ ;  /* 0x000000ff000e7202 */ /* 0x000fe40000000f00 */
[----:B------:R-:W-:Y:S01]  /*1490*/  @!P1 IADD3.X R37, PT, PT, R38, R23, RZ, P0, !PT ;  /* 0x0000001726259210 */ /* 0x000fe200007fe4ff */
[----:B------:R-:W-:Y:S01]  /*14a0*/  @!P3 IMAD R22, R41, R20, RZ ;  /* 0x000000142916b224 */ /* 0x000fe200078e02ff */
[C---:B------:R-:W-:Y:S02]  /*14b0*/  @!P4 SHF.L.U32 R49, R26.reuse, 0x1, RZ ;  /* 0x000000011a31c819 */ /* 0x040fe400000006ff */
[----:B------:R-:W-:Y:S01]  /*14c0*/  @!P4 SHF.L.U64.HI R38, R26, 0x1, R15 ;  /* 0x000000011a26c819 */ /* 0x000fe2000001020f */
[----:B------:R0:W2:Y:S01]  /*14d0*/  @!P1 LDG.E R14, desc[UR6][R34.64] ;  /* 0x00000006220e9981 */ /* 0x0000a2000c1e1900 */
[----:B------:R-:W4:Y:S01]  /*14e0*/  @!P3 LDC.64 R26, c[0x0][0x3a0] ;  /* 0x0000e800ff1abb82 */ /* 0x000f220000000a00 */
[----:B------:R-:W-:Y:S01]  /*14f0*/  ISETP.GE.U32.AND P6, PT, R28, UR8, PT ;  /* 0x000000081c007c0c */ /* 0x000fe2000bfc6070 */
[----:B------:R-:W-:Y:S01]  /*1500*/  @!P3 IMAD R51, R43, R21, R22 ;  /* 0x000000152b33b224 */ /* 0x000fe200078e0216 */
[----:B------:R-:W-:Y:S01]  /*1510*/  SHF.R.S32.HI R39, RZ, 0x1f, R28 ;  /* 0x0000001fff277819 */ /* 0x000fe2000001141c */
[----:B------:R-:W-:Y:S01]  /*1520*/  IMAD.WIDE R22, R81, 0x8, R32 ;  /* 0x0000000851167825 */ /* 0x000fe200078e0220 */
[----:B------:R-:W-:-:S02]  /*1530*/  @!P3 MOV R32, R118 ;  /* 0x000000760020b202 */ /* 0x000fc40000000f00 */
[----:B------:R-:W-:Y:S01]  /*1540*/  @!P3 MOV R33, R121 ;  /* 0x000000790021b202 */ /* 0x000fe20000000f00 */
[----:B0-----:R-:W0:Y:S01]  /*1550*/  @!P3 LDC.64 R34, c[0x0][0x398] ;  /* 0x0000e600ff22bb82 */ /* 0x001e220000000a00 */
[----:B------:R-:W-:Y:S01]  /*1560*/  ISETP.GE.AND.EX P6, PT, R39, UR9, PT, P6 ;  /* 0x0000000927007c0c */ /* 0x000fe2000bfc6360 */
[----:B------:R-:W2:Y:S01]  /*1570*/  LDG.E.64 R22, desc[UR6][R22.64] ;  /* 0x0000000616167981 */ /* 0x000ea2000c1e1b00 */
[----:B------:R-:W-:Y:S02]  /*1580*/  @!P4 IADD3 R40, P0, PT, R49, R16, RZ ;  /* 0x000000103128c210 */ /* 0x000fe40007f1e0ff */
[----:B------:R-:W-:Y:S01]  /*1590*/  MOV R15, RZ ;  /* 0x000000ff000f7202 */ /* 0x000fe20000000f00 */
[----:B------:R-:W-:Y:S01]  /*15a0*/  @!P3 IMAD.WIDE.U32 R32, R43, R20, R32 ;  /* 0x000000142b20b225 */ /* 0x000fe200078e0020 */
[----:B------:R-:W-:Y:S01]  /*15b0*/  @!P4 IADD3.X R41, PT, PT, R38, R17, RZ, P0, !PT ;  /* 0x000000112629c210 */ /* 0x000fe200007fe4ff */
[----:B------:R-:W0:Y:S01]  /*15c0*/  @!P2 LDC.64 R20, c[0x0][0x3a0] ;  /* 0x0000e800ff14ab82 */ /* 0x000e220000000a00 */
[----:B-1----:R-:W-:Y:S01]  /*15d0*/  @!P4 IADD3 R42, P0, PT, R49, R30, RZ ;  /* 0x0000001e312ac210 */ /* 0x002fe20007f1e0ff */
[----:B----4-:R-:W-:Y:S01]  /*15e0*/  @!P2 IMAD R30, R47, R18, RZ ;  /* 0x000000122f1ea224 */ /* 0x010fe200078e02ff */
[----:B------:R-:W-:Y:S01]  /*15f0*/  ISETP.GE.U32.AND P5, PT, R25, UR8, PT ;  /* 0x0000000819007c0c */ /* 0x000fe2000bfa6070 */
[----:B------:R1:W4:Y:S01]  /*1600*/  @!P1 LDG.E R15, desc[UR6][R36.64] ;  /* 0x00000006240f9981 */ /* 0x000322000c1e1900 */
[----:B------:R-:W-:-:S02]  /*1610*/  SHF.R.S32.HI R29, RZ, 0x1f, R25 ;  /* 0x0000001fff1d7819 */ /* 0x000fc40000011419 */
[----:B------:R-:W-:Y:S02]  /*1620*/  @!P3 IADD3 R17, PT, PT, R33, R51, RZ ;  /* 0x000000332111b210 */ /* 0x000fe40007ffe0ff */
[----:B------:R-:W-:Y:S01]  /*1630*/  MOV R16, RZ ;  /* 0x000000ff00107202 */ /* 0x000fe20000000f00 */
[----:B------:R-:W-:Y:S01]  /*1640*/  @!P2 IMAD R19, R45, R19, R30 ;  /* 0x000000132d13a224 */ /* 0x000fe200078e021e */
[----:B------:R-:W-:Y:S02]  /*1650*/  ISETP.GE.AND.EX P5, PT, R29, UR9, PT, P5 ;  /* 0x000000091d007c0c */ /* 0x000fe4000bfa6350 */
[----:B-1----:R-:W-:Y:S02]  /*1660*/  @!P2 MOV R36, R118 ;  /* 0x000000760024a202 */ /* 0x002fe40000000f00 */
[----:B------:R1:W4:Y:S01]  /*1670*/  @!P4 LDG.E R16, desc[UR6][R40.64] ;  /* 0x000000062810c981 */ /* 0x000322000c1e1900 */
[----:B------:R-:W-:Y:S02]  /*1680*/  @!P2 MOV R37, R121 ;  /* 0x000000790025a202 */ /* 0x000fe40000000f00 */
[----:B------:R-:W-:-:S02]  /*1690*/  @!P4 IADD3.X R43, PT, PT, R38, R31, RZ, P0, !PT ;  /* 0x0000001f262bc210 */ /* 0x000fc400007fe4ff */
[C---:B------:R-:W-:Y:S01]  /*16a0*/  @!P3 SHF.L.U32 R47, R32.reuse, 0x1, RZ ;  /* 0x00000001202fb819 */ /* 0x040fe200000006ff */
[----:B------:R-:W3:Y:S01]  /*16b0*/  @!P6 LDC.64 R30, c[0x0][0x3f8] ;  /* 0x0000fe00ff1eeb82 */ /* 0x000ee20000000a00 */
[----:B------:R-:W-:Y:S01]  /*16c0*/  @!P3 SHF.L.U64.HI R38, R32, 0x1, R17 ;  /* 0x000000012026b819 */ /* 0x000fe20000010211 */
[----:B------:R-:W-:Y:S01]  /*16d0*/  @!P2 IMAD.WIDE.U32 R36, R45, R18, R36 ;  /* 0x000000122d24a225 */ /* 0x000fe200078e0024 */
[----:B-1----:R-:W-:-:S05]  /*16e0*/  @!P3 IADD3 R40, P0, PT, R47, R26, RZ ;  /* 0x0000001a2f28b210 */ /* 0x002fca0007f1e0ff */
[----:B------:R-:W1:Y:S01]  /*16f0*/  @!P2 LDC.64 R32, c[0x0][0x398] ;  /* 0x0000e600ff20ab82 */ /* 0x000e620000000a00 */
[----:B------:R-:W-:Y:S02]  /*1700*/  @!P2 IADD3 R19, PT, PT, R37, R19, RZ ;  /* 0x000000132513a210 */ /* 0x000fe40007ffe0ff */
[----:B------:R-:W-:Y:S02]  /*1710*/  @!P3 IADD3.X R41, PT, PT, R38, R27, RZ, P0, !PT ;  /* 0x0000001b2629b210 */ /* 0x000fe400007fe4ff */
[----:B0-----:R-:W-:Y:S02]  /*1720*/  @!P3 IADD3 R44, P0, PT, R47, R34, RZ ;  /* 0x000000222f2cb210 */ /* 0x001fe40007f1e0ff */
[C---:B------:R-:W-:Y:S01]  /*1730*/  @!P2 SHF.L.U32 R49, R36.reuse, 0x1, RZ ;  /* 0x000000012431a819 */ /* 0x040fe200000006ff */
[----:B------:R-:W0:Y:S01]  /*1740*/  @!P6 LDC.64 R26, c[0x0][0x398] ;  /* 0x0000e600ff1aeb82 */ /* 0x000e220000000a00 */
[----:B------:R-:W-:Y:S02]  /*1750*/  @!P2 SHF.L.U64.HI R48, R36, 0x1, R19 ;  /* 0x000000012430a819 */ /* 0x000fe40000010213 */
[----:B------:R-:W-:-:S05]  /*1760*/  @!P3 IADD3.X R45, PT, PT, R38, R35, RZ, P0, !PT ;  /* 0x00000023262db210 */ /* 0x000fca00007fe4ff */
[----:B------:R-:W0:Y:S01]  /*1770*/  @!P5 LDC.64 R36, c[0x0][0x3f8] ;  /* 0x0000fe00ff24db82 */ /* 0x000e220000000a00 */
[----:B------:R-:W-:Y:S02]  /*1780*/  MOV R18, RZ ;  /* 0x000000ff00127202 */ /* 0x000fe40000000f00 */
[----:B------:R-:W-:Y:S02]  /*1790*/  @!P2 IADD3 R46, P0, PT, R49, R20, RZ ;  /* 0x00000014312ea210 */ /* 0x000fe40007f1e0ff */
[----:B------:R-:W-:Y:S02]  /*17a0*/  MOV R17, RZ ;  /* 0x000000ff00117202 */ /* 0x000fe40000000f00 */
[----:B------:R1:W4:Y:S01]  /*17b0*/  @!P3 LDG.E R18, desc[UR6][R40.64] ;  /* 0x000000062812b981 */ /* 0x000322000c1e1900 */
[----:B------:R-:W0:Y:S01]  /*17c0*/  @!P6 LDC.64 R34, c[0x0][0x3a0] ;  /* 0x0000e800ff22eb82 */ /* 0x000e220000000a00 */
[----:B------:R-:W-:Y:S01]  /*17d0*/  @!P2 IADD3.X R47, PT, PT, R48, R21, RZ, P0, !PT ;  /* 0x00000015302fa210 */ /* 0x000fe200007fe4ff */
[----:B---3--:R-:W-:Y:S01]  /*17e0*/  @!P6 IMAD R21, R39, R30, RZ ;  /* 0x0000001e2715e224 */ /* 0x008fe200078e02ff */
[----:B-1----:R-:W-:Y:S01]  /*17f0*/  @!P2 IADD3 R38, P0, PT, R49, R32, RZ ;  /* 0x000000203126a210 */ /* 0x002fe20007f1e0ff */
[----:B------:R1:W3:Y:S01]  /*1800*/  @!P4 LDG.E R17, desc[UR6][R42.64] ;  /* 0x000000062a11c981 */ /* 0x0002e2000c1e1900 */
[----:B------:R-:W-:-:S02]  /*1810*/  @!P6 MOV R40, R118 ;  /* 0x000000760028e202 */ /* 0x000fc40000000f00 */
[----:B------:R-:W-:Y:S02]  /*1820*/  @!P6 MOV R41, R121 ;  /* 0x000000790029e202 */ /* 0x000fe40000000f00 */
[----:B------:R-:W-:Y:S01]  /*1830*/  @!P2 IADD3.X R39, PT, PT, R48, R33, RZ, P0, !PT ;  /* 0x000000213027a210 */ /* 0x000fe200007fe4ff */
[C---:B-1----:R-:W-:Y:S01]  /*1840*/  @!P6 IMAD R43, R28.reuse, R31, R21 ;  /* 0x0000001f1c2be224 */ /* 0x042fe200078e0215 */
[----:B------:R-:W1:Y:S01]  /*1850*/  @!P5 LDC.64 R32, c[0x0][0x3a0] ;  /* 0x0000e800ff20db82 */ /* 0x000e620000000a00 */
[----:B------:R-:W-:Y:S01]  /*1860*/  @!P6 IMAD.WIDE.U32 R40, R28, R30, R40 ;  /* 0x0000001e1c28e225 */ /* 0x000fe200078e0028 */
[----:B------:R-:W-:Y:S02]  /*1870*/  MOV R20, RZ ;  /* 0x000000ff00147202 */ /* 0x000fe40000000f00 */
[----:B------:R-:W-:-:S04]  /*1880*/  MOV R21, RZ ;  /* 0x000000ff00157202 */ /* 0x000fc80000000f00 */
[----:B------:R-:W1:Y:S01]  /*1890*/  @!P5 LDC.64 R30, c[0x0][0x398] ;  /* 0x0000e600ff1edb82 */ /* 0x000e620000000a00 */
[----:B------:R-:W-:Y:S01]  /*18a0*/  @!P6 IADD3 R43, PT, PT, R41, R43, RZ ;  /* 0x0000002b292be210 */ /* 0x000fe20007ffe0ff */
[----:B0-----:R-:W-:Y:S01]  /*18b0*/  @!P5 IMAD R28, R29, R36, RZ ;  /* 0x000000241d1cd224 */ /* 0x001fe200078e02ff */
[----:B------:R-:W-:Y:S01]  /*18c0*/  @!P6 SHF.L.U32 R41, R40, 0x1, RZ ;  /* 0x000000012829e819 */ /* 0x000fe200000006ff */
[----:B------:R-:W3:Y:S01]  /*18d0*/  @!P2 LDG.E R20, desc[UR6][R46.64] ;  /* 0x000000062e14a981 */ /* 0x000ee2000c1e1900 */
[----:B------:R-:W-:Y:S02]  /*18e0*/  @!P5 MOV R29, R121 ;  /* 0x00000079001dd202 */ /* 0x000fe40000000f00 */
[C---:B------:R-:W-:Y:S01]  /*18f0*/  @!P6 IADD3 R34, P1, PT, R41.reuse, R34, RZ ;  /* 0x000000222922e210 */ /* 0x040fe20007f3e0ff */
[----:B------:R-:W3:Y:S01]  /*1900*/  @!P2 LDG.E R21, desc[UR6][R38.64] ;  /* 0x000000062615a981 */ /* 0x000ee2000c1e1900 */
[----:B------:R-:W-:Y:S01]  /*1910*/  @!P6 IADD3 R26, P2, PT, R41, R26, RZ ;  /* 0x0000001a291ae210 */ /* 0x000fe20007f5e0ff */
[----:B------:R-:W-:Y:S01]  /*1920*/  @!P5 IMAD R41, R25, R37, R28 ;  /* 0x000000251929d224 */ /* 0x000fe200078e021c */
[----:B------:R-:W-:-:S02]  /*1930*/  @!P5 MOV R28, R118 ;  /* 0x00000076001cd202 */ /* 0x000fc40000000f00 */
[----:B------:R-:W-:-:S03]  /*1940*/  @!P6 SHF.L.U64.HI R40, R40, 0x1, R43 ;  /* 0x000000012828e819 */ /* 0x000fc6000001022b */
[----:B------:R-:W-:Y:S01]  /*1950*/  @!P5 IMAD.WIDE.U32 R36, R25, R36, R28 ;  /* 0x000000241924d225 */ /* 0x000fe200078e001c */
[----:B------:R-:W-:-:S04]  /*1960*/  @!P6 IADD3.X R35, PT, PT, R40, R35, RZ, P1, !PT ;  /* 0x000000232823e210 */ /* 0x000fc80000ffe4ff */
[----:B------:R-:W-:Y:S01]  /*1970*/  @!P5 IADD3 R37, PT, PT, R37, R41, RZ ;  /* 0x000000292525d210 */ /* 0x000fe20007ffe0ff */
[----:B------:R0:W3:Y:S01]  /*1980*/  @!P6 LDG.E R66, desc[UR6][R34.64] ;  /* 0x000000062242e981 */ /* 0x0000e2000c1e1900 */
[----:B------:R-:W-:Y:S02]  /*1990*/  @!P5 SHF.L.U32 R25, R36, 0x1, RZ ;  /* 0x000000012419d819 */ /* 0x000fe400000006ff */
[----:B------:R-:W-:Y:S02]  /*19a0*/  @!P6 IADD3.X R27, PT, PT, R40, R27, RZ, P2, !PT ;  /* 0x0000001b281be210 */ /* 0x000fe400017fe4ff */
[----:B------:R-:W-:Y:S02]  /*19b0*/  @!P5 SHF.L.U64.HI R36, R36, 0x1, R37 ;  /* 0x000000012424d819 */ /* 0x000fe40000010225 */
[C---:B-1----:R-:W-:Y:S01]  /*19c0*/  @!P5 IADD3 R32, P1, PT, R25.reuse, R32, RZ ;  /* 0x000000201920d210 */ /* 0x042fe20007f3e0ff */
[----:B------:R1:W3:Y:S01]  /*19d0*/  @!P6 LDG.E R67, desc[UR6][R26.64] ;  /* 0x000000061a43e981 */ /* 0x0002e2000c1e1900 */
[----:B------:R-:W-:-:S02]  /*19e0*/  @!P5 IADD3 R30, P2, PT, R25, R30, RZ ;  /* 0x0000001e191ed210 */ /* 0x000fc40007f5e0ff */
[----:B0-----:R-:W-:Y:S02]  /*19f0*/  LEA R35, R115, R24, 0x6 ;  /* 0x0000001873237211 */ /* 0x001fe400078e30ff */
[----:B------:R-:W-:Y:S02]  /*1a00*/  MOV R19, RZ ;  /* 0x000000ff00137202 */ /* 0x000fe40000000f00 */
[C---:B------:R-:W-:Y:S02]  /*1a10*/  @!P5 IADD3.X R33, PT, PT, R36.reuse, R33, RZ, P1, !PT ;  /* 0x000000212421d210 */ /* 0x040fe40000ffe4ff */
[----:B------:R-:W-:Y:S01]  /*1a20*/  @!P5 IADD3.X R31, PT, PT, R36, R31, RZ, P2, !PT ;  /* 0x0000001f241fd210 */ /* 0x000fe200017fe4ff */
[----:B------:R-:W-:Y:S01]  /*1a30*/  IMAD.WIDE R62, R35, 0x4, R62 ;  /* 0x00000004233e7825 */ /* 0x000fe200078e023e */
[----:B------:R-:W3:Y:S04]  /*1a40*/  @!P3 LDG.E R19, desc[UR6][R44.64] ;  /* 0x000000062c13b981 */ /* 0x000ee8000c1e1900 */
[----:B------:R-:W3:Y:S04]  /*1a50*/  @!P5 LDG.E R68, desc[UR6][R32.64] ;  /* 0x000000062044d981 */ /* 0x000ee8000c1e1900 */
[----:B------:R-:W3:Y:S04]  /*1a60*/  @!P5 LDG.E R69, desc[UR6][R30.64] ;  /* 0x000000061e45d981 */ /* 0x000ee8000c1e1900 */
[----:B------:R-:W5:Y:S01]  /*1a70*/  LDG.E.64 R62, desc[UR6][R62.64] ;  /* 0x000000063e3e7981 */ /* 0x000f62000c1e1b00 */
[----:B------:R-:W-:-:S13]  /*1a80*/  ISETP.NE.AND P0, PT, RZ, UR4, PT ;  /* 0x00000004ff007c0c */ /* 0x000fda000bf05270 */
[----:B------:R-:W0:Y:S01]  /*1a90*/  @P0 LDC.64 R28, c[0x0][0x3b0] ;  /* 0x0000ec00ff1c0b82 */ /* 0x000e220000000a00 */
[----:B------:R-:W-:Y:S01]  /*1aa0*/  CS2R R60, SRZ ;  /* 0x00000000003c7805 */ /* 0x000fe2000001ff00 */
[----:B0-----:R-:W-:-:S05]  /*1ab0*/  @P0 IMAD.WIDE R24, R35, 0x4, R28 ;  /* 0x0000000423180825 */ /* 0x001fca00078e021c */
[----:B------:R0:W5:Y:S01]  /*1ac0*/  @P0 LDG.E.64 R60, desc[UR6][R24.64] ;  /* 0x00000006183c0981 */ /* 0x000162000c1e1b00 */
[----:B------:R-:W-:Y:S01]  /*1ad0*/  MOV R114, 0x3f800000 ;  /* 0x3f80000000727802 */ /* 0x000fe20000000f00 */
[----:B------:R-:W-:Y:S01]  /*1ae0*/  UISETP.NE.AND UP0, UPT, UR4, URZ, UPT ;  /* 0x000000ff0400728c */ /* 0x000fe2000bf05270 */
[----:B------:R-:W-:Y:S02]  /*1af0*/  PRMT R112, R79, 0x7632, R112 ;  /* 0x000076324f707816 */ /* 0x000fe40000000070 */
[----:B------:R-:W-:Y:S02]  /*1b00*/  PRMT R113, R78, 0x7632, R113 ;  /* 0x000076324e717816 */ /* 0x000fe40000000071 */
[----:B------:R-:W-:Y:S02]  /*1b10*/  PRMT R110, R77, 0x7632, R110 ;  /* 0x000076324d6e7816 */ /* 0x000fe4000000006e */
[----:B------:R-:W-:Y:S02]  /*1b20*/  PRMT R111, R76, 0x7632, R111 ;  /* 0x000076324c6f7816 */ /* 0x000fe4000000006f */
[----:B------:R-:W-:-:S02]  /*1b30*/  PRMT R108, R75, 0x7632, R108 ;  /* 0x000076324b6c7816 */ /* 0x000fc4000000006c */
[----:B------:R-:W-:Y:S02]  /*1b40*/  PRMT R109, R74, 0x7632, R109 ;  /* 0x000076324a6d7816 */ /* 0x000fe4000000006d */
[----:B------:R-:W-:Y:S02]  /*1b50*/  PRMT R106, R73, 0x7632, R106 ;  /* 0x00007632496a7816 */ /* 0x000fe4000000006a */
[----:B------:R-:W-:Y:S02]  /*1b60*/  PRMT R107, R72, 0x7632, R107 ;  /* 0x00007632486b7816 */ /* 0x000fe4000000006b */
[----:B------:R-:W-:Y:S02]  /*1b70*/  PRMT R104, R71, 0x7632, R104 ;  /* 0x0000763247687816 */ /* 0x000fe40000000068 */
[----:B------:R-:W-:Y:S02]  /*1b80*/  PRMT R105, R70, 0x7632, R105 ;  /* 0x0000763246697816 */ /* 0x000fe40000000069 */
[----:B------:R-:W-:-:S02]  /*1b90*/  PRMT R102, R4, 0x7632, R102 ;  /* 0x0000763204667816 */ /* 0x000fc40000000066 */
[----:B------:R-:W-:Y:S02]  /*1ba0*/  PRMT R103, R5, 0x7632, R103 ;  /* 0x0000763205677816 */ /* 0x000fe40000000067 */
[----:B--2---:R-:W-:Y:S02]  /*1bb0*/  PRMT R100, R6, 0x7632, R100 ;  /* 0x0000763206647816 */ /* 0x004fe40000000064 */
[----:B------:R-:W-:Y:S02]  /*1bc0*/  PRMT R101, R7, 0x7632, R101 ;  /* 0x0000763207657816 */ /* 0x000fe40000000065 */
[----:B------:R-:W-:Y:S02]  /*1bd0*/  PRMT R98, R8, 0x7632, R98 ;  /* 0x0000763208627816 */ /* 0x000fe40000000062 */
[----:B------:R-:W-:Y:S02]  /*1be0*/  PRMT R99, R9, 0x7632, R99 ;  /* 0x0000763209637816 */ /* 0x000fe40000000063 */
[----:B------:R-:W-:-:S02]  /*1bf0*/  PRMT R96, R10, 0x7632, R96 ;  /* 0x000076320a607816 */ /* 0x000fc40000000060 */
[----:B------:R-:W-:Y:S01]  /*1c00*/  PRMT R97, R11, 0x7632, R97 ;  /* 0x000076320b617816 */ /* 0x000fe20000000061 */
[----:B-1----:R-:W-:-:S05]  /*1c10*/  FFMA.FTZ R26, -R22, R22, R23 ;  /* 0x00000016161a7223 */ /* 0x002fca0000010117 */
[----:B------:R-:W-:-:S13]  /*1c20*/  FSETP.GTU.FTZ.AND P0, PT, R26, RZ, PT ;  /* 0x000000ff1a00720b */ /* 0x000fda0003f1c000 */
[----:B------:R-:W1:Y:S01]  /*1c30*/  @P0 LDC R23, c[0x0][0x3c0] ;  /* 0x0000f000ff170b82 */ /* 0x000e620000000800 */
[----:B------:R-:W-:Y:S02]  /*1c40*/  PRMT R94, R12, 0x7632, R94 ;  /* 0x000076320c5e7816 */ /* 0x000fe4000000005e */
[----:B------:R-:W-:Y:S02]  /*1c50*/  PRMT R95, R13, 0x7632, R95 ;  /* 0x000076320d5f7816 */ /* 0x000fe4000000005f */
[----:B------:R-:W-:Y:S02]  /*1c60*/  PRMT R92, R14, 0x7632, R92 ;  /* 0x000076320e5c7816 */ /* 0x000fe4000000005c */
[----:B----4-:R-:W-:Y:S01]  /*1c70*/  PRMT R93, R15, 0x7632, R93 ;  /* 0x000076320f5d7816 */ /* 0x010fe2000000005d */
[----:B-1----:R-:W-:-:S04]  /*1c80*/  @P0 FADD.FTZ R23, R26, R23 ;  /* 0x000000171a170221 */ /* 0x002fc80000010000 */
[----:B------:R0:W1:Y:S01]  /*1c90*/  @P0 MUFU.RSQ R114, R23 ;  /* 0x0000001700720308 */ /* 0x0000620000001400 */
[----:B------:R-:W-:Y:S02]  /*1ca0*/  PRMT R90, R16, 0x7632, R90 ;  /* 0x00007632105a7816 */ /* 0x000fe4000000005a */
[----:B------:R-:W-:Y:S02]  /*1cb0*/  PRMT R88, R18, 0x7632, R88 ;  /* 0x0000763212587816 */ /* 0x000fe40000000058 */
[----:B---3--:R-:W-:Y:S02]  /*1cc0*/  PRMT R91, R17, 0x7632, R91 ;  /* 0x00007632115b7816 */ /* 0x008fe4000000005b */
[----:B------:R-:W-:Y:S02]  /*1cd0*/  PRMT R86, R20, 0x7632, R86 ;  /* 0x0000763214567816 */ /* 0x000fe40000000056 */
[----:B------:R-:W-:Y:S02]  /*1ce0*/  PRMT R87, R21, 0x7632, R87 ;  /* 0x0000763215577816 */ /* 0x000fe40000000057 */
[----:B------:R-:W-:-:S02]  /*1cf0*/  PRMT R84, R66, 0x7632, R84 ;  /* 0x0000763242547816 */ /* 0x000fc40000000054 */
[----:B------:R-:W-:Y:S02]  /*1d00*/  PRMT R85, R67, 0x7632, R85 ;  /* 0x0000763243557816 */ /* 0x000fe40000000055 */
[----:B------:R-:W-:Y:S02]  /*1d10*/  PRMT R89, R19, 0x7632, R89 ;  /* 0x0000763213597816 */ /* 0x000fe40000000059 */
[----:B------:R-:W-:Y:S02]  /*1d20*/  PRMT R82, R68, 0x7632, R82 ;  /* 0x0000763244527816 */ /* 0x000fe40000000052 */
[----:B------:R-:W-:Y:S01]  /*1d30*/  PRMT R83, R69, 0x7632, R83 ;  /* 0x0000763245537816 */ /* 0x000fe20000000053 */
[----:B01----:R-:W-:Y:S06]  /*1d40*/  BRA.U UP0, `(.L_x_96) ;  /* 0x0000001100847547 */ /* 0x003fec000b800000 */
[----:B------:R-:W-:Y:S02]  /*1d50*/  SHF.L.U32 R25, R79, 0x10, RZ ;  /* 0x000000104f197819 */ /* 0x000fe400000006ff */
[----:B------:R-:W-:Y:S02]  /*1d60*/  SHF.L.U32 R29, R77, 0x10, RZ ;  /* 0x000000104d1d7819 */ /* 0x000fe400000006ff */
[----:B------:R-:W-:Y:S01]  /*1d70*/  SHF.L.U32 R27, R112, 0x10, RZ ;  /* 0x00000010701b7819 */ /* 0x000fe200000006ff */
[----:B------:R-:W-:Y:S01]  /*1d80*/  FADD.FTZ R25, -R22, R25 ;  /* 0x0000001916197221 */ /* 0x000fe20000010100 */
[----:B------:R-:W-:Y:S01]  /*1d90*/  SHF.L.U32 R23, R78, 0x10, RZ ;  /* 0x000000104e177819 */ /* 0x000fe200000006ff */
[C---:B------:R-:W-:Y:S01]  /*1da0*/  FADD.FTZ R33, -R22.reuse, R29 ;  /* 0x0000001d16217221 */ /* 0x040fe20000010100 */
[----:B------:R-:W-:Y:S01]  /*1db0*/  SHF.L.U32 R24, R113, 0x10, RZ ;  /* 0x0000001071187819 */ /* 0x000fe200000006ff */
[----:B------:R-:W-:Y:S01]  /*1dc0*/  FADD.FTZ R27, -R22, R27 ;  /* 0x0000001b161b7221 */ /* 0x000fe20000010100 */
[----:B------:R-:W-:Y:S01]  /*1dd0*/  FMUL.FTZ R26, R25, R114 ;  /* 0x00000072191a7220 */ /* 0x000fe20000410000 */
[----:B-----5:R-:W-:Y:S01]  /*1de0*/  FMUL.FTZ R29, R62, R23 ;  /* 0x000000173e1d7220 */ /* 0x020fe20000410000 */
[----:B------:R-:W-:Y:S01]  /*1df0*/  SHF.L.U32 R31, R76, 0x10, RZ ;  /* 0x000000104c1f7819 */ /* 0x000fe200000006ff */
[----:B------:R-:W-:Y:S01]  /*1e00*/  FMUL.FTZ R28, R63, R24 ;  /* 0x000000183f1c7220 */ /* 0x000fe20000410000 */
[----:B------:R-:W-:Y:S01]  /*1e10*/  FMUL.FTZ R27, R27, R114 ;  /* 0x000000721b1b7220 */ /* 0x000fe20000410000 */
[----:B------:R-:W-:Y:S01]  /*1e20*/  FADD.FTZ R25, RZ, R29 ;  /* 0x0000001dff197221 */ /* 0x000fe20000010000 */
[----:B------:R-:W-:Y:S01]  /*1e30*/  FFMA.FTZ R30, R26, R29, RZ ;  /* 0x0000001d1a1e7223 */ /* 0x000fe200000100ff */
[----:B------:R-:W-:Y:S01]  /*1e40*/  FFMA.FTZ R26, R23, R26, RZ ;  /* 0x0000001a171a7223 */ /* 0x000fe200000100ff */
[----:B------:R-:W-:Y:S01]  /*1e50*/  FADD.FTZ R32, RZ, R23 ;  /* 0x00000017ff207221 */ /* 0x000fe20000010000 */
[----:B------:R-:W-:Y:S01]  /*1e60*/  FADD.FTZ R25, R28, R25 ;  /* 0x000000191c197221 */ /* 0x000fe20000010000 */
[----:B------:R-:W-:Y:S01]  /*1e70*/  FFMA.FTZ R30, R27, R28, R30 ;  /* 0x0000001c1b1e7223 */ /* 0x000fe2000001001e */
[----:B------:R-:W-:Y:S01]  /*1e80*/  FMUL.FTZ R33, R33, R114 ;  /* 0x0000007221217220 */ /* 0x000fe20000410000 */
[----:B------:R-:W-:Y:S01]  /*1e90*/  FMUL.FTZ R28, R62, R31 ;  /* 0x0000001f3e1c7220 */ /* 0x000fe20000410000 */
[----:B------:R-:W-:Y:S01]  /*1ea0*/  SHF.L.U32 R23, R110, 0x10, RZ ;  /* 0x000000106e177819 */ /* 0x000fe200000006ff */
[C---:B------:R-:W-:Y:S01]  /*1eb0*/  FADD.FTZ R32, R31.reuse, R32 ;  /* 0x000000201f207221 */ /* 0x040fe20000010000 */
[----:B------:R-:W-:Y:S01]  /*1ec0*/  FFMA.FTZ R31, R31, R33, R26 ;  /* 0x000000211f1f7223 */ /* 0x000fe2000001001a */
[----:B------:R-:W-:Y:S01]  /*1ed0*/  FFMA.FTZ R30, R33, R28, R30 ;  /* 0x0000001c211e7223 */ /* 0x000fe2000001001e */
[----:B------:R-:W-:Y:S01]  /*1ee0*/  SHF.L.U32 R33, R75, 0x10, RZ ;  /* 0x000000104b217819 */ /* 0x000fe200000006ff */
[----:B------:R-:W-:Y:S01]  /*1ef0*/  FADD.FTZ R23, -R22, R23 ;  /* 0x0000001716177221 */ /* 0x000fe20000010100 */
[----:B------:R-:W-:Y:S01]  /*1f00*/  FADD.FTZ R29, R25, R28 ;  /* 0x0000001c191d7221 */ /* 0x000fe20000010000 */
[----:B------:R-:W-:Y:S01]  /*1f10*/  SHF.L.U32 R26, R111, 0x10, RZ ;  /* 0x000000106f1a7819 */ /* 0x000fe200000006ff */
[----:B------:R-:W-:Y:S01]  /*1f20*/  FFMA.FTZ R27, R24, R27, RZ ;  /* 0x0000001b181b7223 */ /* 0x000fe200000100ff */
[----:B------:R-:W-:Y:S01]  /*1f30*/  FADD.FTZ R25, RZ, R24 ;  /* 0x00000018ff197221 */ /* 0x000fe20000010000 */
[-C--:B------:R-:W-:Y:S01]  /*1f40*/  FMUL.FTZ R23, R23, R114.reuse ;  /* 0x0000007217177220 */ /* 0x080fe20000410000 */
[----:B------:R-:W-:Y:S01]  /*1f50*/  FADD.FTZ R35, -R22, R33 ;  /* 0x0000002116237221 */ /* 0x000fe20000010100 */
[----:B------:R-:W-:Y:S01]  /*1f60*/  SHF.L.U32 R28, R74, 0x10, RZ ;  /* 0x000000104a1c7819 */ /* 0x000fe200000006ff */
[----:B------:R-:W-:Y:S01]  /*1f70*/  FADD.FTZ R25, R26, R25 ;  /* 0x000000191a197221 */ /* 0x000fe20000010000 */
[----:B------:R-:W-:Y:S01]  /*1f80*/  SHF.L.U32 R33, R108, 0x10, RZ ;  /* 0x000000106c217819 */ /* 0x000fe200000006ff */
[----:B------:R-:W-:Y:S01]  /*1f90*/  FFMA.FTZ R27, R26, R23, R27 ;  /* 0x000000171a1b7223 */ /* 0x000fe2000001001b */
[----:B------:R-:W-:Y:S01]  /*1fa0*/  FMUL.FTZ R35, R35, R114 ;  /* 0x0000007223237220 */ /* 0x000fe20000410000 */
[----:B------:R-:W-:Y:S01]  /*1fb0*/  FMUL.FTZ R26, R63, R26 ;  /* 0x0000001a3f1a7220 */ /* 0x000fe20000410000 */
[----:B------:R-:W-:Y:S01]  /*1fc0*/  FADD.FTZ R32, R32, R28 ;  /* 0x0000001c20207221 */ /* 0x000fe20000010000 */
[----:B------:R-:W-:Y:S01]  /*1fd0*/  FADD.FTZ R33, -R22, R33 ;  /* 0x0000002116217221 */ /* 0x000fe20000010100 */
[----:B------:R-:W-:Y:S01]  /*1fe0*/  FFMA.FTZ R31, R28, R35, R31 ;  /* 0x000000231c1f7223 */ /* 0x000fe2000001001f */
[----:B------:R-:W-:Y:S01]  /*1ff0*/  FFMA.FTZ R30, R23, R26, R30 ;  /* 0x0000001a171e7223 */ /* 0x000fe2000001001e */
[----:B------:R-:W-:Y:S01]  /*2000*/  FMUL.FTZ R28, R62, R28 ;  /* 0x0000001c3e1c7220 */ /* 0x000fe20000410000 */
[----:B------:R-:W-:Y:S01]  /*2010*/  SHF.L.U32 R23, R73, 0x10, RZ ;  /* 0x0000001049177819 */ /* 0x000fe200000006ff */
[----:B------:R-:W-:Y:S01]  /*2020*/  FMUL.FTZ R33, R33, R114 ;  /* 0x0000007221217220 */ /* 0x000fe20000410000 */
[----:B------:R-:W-:Y:S01]  /*2030*/  SHF.L.U32 R24, R109, 0x10, RZ ;  /* 0x000000106d187819 */ /* 0x000fe200000006ff */
[----:B------:R-:W-:Y:S01]  /*2040*/  FADD.FTZ R29, R26, R29 ;  /* 0x0000001d1a1d7221 */ /* 0x000fe20000010000 */
[----:B------:R-:W-:Y:S01]  /*2050*/  FFMA.FTZ R30, R35, R28, R30 ;  /* 0x0000001c231e7223 */ /* 0x000fe2000001001e */
[----:B------:R-:W-:Y:S01]  /*2060*/  SHF.L.U32 R35, R106, 0x10, RZ ;  /* 0x000000106a237819 */ /* 0x000fe200000006ff */
[----:B------:R-:W-:Y:S01]  /*2070*/  FADD.FTZ R23, -R22, R23 ;  /* 0x0000001716177221 */ /* 0x000fe20000010100 */
[----:B------:R-:W-:Y:S01]  /*2080*/  FMUL.FTZ R26, R63, R24 ;  /* 0x000000183f1a7220 */ /* 0x000fe20000410000 */
[----:B------:R-:W-:Y:S01]  /*2090*/  FADD.FTZ R25, R25, R24 ;  /* 0x0000001819197221 */ /* 0x000fe20000010000 */
[----:B------:R-:W-:Y:S01]  /*20a0*/  FFMA.FTZ R27, R24, R33, R27 ;  /* 0x00000021181b7223 */ /* 0x000fe2000001001b */
[----:B------:R-:W-:Y:S01]  /*20b0*/  FADD.FTZ R29, R29, R28 ;  /* 0x0000001c1d1d7221 */ /* 0x000fe20000010000 */
[----:B------:R-:W-:Y:S01]  /*20c0*/  SHF.L.U32 R24, R72, 0x10, RZ ;  /* 0x0000001048187819 */ /* 0x000fe200000006ff */
[----:B------:R-:W-:Y:S01]  /*20d0*/  FMUL.FTZ R23, R23, R114 ;  /* 0x0000007217177220 */ /* 0x000fe20000410000 */
[----:B------:R-:W-:Y:S01]  /*20e0*/  FADD.FTZ R35, -R22, R35 ;  /* 0x0000002316237221 */ /* 0x000fe20000010100 */
[----:B------:R-:W-:Y:S01]  /*20f0*/  FADD.FTZ R29, R26, R29 ;  /* 0x0000001d1a1d7221 */ /* 0x000fe20000010000 */
[----:B------:R-:W-:Y:S01]  /*2100*/  FFMA.FTZ R30, R33, R26, R30 ;  /* 0x0000001a211e7223 */ /* 0x000fe2000001001e */
        /* <DEDUP_REMOVED lines=12> */
[----:B------:R-:W-:Y:S01]  /*21d0*/  FADD.FTZ R29, R29, R24 ;  /* 0x000000181d1d7221 */ /* 0x000fe20000010000 */
[----:B------:R-:W-:Y:S01]  /*21e0*/  SHF.L.U32 R24, R70, 0x10, RZ ;  /* 0x0000001046187819 */ /* 0x000fe200000006ff */
[----:B------:R-:W-:Y:S01]  /*21f0*/  FMUL.FTZ R33, R33, R114 ;  /* 0x0000007221217220 */ /* 0x000fe20000410000 */
[----:B------:R-:W-:Y:S01]  /*2200*/  FFMA.FTZ R30, R35, R26, R30 ;  /* 0x0000001a231e7223 */ /* 0x000fe2000001001e */
[----:B------:R-:W-:Y:S01]  /*2210*/  SHF.L.U32 R35, R4, 0x10, RZ ;  /* 0x0000001004237819 */ /* 0x000fe200000006ff */
[----:B------:R-:W-:Y:S01]  /*2220*/  FADD.FTZ R23, -R22, R23 ;  /* 0x0000001716177221 */ /* 0x000fe20000010100 */
[----:B------:R-:W-:Y:S01]  /*2230*/  FADD.FTZ R29, R26, R29 ;  /* 0x0000001d1a1d7221 */ /* 0x000fe20000010000 */
[----:B------:R-:W-:Y:S01]  /*2240*/  FMUL.FTZ R26, R62, R24 ;  /* 0x000000183e1a7220 */ /* 0x000fe20000410000 */
[----:B------:R-:W-:Y:S01]  /*2250*/  FADD.FTZ R32, R32, R24 ;  /* 0x0000001820207221 */ /* 0x000fe20000010000 */
[----:B------:R-:W-:Y:S01]  /*2260*/  FFMA.FTZ R31, R24, R33, R31 ;  /* 0x00000021181f7223 */ /* 0x000fe2000001001f */
        /* <DEDUP_REMOVED lines=142> */
[----:B------:R-:W-:Y:S01]  /*2b50*/  FFMA.FTZ R31, R24, R23, R31 ;  /* 0x00000017181f7223 */ /* 0x000fe2000001001f */
[----:B------:R-:W-:Y:S01]  /*2b60*/  SHF.L.U32 R33, R20, 0x10, RZ ;  /* 0x0000001014217819 */ /* 0x000fe200000006ff */
[----:B------:R-:W-:Y:S01]  /*2b70*/  FMUL.FTZ R35, R35, R114 ;  /* 0x0000007223237220 */ /* 0x000fe20000410000 */
[----:B------:R-:W-:Y:S01]  /*2b80*/  FMUL.FTZ R24, R62, R24 ;  /* 0x000000183e187220 */ /* 0x000fe20000410000 */
[----:B------:R-:W-:Y:S01]  /*2b90*/  FADD.FTZ R25, R25, R26 ;  /* 0x0000001a19197221 */ /* 0x000fe20000010000 */
[----:B------:R-:W-:Y:S01]  /*2ba0*/  SHF.L.U32 R28, R67, 0x10, RZ ;  /* 0x00000010431c7819 */ /* 0x000fe200000006ff */
[----:B------:R-:W-:Y:S01]  /*2bb0*/  FFMA.FTZ R27, R26, R35, R27 ;  /* 0x000000231a1b7223 */ /* 0x000fe2000001001b */
[----:B------:R-:W-:Y:S01]  /*2bc0*/  FADD.FTZ R29, R29, R24 ;  /* 0x000000181d1d7221 */ /* 0x000fe20000010000 */
[----:B------:R-:W-:Y:S01]  /*2bd0*/  FFMA.FTZ R30, R23, R24, R30 ;  /* 0x00000018171e7223 */ /* 0x000fe2000001001e */
[----:B------:R-:W-:Y:S01]  /*2be0*/  FMUL.FTZ R26, R63, R26 ;  /* 0x0000001a3f1a7220 */ /* 0x000fe20000410000 */
[----:B------:R-:W-:Y:S01]  /*2bf0*/  FADD.FTZ R33, -R22, R33 ;  /* 0x0000002116217221 */ /* 0x000fe20000010100 */
[----:B------:R-:W-:Y:S01]  /*2c00*/  SHF.L.U32 R24, R21, 0x10, RZ ;  /* 0x0000001015187819 */ /* 0x000fe200000006ff */
[----:B------:R-:W-:Y:S01]  /*2c10*/  FMUL.FTZ R34, R62, R28 ;  /* 0x0000001c3e227220 */ /* 0x000fe20000410000 */
[----:B------:R-:W-:Y:S01]  /*2c20*/  FADD.FTZ R29, R26, R29 ;  /* 0x0000001d1a1d7221 */ /* 0x000fe20000010000 */
[----:B------:R-:W-:Y:S01]  /*2c30*/  FFMA.FTZ R30, R35, R26, R30 ;  /* 0x0000001a231e7223 */ /* 0x000fe2000001001e */
[----:B------:R-:W-:Y:S01]  /*2c40*/  FMUL.FTZ R33, R33, R114 ;  /* 0x0000007221217220 */ /* 0x000fe20000410000 */
[----:B------:R-:W-:Y:S01]  /*2c50*/  SHF.L.U32 R23, R86, 0x10, RZ ;  /* 0x0000001056177819 */ /* 0x000fe200000006ff */
[----:B------:R-:W-:Y:S01]  /*2c60*/  FMUL.FTZ R26, R62, R24 ;  /* 0x000000183e1a7220 */ /* 0x000fe20000410000 */
[----:B------:R-:W-:Y:S01]  /*2c70*/  FADD.FTZ R32, R32, R24 ;  /* 0x0000001820207221 */ /* 0x000fe20000010000 */
[----:B------:R-:W-:Y:S01]  /*2c80*/  FFMA.FTZ R31, R24, R33, R31 ;  /* 0x00000021181f7223 */ /* 0x000fe2000001001f */
[----:B------:R-:W-:Y:S01]  /*2c90*/  SHF.L.U32 R24, R87, 0x10, RZ ;  /* 0x0000001057187819 */ /* 0x000fe200000006ff */
[----:B------:R-:W-:Y:S01]  /*2ca0*/  FFMA.FTZ R30, R33, R26, R30 ;  /* 0x0000001a211e7223 */ /* 0x000fe2000001001e */
[----:B------:R-:W-:Y:S01]  /*2cb0*/  FADD.FTZ R23, -R22, R23 ;  /* 0x0000001716177221 */ /* 0x000fe20000010100 */
[----:B------:R-:W-:Y:S01]  /*2cc0*/  SHF.L.U32 R33, R66, 0x10, RZ ;  /* 0x0000001042217819 */ /* 0x000fe200000006ff */
[----:B------:R-:W-:Y:S01]  /*2cd0*/  FADD.FTZ R29, R29, R26 ;  /* 0x0000001a1d1d7221 */ /* 0x000fe20000010000 */
[----:B------:R-:W-:Y:S01]  /*2ce0*/  FMUL.FTZ R26, R63, R24 ;  /* 0x000000183f1a7220 */ /* 0x000fe20000410000 */
[----:B------:R-:W-:Y:S01]  /*2cf0*/  FMUL.FTZ R23, R23, R114 ;  /* 0x0000007217177220 */ /* 0x000fe20000410000 */
[----:B------:R-:W-:Y:S01]  /*2d00*/  SHF.L.U32 R35, R84, 0x10, RZ ;  /* 0x0000001054237819 */ /* 0x000fe200000006ff */
[----:B------:R-:W-:Y:S01]  /*2d10*/  FADD.FTZ R33, -R22, R33 ;  /* 0x0000002116217221 */ /* 0x000fe20000010100 */
[----:B------:R-:W-:Y:S01]  /*2d20*/  FADD.FTZ R29, R26, R29 ;  /* 0x0000001d1a1d7221 */ /* 0x000fe20000010000 */
[----:B------:R-:W-:Y:S01]  /*2d30*/  FFMA.FTZ R30, R23, R26, R30 ;  /* 0x0000001a171e7223 */ /* 0x000fe2000001001e */
[----:B------:R-:W-:Y:S01]  /*2d40*/  SHF.L.U32 R26, R85, 0x10, RZ ;  /* 0x00000010551a7819 */ /* 0x000fe200000006ff */
[----:B------:R-:W-:Y:S01]  /*2d50*/  FMUL.FTZ R33, R33, R114 ;  /* 0x0000007221217220 */ /* 0x000fe20000410000 */
[----:B------:R-:W-:Y:S01]  /*2d60*/  FADD.FTZ R35, -R22, R35 ;  /* 0x0000002316237221 */ /* 0x000fe20000010100 */
[----:B------:R-:W-:Y:S01]  /*2d70*/  SHF.L.U32 R37, R68, 0x10, RZ ;  /* 0x0000001044257819 */ /* 0x000fe200000006ff */
[----:B------:R-:W-:Y:S01]  /*2d80*/  FADD.FTZ R29, R29, R34 ;  /* 0x000000221d1d7221 */ /* 0x000fe20000010000 */
[----:B------:R-:W-:Y:S01]  /*2d90*/  FFMA.FTZ R34, R33, R34, R30 ;  /* 0x0000002221227223 */ /* 0x000fe2000001001e */
[----:B------:R-:W-:Y:S01]  /*2da0*/  FMUL.FTZ R30, R63, R26 ;  /* 0x0000001a3f1e7220 */ /* 0x000fe20000410000 */
[----:B------:R-:W-:Y:S01]  /*2db0*/  FMUL.FTZ R35, R35, R114 ;  /* 0x0000007223237220 */ /* 0x000fe20000410000 */
[----:B------:R-:W-:Y:S01]  /*2dc0*/  FFMA.FTZ R27, R24, R23, R27 ;  /* 0x00000017181b7223 */ /* 0x000fe2000001001b */
        /* <DEDUP_REMOVED lines=11> */
[----:B------:R-:W-:Y:S01]  /*2e80*/  FFMA.FTZ R31, R28, R33, R31 ;  /* 0x000000211c1f7223 */ /* 0x000fe2000001001f */
[----:B------:R-:W-:Y:S01]  /*2e90*/  FADD.FTZ R29, R29, R30 ;  /* 0x0000001e1d1d7221 */ /* 0x000fe20000010000 */
[----:B------:R-:W-:Y:S01]  /*2ea0*/  FMUL.FTZ R28, R63, R24 ;  /* 0x000000183f1c7220 */ /* 0x000fe20000410000 */
[----:B------:R-:W-:Y:S01]  /*2eb0*/  FFMA.FTZ R34, R37, R30, R34 ;  /* 0x0000001e25227223 */ /* 0x000fe20000010022 */
        /* <DEDUP_REMOVED lines=10> */
.L_x_96:
[----:B------:R-:W-:Y:S02]  /*2f60*/  SHF.L.U32 R23, R79, 0x10, RZ ;  /* 0x000000104f177819 */ /* 0x000fe400000006ff */
[----:B------:R-:W-:Y:S02]  /*2f70*/  SHF.L.U32 R25, R112, 0x10, RZ ;  /* 0x0000001070197819 */ /* 0x000fe400000006ff */
[----:B------:R-:W-:Y:S01]  /*2f80*/  SHF.L.U32 R27, R77, 0x10, RZ ;  /* 0x000000104d1b7819 */ /* 0x000fe200000006ff */
[----:B------:R-:W-:Y:S01]  /*2f90*/  FADD.FTZ R23, -R22, R23 ;  /* 0x0000001716177221 */ /* 0x000fe20000010100 */
[----:B------:R-:W-:Y:S01]  /*2fa0*/  SHF.L.U32 R29, R110, 0x10, RZ ;  /* 0x000000106e1d7819 */ /* 0x000fe200000006ff */
[C---:B------:R-:W-:Y:S01]  /*2fb0*/  FADD.FTZ R25, -R22.reuse, R25 ;  /* 0x0000001916197221 */ /* 0x040fe20000010100 */
[----:B------:R-:W-:Y:S01]  /*2fc0*/  SHF.L.U32 R31, R75, 0x10, RZ ;  /* 0x000000104b1f7819 */ /* 0x000fe200000006ff */
[C---:B------:R-:W-:Y:S01]  /*2fd0*/  FADD.FTZ R65, -R22.reuse, R27 ;  /* 0x0000001b16417221 */ /* 0x040fe20000010100 */
[-C--:B------:R-:W-:Y:S01]  /*2fe0*/  FMUL.FTZ R23, R23, R114.reuse ;  /* 0x0000007217177220 */ /* 0x080fe20000410000 */
[-C--:B------:R-:W-:Y:S01]  /*2ff0*/  FMUL.FTZ R24, R25, R114.reuse ;  /* 0x0000007219187220 */ /* 0x080fe20000410000 */
[----:B------:R-:W-:Y:S01]  /*3000*/  FADD.FTZ R29, -R22, R29 ;  /* 0x0000001d161d7221 */ /* 0x000fe20000010100 */
[----:B------:R-:W-:Y:S01]  /*3010*/  FMUL.FTZ R65, R65, R114 ;  /* 0x0000007241417220 */ /* 0x000fe20000410000 */
[--C-:B-----5:R-:W-:Y:S01]  /*3020*/  FFMA.FTZ R27, R62, R23, R60.reuse ;  /* 0x000000173e1b7223 */ /* 0x120fe2000001003c */
[----:B------:R-:W-:Y:S01]  /*3030*/  FADD.FTZ R31, -R22, R31 ;  /* 0x0000001f161f7221 */ /* 0x000fe20000010100 */
[--C-:B------:R-:W-:Y:S01]  /*3040*/  FFMA.FTZ R28, R63, R24, R61.reuse ;  /* 0x000000183f1c7223 */ /* 0x100fe2000001003d */
[--C-:B------:R-:W-:Y:S01]  /*3050*/  FFMA.FTZ R25, R62, R65, R60.reuse ;  /* 0x000000413e197223 */ /* 0x100fe2000001003c */
[----:B------:R-:W-:Y:S01]  /*3060*/  FMUL.FTZ R26, R27, -1.4426950216293334961 ;  /* 0xbfb8aa3b1b1a7820 */ /* 0x000fe20000410000 */
[-C--:B------:R-:W-:Y:S01]  /*3070*/  FMUL.FTZ R58, R29, R114.reuse ;  /* 0x000000721d3a7220 */ /* 0x080fe20000410000 */
[----:B------:R-:W-:Y:S01]  /*3080*/  FMUL.FTZ R29, R28, -1.4426950216293334961 ;  /* 0xbfb8aa3b1c1d7820 */ /* 0x000fe20000410000 */
[----:B------:R-:W-:Y:S01]  /*3090*/  FMUL.FTZ R117, R31, R114 ;  /* 0x000000721f757220 */ /* 0x000fe20000410000 */
[----:B------:R-:W-:Y:S01]  /*30a0*/  FMUL.FTZ R31, R25, -1.4426950216293334961 ;  /* 0xbfb8aa3b191f7820 */ /* 0x000fe20000410000 */
[----:B------:R-:W-:Y:S01]  /*30b0*/  FFMA.FTZ R45, R63, R58, R61 ;  /* 0x0000003a3f2d7223 */ /* 0x000fe2000001003d */
[----:B------:R-:W0:Y:S01]  /*30c0*/  MUFU.EX2 R26, R26 ;  /* 0x0000001a001a7308 */ /* 0x000e220000000800 */
[----:B------:R-:W-:Y:S01]  /*30d0*/  FFMA.FTZ R43, R62, R117, R60 ;  /* 0x000000753e2b7223 */ /* 0x000fe2000001003c */
[----:B------:R-:W-:Y:S01]  /*30e0*/  SHF.L.U32 R35, R108, 0x10, RZ ;  /* 0x000000106c237819 */ /* 0x000fe200000006ff */
[----:B------:R-:W-:Y:S01]  /*30f0*/  FMUL.FTZ R32, R45, -1.4426950216293334961 ;  /* 0xbfb8aa3b2d207820 */ /* 0x000fe20000410000 */
[----:B------:R-:W1:Y:S01]  /*3100*/  MUFU.EX2 R29, R29 ;  /* 0x0000001d001d7308 */ /* 0x000e620000000800 */
[----:B------:R-:W-:Y:S01]  /*3110*/  FMUL.FTZ R34, R43, -1.4426950216293334961 ;  /* 0xbfb8aa3b2b227820 */ /* 0x000fe20000410000 */
[----:B------:R-:W-:Y:S01]  /*3120*/  SHF.L.U32 R51, R113, 0x10, RZ ;  /* 0x0000001071337819 */ /* 0x000fe200000006ff */
[----:B------:R-:W-:Y:S01]  /*3130*/  FADD.FTZ R37, -R22, R35 ;  /* 0x0000002316257221 */ /* 0x000fe20000010100 */
[----:B------:R-:W2:Y:S01]  /*3140*/  MUFU.EX2 R31, R31 ;  /* 0x0000001f001f7308 */ /* 0x000ea20000000800 */
[----:B------:R-:W-:-:S02]  /*3150*/  SHF.L.U32 R35, R78, 0x10, RZ ;  /* 0x000000104e237819 */ /* 0x000fc400000006ff */
[----:B------:R-:W-:Y:S01]  /*3160*/  FMUL.FTZ R54, R37, R114 ;  /* 0x0000007225367220 */ /* 0x000fe20000410000 */
[----:B------:R-:W3:Y:S01]  /*3170*/  MUFU.EX2 R34, R34 ;  /* 0x0000002200227308 */ /* 0x000ee20000000800 */
[----:B------:R-:W-:Y:S01]  /*3180*/  SHF.L.U32 R64, R111, 0x10, RZ ;  /* 0x000000106f407819 */ /* 0x000fe200000006ff */
[----:B0-----:R-:W-:Y:S01]  /*3190*/  FADD.FTZ R26, R26, 1 ;  /* 0x3f8000001a1a7421 */ /* 0x001fe20000010000 */
[----:B------:R-:W-:Y:S01]  /*31a0*/  FFMA.FTZ R56, R63, R54, R61 ;  /* 0x000000363f387223 */ /* 0x000fe2000001003d */
[----:B------:R-:W0:Y:S01]  /*31b0*/  MUFU.EX2 R32, R32 ;  /* 0x0000002000207308 */ /* 0x000e220000000800 */
[----:B------:R-:W-:Y:S01]  /*31c0*/  SHF.L.U32 R124, R76, 0x10, RZ ;  /* 0x000000104c7c7819 */ /* 0x000fe200000006ff */
[----:B-1----:R-:W-:Y:S01]  /*31d0*/  FADD.FTZ R30, R29, 1 ;  /* 0x3f8000001d1e7421 */ /* 0x002fe20000010000 */
[----:B------:R-:W-:Y:S01]  /*31e0*/  SHF.L.U32 R37, R102, 0x10, RZ ;  /* 0x0000001066257819 */ /* 0x000fe200000006ff */
[----:B------:R-:W1:Y:S01]  /*31f0*/  MUFU.RCP R26, R26 ;  /* 0x0000001a001a7308 */ /* 0x000e620000001000 */
[----:B------:R-:W-:Y:S01]  /*3200*/  SHF.L.U32 R122, R72, 0x10, RZ ;  /* 0x00000010487a7819 */ /* 0x000fe200000006ff */
[----:B--2---:R-:W-:Y:S01]  /*3210*/  FADD.FTZ R29, R31, 1 ;  /* 0x3f8000001f1d7421 */ /* 0x004fe20000010000 */
[----:B------:R-:W-:Y:S01]  /*3220*/  SHF.L.U32 R53, R100, 0x10, RZ ;  /* 0x0000001064357819 */ /* 0x000fe200000006ff */
[----:B------:R-:W-:Y:S01]  /*3230*/  FADD.FTZ R49, -R22, R37 ;  /* 0x0000002516317221 */ /* 0x000fe20000010100 */
[----:B------:R-:W-:Y:S01]  /*3240*/  SHF.L.U32 R55, R70, 0x10, RZ ;  /* 0x0000001046377819 */ /* 0x000fe200000006ff */
[----:B---3--:R-:W-:-:S02]  /*3250*/  FADD.FTZ R34, R34, 1 ;  /* 0x3f80000022227421 */ /* 0x008fc40000010000 */
[----:B------:R-:W2:Y:S01]  /*3260*/  MUFU.RCP R33, R29 ;  /* 0x0000001d00217308 */ /* 0x000ea20000001000 */
[----:B------:R-:W-:Y:S01]  /*3270*/  FADD.FTZ R53, -R22, R53 ;  /* 0x0000003516357221 */ /* 0x000fe20000010100 */
[----:B0-----:R-:W-:-:S03]  /*3280*/  FADD.FTZ R31, R32, 1 ;  /* 0x3f800000201f7421 */ /* 0x001fc60000010000 */
[----:B------:R-:W-:-:S03]  /*3290*/  FMUL.FTZ R46, R53, R114 ;  /* 0x00000072352e7220 */ /* 0x000fc60000410000 */
[----:B------:R-:W0:Y:S01]  /*32a0*/  MUFU.RCP R30, R30 ;  /* 0x0000001e001e7308 */ /* 0x000e220000001000 */
[----:B-1----:R-:W-:Y:S01]  /*32b0*/  FADD.FTZ R32, -R26, 1 ;  /* 0x3f8000001a207421 */ /* 0x002fe20000010100 */
[----:B------:R-:W-:Y:S01]  /*32c0*/  FMUL.FTZ R52, R35, R26 ;  /* 0x0000001a23347220 */ /* 0x000fe20000410000 */
[----:B------:R-:W-:Y:S02]  /*32d0*/  SHF.L.U32 R35, R74, 0x10, RZ ;  /* 0x000000104a237819 */ /* 0x000fe400000006ff */
[----:B------:R-:W-:Y:S01]  /*32e0*/  FFMA.FTZ R27, R27, R32, 1 ;  /* 0x3f8000001b1b7423 */ /* 0x000fe20000010020 */
[----:B------:R-:W-:Y:S02]  /*32f0*/  FMUL.FTZ R32, R56, -1.4426950216293334961 ;  /* 0xbfb8aa3b38207820 */ /* 0x000fe40000410000 */
[----:B------:R-:W1:Y:S01]  /*3300*/  MUFU.RCP R34, R34 ;  /* 0x0000002200227308 */ /* 0x000e620000001000 */
[----:B--2---:R-:W-:Y:S01]  /*3310*/  FADD.FTZ R26, -R33, 1 ;  /* 0x3f800000211a7421 */ /* 0x004fe20000010100 */
[----:B------:R-:W-:Y:S01]  /*3320*/  FMUL.FTZ R124, R124, R33 ;  /* 0x000000217c7c7220 */ /* 0x000fe20000410000 */
[----:B------:R-:W-:Y:S01]  /*3330*/  SHF.L.U32 R33, R104, 0x10, RZ ;  /* 0x0000001068217819 */ /* 0x000fe200000006ff */
[----:B------:R-:W-:Y:S01]  /*3340*/  FMUL.FTZ R52, R52, R27 ;  /* 0x0000001b34347220 */ /* 0x000fe20000410000 */
[----:B------:R-:W-:Y:S01]  /*3350*/  FFMA.FTZ R47, R25, R26, 1 ;  /* 0x3f800000192f7423 */ /* 0x000fe2000001001a */
[----:B------:R-:W-:-:S02]  /*3360*/  SHF.L.U32 R25, R73, 0x10, RZ ;  /* 0x0000001049197819 */ /* 0x000fc400000006ff */
[----:B------:R-:W2:Y:S01]  /*3370*/  MUFU.RCP R31, R31 ;  /* 0x0000001f001f7308 */ /* 0x000ea20000001000 */
[----:B------:R-:W-:Y:S01]  /*3380*/  FADD.FTZ R33, -R22, R33 ;  /* 0x0000002116217221 */ /* 0x000fe20000010100 */
[----:B0-----:R-:W-:Y:S01]  /*3390*/  FADD.FTZ R29, -R30, 1 ;  /* 0x3f8000001e1d7421 */ /* 0x001fe20000010100 */
[----:B------:R-:W-:Y:S01]  /*33a0*/  FMUL.FTZ R51, R51, R30 ;  /* 0x0000001e33337220 */ /* 0x000fe20000410000 */
[----:B------:R-:W-:Y:S01]  /*33b0*/  FADD.FTZ R25, -R22, R25 ;  /* 0x0000001916197221 */ /* 0x000fe20000010100 */
[----:B------:R-:W-:Y:S01]  /*33c0*/  FMUL.FTZ R124, R124, R47 ;  /* 0x0000002f7c7c7220 */ /* 0x000fe20000410000 */
[----:B------:R-:W-:Y:S01]  /*33d0*/  FFMA.FTZ R28, R28, R29, 1 ;  /* 0x3f8000001c1c7423 */ /* 0x000fe2000001001d */
[----:B------:R-:W-:Y:S01]  /*33e0*/  SHF.L.U32 R29, R106, 0x10, RZ ;  /* 0x000000106a1d7819 */ /* 0x000fe200000006ff */
[----:B------:R-:W-:Y:S01]  /*33f0*/  FMUL.FTZ R123, R25, R114 ;  /* 0x00000072197b7220 */ /* 0x000fe20000410000 */
[----:B------:R-:W0:Y:S01]  /*3400*/  MUFU.EX2 R32, R32 ;  /* 0x0000002000207308 */ /* 0x000e220000000800 */
[----:B-1----:R-:W-:Y:S01]  /*3410*/  FMUL.FTZ R50, R35, R34 ;  /* 0x0000002223327220 */ /* 0x002fe20000410000 */
[----:B------:R-:W-:Y:S01]  /*3420*/  SHF.L.U32 R35, R4, 0x10, RZ ;  /* 0x0000001004237819 */ /* 0x000fe200000006ff */
[--C-:B------:R-:W-:Y:S01]  /*3430*/  FFMA.FTZ R39, R62, R123, R60.reuse ;  /* 0x0000007b3e277223 */ /* 0x100fe2000001003c */
[----:B------:R-:W-:Y:S01]  /*3440*/  FADD.FTZ R29, -R22, R29 ;  /* 0x0000001d161d7221 */ /* 0x000fe20000010100 */
[----:B------:R-:W-:Y:S01]  /*3450*/  FADD.FTZ R34, -R34, 1 ;  /* 0x3f80000022227421 */ /* 0x000fe20000010100 */
[----:B------:R-:W-:Y:S01]  /*3460*/  SHF.L.U32 R27, R6, 0x10, RZ ;  /* 0x00000010061b7819 */ /* 0x000fe200000006ff */
[----:B------:R-:W-:Y:S01]  /*3470*/  FMUL.FTZ R38, R39, -1.4426950216293334961 ;  /* 0xbfb8aa3b27267820 */ /* 0x000fe20000410000 */
[----:B------:R-:W-:Y:S01]  /*3480*/  FMUL.FTZ R36, R29, R114 ;  /* 0x000000721d247220 */ /* 0x000fe20000410000 */
[----:B------:R-:W-:Y:S01]  /*3490*/  FADD.FTZ R29, -R22, R35 ;  /* 0x00000023161d7221 */ /* 0x000fe20000010100 */
[----:B--2---:R-:W-:Y:S01]  /*34a0*/  FMUL.FTZ R64, R64, R31 ;  /* 0x0000001f40407220 */ /* 0x004fe20000410000 */
[----:B------:R-:W-:Y:S01]  /*34b0*/  FADD.FTZ R30, -R31, 1 ;  /* 0x3f8000001f1e7421 */ /* 0x000fe20000010100 */
[----:B------:R-:W-:Y:S01]  /*34c0*/  FFMA.FTZ R35, R63, R36, R61 ;  /* 0x000000243f237223 */ /* 0x000fe2000001003d */
[----:B------:R-:W1:Y:S01]  /*34d0*/  MUFU.EX2 R38, R38 ;  /* 0x0000002600267308 */ /* 0x000e620000000800 */
[----:B0-----:R-:W-:Y:S01]  /*34e0*/  FADD.FTZ R32, R32, 1 ;  /* 0x3f80000020207421 */ /* 0x001fe20000010000 */
[----:B------:R-:W-:Y:S01]  /*34f0*/  SHF.L.U32 R31, R71, 0x10, RZ ;  /* 0x00000010471f7819 */ /* 0x000fe200000006ff */
[----:B------:R-:W-:Y:S01]  /*3500*/  FMUL.FTZ R42, R35, -1.4426950216293334961 ;  /* 0xbfb8aa3b232a7820 */ /* 0x000fe20000410000 */
[----:B------:R-:W-:Y:S01]  /*3510*/  FFMA.FTZ R43, R43, R34, 1 ;  /* 0x3f8000002b2b7423 */ /* 0x000fe20000010022 */
[----:B------:R-:W-:Y:S01]  /*3520*/  FMUL.FTZ R34, R33, R114 ;  /* 0x0000007221227220 */ /* 0x000fe20000410000 */
[----:B------:R-:W-:Y:S01]  /*3530*/  FFMA.FTZ R45, R45, R30, 1 ;  /* 0x3f8000002d2d7423 */ /* 0x000fe2000001001e */
[----:B------:R-:W0:Y:S01]  /*3540*/  MUFU.RCP R32, R32 ;  /* 0x0000002000207308 */ /* 0x000e220000001000 */
[----:B------:R-:W-:Y:S01]  /*3550*/  FADD.FTZ R31, -R22, R31 ;  /* 0x0000001f161f7221 */ /* 0x000fe20000010100 */
[----:B------:R-:W-:Y:S01]  /*3560*/  FFMA.FTZ R25, R63, R34, R61 ;  /* 0x000000223f197223 */ /* 0x000fe2000001003d */
[-C--:B------:R-:W-:Y:S01]  /*3570*/  FMUL.FTZ R29, R29, R114.reuse ;  /* 0x000000721d1d7220 */ /* 0x080fe20000410000 */
[----:B------:R-:W-:Y:S01]  /*3580*/  FMUL.FTZ R64, R64, R45 ;  /* 0x0000002d40407220 */ /* 0x000fe20000410000 */
[-C--:B------:R-:W-:Y:S01]  /*3590*/  FMUL.FTZ R31, R31, R114.reuse ;  /* 0x000000721f1f7220 */ /* 0x080fe20000410000 */
[----:B------:R-:W-:Y:S01]  /*35a0*/  FMUL.FTZ R44, R25, -1.4426950216293334961 ;  /* 0xbfb8aa3b192c7820 */ /* 0x000fe20000410000 */
[----:B-1----:R-:W-:Y:S01]  /*35b0*/  FADD.FTZ R47, R38, 1 ;  /* 0x3f800000262f7421 */ /* 0x002fe20000010000 */
[----:B------:R-:W1:Y:S01]  /*35c0*/  MUFU.EX2 R42, R42 ;  /* 0x0000002a002a7308 */ /* 0x000e620000000800 */
[C-C-:B------:R-:W-:Y:S01]  /*35d0*/  FFMA.FTZ R33, R62.reuse, R31, R60.reuse ;  /* 0x0000001f3e217223 */ /* 0x140fe2000001003c */
[--C-:B------:R-:W-:Y:S01]  /*35e0*/  FFMA.FTZ R26, R62, R29, R60.reuse ;  /* 0x0000001d3e1a7223 */ /* 0x100fe2000001003c */
[----:B------:R-:W-:Y:S01]  /*35f0*/  FMUL.FTZ R30, R49, R114 ;  /* 0x00000072311e7220 */ /* 0x000fe20000410000 */
[----:B------:R2:W-:Y:S01]  /*3600*/  MUFU.EX2 R37, R44 ;  /* 0x0000002c00257308 */ /* 0x0005e20000000800 */
[----:B------:R-:W-:Y:S01]  /*3610*/  FMUL.FTZ R40, R33, -1.4426950216293334961 ;  /* 0xbfb8aa3b21287820 */ /* 0x000fe20000410000 */
[----:B------:R-:W-:Y:S01]  /*3620*/  FADD.FTZ R27, -R22, R27 ;  /* 0x0000001b161b7221 */ /* 0x000fe20000010100 */
[----:B------:R-:W-:Y:S01]  /*3630*/  FMUL.FTZ R51, R51, R28 ;  /* 0x0000001c33337220 */ /* 0x000fe20000410000 */
[----:B------:R-:W3:Y:S01]  /*3640*/  MUFU.RCP R47, R47 ;  /* 0x0000002f002f7308 */ /* 0x000ee20000001000 */
[----:B------:R-:W-:Y:S01]  /*3650*/  SHF.L.U32 R49, R109, 0x10, RZ ;  /* 0x000000106d317819 */ /* 0x000fe200000006ff */
[----:B0-----:R-:W-:Y:S01]  /*3660*/  FADD.FTZ R41, -R32, 1 ;  /* 0x3f80000020297421 */ /* 0x001fe20000010100 */
[--C-:B------:R-:W-:Y:S01]  /*3670*/  FFMA.FTZ R28, R63, R30, R61.reuse ;  /* 0x0000001e3f1c7223 */ /* 0x100fe2000001003d */
[----:B------:R-:W-:Y:S01]  /*3680*/  FMUL.FTZ R27, R27, R114 ;  /* 0x000000721b1b7220 */ /* 0x000fe20000410000 */
[----:B------:R-:W-:Y:S01]  /*3690*/  FMUL.FTZ R50, R50, R43 ;  /* 0x0000002b32327220 */ /* 0x000fe20000410000 */
[----:B-1----:R-:W-:Y:S01]  /*36a0*/  FADD.FTZ R45, R42, 1 ;  /* 0x3f8000002a2d7421 */ /* 0x002fe20000010000 */
[----:B------:R-:W-:Y:S01]  /*36b0*/  FFMA.FTZ R56, R56, R41, 1 ;  /* 0x3f80000038387423 */ /* 0x000fe20000010029 */
[----:B------:R-:W0:Y:S01]  /*36c0*/  MUFU.EX2 R40, R40 ;  /* 0x0000002800287308 */ /* 0x000e220000000800 */
[----:B------:R-:W-:Y:S01]  /*36d0*/  FMUL.FTZ R41, R26, -1.4426950216293334961 ;  /* 0xbfb8aa3b1a297820 */ /* 0x000fe20000410000 */
[----:B------:R-:W-:Y:S01]  /*36e0*/  FMUL.FTZ R38, R28, -1.4426950216293334961 ;  /* 0xbfb8aa3b1c267820 */ /* 0x000fe20000410000 */
[----:B------:R-:W-:Y:S01]  /*36f0*/  FMUL.FTZ R49, R49, R32 ;  /* 0x0000002031317220 */ /* 0x000fe20000410000 */
[----:B------:R-:W1:Y:S01]  /*3700*/  MUFU.RCP R45, R45 ;  /* 0x0000002d002d7308 */ /* 0x000e620000001000 */
[----:B------:R-:W-:Y:S01]  /*3710*/  FFMA.FTZ R32, R62, R27, R60 ;  /* 0x0000001b3e207223 */ /* 0x000fe2000001003c */
[----:B------:R-:W-:Y:S01]  /*3720*/  FFMA.FTZ R42, R63, R46, R61 ;  /* 0x0000002e3f2a7223 */ /* 0x000fe2000001003d */
[----:B------:R-:W-:-:S02]  /*3730*/  FMUL.FTZ R56, R49, R56 ;  /* 0x0000003831387220 */ /* 0x000fc40000410000 */
[----:B--2---:R-:W-:Y:S01]  /*3740*/  FMUL.FTZ R44, R32, -1.4426950216293334961 ;  /* 0xbfb8aa3b202c7820 */ /* 0x004fe20000410000 */
[----:B---3--:R-:W-:Y:S01]  /*3750*/  FADD.FTZ R48, -R47, 1 ;  /* 0x3f8000002f307421 */ /* 0x008fe20000010100 */
[----:B------:R-:W-:Y:S01]  /*3760*/  FMUL.FTZ R122, R122, R47 ;  /* 0x0000002f7a7a7220 */ /* 0x000fe20000410000 */
[----:B------:R-:W2:Y:S01]  /*3770*/  MUFU.EX2 R41, R41 ;  /* 0x0000002900297308 */ /* 0x000ea20000000800 */
[----:B------:R-:W-:Y:S01]  /*3780*/  FMUL.FTZ R43, R42, -1.4426950216293334961 ;  /* 0xbfb8aa3b2a2b7820 */ /* 0x000fe20000410000 */
[----:B0-----:R-:W-:Y:S01]  /*3790*/  FADD.FTZ R40, R40, 1 ;  /* 0x3f80000028287421 */ /* 0x001fe20000010000 */
[----:B------:R-:W-:Y:S01]  /*37a0*/  FFMA.FTZ R39, R39, R48, 1 ;  /* 0x3f80000027277423 */ /* 0x000fe20000010030 */
[----:B------:R-:W-:Y:S01]  /*37b0*/  FADD.FTZ R48, R37, 1 ;  /* 0x3f80000025307421 */ /* 0x000fe20000010000 */
[----:B------:R-:W0:Y:S01]  /*37c0*/  MUFU.EX2 R38, R38 ;  /* 0x0000002600267308 */ /* 0x000e220000000800 */
[----:B------:R-:W-:Y:S01]  /*37d0*/  SHF.L.U32 R37, R107, 0x10, RZ ;  /* 0x000000106b257819 */ /* 0x000fe200000006ff */
[----:B------:R-:W-:Y:S01]  /*37e0*/  FMUL.FTZ R122, R122, R39 ;  /* 0x000000277a7a7220 */ /* 0x000fe20000410000 */
[----:B------:R-:W-:Y:S01]  /*37f0*/  SHF.L.U32 R39, R8, 0x10, RZ ;  /* 0x0000001008277819 */ /* 0x000fe200000006ff */
[----:B------:R-:W3:Y:S01]  /*3800*/  MUFU.RCP R47, R40 ;  /* 0x00000028002f7308 */ /* 0x000ee20000001000 */
[----:B-1----:R-:W-:Y:S01]  /*3810*/  FADD.FTZ R116, -R45, 1 ;  /* 0x3f8000002d747421 */ /* 0x002fe20000010100 */
[----:B------:R-:W-:Y:S01]  /*3820*/  FMUL.FTZ R45, R37, R45 ;  /* 0x0000002d252d7220 */ /* 0x000fe20000410000 */
[----:B--2---:R-:W-:-:S02]  /*3830*/  FADD.FTZ R49, R41, 1 ;  /* 0x3f80000029317421 */ /* 0x004fc40000010000 */
[----:B------:R-:W-:Y:S01]  /*3840*/  FFMA.FTZ R116, R35, R116, 1 ;  /* 0x3f80000023747423 */ /* 0x000fe20000010074 */
[----:B------:R-:W-:Y:S02]  /*3850*/  FADD.FTZ R35, -R22, R39 ;  /* 0x0000002716237221 */ /* 0x000fe40000010100 */
[----:B------:R-:W1:Y:S01]  /*3860*/  MUFU.RCP R48, R48 ;  /* 0x0000003000307308 */ /* 0x000e620000001000 */
[----:B0-----:R-:W-:Y:S01]  /*3870*/  FADD.FTZ R53, R38, 1 ;  /* 0x3f80000026357421 */ /* 0x001fe20000010000 */
[----:B------:R-:W-:Y:S01]  /*3880*/  FMUL.FTZ R35, R35, R114 ;  /* 0x0000007223237220 */ /* 0x000fe20000410000 */
[----:B------:R-:W-:-:S03]  /*3890*/  FMUL.FTZ R116, R45, R116 ;  /* 0x000000742d747220 */ /* 0x000fc60000410000 */
[----:B------:R-:W-:Y:S02]  /*38a0*/  FFMA.FTZ R37, R62, R35, R60 ;  /* 0x000000233e257223 */ /* 0x000fe4000001003c */
[----:B------:R0:W2:Y:S01]  /*38b0*/  MUFU.RCP R40, R49 ;  /* 0x0000003100287308 */ /* 0x0000a20000001000 */
[----:B---3--:R-:W-:Y:S01]  /*38c0*/  FADD.FTZ R41, -R47, 1 ;  /* 0x3f8000002f297421 */ /* 0x008fe20000010100 */
[----:B------:R-:W-:Y:S01]  /*38d0*/  FMUL.FTZ R39, R37, -1.4426950216293334961 ;  /* 0xbfb8aa3b25277820 */ /* 0x000fe20000410000 */
[----:B------:R-:W-:Y:S01]  /*38e0*/  FMUL.FTZ R47, R55, R47 ;  /* 0x0000002f372f7220 */ /* 0x000fe20000410000 */
[----:B------:R-:W-:Y:S01]  /*38f0*/  SHF.L.U32 R55, R105, 0x10, RZ ;  /* 0x0000001069377819 */ /* 0x000fe200000006ff */
[----:B------:R-:W-:-:S03]  /*3900*/  FFMA.FTZ R38, R33, R41, 1 ;  /* 0x3f80000021267423 */ /* 0x000fc60000010029 */
[----:B------:R-:W3:Y:S01]  /*3910*/  MUFU.EX2 R44, R44 ;  /* 0x0000002c002c7308 */ /* 0x000ee20000000800 */
[----:B-1----:R-:W-:Y:S01]  /*3920*/  FADD.FTZ R41, -R48, 1 ;  /* 0x3f80000030297421 */ /* 0x002fe20000010100 */
[----:B0-----:R-:W-:Y:S02]  /*3930*/  FMUL.FTZ R49, R55, R48 ;  /* 0x0000003037317220 */ /* 0x001fe40000410000 */
[----:B------:R-:W0:Y:S04]  /*3940*/  MUFU.EX2 R43, R43 ;  /* 0x0000002b002b7308 */ /* 0x000e280000000800 */
[----:B------:R-:W1:Y:S04]  /*3950*/  MUFU.EX2 R39, R39 ;  /* 0x0000002700277308 */ /* 0x000e680000000800 */
[----:B------:R-:W4:Y:S01]  /*3960*/  MUFU.RCP R33, R53 ;  /* 0x0000003500217308 */ /* 0x000f220000001000 */
[----:B---3--:R-:W-:Y:S01]  /*3970*/  FADD.FTZ R57, R44, 1 ;  /* 0x3f8000002c397421 */ /* 0x008fe20000010000 */
[----:B------:R-:W-:Y:S01]  /*3980*/  FFMA.FTZ R44, R25, R41, 1 ;  /* 0x3f800000192c7423 */ /* 0x000fe20000010029 */
[----:B--2---:R-:W-:Y:S01]  /*3990*/  FADD.FTZ R25, -R40, 1 ;  /* 0x3f80000028197421 */ /* 0x004fe20000010100 */
[----:B0-----:R-:W-:-:S03]  /*39a0*/  FADD.FTZ R43, R43, 1 ;  /* 0x3f8000002b2b7421 */ /* 0x001fc60000010000 */
[----:B------:R-:W-:Y:S01]  /*39b0*/  FFMA.FTZ R55, R26, R25, 1 ;  /* 0x3f8000001a377423 */ /* 0x000fe20000010019 */
[----:B------:R-:W0:Y:S01]  /*39c0*/  MUFU.RCP R41, R57 ;  /* 0x0000003900297308 */ /* 0x000e220000001000 */
[----:B------:R-:W-:Y:S01]  /*39d0*/  SHF.L.U32 R25, R5, 0x10, RZ ;  /* 0x0000001005197819 */ /* 0x000fe200000006ff */
[----:B------:R-:W-:Y:S01]  /*39e0*/  FMUL.FTZ R26, R49, R44 ;  /* 0x0000002c311a7220 */ /* 0x000fe20000410000 */
[----:B------:R-:W-:Y:S02]  /*39f0*/  SHF.L.U32 R44, R7, 0x10, RZ ;  /* 0x00000010072c7819 */ /* 0x000fe400000006ff */
[----:B------:R-:W-:Y:S01]  /*3a00*/  SHF.L.U32 R49, R12, 0x10, RZ ;  /* 0x000000100c317819 */ /* 0x000fe200000006ff */
[----:B------:R-:W-:Y:S01]  /*3a10*/  FMUL.FTZ R40, R25, R40 ;  /* 0x0000002819287220 */ /* 0x000fe20000410000 */
[----:B------:R-:W-:Y:S01]  /*3a20*/  FMUL.FTZ R25, R47, R38 ;  /* 0x000000262f197220 */ /* 0x000fe20000410000 */
[----:B------:R-:W2:Y:S01]  /*3a30*/  MUFU.RCP R43, R43 ;  /* 0x0000002b002b7308 */ /* 0x000ea20000001000 */
[----:B-1----:R-:W-:Y:S01]  /*3a40*/  FADD.FTZ R38, R39, 1 ;  /* 0x3f80000027267421 */ /* 0x002fe20000010000 */
[----:B----4-:R-:W-:Y:S01]  /*3a50*/  FADD.FTZ R45, -R33, 1 ;  /* 0x3f800000212d7421 */ /* 0x010fe20000010100 */
[----:B------:R-:W-:Y:S01]  /*3a60*/  FMUL.FTZ R47, R40, R55 ;  /* 0x00000037282f7220 */ /* 0x000fe20000410000 */
[----:B------:R-:W-:Y:S01]  /*3a70*/  SHF.L.U32 R40, R103, 0x10, RZ ;  /* 0x0000001067287819 */ /* 0x000fe200000006ff */
[----:B------:R-:W-:Y:S01]  /*3a80*/  FADD.FTZ R53, -R22, R49 ;  /* 0x0000003116357221 */ /* 0x000fe20000010100 */
[----:B------:R-:W-:-:S02]  /*3a90*/  FFMA.FTZ R28, R28, R45, 1 ;  /* 0x3f8000001c1c7423 */ /* 0x000fc4000001002d */
[----:B------:R-:W1:Y:S01]  /*3aa0*/  MUFU.RCP R38, R38 ;  /* 0x0000002600267308 */ /* 0x000e620000001000 */
[----:B------:R-:W-:Y:S01]  /*3ab0*/  FMUL.FTZ R39, R40, R33 ;  /* 0x0000002128277220 */ /* 0x000fe20000410000 */
[----:B0-----:R-:W-:Y:S01]  /*3ac0*/  FADD.FTZ R45, -R41, 1 ;  /* 0x3f800000292d7421 */ /* 0x001fe20000010100 */
[----:B------:R-:W-:Y:S01]  /*3ad0*/  FMUL.FTZ R41, R44, R41 ;  /* 0x000000292c297220 */ /* 0x000fe20000410000 */
[----:B------:R-:W-:Y:S01]  /*3ae0*/  SHF.L.U32 R44, R101, 0x10, RZ ;  /* 0x00000010652c7819 */ /* 0x000fe200000006ff */
[----:B------:R-:W-:Y:S01]  /*3af0*/  FMUL.FTZ R28, R39, R28 ;  /* 0x0000001c271c7220 */ /* 0x000fe20000410000 */
[----:B------:R-:W-:Y:S01]  /*3b00*/  FFMA.FTZ R40, R32, R45, 1 ;  /* 0x3f80000020287423 */ /* 0x000fe2000001002d */
[----:B------:R-:W-:Y:S02]  /*3b10*/  SHF.L.U32 R45, R98, 0x10, RZ ;  /* 0x00000010622d7819 */ /* 0x000fe400000006ff */
[----:B------:R-:W-:Y:S01]  /*3b20*/  SHF.L.U32 R39, R9, 0x10, RZ ;  /* 0x0000001009277819 */ /* 0x000fe200000006ff */
[----:B--2---:R-:W-:-:S02]  /*3b30*/  FADD.FTZ R33, -R43, 1 ;  /* 0x3f8000002b217421 */ /* 0x004fc40000010100 */
[----:B------:R-:W-:Y:S02]  /*3b40*/  FADD.FTZ R45, -R22, R45 ;  /* 0x0000002d162d7221 */ /* 0x000fe40000010100 */
[----:B------:R-:W-:Y:S01]  /*3b50*/  FFMA.FTZ R32, R42, R33, 1 ;  /* 0x3f8000002a207423 */ /* 0x000fe20000010021 */
[----:B------:R-:W-:Y:S01]  /*3b60*/  FMUL.FTZ R33, R44, R43 ;  /* 0x0000002b2c217220 */ /* 0x000fe20000410000 */
[----:B------:R-:W-:Y:S01]  /*3b70*/  FMUL.FTZ R43, R41, R40 ;  /* 0x00000028292b7220 */ /* 0x000fe20000410000 */
[----:B------:R-:W-:Y:S01]  /*3b80*/  FMUL.FTZ R48, R45, R114 ;  /* 0x000000722d307220 */ /* 0x000fe20000410000 */
[----:B-1----:R-:W-:Y:S01]  /*3b90*/  FADD.FTZ R40, -R38, 1 ;  /* 0x3f80000026287421 */ /* 0x002fe20000010100 */
[----:B------:R-:W-:Y:S01]  /*3ba0*/  SHF.L.U32 R41, R10, 0x10, RZ ;  /* 0x000000100a297819 */ /* 0x000fe200000006ff */
[----:B------:R-:W-:Y:S01]  /*3bb0*/  FMUL.FTZ R38, R39, R38 ;  /* 0x0000002627267220 */ /* 0x000fe20000410000 */
[----:B------:R-:W-:Y:S01]  /*3bc0*/  FMUL.FTZ R32, R33, R32 ;  /* 0x0000002021207220 */ /* 0x000fe20000410000 */
[----:B------:R-:W-:Y:S01]  /*3bd0*/  FFMA.FTZ R37, R37, R40, 1 ;  /* 0x3f80000025257423 */ /* 0x000fe20000010028 */
[----:B------:R-:W-:Y:S01]  /*3be0*/  FFMA.FTZ R40, R63, R48, R61 ;  /* 0x000000303f287223 */ /* 0x000fe2000001003d */
[----:B------:R-:W-:-:S02]  /*3bf0*/  FADD.FTZ R45, -R22, R41 ;  /* 0x00000029162d7221 */ /* 0x000fc40000010100 */
[----:B------:R-:W-:Y:S01]  /*3c00*/  FMUL.FTZ R33, R38, R37 ;  /* 0x0000002526217220 */ /* 0x000fe20000410000 */
[----:B------:R-:W-:Y:S01]  /*3c10*/  FMUL.FTZ R41, R40, -1.4426950216293334961 ;  /* 0xbfb8aa3b28297820 */ /* 0x000fe20000410000 */
[----:B------:R-:W-:Y:S01]  /*3c20*/  FMUL.FTZ R45, R45, R114 ;  /* 0x000000722d2d7220 */ /* 0x000fe20000410000 */
[----:B------:R-:W-:-:S03]  /*3c30*/  SHF.L.U32 R37, R96, 0x10, RZ ;  /* 0x0000001060257819 */ /* 0x000fc600000006ff */
[----:B------:R-:W-:Y:S01]  /*3c40*/  FFMA.FTZ R38, R62, R45, R60 ;  /* 0x0000002d3e267223 */ /* 0x000fe2000001003c */
[----:B------:R-:W0:Y:S01]  /*3c50*/  MUFU.EX2 R41, R41 ;  /* 0x0000002900297308 */ /* 0x000e220000000800 */
[----:B------:R-:W-:Y:S02]  /*3c60*/  FADD.FTZ R39, -R22, R37 ;  /* 0x0000002516277221 */ /* 0x000fe40000010100 */
[----:B------:R-:W-:Y:S02]  /*3c70*/  FMUL.FTZ R37, R38, -1.4426950216293334961 ;  /* 0xbfb8aa3b26257820 */ /* 0x000fe40000410000 */
[----:B------:R-:W-:-:S04]  /*3c80*/  FMUL.FTZ R44, R39, R114 ;  /* 0x00000072272c7220 */ /* 0x000fc80000410000 */
[----:B------:R-:W1:Y:S01]  /*3c90*/  MUFU.EX2 R37, R37 ;  /* 0x0000002500257308 */ /* 0x000e620000000800 */
[----:B------:R-:W-:Y:S01]  /*3ca0*/  FFMA.FTZ R42, R63, R44, R61 ;  /* 0x0000002c3f2a7223 */ /* 0x000fe2000001003d */
[----:B0-----:R-:W-:-:S03]  /*3cb0*/  FADD.FTZ R39, R41, 1 ;  /* 0x3f80000029277421 */ /* 0x001fc60000010000 */
[----:B------:R-:W-:Y:S01]  /*3cc0*/  FMUL.FTZ R57, R42, -1.4426950216293334961 ;  /* 0xbfb8aa3b2a397820 */ /* 0x000fe20000410000 */
[----:B------:R-:W-:-:S03]  /*3cd0*/  FMUL.FTZ R41, R53, R114 ;  /* 0x0000007235297220 */ /* 0x000fc60000410000 */
[----:B------:R0:W2:Y:S04]  /*3ce0*/  MUFU.EX2 R49, R57 ;  /* 0x0000003900317308 */ /* 0x0000a80000000800 */
[----:B------:R-:W3:Y:S01]  /*3cf0*/  MUFU.RCP R39, R39 ;  /* 0x0000002700277308 */ /* 0x000ee20000001000 */
[----:B-1----:R-:W-:Y:S01]  /*3d00*/  FADD.FTZ R53, R37, 1 ;  /* 0x3f80000025357421 */ /* 0x002fe20000010000 */
[----:B------:R-:W-:Y:S01]  /*3d10*/  FFMA.FTZ R37, R62, R41, R60 ;  /* 0x000000293e257223 */ /* 0x000fe2000001003c */
[----:B0-----:R-:W-:-:S03]  /*3d20*/  SHF.L.U32 R57, R99, 0x10, RZ ;  /* 0x0000001063397819 */ /* 0x001fc600000006ff */
[----:B------:R-:W-:Y:S02]  /*3d30*/  FMUL.FTZ R55, R37, -1.4426950216293334961 ;  /* 0xbfb8aa3b25377820 */ /* 0x000fe40000410000 */
[----:B------:R-:W0:Y:S01]  /*3d40*/  MUFU.RCP R53, R53 ;  /* 0x0000003500357308 */ /* 0x000e220000001000 */
[----:B--2---:R-:W-:-:S07]  /*3d50*/  FADD.FTZ R59, R49, 1 ;  /* 0x3f800000313b7421 */ /* 0x004fce0000010000 */
[----:B------:R-:W1:Y:S01]  /*3d60*/  MUFU.EX2 R55, R55 ;  /* 0x0000003700377308 */ /* 0x000e620000000800 */
[----:B---3--:R-:W-:Y:S01]  /*3d70*/  FADD.FTZ R49, -R39, 1 ;  /* 0x3f80000027317421 */ /* 0x008fe20000010100 */
[----:B------:R-:W-:-:S03]  /*3d80*/  FMUL.FTZ R39, R57, R39 ;  /* 0x0000002739277220 */ /* 0x000fc60000410000 */
[----:B------:R-:W-:Y:S02]  /*3d90*/  FFMA.FTZ R40, R40, R49, 1 ;  /* 0x3f80000028287423 */ /* 0x000fe40000010031 */
[----:B------:R-:W2:Y:S01]  /*3da0*/  MUFU.RCP R49, R59 ;  /* 0x0000003b00317308 */ /* 0x000ea20000001000 */
[----:B0-----:R-:W-:Y:S01]  /*3db0*/  FADD.FTZ R57, -R53, 1 ;  /* 0x3f80000035397421 */ /* 0x001fe20000010100 */
[----:B------:R-:W-:-:S03]  /*3dc0*/  FMUL.FTZ R40, R39, R40 ;  /* 0x0000002827287220 */ /* 0x000fc60000410000 */
[----:B------:R-:W-:Y:S01]  /*3dd0*/  FFMA.FTZ R38, R38, R57, 1 ;  /* 0x3f80000026267423 */ /* 0x000fe20000010039 */
[----:B------:R-:W-:Y:S01]  /*3de0*/  SHF.L.U32 R57, R11, 0x10, RZ ;  /* 0x000000100b397819 */ /* 0x000fe200000006ff */
[----:B-1----:R-:W-:-:S04]  /*3df0*/  FADD.FTZ R125, R55, 1 ;  /* 0x3f800000377d7421 */ /* 0x002fc80000010000 */
[----:B------:R0:W1:Y:S01]  /*3e00*/  MUFU.RCP R55, R125 ;  /* 0x0000007d00377308 */ /* 0x0000620000001000 */
[----:B------:R-:W-:-:S04]  /*3e10*/  FMUL.FTZ R53, R57, R53 ;  /* 0x0000003539357220 */ /* 0x000fc80000410000 */
[----:B------:R-:W-:Y:S01]  /*3e20*/  FMUL.FTZ R39, R53, R38 ;  /* 0x0000002635277220 */ /* 0x000fe20000410000 */
[----:B--2---:R-:W-:Y:S01]  /*3e30*/  FADD.FTZ R57, -R49, 1 ;  /* 0x3f80000031397421 */ /* 0x004fe20000010100 */
[----:B0-----:R-:W-:-:S03]  /*3e40*/  FADD.FTZ R125, RZ, R52 ;  /* 0x00000034ff7d7221 */ /* 0x001fc60000010000 */
[----:B------:R-:W-:Y:S01]  /*3e50*/  FFMA.FTZ R42, R42, R57, 1 ;  /* 0x3f8000002a2a7423 */ /* 0x000fe20000010039 */
[----:B------:R-:W-:Y:S01]  /*3e60*/  SHF.L.U32 R57, R97, 0x10, RZ ;  /* 0x0000001061397819 */ /* 0x000fe200000006ff */
[----:B------:R-:W-:-:S04]  /*3e70*/  FADD.FTZ R125, R125, R124 ;  /* 0x0000007c7d7d7221 */ /* 0x000fc80000010000 */
[----:B------:R-:W-:Y:S01]  /*3e80*/  FMUL.FTZ R57, R57, R49 ;  /* 0x0000003139397220 */ /* 0x000fe20000410000 */
[----:B------:R-:W-:Y:S01]  /*3e90*/  SHF.L.U32 R49, R13, 0x10, RZ ;  /* 0x000000100d317819 */ /* 0x000fe200000006ff */
[----:B------:R-:W-:Y:S02]  /*3ea0*/  FADD.FTZ R125, R125, R50 ;  /* 0x000000327d7d7221 */ /* 0x000fe40000010000 */
[----:B------:R-:W-:Y:S01]  /*3eb0*/  FMUL.FTZ R38, R57, R42 ;  /* 0x0000002a39267220 */ /* 0x000fe20000410000 */
[----:B------:R-:W-:Y:S01]  /*3ec0*/  FMUL.FTZ R42, R62, R52 ;  /* 0x000000343e2a7220 */ /* 0x000fe20000410000 */
[----:B-1----:R-:W-:Y:S01]  /*3ed0*/  FMUL.FTZ R49, R49, R55 ;  /* 0x0000003731317220 */ /* 0x002fe20000410000 */
[----:B------:R-:W-:Y:S02]  /*3ee0*/  FADD.FTZ R55, -R55, 1 ;  /* 0x3f80000037377421 */ /* 0x000fe40000010100 */
[C---:B------:R-:W-:Y:S01]  /*3ef0*/  FFMA.FTZ R57, R23.reuse, R42, RZ ;  /* 0x0000002a17397223 */ /* 0x040fe200000100ff */
[----:B------:R-:W-:Y:S01]  /*3f00*/  FFMA.FTZ R23, R23, R52, RZ ;  /* 0x0000003417177223 */ /* 0x000fe200000100ff */
[----:B------:R-:W-:Y:S01]  /*3f10*/  FFMA.FTZ R37, R37, R55, 1 ;  /* 0x3f80000025257423 */ /* 0x000fe20000010037 */
[----:B------:R-:W-:-:S02]  /*3f20*/  FMUL.FTZ R55, R63, R51 ;  /* 0x000000333f377220 */ /* 0x000fc40000410000 */
[-C--:B------:R-:W-:Y:S01]  /*3f30*/  FFMA.FTZ R52, R65, R124.reuse, R23 ;  /* 0x0000007c41347223 */ /* 0x080fe20000010017 */
[----:B------:R-:W-:Y:S01]  /*3f40*/  FMUL.FTZ R37, R49, R37 ;  /* 0x0000002531257220 */ /* 0x000fe20000410000 */
[----:B------:R-:W-:Y:S01]  /*3f50*/  SHF.L.U32 R49, R94, 0x10, RZ ;  /* 0x000000105e317819 */ /* 0x000fe200000006ff */
[----:B------:R-:W-:Y:S01]  /*3f60*/  FFMA.FTZ R57, R24, R55, R57 ;  /* 0x0000003718397223 */ /* 0x000fe20000010039 */
[----:B------:R-:W-:Y:S01]  /*3f70*/  FMUL.FTZ R124, R62, R124 ;  /* 0x0000007c3e7c7220 */ /* 0x000fe20000410000 */
[----:B------:R-:W-:Y:S01]  /*3f80*/  SHF.L.U32 R23, R95, 0x10, RZ ;  /* 0x000000105f177819 */ /* 0x000fe200000006ff */
[----:B------:R-:W-:Y:S01]  /*3f90*/  FFMA.FTZ R52, R117, R50, R52 ;  /* 0x0000003275347223 */ /* 0x000fe20000010034 */
[----:B------:R-:W-:Y:S01]  /*3fa0*/  FADD.FTZ R53, -R22, R49 ;  /* 0x0000003116357221 */ /* 0x000fe20000010100 */
[----:B------:R-:W-:Y:S01]  /*3fb0*/  FADD.FTZ R49, RZ, R42 ;  /* 0x0000002aff317221 */ /* 0x000fe20000010000 */
[----:B------:R-:W-:Y:S01]  /*3fc0*/  FFMA.FTZ R65, R65, R124, R57 ;  /* 0x0000007c41417223 */ /* 0x000fe20000010039 */
[----:B------:R-:W-:Y:S01]  /*3fd0*/  FFMA.FTZ R52, R123, R122, R52 ;  /* 0x0000007a7b347223 */ /* 0x000fe20000010034 */
[----:B------:R-:W-:Y:S01]  /*3fe0*/  FMUL.FTZ R42, R53, R114 ;  /* 0x00000072352a7220 */ /* 0x000fe20000410000 */
[----:B------:R-:W-:-:S02]  /*3ff0*/  FADD.FTZ R55, R55, R49 ;  /* 0x0000003137377221 */ /* 0x000fc40000010000 */
[----:B------:R-:W-:Y:S01]  /*4000*/  FFMA.FTZ R52, R31, R25, R52 ;  /* 0x000000191f347223 */ /* 0x000fe20000010034 */
[----:B------:R-:W-:Y:S01]  /*4010*/  FFMA.FTZ R49, R63, R42, R61 ;  /* 0x0000002a3f317223 */ /* 0x000fe2000001003d */
[----:B------:R-:W-:Y:S02]  /*4020*/  FADD.FTZ R55, R55, R124 ;  /* 0x0000007c37377221 */ /* 0x000fe40000010000 */
[----:B------:R-:W-:Y:S01]  /*4030*/  FFMA.FTZ R52, R29, R47, R52 ;  /* 0x0000002f1d347223 */ /* 0x000fe20000010034 */
[----:B------:R-:W-:-:S03]  /*4040*/  FMUL.FTZ R59, R49, -1.4426950216293334961 ;  /* 0xbfb8aa3b313b7820 */ /* 0x000fc60000410000 */
[----:B------:R-:W-:-:S03]  /*4050*/  FFMA.FTZ R52, R27, R43, R52 ;  /* 0x0000002b1b347223 */ /* 0x000fc60000010034 */
[----:B------:R-:W0:Y:S01]  /*4060*/  MUFU.EX2 R59, R59 ;  /* 0x0000003b003b7308 */ /* 0x000e220000000800 */
[----:B------:R-:W-:-:S04]  /*4070*/  FFMA.FTZ R52, R35, R33, R52 ;  /* 0x0000002123347223 */ /* 0x000fc80000010034 */
[----:B------:R-:W-:-:S04]  /*4080*/  FFMA.FTZ R52, R45, R39, R52 ;  /* 0x000000272d347223 */ /* 0x000fc80000010034 */
[----:B------:R-:W-:Y:S01]  /*4090*/  FFMA.FTZ R52, R41, R37, R52 ;  /* 0x0000002529347223 */ /* 0x000fe20000010034 */
[----:B0-----:R-:W-:-:S06]  /*40a0*/  FADD.FTZ R53, R59, 1 ;  /* 0x3f8000003b357421 */ /* 0x001fcc0000010000 */
[----:B------:R-:W0:Y:S02]  /*40b0*/  MUFU.RCP R53, R53 ;  /* 0x0000003500357308 */ /* 0x000e240000001000 */
[----:B0-----:R-:W-:Y:S01]  /*40c0*/  FADD.FTZ R57, -R53, 1 ;  /* 0x3f80000035397421 */ /* 0x001fe20000010100 */
[----:B------:R-:W-:Y:S01]  /*40d0*/  FMUL.FTZ R23, R23, R53 ;  /* 0x0000003517177220 */ /* 0x000fe20000410000 */
[----:B------:R-:W-:Y:S01]  /*40e0*/  FFMA.FTZ R53, R24, R51, RZ ;  /* 0x0000003318357223 */ /* 0x000fe200000100ff */
[-C--:B------:R-:W-:Y:S01]  /*40f0*/  FMUL.FTZ R24, R63, R64.reuse ;  /* 0x000000403f187220 */ /* 0x080fe20000410000 */
[----:B------:R-:W-:Y:S01]  /*4100*/  FFMA.FTZ R57, R49, R57, 1 ;  /* 0x3f80000031397423 */ /* 0x000fe20000010039 */
[----:B------:R-:W-:Y:S01]  /*4110*/  SHF.L.U32 R49, R14, 0x10, RZ ;  /* 0x000000100e317819 */ /* 0x000fe200000006ff */
[C---:B------:R-:W-:Y:S01]  /*4120*/  FFMA.FTZ R53, R58.reuse, R64, R53 ;  /* 0x000000403a357223 */ /* 0x040fe20000010035 */
[----:B------:R-:W-:Y:S01]  /*4130*/  FFMA.FTZ R65, R58, R24, R65 ;  /* 0x000000183a417223 */ /* 0x000fe20000010041 */
[----:B------:R-:W-:Y:S01]  /*4140*/  FMUL.FTZ R23, R23, R57 ;  /* 0x0000003917177220 */ /* 0x000fe20000410000 */
[----:B------:R-:W-:Y:S01]  /*4150*/  FADD.FTZ R51, RZ, R51 ;  /* 0x00000033ff337221 */ /* 0x000fe20000010000 */
[----:B------:R-:W-:Y:S01]  /*4160*/  FADD.FTZ R49, -R22, R49 ;  /* 0x0000003116317221 */ /* 0x000fe20000010100 */
[----:B------:R-:W-:Y:S01]  /*4170*/  SHF.L.U32 R58, R15, 0x10, RZ ;  /* 0x000000100f3a7819 */ /* 0x000fe200000006ff */
[----:B------:R-:W-:Y:S01]  /*4180*/  FADD.FTZ R55, R24, R55 ;  /* 0x0000003718377221 */ /* 0x000fe20000010000 */
[----:B------:R-:W-:Y:S01]  /*4190*/  FADD.FTZ R51, R51, R64 ;  /* 0x0000004033337221 */ /* 0x000fe20000010000 */
[----:B------:R-:W-:Y:S01]  /*41a0*/  FMUL.FTZ R49, R49, R114 ;  /* 0x0000007231317220 */ /* 0x000fe20000410000 */
[C---:B------:R-:W-:Y:S01]  /*41b0*/  FMUL.FTZ R24, R62.reuse, R50 ;  /* 0x000000323e187220 */ /* 0x040fe20000410000 */
[----:B------:R-:W-:Y:S01]  /*41c0*/  SHF.L.U32 R50, R93, 0x10, RZ ;  /* 0x000000105d327819 */ /* 0x000fe200000006ff */
[----:B------:R-:W-:Y:S01]  /*41d0*/  FADD.FTZ R51, R51, R56 ;  /* 0x0000003833337221 */ /* 0x000fe20000010000 */
[----:B------:R-:W-:Y:S01]  /*41e0*/  FFMA.FTZ R57, R62, R49, R60 ;  /* 0x000000313e397223 */ /* 0x000fe2000001003c */
[----:B------:R-:W-:Y:S01]  /*41f0*/  FFMA.FTZ R117, R117, R24, R65 ;  /* 0x0000001875757223 */ /* 0x000fe20000010041 */
[----:B------:R-:W-:Y:S01]  /*4200*/  FADD.FTZ R55, R55, R24 ;  /* 0x0000001837377221 */ /* 0x000fe20000010000 */
[-C--:B------:R-:W-:Y:S01]  /*4210*/  FFMA.FTZ R53, R54, R56.reuse, R53 ;  /* 0x0000003836357223 */ /* 0x080fe20000010035 */
[----:B------:R-:W-:Y:S01]  /*4220*/  FMUL.FTZ R124, R57, -1.4426950216293334961 ;  /* 0xbfb8aa3b397c7820 */ /* 0x000fe20000410000 */
[----:B------:R-:W-:Y:S01]  /*4230*/  FMUL.FTZ R24, R63, R56 ;  /* 0x000000383f187220 */ /* 0x000fe20000410000 */
[----:B------:R-:W-:Y:S01]  /*4240*/  FADD.FTZ R51, R51, R116 ;  /* 0x0000007433337221 */ /* 0x000fe20000010000 */
[-C--:B------:R-:W-:Y:S01]  /*4250*/  FFMA.FTZ R53, R36, R116.reuse, R53 ;  /* 0x0000007424357223 */ /* 0x080fe20000010035 */
[----:B------:R-:W-:Y:S01]  /*4260*/  FMUL.FTZ R116, R63, R116 ;  /* 0x000000743f747220 */ /* 0x000fe20000410000 */
[----:B------:R-:W-:Y:S01]  /*4270*/  FFMA.FTZ R117, R54, R24, R117 ;  /* 0x0000001836757223 */ /* 0x000fe20000010075 */
[----:B------:R-:W0:Y:S01]  /*4280*/  MUFU.EX2 R124, R124 ;  /* 0x0000007c007c7308 */ /* 0x000e220000000800 */
[----:B------:R-:W-:Y:S01]  /*4290*/  FADD.FTZ R55, R24, R55 ;  /* 0x0000003718377221 */ /* 0x000fe20000010000 */
[----:B------:R-:W-:Y:S01]  /*42a0*/  SHF.L.U32 R54, R17, 0x10, RZ ;  /* 0x0000001011367819 */ /* 0x000fe200000006ff */
[----:B------:R-:W-:Y:S01]  /*42b0*/  FADD.FTZ R51, R51, R26 ;  /* 0x0000001a33337221 */ /* 0x000fe20000010000 */
[-C--:B------:R-:W-:Y:S01]  /*42c0*/  FFMA.FTZ R53, R34, R26.reuse, R53 ;  /* 0x0000001a22357223 */ /* 0x080fe20000010035 */
[----:B------:R-:W-:-:S02]  /*42d0*/  FMUL.FTZ R26, R63, R26 ;  /* 0x0000001a3f1a7220 */ /* 0x000fc40000410000 */
[----:B------:R-:W-:Y:S01]  /*42e0*/  FADD.FTZ R51, R51, R28 ;  /* 0x0000001c33337221 */ /* 0x000fe20000010000 */
[-C--:B------:R-:W-:Y:S01]  /*42f0*/  FFMA.FTZ R53, R30, R28.reuse, R53 ;  /* 0x0000001c1e357223 */ /* 0x080fe20000010035 */
[----:B------:R-:W-:Y:S02]  /*4300*/  FMUL.FTZ R28, R63, R28 ;  /* 0x0000001c3f1c7220 */ /* 0x000fe40000410000 */
[----:B------:R-:W-:Y:S01]  /*4310*/  FADD.FTZ R51, R51, R32 ;  /* 0x0000002033337221 */ /* 0x000fe20000010000 */
[-C--:B------:R-:W-:Y:S01]  /*4320*/  FFMA.FTZ R53, R46, R32.reuse, R53 ;  /* 0x000000202e357223 */ /* 0x080fe20000010035 */
[----:B------:R-:W-:Y:S01]  /*4330*/  FMUL.FTZ R32, R63, R32 ;  /* 0x000000203f207220 */ /* 0x000fe20000410000 */
[----:B0-----:R-:W-:Y:S01]  /*4340*/  FADD.FTZ R59, R124, 1 ;  /* 0x3f8000007c3b7421 */ /* 0x001fe20000010000 */
[----:B------:R-:W-:Y:S01]  /*4350*/  FADD.FTZ R51, R51, R40 ;  /* 0x0000002833337221 */ /* 0x000fe20000010000 */
[-C--:B------:R-:W-:Y:S01]  /*4360*/  FFMA.FTZ R53, R48, R40.reuse, R53 ;  /* 0x0000002830357223 */ /* 0x080fe20000010035 */
[----:B------:R-:W-:-:S03]  /*4370*/  FMUL.FTZ R40, R63, R40 ;  /* 0x000000283f287220 */ /* 0x000fc60000410000 */
[----:B------:R-:W0:Y:S01]  /*4380*/  MUFU.RCP R59, R59 ;  /* 0x0000003b003b7308 */ /* 0x000e220000001000 */
[----:B------:R-:W-:-:S04]  /*4390*/  FFMA.FTZ R53, R44, R38, R53 ;  /* 0x000000262c357223 */ /* 0x000fc80000010035 */
[----:B------:R-:W-:Y:S01]  /*43a0*/  FFMA.FTZ R53, R42, R23, R53 ;  /* 0x000000172a357223 */ /* 0x000fe20000010035 */
[----:B0-----:R-:W-:Y:S01]  /*43b0*/  FMUL.FTZ R58, R58, R59 ;  /* 0x0000003b3a3a7220 */ /* 0x001fe20000410000 */
[----:B------:R-:W-:Y:S01]  /*43c0*/  FADD.FTZ R64, -R59, 1 ;  /* 0x3f8000003b407421 */ /* 0x000fe20000010100 */
[----:B------:R-:W-:-:S03]  /*43d0*/  SHF.L.U32 R59, R92, 0x10, RZ ;  /* 0x000000105c3b7819 */ /* 0x000fc600000006ff */
[----:B------:R-:W-:Y:S02]  /*43e0*/  FFMA.FTZ R57, R57, R64, 1 ;  /* 0x3f80000039397423 */ /* 0x000fe40000010040 */
[----:B------:R-:W-:Y:S02]  /*43f0*/  FADD.FTZ R59, -R22, R59 ;  /* 0x0000003b163b7221 */ /* 0x000fe40000010100 */
[----:B------:R-:W-:Y:S02]  /*4400*/  FMUL.FTZ R58, R58, R57 ;  /* 0x000000393a3a7220 */ /* 0x000fe40000410000 */
[----:B------:R-:W-:Y:S02]  /*4410*/  FMUL.FTZ R64, R59, R114 ;  /* 0x000000723b407220 */ /* 0x000fe40000410000 */
[----:B------:R-:W-:Y:S02]  /*4420*/  FFMA.FTZ R52, R49, R58, R52 ;  /* 0x0000003a31347223 */ /* 0x000fe40000010034 */
[----:B------:R-:W-:-:S04]  /*4430*/  FFMA.FTZ R57, R63, R64, R61 ;  /* 0x000000403f397223 */ /* 0x000fc8000001003d */
[----:B------:R-:W-:-:S06]  /*4440*/  FMUL.FTZ R124, R57, -1.4426950216293334961 ;  /* 0xbfb8aa3b397c7820 */ /* 0x000fcc0000410000 */
[----:B------:R-:W0:Y:S02]  /*4450*/  MUFU.EX2 R124, R124 ;  /* 0x0000007c007c7308 */ /* 0x000e240000000800 */
[----:B0-----:R-:W-:-:S06]  /*4460*/  FADD.FTZ R59, R124, 1 ;  /* 0x3f8000007c3b7421 */ /* 0x001fcc0000010000 */
[----:B------:R-:W0:Y:S02]  /*4470*/  MUFU.RCP R59, R59 ;  /* 0x0000003b003b7308 */ /* 0x000e240000001000 */
[----:B0-----:R-:W-:Y:S01]  /*4480*/  FADD.FTZ R65, -R59, 1 ;  /* 0x3f8000003b417421 */ /* 0x001fe20000010100 */
[----:B------:R-:W-:-:S03]  /*4490*/  FMUL.FTZ R50, R50, R59 ;  /* 0x0000003b32327220 */ /* 0x000fc60000410000 */
[----:B------:R-:W-:Y:S01]  /*44a0*/  FFMA.FTZ R65, R57, R65, 1 ;  /* 0x3f80000039417423 */ /* 0x000fe20000010041 */
[----:B------:R-:W-:-:S03]  /*44b0*/  SHF.L.U32 R57, R16, 0x10, RZ ;  /* 0x0000001010397819 */ /* 0x000fc600000006ff */
[----:B------:R-:W-:Y:S02]  /*44c0*/  FMUL.FTZ R50, R50, R65 ;  /* 0x0000004132327220 */ /* 0x000fe40000410000 */
[----:B------:R-:W-:Y:S02]  /*44d0*/  FADD.FTZ R57, -R22, R57 ;  /* 0x0000003916397221 */ /* 0x000fe40000010100 */
[----:B------:R-:W-:Y:S02]  /*44e0*/  FFMA.FTZ R53, R64, R50, R53 ;  /* 0x0000003240357223 */ /* 0x000fe40000010035 */
[----:B------:R-:W-:-:S04]  /*44f0*/  FMUL.FTZ R65, R57, R114 ;  /* 0x0000007239417220 */ /* 0x000fc80000410000 */
        /* <DEDUP_REMOVED lines=9> */
[----:B------:R-:W-:Y:S01]  /*4590*/  FMUL.FTZ R59, R54, R57 ;  /* 0x00000039363b7220 */ /* 0x000fe20000410000 */
[----:B------:R-:W-:Y:S01]  /*45a0*/  FADD.FTZ R54, R125, R122 ;  /* 0x0000007a7d367221 */ /* 0x000fe20000010000 */
[----:B------:R-:W-:Y:S01]  /*45b0*/  FADD.FTZ R56, -R22, R56 ;  /* 0x0000003816387221 */ /* 0x000fe20000010100 */
[----:B------:R-:W-:Y:S01]  /*45c0*/  FMUL.FTZ R122, R62, R122 ;  /* 0x0000007a3e7a7220 */ /* 0x000fe20000410000 */
[----:B------:R-:W-:Y:S01]  /*45d0*/  FFMA.FTZ R52, R65, R59, R52 ;  /* 0x0000003b41347223 */ /* 0x000fe20000010034 */
[----:B------:R-:W-:Y:S01]  /*45e0*/  FADD.FTZ R54, R54, R25 ;  /* 0x0000001936367221 */ /* 0x000fe20000010000 */
[----:B------:R-:W-:Y:S01]  /*45f0*/  FMUL.FTZ R56, R56, R114 ;  /* 0x0000007238387220 */ /* 0x000fe20000410000 */
[----:B------:R-:W-:Y:S01]  /*4600*/  FFMA.FTZ R123, R123, R122, R117 ;  /* 0x0000007a7b7b7223 */ /* 0x000fe20000010075 */
[----:B------:R-:W-:Y:S01]  /*4610*/  SHF.L.U32 R117, R91, 0x10, RZ ;  /* 0x000000105b757819 */ /* 0x000fe200000006ff */
[----:B------:R-:W-:Y:S01]  /*4620*/  FADD.FTZ R55, R55, R122 ;  /* 0x0000007a37377221 */ /* 0x000fe20000010000 */
[----:B------:R-:W-:Y:S01]  /*4630*/  FFMA.FTZ R24, R63, R56, R61 ;  /* 0x000000383f187223 */ /* 0x000fe2000001003d */
[----:B------:R-:W-:Y:S01]  /*4640*/  FFMA.FTZ R36, R36, R116, R123 ;  /* 0x0000007424247223 */ /* 0x000fe2000001007b */
[----:B------:R-:W-:Y:S01]  /*4650*/  SHF.L.U32 R123, R19, 0x10, RZ ;  /* 0x00000010137b7819 */ /* 0x000fe200000006ff */
[----:B------:R-:W-:Y:S01]  /*4660*/  FMUL.FTZ R25, R62, R25 ;  /* 0x000000193e197220 */ /* 0x000fe20000410000 */
[----:B------:R-:W-:Y:S01]  /*4670*/  FMUL.FTZ R124, R24, -1.4426950216293334961 ;  /* 0xbfb8aa3b187c7820 */ /* 0x000fe20000410000 */
[----:B------:R-:W-:Y:S01]  /*4680*/  FADD.FTZ R54, R54, R47 ;  /* 0x0000002f36367221 */ /* 0x000fe20000010000 */
[----:B------:R-:W-:Y:S01]  /*4690*/  FMUL.FTZ R47, R62, R47 ;  /* 0x0000002f3e2f7220 */ /* 0x000fe20000410000 */
[----:B------:R-:W-:Y:S01]  /*46a0*/  FFMA.FTZ R31, R31, R25, R36 ;  /* 0x000000191f1f7223 */ /* 0x000fe20000010024 */
[----:B------:R-:W-:Y:S01]  /*46b0*/  SHF.L.U32 R36, R89, 0x10, RZ ;  /* 0x0000001059247819 */ /* 0x000fe200000006ff */
[----:B------:R-:W-:Y:S01]  /*46c0*/  FADD.FTZ R54, R54, R43 ;  /* 0x0000002b36367221 */ /* 0x000fe20000010000 */
[----:B------:R-:W0:Y:S01]  /*46d0*/  MUFU.EX2 R124, R124 ;  /* 0x0000007c007c7308 */ /* 0x000e220000000800 */
[----:B------:R-:W-:Y:S01]  /*46e0*/  FFMA.FTZ R34, R34, R26, R31 ;  /* 0x0000001a22227223 */ /* 0x000fe2000001001f */
[----:B------:R-:W-:Y:S01]  /*46f0*/  SHF.L.U32 R31, R21, 0x10, RZ ;  /* 0x00000010151f7819 */ /* 0x000fe200000006ff */
[----:B------:R-:W-:Y:S01]  /*4700*/  FMUL.FTZ R43, R62, R43 ;  /* 0x0000002b3e2b7220 */ /* 0x000fe20000410000 */
[----:B------:R-:W-:Y:S01]  /*4710*/  FADD.FTZ R54, R54, R33 ;  /* 0x0000002136367221 */ /* 0x000fe20000010000 */
[----:B------:R-:W-:Y:S01]  /*4720*/  FFMA.FTZ R29, R29, R47, R34 ;  /* 0x0000002f1d1d7223 */ /* 0x000fe20000010022 */
[----:B------:R-:W-:-:S02]  /*4730*/  FMUL.FTZ R33, R62, R33 ;  /* 0x000000213e217220 */ /* 0x000fc40000410000 */
[----:B------:R-:W-:Y:S01]  /*4740*/  FADD.FTZ R54, R54, R39 ;  /* 0x0000002736367221 */ /* 0x000fe20000010000 */
[----:B------:R-:W-:Y:S01]  /*4750*/  FFMA.FTZ R30, R30, R28, R29 ;  /* 0x0000001c1e1e7223 */ /* 0x000fe2000001001d */
[----:B------:R-:W-:Y:S01]  /*4760*/  SHF.L.U32 R29, R67, 0x10, RZ ;  /* 0x00000010431d7819 */ /* 0x000fe200000006ff */
[----:B------:R-:W-:Y:S02]  /*4770*/  FMUL.FTZ R39, R62, R39 ;  /* 0x000000273e277220 */ /* 0x000fe40000410000 */
[----:B------:R-:W-:Y:S01]  /*4780*/  FFMA.FTZ R27, R27, R43, R30 ;  /* 0x0000002b1b1b7223 */ /* 0x000fe2000001001e */
[----:B0-----:R-:W-:-:S03]  /*4790*/  FADD.FTZ R57, R124, 1 ;  /* 0x3f8000007c397421 */ /* 0x001fc60000010000 */
[----:B------:R-:W-:Y:S01]  /*47a0*/  FFMA.FTZ R46, R46, R32, R27 ;  /* 0x000000202e2e7223 */ /* 0x000fe2000001001b */
[----:B------:R-:W-:Y:S02]  /*47b0*/  SHF.L.U32 R27, R69, 0x10, RZ ;  /* 0x00000010451b7819 */ /* 0x000fe400000006ff */
[----:B------:R-:W0:Y:S01]  /*47c0*/  MUFU.RCP R57, R57 ;  /* 0x0000003900397308 */ /* 0x000e220000001000 */
[----:B------:R-:W-:Y:S01]  /*47d0*/  FFMA.FTZ R35, R35, R33, R46 ;  /* 0x0000002123237223 */ /* 0x000fe2000001002e */
[----:B------:R-:W-:-:S03]  /*47e0*/  SHF.L.U32 R46, R83, 0x10, RZ ;  /* 0x00000010532e7819 */ /* 0x000fc600000006ff */
[----:B------:R-:W-:Y:S01]  /*47f0*/  FFMA.FTZ R48, R48, R40, R35 ;  /* 0x0000002830307223 */ /* 0x000fe20000010023 */
[----:B------:R-:W-:Y:S01]  /*4800*/  FMUL.FTZ R35, R62, R37 ;  /* 0x000000253e237220 */ /* 0x000fe20000410000 */
[----:B------:R-:W-:Y:S02]  /*4810*/  FADD.FTZ R37, R54, R37 ;  /* 0x0000002536257221 */ /* 0x000fe40000010000 */
[----:B------:R-:W-:Y:S01]  /*4820*/  FFMA.FTZ R48, R45, R39, R48 ;  /* 0x000000272d307223 */ /* 0x000fe20000010030 */
        /* <DEDUP_REMOVED lines=19> */
[----:B------:R-:W-:Y:S02]  /*4960*/  FADD.FTZ R125, -R22, R125 ;  /* 0x0000007d167d7221 */ /* 0x000fe40000010100 */
[----:B------:R-:W-:Y:S01]  /*4970*/  FFMA.FTZ R52, R57, R117, R52 ;  /* 0x0000007539347223 */ /* 0x000fe20000010034 */
[----:B------:R-:W-:Y:S01]  /*4980*/  FADD.FTZ R123, R123, R25 ;  /* 0x000000197b7b7221 */ /* 0x000fe20000010000 */
[----:B------:R-:W-:-:S03]  /*4990*/  FMUL.FTZ R122, R125, R114 ;  /* 0x000000727d7a7220 */ /* 0x000fc60000410000 */
[----:B------:R-:W-:Y:S01]  /*49a0*/  FADD.FTZ R123, R26, R123 ;  /* 0x0000007b1a7b7221 */ /* 0x000fe20000010000 */
[----:B------:R-:W-:-:S03]  /*49b0*/  FFMA.FTZ R116, R63, R122, R61 ;  /* 0x0000007a3f747223 */ /* 0x000fc6000001003d */
[----:B------:R-:W-:Y:S01]  /*49c0*/  FADD.FTZ R123, R123, R47 ;  /* 0x0000002f7b7b7221 */ /* 0x000fe20000010000 */
[----:B------:R-:W-:-:S03]  /*49d0*/  FMUL.FTZ R124, R116, -1.4426950216293334961 ;  /* 0xbfb8aa3b747c7820 */ /* 0x000fc60000410000 */
[----:B------:R-:W-:-:S03]  /*49e0*/  FADD.FTZ R123, R28, R123 ;  /* 0x0000007b1c7b7221 */ /* 0x000fc60000010000 */
[----:B------:R-:W0:Y:S01]  /*49f0*/  MUFU.EX2 R124, R124 ;  /* 0x0000007c007c7308 */ /* 0x000e220000000800 */
[----:B------:R-:W-:-:S04]  /*4a00*/  FADD.FTZ R123, R123, R43 ;  /* 0x0000002b7b7b7221 */ /* 0x000fc80000010000 */
[----:B------:R-:W-:-:S04]  /*4a10*/  FADD.FTZ R123, R32, R123 ;  /* 0x0000007b207b7221 */ /* 0x000fc80000010000 */
[----:B------:R-:W-:Y:S01]  /*4a20*/  FADD.FTZ R123, R123, R33 ;  /* 0x000000217b7b7221 */ /* 0x000fe20000010000 */
[----:B------:R-:W-:-:S03]  /*4a30*/  FMUL.FTZ R33, R63, R38 ;  /* 0x000000263f217220 */ /* 0x000fc60000410000 */
[----:B------:R-:W-:Y:S01]  /*4a40*/  FADD.FTZ R123, R40, R123 ;  /* 0x0000007b287b7221 */ /* 0x000fe20000010000 */
[----:B0-----:R-:W-:Y:S01]  /*4a50*/  FADD.FTZ R55, R124, 1 ;  /* 0x3f8000007c377421 */ /* 0x001fe20000010000 */
[----:B------:R-:W-:Y:S01]  /*4a60*/  FADD.FTZ R40, R51, R38 ;  /* 0x0000002633287221 */ /* 0x000fe20000010000 */
[----:B------:R-:W-:Y:S01]  /*4a70*/  FFMA.FTZ R48, R44, R33, R48 ;  /* 0x000000212c307223 */ /* 0x000fe20000010030 */
[----:B------:R-:W-:-:S03]  /*4a80*/  FADD.FTZ R38, R123, R39 ;  /* 0x000000277b267221 */ /* 0x000fc60000010000 */
[----:B------:R-:W0:Y:S01]  /*4a90*/  MUFU.RCP R55, R55 ;  /* 0x0000003700377308 */ /* 0x000e220000001000 */
[----:B------:R-:W-:Y:S01]  /*4aa0*/  FADD.FTZ R38, R33, R38 ;  /* 0x0000002621267221 */ /* 0x000fe20000010000 */
[----:B------:R-:W-:Y:S01]  /*4ab0*/  FFMA.FTZ R48, R41, R35, R48 ;  /* 0x0000002329307223 */ /* 0x000fe20000010030 */
[----:B------:R-:W-:Y:S01]  /*4ac0*/  FMUL.FTZ R33, R63, R23 ;  /* 0x000000173f217220 */ /* 0x000fe20000410000 */
[----:B------:R-:W-:Y:S01]  /*4ad0*/  FADD.FTZ R23, R40, R23 ;  /* 0x0000001728177221 */ /* 0x000fe20000010000 */
[----:B------:R-:W-:Y:S01]  /*4ae0*/  FADD.FTZ R38, R38, R35 ;  /* 0x0000002326267221 */ /* 0x000fe20000010000 */
[----:B------:R-:W-:Y:S01]  /*4af0*/  FMUL.FTZ R35, R62, R58 ;  /* 0x0000003a3e237220 */ /* 0x000fe20000410000 */
[----:B------:R-:W-:Y:S01]  /*4b00*/  FFMA.FTZ R48, R42, R33, R48 ;  /* 0x000000212a307223 */ /* 0x000fe20000010030 */
        /* <DEDUP_REMOVED lines=10> */
[----:B0-----:R-:W-:Y:S01]  /*4bb0*/  FADD.FTZ R125, -R55, 1 ;  /* 0x3f800000377d7421 */ /* 0x001fe20000010100 */
[----:B------:R-:W-:Y:S01]  /*4bc0*/  FMUL.FTZ R36, R36, R55 ;  /* 0x0000003724247220 */ /* 0x000fe20000410000 */
[----:B------:R-:W-:Y:S01]  /*4bd0*/  FFMA.FTZ R48, R65, R35, R48 ;  /* 0x0000002341307223 */ /* 0x000fe20000010030 */
[----:B------:R-:W-:Y:S01]  /*4be0*/  FMUL.FTZ R33, R63, R24 ;  /* 0x000000183f217220 */ /* 0x000fe20000410000 */
[----:B------:R-:W-:Y:S01]  /*4bf0*/  FFMA.FTZ R125, R116, R125, 1 ;  /* 0x3f800000747d7423 */ /* 0x000fe2000001007d */
[----:B------:R-:W-:Y:S01]  /*4c00*/  SHF.L.U32 R116, R20, 0x10, RZ ;  /* 0x0000001014747819 */ /* 0x000fe200000006ff */
[----:B------:R-:W-:Y:S01]  /*4c10*/  FADD.FTZ R38, R38, R35 ;  /* 0x0000002326267221 */ /* 0x000fe20000010000 */
[----:B------:R-:W-:Y:S01]  /*4c20*/  FFMA.FTZ R48, R56, R33, R48 ;  /* 0x0000002138307223 */ /* 0x000fe20000010030 */
[----:B------:R-:W-:Y:S01]  /*4c30*/  FMUL.FTZ R36, R36, R125 ;  /* 0x0000007d24247220 */ /* 0x000fe20000410000 */
[----:B------:R-:W-:Y:S01]  /*4c40*/  FMUL.FTZ R35, R62, R117 ;  /* 0x000000753e237220 */ /* 0x000fe20000410000 */
[----:B------:R-:W-:Y:S01]  /*4c50*/  FADD.FTZ R116, -R22, R116 ;  /* 0x0000007416747221 */ /* 0x000fe20000010100 */
[----:B------:R-:W-:Y:S01]  /*4c60*/  FADD.FTZ R38, R33, R38 ;  /* 0x0000002621267221 */ /* 0x000fe20000010000 */
[----:B------:R-:W-:Y:S01]  /*4c70*/  FMUL.FTZ R33, R63, R36 ;  /* 0x000000243f217220 */ /* 0x000fe20000410000 */
[----:B------:R-:W-:Y:S01]  /*4c80*/  FFMA.FTZ R48, R57, R35, R48 ;  /* 0x0000002339307223 */ /* 0x000fe20000010030 */
[----:B------:R-:W-:Y:S01]  /*4c90*/  FMUL.FTZ R55, R116, R114 ;  /* 0x0000007274377220 */ /* 0x000fe20000410000 */
[----:B------:R-:W-:Y:S01]  /*4ca0*/  FADD.FTZ R38, R38, R35 ;  /* 0x0000002326267221 */ /* 0x000fe20000010000 */
[----:B------:R-:W-:Y:S01]  /*4cb0*/  FADD.FTZ R23, R23, R50 ;  /* 0x0000003217177221 */ /* 0x000fe20000010000 */
[----:B------:R-:W-:Y:S01]  /*4cc0*/  FFMA.FTZ R48, R122, R33, R48 ;  /* 0x000000217a307223 */ /* 0x000fe20000010030 */
[----:B------:R-:W-:Y:S01]  /*4cd0*/  FFMA.FTZ R116, R62, R55, R60 ;  /* 0x000000373e747223 */ /* 0x000fe2000001003c */
[----:B------:R-:W-:Y:S01]  /*4ce0*/  FADD.FTZ R38, R33, R38 ;  /* 0x0000002621267221 */ /* 0x000fe20000010000 */
[----:B------:R-:W-:Y:S01]  /*4cf0*/  FADD.FTZ R23, R23, R24 ;  /* 0x0000001817177221 */ /* 0x000fe20000010000 */
[----:B------:R-:W-:Y:S01]  /*4d00*/  FFMA.FTZ R53, R122, R36, R53 ;  /* 0x000000247a357223 */ /* 0x000fe20000010035 */
[----:B------:R-:W-:-:S02]  /*4d10*/  FMUL.FTZ R124, R116, -1.4426950216293334961 ;  /* 0xbfb8aa3b747c7820 */ /* 0x000fc40000410000 */
[----:B------:R-:W-:-:S04]  /*4d20*/  FADD.FTZ R23, R23, R36 ;  /* 0x0000002417177221 */ /* 0x000fc80000010000 */
        /* <DEDUP_REMOVED lines=9> */
[-C--:B------:R-:W-:Y:S01]  /*4dc0*/  FMUL.FTZ R35, R62, R25.reuse ;  /* 0x000000193e237220 */ /* 0x080fe20000410000 */
[----:B------:R-:W-:Y:S01]  /*4dd0*/  FFMA.FTZ R52, R55, R25, R52 ;  /* 0x0000001937347223 */ /* 0x000fe20000010034 */
[----:B------:R-:W-:Y:S01]  /*4de0*/  FMUL.FTZ R116, R125, R114 ;  /* 0x000000727d747220 */ /* 0x000fe20000410000 */
[----:B------:R-:W-:Y:S01]  /*4df0*/  SHF.L.U32 R125, R87, 0x10, RZ ;  /* 0x00000010577d7819 */ /* 0x000fe200000006ff */
[----:B------:R-:W-:Y:S01]  /*4e00*/  FFMA.FTZ R48, R55, R35, R48 ;  /* 0x0000002337307223 */ /* 0x000fe20000010030 */
[----:B------:R-:W-:Y:S01]  /*4e10*/  FADD.FTZ R38, R38, R35 ;  /* 0x0000002326267221 */ /* 0x000fe20000010000 */
[----:B------:R-:W-:Y:S01]  /*4e20*/  FFMA.FTZ R31, R63, R116, R61 ;  /* 0x000000743f1f7223 */ /* 0x000fe2000001003d */
[----:B------:R-:W-:-:S03]  /*4e30*/  FADD.FTZ R58, R58, R25 ;  /* 0x000000193a3a7221 */ /* 0x000fc60000010000 */
[----:B------:R-:W-:-:S06]  /*4e40*/  FMUL.FTZ R124, R31, -1.4426950216293334961 ;  /* 0xbfb8aa3b1f7c7820 */ /* 0x000fcc0000410000 */
[----:B------:R-:W0:Y:S02]  /*4e50*/  MUFU.EX2 R124, R124 ;  /* 0x0000007c007c7308 */ /* 0x000e240000000800 */
[----:B0-----:R-:W-:-:S06]  /*4e60*/  FADD.FTZ R26, R124, 1 ;  /* 0x3f8000007c1a7421 */ /* 0x001fcc0000010000 */
[----:B------:R-:W0:Y:S02]  /*4e70*/  MUFU.RCP R26, R26 ;  /* 0x0000001a001a7308 */ /* 0x000e240000001000 */
[----:B0-----:R-:W-:Y:S01]  /*4e80*/  FMUL.FTZ R34, R125, R26 ;  /* 0x0000001a7d227220 */ /* 0x001fe20000410000 */
[----:B------:R-:W-:-:S04]  /*4e90*/  FADD.FTZ R125, -R26, 1 ;  /* 0x3f8000001a7d7421 */ /* 0x000fc80000010100 */
[----:B------:R-:W-:Y:S01]  /*4ea0*/  FFMA.FTZ R125, R31, R125, 1 ;  /* 0x3f8000001f7d7423 */ /* 0x000fe2000001007d */
[----:B------:R-:W-:-:S03]  /*4eb0*/  SHF.L.U32 R31, R66, 0x10, RZ ;  /* 0x00000010421f7819 */ /* 0x000fc600000006ff */
[----:B------:R-:W-:Y:S02]  /*4ec0*/  FMUL.FTZ R26, R34, R125 ;  /* 0x0000007d221a7220 */ /* 0x000fe40000410000 */
[----:B------:R-:W-:Y:S02]  /*4ed0*/  FADD.FTZ R31, -R22, R31 ;  /* 0x0000001f161f7221 */ /* 0x000fe40000010100 */
[-C--:B------:R-:W-:Y:S01]  /*4ee0*/  FMUL.FTZ R33, R63, R26.reuse ;  /* 0x0000001a3f217220 */ /* 0x080fe20000410000 */
[C---:B------:R-:W-:Y:S01]  /*4ef0*/  FFMA.FTZ R53, R116.reuse, R26, R53 ;  /* 0x0000001a74357223 */ /* 0x040fe20000010035 */
[----:B------:R-:W-:Y:S01]  /*4f00*/  FMUL.FTZ R31, R31, R114 ;  /* 0x000000721f1f7220 */ /* 0x000fe20000410000 */
[----:B------:R-:W-:Y:S01]  /*4f10*/  FADD.FTZ R23, R23, R26 ;  /* 0x0000001a17177221 */ /* 0x000fe20000010000 */
[----:B------:R-:W-:Y:S01]  /*4f20*/  FFMA.FTZ R48, R116, R33, R48 ;  /* 0x0000002174307223 */ /* 0x000fe20000010030 */
[----:B------:R-:W-:Y:S01]  /*4f30*/  FADD.FTZ R38, R33, R38 ;  /* 0x0000002621267221 */ /* 0x000fe20000010000 */
        /* <DEDUP_REMOVED lines=10> */
[----:B------:R-:W-:Y:S01]  /*4fe0*/  SHF.L.U32 R125, R85, 0x10, RZ ;  /* 0x00000010557d7819 */ /* 0x000fe200000006ff */
[----:B------:R-:W-:Y:S02]  /*4ff0*/  FADD.FTZ R47, -R22, R47 ;  /* 0x0000002f162f7221 */ /* 0x000fe40000010100 */
[-C--:B------:R-:W-:Y:S01]  /*5000*/  FMUL.FTZ R25, R62, R29.reuse ;  /* 0x0000001d3e197220 */ /* 0x080fe20000410000 */
[----:B------:R-:W-:Y:S01]  /*5010*/  FFMA.FTZ R52, R31, R29, R52 ;  /* 0x0000001d1f347223 */ /* 0x000fe20000010034 */
        /* <DEDUP_REMOVED lines=45> */
[----:B------:R-:W-:-:S04]  /*52f0*/  FFMA.FTZ R125, R32, R125, 1 ;  /* 0x3f800000207d7423 */ /* 0x000fc8000001007d */
[----:B------:R-:W-:-:S04]  /*5300*/  FMUL.FTZ R32, R46, R125 ;  /* 0x0000007d2e207220 */ /* 0x000fc80000410000 */
[-C--:B------:R-:W-:Y:S01]  /*5310*/  FMUL.FTZ R29, R63, R32.reuse ;  /* 0x000000203f1d7220 */ /* 0x080fe20000410000 */
[C---:B------:R-:W-:Y:S01]  /*5320*/  FFMA.FTZ R57, R30.reuse, R32, R53 ;  /* 0x000000201e397223 */ /* 0x040fe20000010035 */
[----:B------:R-:W-:Y:S02]  /*5330*/  FADD.FTZ R59, R23, R32 ;  /* 0x00000020173b7221 */ /* 0x000fe40000010000 */
[----:B------:R-:W-:Y:S01]  /*5340*/  FFMA.FTZ R28, R30, R29, R31 ;  /* 0x0000001d1e1c7223 */ /* 0x000fe2000001001f */
[----:B------:R-:W-:-:S07]  /*5350*/  FADD.FTZ R29, R29, R38 ;  /* 0x000000261d1d7221 */ /* 0x000fce0000010000 */
.L_x_97:
        /* <DEDUP_REMOVED lines=23> */
[----:B0-----:R-:W-:-:S02]  /*54d0*/  @!P0 FADD.FTZ R28, R28, R23 ;  /* 0x000000171c1c8221 */ /* 0x001fc40000010000 */
[----:B------:R-:W0:Y:S01]  /*54e0*/  LDC R23, c[0x0][0x374] ;  /* 0x0000dd00ff177b82 */ /* 0x000e220000000800 */
[----:B-1----:R-:W-:Y:S01]  /*54f0*/  @!P0 FADD.FTZ R29, R29, R24 ;  /* 0x000000181d1d8221 */ /* 0x002fe20000010000 */
[----:B------:R-:W-:Y:S01]  /*5500*/  ISETP.GT.AND P0, PT, R3, 0x17, PT ;  /* 0x000000170300780c */ /* 0x000fe20003f04270 */
[----:B------:R-:W1:Y:S04]  /*5510*/  SHFL.DOWN PT, R24, R28, 0x8, 0x1f ;  /* 0x09001f001c187f89 */ /* 0x000e6800000e0000 */
[----:B------:R-:W2:Y:S01]  /*5520*/  SHFL.DOWN PT, R25, R29, 0x8, 0x1f ;  /* 0x09001f001d197f89 */ /* 0x000ea200000e0000 */
[----:B-1----:R-:W-:Y:S01]  /*5530*/  FADD.FTZ R27, R28, R24 ;  /* 0x000000181c1b7221 */ /* 0x002fe20000010000 */
[----:B--2---:R-:W-:-:S04]  /*5540*/  FADD.FTZ R26, R29, R25 ;  /* 0x000000191d1a7221 */ /* 0x004fc80000010000 */
[----:B------:R-:W-:Y:S02]  /*5550*/  FSEL R64, R28, R27, P0 ;  /* 0x0000001b1c407208 */ /* 0x000fe40000000000 */
[----:B------:R-:W-:-:S03]  /*5560*/  FSEL R65, R29, R26, P0 ;  /* 0x0000001a1d417208 */ /* 0x000fc60000000000 */
[----:B------:R1:W2:Y:S04]  /*5570*/  SHFL.DOWN PT, R28, R64, 0x10, 0x1f ;  /* 0x0a001f00401c7f89 */ /* 0x0002a800000e0000 */
[----:B------:R1:W3:Y:S01]  /*5580*/  SHFL.DOWN PT, R25, R65, 0x10, 0x1f ;  /* 0x0a001f0041197f89 */ /* 0x0002e200000e0000 */
[----:B------:R-:W-:Y:S05]  /*5590*/  @P2 BRA `(.L_x_99) ;  /* 0x0000000000202947 */ /* 0x000fea0003800000 */
[----:B------:R-:W-:Y:S01]  /*55a0*/  ISETP.NE.AND P0, PT, R3, RZ, PT ;  /* 0x000000ff0300720c */ /* 0x000fe20003f05270 */
[----:B-12---:R-:W-:Y:S01]  /*55b0*/  FADD.FTZ R64, R27, R28 ;  /* 0x0000001c1b407221 */ /* 0x006fe20000010000 */
[----:B---3--:R-:W-:-:S11]  /*55c0*/  FADD.FTZ R65, R26, R25 ;  /* 0x000000191a417221 */ /* 0x008fd60000010000 */
[----:B------:R-:W-:Y:S01]  /*55d0*/  VOTEU.ALL UP0, P0 ;  /* 0x0000000000ff7886 */ /* 0x000fe20000000000 */
[----:B------:R-:W-:-:S04]  /*55e0*/  @!P0 SHF.R.U32.HI R24, RZ, 0x2, R2 ;  /* 0x00000002ff188819 */ /* 0x000fc80000011602 */
[----:B------:R-:W-:Y:S01]  /*55f0*/  @!UP0 ULEA UR4, UR8, UR5, 0x18 ;  /* 0x0000000508048291 */ /* 0x000fe2000f8ec0ff */
[----:B------:R-:W-:-:S08]  /*5600*/  @!P0 LOP3.LUT R24, R24, 0xf8, RZ, 0xc0, !PT ;  /* 0x000000f818188812 */ /* 0x000fd000078ec0ff */
[----:B------:R4:W-:Y:S03]  /*5610*/  @!P0 STS.64 [R24+UR4+0x10], R64 ;  /* 0x0000104018008988 */ /* 0x0009e60008000a04 */
.L_x_99:
[----:B------:R-:W-:Y:S05]  /*5620*/  BSYNC.RECONVERGENT B0 ;  /* 0x0000000000007941 */ /* 0x000fea0003800200 */
.L_x_98:
[----:B------:R-:W-:Y:S01]  /*5630*/  BAR.SYNC.DEFER_BLOCKING 0x0 ;  /* 0x0000000000007b1d */ /* 0x000fe20000010000 */
[----:B------:R-:W-:-:S05]  /*5640*/  LEA R115, R115, R2, 0x5 ;  /* 0x0000000273737211 */ /* 0x000fca00078e28ff */
[----:B------:R-:W-:Y:S04]  /*5650*/  BSSY.RECONVERGENT B0, `(.L_x_100) ;  /* 0x0000029000007945 */ /* 0x000fe80003800200 */
[----:B------:R-:W-:Y:S05]  /*5660*/  @P1 BRA `(.L_x_101) ;  /* 0x00000000009c1947 */ /* 0x000fea0003800000 */
[----:B------:R-:W-:-:S09]  /*5670*/  ULEA UR4, UR8, UR5, 0x18 ;  /* 0x0000000508047291 */ /* 0x000fd2000f8ec0ff */
[----:B------:R-:W5:Y:S04]  /*5680*/  LDS.64 R44, [UR4+0x18] ;  /* 0x00001804ff2c7984 */ /* 0x000f680008000a00 */
[----:B---34-:R-:W3:Y:S04]  /*5690*/  LDS.128 R24, [UR4+0x20] ;  /* 0x00002004ff187984 */ /* 0x018ee80008000c00 */
[----:B--2---:R-:W2:Y:S04]  /*56a0*/  LDS.128 R28, [UR4+0x30] ;  /* 0x00003004ff1c7984 */ /* 0x004ea80008000c00 */
[----:B------:R-:W4:Y:S04]  /*56b0*/  LDS.128 R40, [UR4+0x40] ;  /* 0x00004004ff287984 */ /* 0x000f280008000c00 */
[----:B------:R-:W0:Y:S04]  /*56c0*/  LDS.128 R36, [UR4+0x50] ;  /* 0x00005004ff247984 */ /* 0x000e280008000c00 */
[----:B------:R-:W1:Y:S01]  /*56d0*/  LDS.128 R32, [UR4+0x60] ;  /* 0x00006004ff207984 */ /* 0x000e620008000c00 */
[----:B-----5:R-:W-:Y:S01]  /*56e0*/  FADD.FTZ R47, R64, R44 ;  /* 0x0000002c402f7221 */ /* 0x020fe20000010000 */
[----:B------:R-:W-:-:S03]  /*56f0*/  FADD.FTZ R48, R65, R45 ;  /* 0x0000002d41307221 */ /* 0x000fc60000010000 */
[----:B---3--:R-:W-:Y:S01]  /*5700*/  FADD.FTZ R49, R47, R24 ;  /* 0x000000182f317221 */ /* 0x008fe20000010000 */
[----:B------:R-:W-:Y:S01]  /*5710*/  FADD.FTZ R48, R48, R25 ;  /* 0x0000001930307221 */ /* 0x000fe20000010000 */
[----:B------:R-:W3:Y:S02]  /*5720*/  LDS.128 R44, [UR4+0x70] ;  /* 0x00007004ff2c7984 */ /* 0x000ee40008000c00 */
[----:B------:R-:W-:Y:S01]  /*5730*/  FADD.FTZ R49, R49, R26 ;  /* 0x0000001a31317221 */ /* 0x000fe20000010000 */
[----:B------:R-:W-:Y:S02]  /*5740*/  FADD.FTZ R48, R48, R27 ;  /* 0x0000001b30307221 */ /* 0x000fe40000010000 */
[----:B------:R-:W5:Y:S01]  /*5750*/  LDS.128 R24, [UR4+0x80] ;  /* 0x00008004ff187984 */ /* 0x000f620008000c00 */
[----:B--2---:R-:W-:Y:S01]  /*5760*/  FADD.FTZ R49, R49, R28 ;  /* 0x0000001c31317221 */ /* 0x004fe20000010000 */
[----:B------:R-:W-:-:S03]  /*5770*/  FADD.FTZ R48, R48, R29 ;  /* 0x0000001d30307221 */ /* 0x000fc60000010000 */
[----:B------:R-:W-:Y:S01]  /*5780*/  FADD.FTZ R49, R49, R30 ;  /* 0x0000001e31317221 */ /* 0x000fe20000010000 */
[----:B------:R-:W-:-:S03]  /*5790*/  FADD.FTZ R48, R48, R31 ;  /* 0x0000001f30307221 */ /* 0x000fc60000010000 */
[----:B----4-:R-:W-:Y:S01]  /*57a0*/  FADD.FTZ R49, R49, R40 ;  /* 0x0000002831317221 */ /* 0x010fe20000010000 */
        /* <DEDUP_REMOVED lines=10> */
[----:B------:R-:W-:-:S03]  /*5850*/  FADD.FTZ R48, R48, R35 ;  /* 0x0000002330307221 */ /* 0x000fc60000010000 */
[----:B---3--:R-:W-:Y:S01]  /*5860*/  FADD.FTZ R49, R49, R44 ;  /* 0x0000002c31317221 */ /* 0x008fe20000010000 */
[----:B------:R-:W-:-:S03]  /*5870*/  FADD.FTZ R48, R48, R45 ;  /* 0x0000002d30307221 */ /* 0x000fc60000010000 */
[----:B------:R-:W-:Y:S01]  /*5880*/  FADD.FTZ R49, R49, R46 ;  /* 0x0000002e31317221 */ /* 0x000fe20000010000 */
[----:B------:R-:W-:-:S03]  /*5890*/  FADD.FTZ R48, R48, R47 ;  /* 0x0000002f30307221 */ /* 0x000fc60000010000 */
[----:B-----5:R-:W-:Y:S01]  /*58a0*/  FADD.FTZ R49, R49, R24 ;  /* 0x0000001831317221 */ /* 0x020fe20000010000 */
[----:B------:R-:W-:-:S03]  /*58b0*/  FADD.FTZ R48, R48, R25 ;  /* 0x0000001930307221 */ /* 0x000fc60000010000 */
[----:B------:R-:W-:Y:S01]  /*58c0*/  FADD.FTZ R64, R49, R26 ;  /* 0x0000001a31407221 */ /* 0x000fe20000010000 */
[----:B------:R-:W-:-:S07]  /*58d0*/  FADD.FTZ R65, R48, R27 ;  /* 0x0000001b30417221 */ /* 0x000fce0000010000 */
.L_x_101:
[----:B------:R-:W-:Y:S05]  /*58e0*/  BSYNC.RECONVERGENT B0 ;  /* 0x0000000000007941 */ /* 0x000fea0003800200 */
.L_x_100:
[----:B------:R-:W-:Y:S06]  /*58f0*/  BAR.SYNC.DEFER_BLOCKING 0x0 ;  /* 0x0000000000007b1d */ /* 0x000fec0000010000 */
[----:B------:R-:W-:Y:S04]  /*5900*/  BSSY.RECONVERGENT B0, `(.L_x_102) ;  /* 0x000004d000007945 */ /* 0x000fe80003800200 */
[----:B------:R-:W-:Y:S05]  /*5910*/  @P3 BRA `(.L_x_103) ;  /* 0x00000004002c3947 */ /* 0x000fea0003800000 */
[----:B---34-:R-:W3:Y:S04]  /*5920*/  LDS.128 R24, [R116+0x200] ;  /* 0x0002000074187984 */ /* 0x018ee80000000c00 */
[----:B--2---:R-:W2:Y:S04]  /*5930*/  LDS.128 R28, [R116+0x400] ;  /* 0x00040000741c7984 */ /* 0x004ea80000000c00 */
[----:B------:R-:W4:Y:S04]  /*5940*/  LDS.128 R32, [R116+0x600] ;  /* 0x0006000074207984 */ /* 0x000f280000000c00 */
[----:B------:R-:W5:Y:S04]  /*5950*/  LDS.128 R40, [R116+0x800] ;  /* 0x0008000074287984 */ /* 0x000f680000000c00 */
[----:B------:R-:W0:Y:S04]  /*5960*/  LDS.128 R44, [R116+0xa00] ;  /* 0x000a0000742c7984 */ /* 0x000e280000000c00 */
[----:B------:R-:W1:Y:S01]  /*5970*/  LDS.128 R48, [R116+0xc00] ;  /* 0x000c000074307984 */ /* 0x000e620000000c00 */
[----:B---3--:R-:W-:Y:S01]  /*5980*/  FADD.FTZ R37, R56, R24 ;  /* 0x0000001838257221 */ /* 0x008fe20000010000 */
[----:B------:R-:W-:Y:S01]  /*5990*/  FADD.FTZ R24, R57, R25 ;  /* 0x0000001939187221 */ /* 0x000fe20000010000 */
[----:B------:R-:W-:Y:S01]  /*59a0*/  FADD.FTZ R39, R58, R26 ;  /* 0x0000001a3a277221 */ /* 0x000fe20000010000 */
[----:B------:R-:W-:Y:S01]  /*59b0*/  FADD.FTZ R36, R59, R27 ;  /* 0x0000001b3b247221 */ /* 0x000fe20000010000 */
[----:B--2---:R-:W-:Y:S01]  /*59c0*/  FADD.FTZ R37, R37, R28 ;  /* 0x0000001c25257221 */ /* 0x004fe20000010000 */
[----:B------:R-:W-:Y:S01]  /*59d0*/  FADD.FTZ R38, R24, R29 ;  /* 0x0000001d18267221 */ /* 0x000fe20000010000 */
[----:B------:R-:W-:Y:S01]  /*59e0*/  FADD.FTZ R39, R39, R30 ;  /* 0x0000001e27277221 */ /* 0x000fe20000010000 */
[----:B------:R-:W2:Y:S01]  /*59f0*/  LDS.128 R24, [R116+0xe00] ;  /* 0x000e000074187984 */ /* 0x000ea20000000c00 */
[----:B------:R-:W-:Y:S01]  /*5a00*/  FADD.FTZ R36, R36, R31 ;  /* 0x0000001f24247221 */ /* 0x000fe20000010000 */
[----:B----4-:R-:W-:Y:S01]  /*5a10*/  FADD.FTZ R37, R37, R32 ;  /* 0x0000002025257221 */ /* 0x010fe20000010000 */
[----:B------:R-:W-:Y:S01]  /*5a20*/  FADD.FTZ R38, R38, R33 ;  /* 0x0000002126267221 */ /* 0x000fe20000010000 */
[----:B------:R-:W3:Y:S01]  /*5a30*/  LDS.128 R28, [R116+0x1000] ;  /* 0x00100000741c7984 */ /* 0x000ee20000000c00 */
[----:B------:R-:W-:Y:S01]  /*5a40*/  FADD.FTZ R39, R39, R34 ;  /* 0x0000002227277221 */ /* 0x000fe20000010000 */
[----:B------:R-:W-:Y:S01]  /*5a50*/  FADD.FTZ R52, R36, R35 ;  /* 0x0000002324347221 */ /* 0x000fe20000010000 */
[----:B-----5:R-:W-:Y:S01]  /*5a60*/  FADD.FTZ R53, R37, R40 ;  /* 0x0000002825357221 */ /* 0x020fe20000010000 */
[----:B------:R-:W4:Y:S01]  /*5a70*/  LDS.128 R32, [R116+0x1200] ;  /* 0x0012000074207984 */ /* 0x000f220000000c00 */
[----:B------:R-:W-:Y:S01]  /*5a80*/  FADD.FTZ R40, R38, R41 ;  /* 0x0000002926287221 */ /* 0x000fe20000010000 */
[----:B------:R-:W-:Y:S01]  /*5a90*/  FADD.FTZ R55, R39, R42 ;  /* 0x0000002a27377221 */ /* 0x000fe20000010000 */
[----:B------:R-:W-:Y:S01]  /*5aa0*/  FADD.FTZ R52, R52, R43 ;  /* 0x0000002b34347221 */ /* 0x000fe20000010000 */
[----:B------:R-:W5:Y:S01]  /*5ab0*/  LDS.128 R36, [R116+0x1400] ;  /* 0x0014000074247984 */ /* 0x000f620000000c00 */
[----:B0-----:R-:W-:Y:S01]  /*5ac0*/  FADD.FTZ R122, R40, R45 ;  /* 0x0000002d287a7221 */ /* 0x001fe20000010000 */
[----:B------:R-:W-:Y:S01]  /*5ad0*/  FADD.FTZ R53, R53, R44 ;  /* 0x0000002c35357221 */ /* 0x000fe20000010000 */
[----:B------:R-:W-:Y:S01]  /*5ae0*/  FADD.FTZ R55, R55, R46 ;  /* 0x0000002e37377221 */ /* 0x000fe20000010000 */
[----:B------:R-:W0:Y:S01]  /*5af0*/  LDS.128 R40, [R116+0x1600] ;  /* 0x0016000074287984 */ /* 0x000e220000000c00 */
[----:B------:R-:W-:Y:S01]  /*5b00*/  FADD.FTZ R52, R52, R47 ;  /* 0x0000002f34347221 */ /* 0x000fe20000010000 */
[----:B-1----:R-:W-:Y:S01]  /*5b10*/  FADD.FTZ R117, R53, R48 ;  /* 0x0000003035757221 */ /* 0x002fe20000010000 */
[----:B------:R-:W-:Y:S01]  /*5b20*/  FADD.FTZ R122, R122, R49 ;  /* 0x000000317a7a7221 */ /* 0x000fe20000010000 */
[----:B------:R-:W1:Y:S01]  /*5b30*/  LDS.128 R44, [R116+0x1800] ;  /* 0x00180000742c7984 */ /* 0x000e620000000c00 */
[----:B------:R-:W-:Y:S01]  /*5b40*/  FADD.FTZ R123, R55, R50 ;  /* 0x00000032377b7221 */ /* 0x000fe20000010000 */
[----:B------:R-:W-:-:S02]  /*5b50*/  FADD.FTZ R124, R52, R51 ;  /* 0x00000033347c7221 */ /* 0x000fc40000010000 */
[----:B------:R-:W1:Y:S04]  /*5b60*/  LDS.128 R48, [R116+0x1a00] ;  /* 0x001a000074307984 */ /* 0x000e680000000c00 */
[----:B------:R-:W1:Y:S04]  /*5b70*/  LDS.128 R52, [R116+0x1c00] ;  /* 0x001c000074347984 */ /* 0x000e680000000c00 */
[----:B------:R-:W1:Y:S01]  /*5b80*/  LDS.128 R56, [R116+0x1e00] ;  /* 0x001e000074387984 */ /* 0x000e620000000c00 */
[----:B--2---:R-:W-:Y:S01]  /*5b90*/  FADD.FTZ R117, R117, R24 ;  /* 0x0000001875757221 */ /* 0x004fe20000010000 */
[----:B------:R-:W-:Y:S01]  /*5ba0*/  FADD.FTZ R122, R122, R25 ;  /* 0x000000197a7a7221 */ /* 0x000fe20000010000 */
[----:B------:R-:W-:Y:S01]  /*5bb0*/  FADD.FTZ R123, R123, R26 ;  /* 0x0000001a7b7b7221 */ /* 0x000fe20000010000 */
[----:B------:R-:W-:Y:S01]  /*5bc0*/  FADD.FTZ R124, R124, R27 ;  /* 0x0000001b7c7c7221 */ /* 0x000fe20000010000 */
[----:B---3--:R-:W-:Y:S01]  /*5bd0*/  FADD.FTZ R117, R117, R28 ;  /* 0x0000001c75757221 */ /* 0x008fe20000010000 */
[----:B------:R-:W-:Y:S01]  /*5be0*/  FADD.FTZ R122, R122, R29 ;  /* 0x0000001d7a7a7221 */ /* 0x000fe20000010000 */
[----:B------:R-:W-:Y:S01]  /*5bf0*/  FADD.FTZ R123, R123, R30 ;  /* 0x0000001e7b7b7221 */ /* 0x000fe20000010000 */
[----:B------:R-:W-:Y:S01]  /*5c00*/  FADD.FTZ R124, R124, R31 ;  /* 0x0000001f7c7c7221 */ /* 0x000fe20000010000 */
        /* <DEDUP_REMOVED lines=8> */
[----:B0-----:R-:W-:Y:S01]  /*5c90*/  FADD.FTZ R117, R117, R40 ;  /* 0x0000002875757221 */ /* 0x001fe20000010000 */
[----:B------:R-:W-:Y:S01]  /*5ca0*/  FADD.FTZ R122, R122, R41 ;  /* 0x000000297a7a7221 */ /* 0x000fe20000010000 */
[----:B------:R-:W-:Y:S01]  /*5cb0*/  FADD.FTZ R123, R123, R42 ;  /* 0x0000002a7b7b7221 */ /* 0x000fe20000010000 */
[----:B------:R-:W-:Y:S01]  /*5cc0*/  FADD.FTZ R124, R124, R43 ;  /* 0x0000002b7c7c7221 */ /* 0x000fe20000010000 */
[----:B-1----:R-:W-:Y:S01]  /*5cd0*/  FADD.FTZ R117, R117, R44 ;  /* 0x0000002c75757221 */ /* 0x002fe20000010000 */
[----:B------:R-:W-:Y:S01]  /*5ce0*/  FADD.FTZ R122, R122, R45 ;  /* 0x0000002d7a7a7221 */ /* 0x000fe20000010000 */
        /* <DEDUP_REMOVED lines=13> */
[----:B------:R-:W-:-:S07]  /*5dc0*/  FADD.FTZ R59, R124, R59 ;  /* 0x0000003b7c3b7221 */ /* 0x000fce0000010000 */
.L_x_103:
[----:B------:R-:W-:Y:S05]  /*5dd0*/  BSYNC.RECONVERGENT B0 ;  /* 0x0000000000007941 */ /* 0x000fea0003800200 */
.L_x_102:
[----:B------:R-:W-:Y:S04]  /*5de0*/  BSSY.RECONVERGENT B0, `(.L_x_104) ;  /* 0x000001c000007945 */ /* 0x000fe80003800200 */
[----:B------:R-:W-:Y:S05]  /*5df0*/  @P3 BRA `(.L_x_105) ;  /* 0x0000000000683947 */ /* 0x000fea0003800000 */
[----:B---34-:R-:W2:Y:S08]  /*5e00*/  LDC.64 R24, c[0x0][0x3f8] ;  /* 0x0000fe00ff187b82 */ /* 0x018eb00000000a00 */
[----:B------:R-:W3:Y:S01]  /*5e10*/  LDC.64 R26, c[0x0][0x3d8] ;  /* 0x0000f600ff1a7b82 */ /* 0x000ee20000000a00 */
[----:B--2---:R-:W-:Y:S01]  /*5e20*/  IMAD.WIDE.U32 R28, R24, 0x3, RZ ;  /* 0x00000003181c7825 */ /* 0x004fe200078e00ff */
[----:B------:R-:W-:-:S02]  /*5e30*/  LEA R33, R25, R25, 0x1 ;  /* 0x0000001919217211 */ /* 0x000fc400078e08ff */
[----:B------:R-:W-:Y:S02]  /*5e40*/  LEA.HI R35, P0, R25, R24, RZ, 0x1 ;  /* 0x0000001819237211 */ /* 0x000fe400078108ff */
[----:B------:R-:W-:Y:S02]  /*5e50*/  IADD3 R33, PT, PT, R29, R33, RZ ;  /* 0x000000211d217210 */ /* 0x000fe40007ffe0ff */
[----:B------:R-:W-:Y:S01]  /*5e60*/  IADD3.X R30, PT, PT, RZ, R25, RZ, P0, !PT ;  /* 0x00000019ff1e7210 */ /* 0x000fe200007fe4ff */
[----:B---3--:R-:W-:Y:S01]  /*5e70*/  IMAD.WIDE R26, R115, 0x4, R26 ;  /* 0x00000004731a7825 */ /* 0x008fe200078e021a */
        /* <DEDUP_REMOVED lines=18> */
.L_x_105:
[----:B------:R-:W-:Y:S05]  /*5fa0*/  BSYNC.RECONVERGENT B0 ;  /* 0x0000000000007941 */ /* 0x000fea0003800200 */
.L_x_104:
[----:B------:R-:W5:Y:S02]  /*5fb0*/  LDCU UR4, c[0x0][0x370] ;  /* 0x00006e00ff0477ac */ /* 0x000f640008000800 */
[----:B-----5:R-:W-:-:S09]  /*5fc0*/  UISETP.GE.U32.AND UP0, UPT, UR4, 0x2, UPT ;  /* 0x000000020400788c */ /* 0x020fd2000bf06070 */
[----:B------:R-:W-:Y:S05]  /*5fd0*/  BRA.U !UP0, `(.L_x_106) ;  /* 0x0000000908b87547 */ /* 0x000fea000b800000 */
[----:B--23--:R-:W2:Y:S01]  /*5fe0*/  LDC R25, c[0x0][0x370] ;  /* 0x0000dc00ff197b82 */ /* 0x00cea20000000800 */
[----:B------:R-:W3:Y:S01]  /*5ff0*/  S2R R40, SR_CTAID.Y ;  /* 0x0000000000287919 */ /* 0x000ee20000002600 */
[----:B----4-:R-:W-:-:S05]  /*6000*/  LOP3.LUT R24, R80, 0x1, RZ, 0xc0, !PT ;  /* 0x0000000150187812 */ /* 0x010fca00078ec0ff */
[----:B0-----:R-:W-:Y:S01]  /*6010*/  IMAD R27, R24, R23, RZ ;  /* 0x00000017181b7224 */ /* 0x001fe200078e02ff */
[----:B------:R-:W0:Y:S03]  /*6020*/  LDC.64 R36, c[0x0][0x3d0] ;  /* 0x0000f400ff247b82 */ /* 0x000e260000000a00 */
[----:B--2---:R-:W-:-:S05]  /*6030*/  IMAD R24, R27, R25, RZ ;  /* 0x000000191b187224 */ /* 0x004fca00078e02ff */
[----:B------:R-:W-:-:S05]  /*6040*/  SHF.L.U32 R25, R24, 0x1, RZ ;  /* 0x0000000118197819 */ /* 0x000fca00000006ff */
[----:B0-----:R-:W-:Y:S01]  /*6050*/  IMAD.WIDE R36, R25, 0x4, R36 ;  /* 0x0000000419247825 */ /* 0x001fe200078e0224 */
[----:B---3--:R-:W-:Y:S06]  /*6060*/  @P1 BRA `(.L_x_107) ;  /* 0x0000000000541947 */ /* 0x008fec0003800000 */
[----:B------:R-:W0:Y:S01]  /*6070*/  LDC.64 R24, c[0x0][0x3c8] ;  /* 0x0000f200ff187b82 */ /* 0x000e220000000a00 */
[----:B------:R-:W-:Y:S01]  /*6080*/  IADD3 R27, PT, PT, R27, R40, RZ ;  /* 0x000000281b1b7210 */ /* 0x000fe20007ffe0ff */
[----:B------:R-:W-:Y:S01]  /*6090*/  IMAD R29, R0, R23, R40 ;  /* 0x00000017001d7224 */ /* 0x000fe200078e0228 */
[----:B------:R-:W-:-:S03]  /*60a0*/  LOP3.LUT P0, R28, R80, 0x2, RZ, 0xc0, !PT ;  /* 0x00000002501c7812 */ /* 0x000fc6000780c0ff */
[----:B0-----:R-:W-:-:S04]  /*60b0*/  IMAD.WIDE.U32 R24, R27, 0x4, R24 ;  /* 0x000000041b187825 */ /* 0x001fc800078e0018 */
[----:B------:R-:W-:Y:S01]  /*60c0*/  IMAD.WIDE.U32 R26, R29, 0x8, R36 ;  /* 0x000000081d1a7825 */ /* 0x000fe200078e0024 */
[----:B------:R-:W-:Y:S02]  /*60d0*/  IADD3 R29, PT, PT, -R28, 0x1, RZ ;  /* 0x000000011c1d7810 */ /* 0x000fe40007ffe1ff */
[----:B------:R-:W0:Y:S02]  /*60e0*/  LDC R28, c[0x0][0x370] ;  /* 0x0000dc00ff1c7b82 */ /* 0x000e240000000800 */
[----:B------:R2:W-:Y:S01]  /*60f0*/  STG.E.64 desc[UR6][R26.64], R64 ;  /* 0x000000401a007986 */ /* 0x0005e2000c101b06 */
[----:B------:R-:W-:Y:S06]  /*6100*/  MEMBAR.ALL.GPU ;  /* 0x0000000000007992 */ /* 0x000fec000000a000 */
[----:B------:R-:W-:-:S00]  /*6110*/  ERRBAR ;  /* 0x00000000000079ab */ /* 0x000fc00000000000 */
[----:B------:R-:W-:Y:S06]  /*6120*/  CGAERRBAR ;  /* 0x00000000000075ab */ /* 0x000fec0000000000 */
[----:B------:R2:W-:Y:S01]  /*6130*/  REDG.E.ADD.S32.STRONG.GPU desc[UR6][R24.64], R29 ;  /* 0x0000001d1800798e */ /* 0x0005e2000c12e306 */
[----:B0-----:R-:W-:-:S04]  /*6140*/  SEL R31, R28, RZ, !P0 ;  /* 0x000000ff1c1f7207 */ /* 0x001fc80004000000 */
[----:B------:R-:W-:-:S13]  /*6150*/  ISETP.NE.AND P0, PT, R31, -0x1, PT ;  /* 0xffffffff1f00780c */ /* 0x000fda0003f05270 */
[----:B--2---:R-:W-:Y:S05]  /*6160*/  @!P0 BRA `(.L_x_107) ;  /* 0x0000000000148947 */ /* 0x004fea0003800000 */
.L_x_108:
[----:B------:R-:W2:Y:S04]  /*6170*/  LDG.E.STRONG.GPU R26, desc[UR6][R24.64] ;  /* 0x00000006181a7981 */ /* 0x000ea8000c1ef900 */
[----:B--2---:R-:W-:Y:S01]  /*6180*/  CCTL.IVALL ;  /* 0x00000000ff00798f */ /* 0x004fe20002000000 */
[----:B------:R-:W-:Y:S05]  /*6190*/  YIELD ;  /* 0x0000000000007946 */ /* 0x000fea0003800000 */
[----:B------:R-:W-:-:S13]  /*61a0*/  ISETP.NE.AND P0, PT, R26, R31, PT ;  /* 0x0000001f1a00720c */ /* 0x000fda0003f05270 */
[----:B------:R-:W-:Y:S05]  /*61b0*/  @P0 BRA `(.L_x_108) ;  /* 0xfffffffc00ec0947 */ /* 0x000fea000383ffff */
.L_x_107:
[----:B------:R-:W0:Y:S01]  /*61c0*/  LDC R24, c[0x0][0x370] ;  /* 0x0000dc00ff187b82 */ /* 0x000e220000000800 */
[----:B------:R-:W-:Y:S05]  /*61d0*/  WARPSYNC.ALL ;  /* 0x0000000000007948 */ /* 0x000fea0003800000 */
[----:B0-----:R-:W-:Y:S02]  /*61e0*/  ISETP.GE.U32.AND P0, PT, R24, 0x8, PT ;  /* 0x000000081800780c */ /* 0x001fe40003f06070 */
[----:B------:R-:W-:Y:S01]  /*61f0*/  BAR.SYNC.DEFER_BLOCKING 0x0 ;  /* 0x0000000000007b1d */ /* 0x000fe20000010000 */
[----:B------:R-:W-:-:S10]  /*6200*/  MOV R33, RZ ;  /* 0x000000ff00217202 */ /* 0x000fd40000000f00 */
[----:B------:R-:W-:Y:S05]  /*6210*/  @!P0 BRA `(.L_x_109) ;  /* 0x00000004001c8947 */ /* 0x000fea0003800000 */
[C-C-:B------:R-:W-:Y:S01]  /*6220*/  IMAD R42, R23.reuse, 0x3, R40.reuse ;  /* 0x00000003172a7824 */ /* 0x140fe200078e0228 */
[CC--:B------:R-:W-:Y:S01]  /*6230*/  LEA R47, R23.reuse, R40.reuse, 0x1 ;  /* 0x00000028172f7211 */ /* 0x0c0fe200078e08ff */
[C-C-:B------:R-:W-:Y:S01]  /*6240*/  IMAD R46, R23.reuse, 0x5, R40.reuse ;  /* 0x00000005172e7824 */ /* 0x140fe200078e0228 */
[CC--:B------:R-:W-:Y:S01]  /*6250*/  LEA R41, R23.reuse, R40.reuse, 0x2 ;  /* 0x0000002817297211 */ /* 0x0c0fe200078e10ff */
[C-C-:B------:R-:W-:Y:S01]  /*6260*/  IMAD R45, R23.reuse, 0x7, R40.reuse ;  /* 0x00000007172d7824 */ /* 0x140fe200078e0228 */
[----:B------:R-:W-:Y:S01]  /*6270*/  IADD3 R49, PT, PT, R40, R23, RZ ;  /* 0x0000001728317210 */ /* 0x000fe20007ffe0ff */
[----:B------:R-:W-:Y:S01]  /*6280*/  IMAD R43, R23, 0x6, R40 ;  /* 0x00000006172b7824 */ /* 0x000fe200078e0228 */
[----:B------:R-:W-:Y:S01]  /*6290*/  IADD3 R44, PT, PT, -R0, RZ, RZ ;  /* 0x000000ff002c7210 */ /* 0x000fe20007ffe1ff */
[----:B------:R-:W-:Y:S01]  /*62a0*/  UMOV UR4, URZ ;  /* 0x000000ff00047c82 */ /* 0x000fe20008000000 */
[----:B------:R-:W-:-:S07]  /*62b0*/  MOV R48, R40 ;  /* 0x0000002800307202 */ /* 0x000fce0000000f00 */
.L_x_110:
[----:B------:R-:W-:Y:S01]  /*62c0*/  ISETP.EQ.OR P5, PT, R44, RZ, P1 ;  /* 0x000000ff2c00720c */ /* 0x000fe20000fa2670 */
[----:B------:R-:W-:-:S06]  /*62d0*/  UIADD3 UR5, UPT, UPT, UR4, 0x1, URZ ;  /* 0x0000000104057890 */ /* 0x000fcc000fffe0ff */
[----:B------:R-:W-:-:S06]  /*62e0*/  ISETP.EQ.OR P0, PT, R0, UR5, P1 ;  /* 0x0000000500007c0c */ /* 0x000fcc0008f02670 */
[----:B------:R-:W-:-:S06]  /*62f0*/  @!P5 IMAD.WIDE.U32 R24, R48, 0x8, R36 ;  /* 0x000000083018d825 */ /* 0x000fcc00078e0024 */
[----:B------:R-:W1:Y:S01]  /*6300*/  @!P5 LDG.E.64 R24, desc[UR6][R24.64] ;  /* 0x000000061818d981 */ /* 0x000e62000c1e1b00 */
[----:B------:R-:W-:-:S06]  /*6310*/  @!P0 IMAD.WIDE.U32 R26, R49, 0x8, R36 ;  /* 0x00000008311a8825 */ /* 0x000fcc00078e0024 */
[----:B------:R-:W2:Y:S01]  /*6320*/  @!P0 LDG.E.64 R26, desc[UR6][R26.64] ;  /* 0x000000061a1a8981 */ /* 0x000ea2000c1e1b00 */
[----:B------:R-:W-:Y:S02]  /*6330*/  UIADD3 UR5, UPT, UPT, UR4, 0x2, URZ ;  /* 0x0000000204057890 */ /* 0x000fe4000fffe0ff */
[----:B------:R-:W-:-:S04]  /*6340*/  UIADD3 UR8, UPT, UPT, UR4, 0x3, URZ ;  /* 0x0000000304087890 */ /* 0x000fc8000fffe0ff */
[C---:B------:R-:W-:Y:S01]  /*6350*/  ISETP.EQ.OR P2, PT, R0.reuse, UR5, P1 ;  /* 0x0000000500007c0c */ /* 0x040fe20008f42670 */
[----:B------:R-:W-:Y:S01]  /*6360*/  UIADD3 UR5, UPT, UPT, UR4, 0x4, URZ ;  /* 0x0000000404057890 */ /* 0x000fe2000fffe0ff */
[----:B------:R-:W-:Y:S01]  /*6370*/  ISETP.EQ.OR P3, PT, R0, UR8, P1 ;  /* 0x0000000800007c0c */ /* 0x000fe20008f62670 */
[----:B------:R-:W-:-:S04]  /*6380*/  UIADD3 UR8, UPT, UPT, UR4, 0x5, URZ ;  /* 0x0000000504087890 */ /* 0x000fc8000fffe0ff */
[C---:B------:R-:W-:Y:S01]  /*6390*/  ISETP.EQ.OR P4, PT, R0.reuse, UR5, P1 ;  /* 0x0000000500007c0c */ /* 0x040fe20008f82670 */
[----:B------:R-:W-:Y:S01]  /*63a0*/  UIADD3 UR5, UPT, UPT, UR4, 0x6, URZ ;  /* 0x0000000604057890 */ /* 0x000fe2000fffe0ff */
[----:B------:R-:W-:Y:S01]  /*63b0*/  ISETP.EQ.OR P6, PT, R0, UR8, P1 ;  /* 0x0000000800007c0c */ /* 0x000fe20008fc2670 */
[----:B------:R-:W-:-:S05]  /*63c0*/  UIADD3 UR8, UPT, UPT, UR4, 0x7, URZ ;  /* 0x0000000704087890 */ /* 0x000fca000fffe0ff */
[----:B------:R-:W-:-:S05]  /*63d0*/  @!P3 IMAD.WIDE.U32 R38, R42, 0x8, R36 ;  /* 0x000000082a26b825 */ /* 0x000fca00078e0024 */
[----:B------:R-:W-:-:S04]  /*63e0*/  @!P4 IMAD.WIDE.U32 R28, R41, 0x8, R36 ;  /* 0x00000008291cc825 */ /* 0x000fc800078e0024 */
[----:B------:R-:W-:Y:S02]  /*63f0*/  @!P6 IMAD.WIDE.U32 R30, R46, 0x8, R36 ;  /* 0x000000082e1ee825 */ /* 0x000fe400078e0024 */
[----:B------:R-:W3:Y:S04]  /*6400*/  @!P4 LDG.E.64 R28, desc[UR6][R28.64] ;  /* 0x000000061c1cc981 */ /* 0x000ee8000c1e1b00 */
[----:B------:R-:W4:Y:S01]  /*6410*/  @!P6 LDG.E.64 R30, desc[UR6][R30.64] ;  /* 0x000000061e1ee981 */ /* 0x000f22000c1e1b00 */
[----:B-1----:R-:W-:Y:S01]  /*6420*/  @!P5 FADD.FTZ R64, R64, R24 ;  /* 0x000000184040d221 */ /* 0x002fe20000010000 */
[----:B------:R-:W-:Y:S01]  /*6430*/  @!P5 FADD.FTZ R65, R65, R25 ;  /* 0x000000194141d221 */ /* 0x000fe20000010000 */
[----:B------:R-:W-:Y:S01]  /*6440*/  @!P2 IMAD.WIDE.U32 R24, R47, 0x8, R36 ;  /* 0x000000082f18a825 */ /* 0x000fe200078e0024 */
[----:B------:R-:W-:-:S03]  /*6450*/  ISETP.EQ.OR P5, PT, R0, UR5, P1 ;  /* 0x0000000500007c0c */ /* 0x000fc60008fa2670 */
[----:B--2---:R-:W-:Y:S02]  /*6460*/  @!P0 FADD.FTZ R64, R64, R26 ;  /* 0x0000001a40408221 */ /* 0x004fe40000010000 */
[----:B------:R-:W2:Y:S01]  /*6470*/  @!P2 LDG.E.64 R24, desc[UR6][R24.64] ;  /* 0x000000061818a981 */ /* 0x000ea2000c1e1b00 */
[----:B------:R-:W-:Y:S01]  /*6480*/  @!P0 FADD.FTZ R65, R65, R27 ;  /* 0x0000001b41418221 */ /* 0x000fe20000010000 */
[----:B------:R-:W-:Y:S02]  /*6490*/  ISETP.EQ.OR P0, PT, R0, UR8, P1 ;  /* 0x0000000800007c0c */ /* 0x000fe40008f02670 */
[----:B------:R-:W5:Y:S04]  /*64a0*/  @!P3 LDG.E.64 R26, desc[UR6][R38.64] ;  /* 0x00000006261ab981 */ /* 0x000f68000c1e1b00 */
[----:B------:R-:W-:-:S06]  /*64b0*/  @!P5 IMAD.WIDE.U32 R32, R43, 0x8, R36 ;  /* 0x000000082b20d825 */ /* 0x000fcc00078e0024 */
[----:B------:R-:W4:Y:S01]  /*64c0*/  @!P5 LDG.E.64 R32, desc[UR6][R32.64] ;  /* 0x000000062020d981 */ /* 0x000f22000c1e1b00 */
[----:B------:R-:W-:-:S06]  /*64d0*/  @!P0 IMAD.WIDE.U32 R34, R45, 0x8, R36 ;  /* 0x000000082d228825 */ /* 0x000fcc00078e0024 */
[----:B------:R-:W4:Y:S01]  /*64e0*/  @!P0 LDG.E.64 R34, desc[UR6][R34.64] ;  /* 0x0000000622228981 */ /* 0x000f22000c1e1b00 */
[----:B------:R-:W0:Y:S01]  /*64f0*/  LDC R50, c[0x0][0x370] ;  /* 0x0000dc00ff327b82 */ /* 0x000e220000000800 */
        /* <DEDUP_REMOVED lines=11> */
[----:B------:R-:W-:-:S03]  /*65b0*/  @!P2 FADD.FTZ R65, R65, R25 ;  /* 0x000000194141a221 */ /* 0x000fc60000010000 */
[----:B-----5:R-:W-:Y:S01]  /*65c0*/  @!P3 FADD.FTZ R64, R64, R26 ;  /* 0x0000001a4040b221 */ /* 0x020fe20000010000 */
[----:B------:R-:W-:-:S03]  /*65d0*/  @!P3 FADD.FTZ R65, R65, R27 ;  /* 0x0000001b4141b221 */ /* 0x000fc60000010000 */
[----:B---3--:R-:W-:Y:S01]  /*65e0*/  @!P4 FADD.FTZ R64, R64, R28 ;  /* 0x0000001c4040c221 */ /* 0x008fe20000010000 */
[----:B------:R-:W-:-:S03]  /*65f0*/  @!P4 FADD.FTZ R65, R65, R29 ;  /* 0x0000001d4141c221 */ /* 0x000fc60000010000 */
[----:B----4-:R-:W-:Y:S01]  /*6600*/  @!P6 FADD.FTZ R64, R64, R30 ;  /* 0x0000001e4040e221 */ /* 0x010fe20000010000 */
[----:B------:R-:W-:-:S03]  /*6610*/  @!P6 FADD.FTZ R65, R65, R31 ;  /* 0x0000001f4141e221 */ /* 0x000fc60000010000 */
[----:B------:R-:W-:Y:S01]  /*6620*/  @!P5 FADD.FTZ R64, R64, R32 ;  /* 0x000000204040d221 */ /* 0x000fe20000010000 */
[----:B------:R-:W-:Y:S01]  /*6630*/  @!P5 FADD.FTZ R65, R65, R33 ;  /* 0x000000214141d221 */ /* 0x000fe20000010000 */
[----:B0-----:R-:W-:Y:S02]  /*6640*/  LOP3.LUT R33, R50, 0x7ffffff8, RZ, 0xc0, !PT ;  /* 0x7ffffff832217812 */ /* 0x001fe400078ec0ff */
[----:B------:R-:W-:Y:S01]  /*6650*/  @!P0 FADD.FTZ R64, R64, R34 ;  /* 0x0000002240408221 */ /* 0x000fe20000010000 */
[----:B------:R-:W-:Y:S01]  /*6660*/  @!P0 FADD.FTZ R65, R65, R35 ;  /* 0x0000002341418221 */ /* 0x000fe20000010000 */
[----:B------:R-:W-:-:S13]  /*6670*/  ISETP.NE.AND P0, PT, R33, UR4, PT ;  /* 0x0000000421007c0c */ /* 0x000fda000bf05270 */
[----:B------:R-:W-:Y:S05]  /*6680*/  @P0 BRA `(.L_x_110) ;  /* 0xfffffffc000c0947 */ /* 0x000fea000383ffff */
.L_x_109:
[----:B------:R-:W0:Y:S02]  /*6690*/  LDCU UR4, c[0x0][0x370] ;  /* 0x00006e00ff0477ac */ /* 0x000e240008000800 */
[----:B0-----:R-:W-:-:S09]  /*66a0*/  ULOP3.LUT UP0, URZ, UR4, 0x7, URZ, 0xc0, !UPT ;  /* 0x0000000704ff7892 */ /* 0x001fd2000f80c0ff */
[----:B------:R-:W-:Y:S05]  /*66b0*/  BRA.U !UP0, `(.L_x_106) ;  /* 0x0000000508007547 */ /* 0x000fea000b800000 */
[----:B------:R-:W0:Y:S01]  /*66c0*/  LDCU UR4, c[0x0][0x370] ;  /* 0x00006e00ff0477ac */ /* 0x000e220008000800 */
[----:B------:R-:W2:Y:S01]  /*66d0*/  LDCU UR5, c[0x0][0x370] ;  /* 0x00006e00ff0577ac */ /* 0x000ea20008000800 */
[----:B0-----:R-:W-:-:S04]  /*66e0*/  ULOP3.LUT UR4, UR4, 0x7, URZ, 0xc0, !UPT ;  /* 0x0000000704047892 */ /* 0x001fc8000f8ec0ff */
[----:B------:R-:W-:Y:S02]  /*66f0*/  UIADD3 UR4, UPT, UPT, UR4, -0x1, URZ ;  /* 0xffffffff04047890 */ /* 0x000fe4000fffe0ff */
[----:B--2---:R-:W-:Y:S02]  /*6700*/  ULOP3.LUT UP1, UR5, UR5, 0x3, URZ, 0xc0, !UPT ;  /* 0x0000000305057892 */ /* 0x004fe4000f82c0ff */
[----:B------:R-:W-:-:S09]  /*6710*/  UISETP.GE.U32.AND UP0, UPT, UR4, 0x3, UPT ;  /* 0x000000030400788c */ /* 0x000fd2000bf06070 */
[----:B------:R-:W-:Y:S05]  /*6720*/  BRA.U !UP0, `(.L_x_111) ;  /* 0x0000000108707547 */ /* 0x000fea000b800000 */
        /* <DEDUP_REMOVED lines=8> */
[----:B------:R-:W-:Y:S02]  /*67b0*/  @!P2 IMAD R27, R27, R23, R40 ;  /* 0x000000171b1ba224 */ /* 0x000fe400078e0228 */
[----:B------:R-:W-:-:S04]  /*67c0*/  @!P0 IMAD.WIDE.U32 R24, R25, 0x8, R36 ;  /* 0x0000000819188825 */ /* 0x000fc800078e0024 */
[-C--:B------:R-:W-:Y:S02]  /*67d0*/  @!P3 IMAD R29, R29, R23.reuse, R40 ;  /* 0x000000171d1db224 */ /* 0x080fe400078e0228 */
[----:B------:R-:W-:Y:S01]  /*67e0*/  @!P2 IMAD.WIDE.U32 R26, R27, 0x8, R36 ;  /* 0x000000081b1aa825 */ /* 0x000fe200078e0024 */
[----:B------:R-:W1:Y:S03]  /*67f0*/  @!P0 LDG.E.64 R24, desc[UR6][R24.64] ;  /* 0x0000000618188981 */ /* 0x000e66000c1e1b00 */
[----:B------:R-:W-:Y:S02]  /*6800*/  @!P4 IMAD R31, R31, R23, R40 ;  /* 0x000000171f1fc224 */ /* 0x000fe400078e0228 */
[--C-:B------:R-:W-:Y:S01]  /*6810*/  @!P3 IMAD.WIDE.U32 R28, R29, 0x8, R36.reuse ;  /* 0x000000081d1cb825 */ /* 0x100fe200078e0024 */
[----:B------:R-:W2:Y:S03]  /*6820*/  @!P2 LDG.E.64 R26, desc[UR6][R26.64] ;  /* 0x000000061a1aa981 */ /* 0x000ea6000c1e1b00 */
[----:B------:R-:W-:-:S02]  /*6830*/  @!P4 IMAD.WIDE.U32 R30, R31, 0x8, R36 ;  /* 0x000000081f1ec825 */ /* 0x000fc400078e0024 */
[----:B------:R-:W3:Y:S04]  /*6840*/  @!P3 LDG.E.64 R28, desc[UR6][R28.64] ;  /* 0x000000061c1cb981 */ /* 0x000ee8000c1e1b00 */
[----:B------:R-:W4:Y:S01]  /*6850*/  @!P4 LDG.E.64 R30, desc[UR6][R30.64] ;  /* 0x000000061e1ec981 */ /* 0x000f22000c1e1b00 */
[----:B------:R-:W-:Y:S01]  /*6860*/  IADD3 R33, PT, PT, R33, 0x4, RZ ;  /* 0x0000000421217810 */ /* 0x000fe20007ffe0ff */
[----:B-1----:R-:W-:Y:S01]  /*6870*/  @!P0 FADD.FTZ R64, R64, R24 ;  /* 0x0000001840408221 */ /* 0x002fe20000010000 */
[----:B------:R-:W-:-:S03]  /*6880*/  @!P0 FADD.FTZ R65, R65, R25 ;  /* 0x0000001941418221 */ /* 0x000fc60000010000 */
[----:B--2---:R-:W-:Y:S01]  /*6890*/  @!P2 FADD.FTZ R64, R64, R26 ;  /* 0x0000001a4040a221 */ /* 0x004fe20000010000 */
[----:B------:R-:W-:-:S03]  /*68a0*/  @!P2 FADD.FTZ R65, R65, R27 ;  /* 0x0000001b4141a221 */ /* 0x000fc60000010000 */
[----:B---3--:R-:W-:Y:S01]  /*68b0*/  @!P3 FADD.FTZ R64, R64, R28 ;  /* 0x0000001c4040b221 */ /* 0x008fe20000010000 */
[----:B------:R-:W-:-:S03]  /*68c0*/  @!P3 FADD.FTZ R65, R65, R29 ;  /* 0x0000001d4141b221 */ /* 0x000fc60000010000 */
[----:B----4-:R-:W-:Y:S01]  /*68d0*/  @!P4 FADD.FTZ R64, R64, R30 ;  /* 0x0000001e4040c221 */ /* 0x010fe20000010000 */
[----:B------:R-:W-:-:S07]  /*68e0*/  @!P4 FADD.FTZ R65, R65, R31 ;  /* 0x0000001f4141c221 */ /* 0x000fce0000010000 */
.L_x_111:
[----:B------:R-:W-:Y:S05]  /*68f0*/  BRA.U !UP1, `(.L_x_106) ;  /* 0x0000000109707547 */ /* 0x000fea000b800000 */
[----:B------:R-:W0:Y:S01]  /*6900*/  LDC R28, c[0x0][0x370] ;  /* 0x0000dc00ff1c7b82 */ /* 0x000e220000000800 */
[----:B------:R-:W-:Y:S01]  /*6910*/  UISETP.NE.AND UP0, UPT, UR5, 0x1, UPT ;  /* 0x000000010500788c */ /* 0x000fe2000bf05270 */
[----:B0-----:R-:W-:-:S08]  /*6920*/  LOP3.LUT R28, R28, 0x1, RZ, 0xc0, !PT ;  /* 0x000000011c1c7812 */ /* 0x001fd000078ec0ff */
[----:B------:R-:W-:Y:S05]  /*6930*/  BRA.U !UP0, `(.L_x_112) ;  /* 0x0000000108387547 */ /* 0x000fea000b800000 */
[C---:B------:R-:W-:Y:S02]  /*6940*/  IADD3 R27, PT, PT, R33.reuse, 0x1, RZ ;  /* 0x00000001211b7810 */ /* 0x040fe40007ffe0ff */
[-C--:B------:R-:W-:Y:S02]  /*6950*/  ISETP.EQ.OR P2, PT, R33, R0.reuse, P1 ;  /* 0x000000002100720c */ /* 0x080fe40000f42670 */
[----:B------:R-:W-:-:S11]  /*6960*/  ISETP.EQ.OR P0, PT, R27, R0, P1 ;  /* 0x000000001b00720c */ /* 0x000fd60000f02670 */
[-CC-:B------:R-:W-:Y:S02]  /*6970*/  @!P2 IMAD R25, R33, R23.reuse, R40.reuse ;  /* 0x000000172119a224 */ /* 0x180fe400078e0228 */
[----:B------:R-:W-:Y:S02]  /*6980*/  @!P0 IMAD R27, R27, R23, R40 ;  /* 0x000000171b1b8224 */ /* 0x000fe400078e0228 */
[----:B------:R-:W-:-:S04]  /*6990*/  @!P2 IMAD.WIDE.U32 R24, R25, 0x8, R36 ;  /* 0x000000081918a825 */ /* 0x000fc800078e0024 */
[----:B------:R-:W-:Y:S02]  /*69a0*/  @!P0 IMAD.WIDE.U32 R26, R27, 0x8, R36 ;  /* 0x000000081b1a8825 */ /* 0x000fe400078e0024 */
[----:B------:R-:W1:Y:S04]  /*69b0*/  @!P2 LDG.E.64 R24, desc[UR6][R24.64] ;  /* 0x000000061818a981 */ /* 0x000e68000c1e1b00 */
[----:B------:R-:W2:Y:S01]  /*69c0*/  @!P0 LDG.E.64 R26, desc[UR6][R26.64] ;  /* 0x000000061a1a8981 */ /* 0x000ea2000c1e1b00 */
[----:B------:R-:W-:Y:S01]  /*69d0*/  IADD3 R33, PT, PT, R33, 0x2, RZ ;  /* 0x0000000221217810 */ /* 0x000fe20007ffe0ff */
[----:B-1----:R-:W-:Y:S01]  /*69e0*/  @!P2 FADD.FTZ R64, R64, R24 ;  /* 0x000000184040a221 */ /* 0x002fe20000010000 */
[----:B------:R-:W-:-:S03]  /*69f0*/  @!P2 FADD.FTZ R65, R65, R25 ;  /* 0x000000194141a221 */ /* 0x000fc60000010000 */
[----:B--2---:R-:W-:Y:S01]  /*6a00*/  @!P0 FADD.FTZ R64, R64, R26 ;  /* 0x0000001a40408221 */ /* 0x004fe20000010000 */
[----:B------:R-:W-:-:S07]  /*6a10*/  @!P0 FADD.FTZ R65, R65, R27 ;  /* 0x0000001b41418221 */ /* 0x000fce0000010000 */
.L_x_112:
[----:B------:R-:W-:Y:S01]  /*6a20*/  ISETP.EQ.OR P0, PT, R33, R0, P1 ;  /* 0x000000002100720c */ /* 0x000fe20000f02670 */
[----:B------:R-:W-:Y:S03]  /*6a30*/  BSSY.RECONVERGENT B0, `(.L_x_106) ;  /* 0x0000008000007945 */ /* 0x000fe60003800200 */
[----:B------:R-:W-:-:S13]  /*6a40*/  ISETP.NE.U32.OR P0, PT, R28, 0x1, P0 ;  /* 0x000000011c00780c */ /* 0x000fda0000705470 */
[----:B------:R-:W-:Y:S05]  /*6a50*/  @P0 BRA `(.L_x_113) ;  /* 0x0000000000140947 */ /* 0x000fea0003800000 */
[----:B------:R-:W-:-:S04]  /*6a60*/  IMAD R25, R23, R33, R40 ;  /* 0x0000002117197224 */ /* 0x000fc800078e0228 */
[----:B------:R-:W-:-:S06]  /*6a70*/  IMAD.WIDE.U32 R24, R25, 0x8, R36 ;  /* 0x0000000819187825 */ /* 0x000fcc00078e0024 */
[----:B------:R-:W1:Y:S02]  /*6a80*/  LDG.E.64 R24, desc[UR6][R24.64] ;  /* 0x0000000618187981 */ /* 0x000e64000c1e1b00 */
[----:B-1----:R-:W-:Y:S01]  /*6a90*/  FADD.FTZ R64, R64, R24 ;  /* 0x0000001840407221 */ /* 0x002fe20000010000 */
[----:B------:R-:W-:-:S07]  /*6aa0*/  FADD.FTZ R65, R65, R25 ;  /* 0x0000001941417221 */ /* 0x000fce0000010000 */
.L_x_113:
[----:B------:R-:W-:Y:S05]  /*6ab0*/  BSYNC.RECONVERGENT B0 ;  /* 0x0000000000007941 */ /* 0x000fea0003800200 */
.L_x_106:
[----:B------:R-:W5:Y:S01]  /*6ac0*/  S2UR UR5, SR_CgaCtaId ;  /* 0x00000000000579c3 */ /* 0x000f620000008800 */
[----:B------:R-:W-:Y:S01]  /*6ad0*/  UMOV UR4, 0x400 ;  /* 0x0000040000047882 */ /* 0x000fe20000000000 */
[----:B------:R-:W-:Y:S02]  /*6ae0*/  SHF.L.U32 R79, R79, 0x10, RZ ;  /* 0x000000104f4f7819 */ /* 0x000fe400000006ff */
[----:B--2---:R-:W-:-:S03]  /*6af0*/  SHF.L.U32 R27, R112, 0x10, RZ ;  /* 0x00000010701b7819 */ /* 0x004fc600000006ff */
[C---:B------:R-:W-:Y:S02]  /*6b00*/  FADD.FTZ R79, -R22.reuse, R79 ;  /* 0x0000004f164f7221 */ /* 0x040fe40000010100 */
[----:B------:R-:W-:Y:S02]  /*6b10*/  FADD.FTZ R27, -R22, R27 ;  /* 0x0000001b161b7221 */ /* 0x000fe40000010100 */
[-C--:B------:R-:W-:Y:S02]  /*6b20*/  FMUL.FTZ R79, R79, R114.reuse ;  /* 0x000000724f4f7220 */ /* 0x080fe40000410000 */
[----:B------:R-:W-:Y:S01]  /*6b30*/  FMUL.FTZ R38, R27, R114 ;  /* 0x000000721b267220 */ /* 0x000fe20000410000 */
[----:B-----5:R-:W-:Y:S01]  /*6b40*/  ULEA UR4, UR5, UR4, 0x18 ;  /* 0x0000000405047291 */ /* 0x020fe2000f8ec0ff */
[----:B------:R-:W2:Y:S08]  /*6b50*/  LDCU.U8 UR5, c[0x0][0x414] ;  /* 0x00008280ff0577ac */ /* 0x000eb00008000000 */
[----:B------:R-:W-:Y:S01]  /*6b60*/  @!P1 STS.64 [UR4+0x98], R64 ;  /* 0x00009840ff009988 */ /* 0x000fe20008000a04 */
[----:B------:R-:W-:Y:S01]  /*6b70*/  BAR.SYNC.DEFER_BLOCKING 0x0 ;  /* 0x0000000000007b1d */ /* 0x000fe20000010000 */
[----:B--2---:R-:W-:-:S05]  /*6b80*/  UISETP.NE.AND UP0, UPT, UR5, URZ, UPT ;  /* 0x000000ff0500728c */ /* 0x004fca000bf05270 */
[----:B---34-:R-:W2:Y:S01]  /*6b90*/  LDS.64 R24, [UR4+0x98] ;  /* 0x00009804ff187984 */ /* 0x018ea20008000a00 */
[----:B------:R-:W2:Y:S02]  /*6ba0*/  LDCU UR4, c[0x0][0x42c] ;  /* 0x00008580ff0477ac */ /* 0x000ea40008000800 */
[----:B--2---:R-:W-:Y:S01]  /*6bb0*/  FMUL.FTZ R28, R24, UR4 ;  /* 0x00000004181c7c20 */ /* 0x004fe20008410000 */
[----:B------:R-:W-:Y:S01]  /*6bc0*/  FMUL.FTZ R29, R25, UR4 ;  /* 0x00000004191d7c20 */ /* 0x000fe20008410000 */
[----:B------:R-:W-:Y:S02]  /*6bd0*/  SHF.L.U32 R25, R78, 0x10, RZ ;  /* 0x000000104e197819 */ /* 0x000fe400000006ff */
[----:B------:R-:W-:Y:S01]  /*6be0*/  SHF.L.U32 R24, R113, 0x10, RZ ;  /* 0x0000001071187819 */ /* 0x000fe200000006ff */
[----:B------:R-:W-:Y:S06]  /*6bf0*/  BRA.U !UP0, `(.L_x_114) ;  /* 0x0000000108487547 */ /* 0x000fec000b800000 */
[----:B------:R-:W-:Y:S01]  /*6c00*/  FFMA.FTZ R26, R62, R79, R60 ;  /* 0x0000004f3e1a7223 */ /* 0x000fe2000001003c */
[----:B------:R-:W-:-:S03]  /*6c10*/  FFMA.FTZ R27, R63, R38, R61 ;  /* 0x000000263f1b7223 */ /* 0x000fc6000001003d */
[----:B------:R-:W-:Y:S01]  /*6c20*/  FMUL.FTZ R30, R26, -1.4426950216293334961 ;  /* 0xbfb8aa3b1a1e7820 */ /* 0x000fe20000410000 */
[----:B------:R-:W-:-:S05]  /*6c30*/  FMUL.FTZ R33, R27, -1.4426950216293334961 ;  /* 0xbfb8aa3b1b217820 */ /* 0x000fca0000410000 */
[----:B------:R-:W2:Y:S04]  /*6c40*/  MUFU.EX2 R30, R30 ;  /* 0x0000001e001e7308 */ /* 0x000ea80000000800 */
[----:B------:R-:W3:Y:S01]  /*6c50*/  MUFU.EX2 R33, R33 ;  /* 0x0000002100217308 */ /* 0x000ee20000000800 */
[----:B--2---:R-:W-:Y:S01]  /*6c60*/  FADD.FTZ R31, R30, 1 ;  /* 0x3f8000001e1f7421 */ /* 0x004fe20000010000 */
[----:B---3--:R-:W-:-:S03]  /*6c70*/  FADD.FTZ R34, R33, 1 ;  /* 0x3f80000021227421 */ /* 0x008fc60000010000 */
[----:B------:R-:W2:Y:S08]  /*6c80*/  MUFU.RCP R32, R31 ;  /* 0x0000001f00207308 */ /* 0x000eb00000001000 */
[----:B------:R-:W3:Y:S01]  /*6c90*/  MUFU.RCP R35, R34 ;  /* 0x0000002200237308 */ /* 0x000ee20000001000 */
[----:B--2---:R-:W-:Y:S01]  /*6ca0*/  FADD.FTZ R37, -R32, 1 ;  /* 0x3f80000020257421 */ /* 0x004fe20000010100 */
[----:B------:R-:W-:-:S03]  /*6cb0*/  FMUL.FTZ R25, R25, R32 ;  /* 0x0000002019197220 */ /* 0x000fc60000410000 */
[----:B------:R-:W-:Y:S01]  /*6cc0*/  FFMA.FTZ R26, R26, R37, 1 ;  /* 0x3f8000001a1a7423 */ /* 0x000fe20000010025 */
[----:B---3--:R-:W-:Y:S01]  /*6cd0*/  FADD.FTZ R36, -R35, 1 ;  /* 0x3f80000023247421 */ /* 0x008fe20000010100 */
[----:B------:R-:W-:Y:S02]  /*6ce0*/  FMUL.FTZ R24, R24, R35 ;  /* 0x0000002318187220 */ /* 0x000fe40000410000 */
[----:B------:R-:W-:Y:S01]  /*6cf0*/  FMUL.FTZ R25, R25, R26 ;  /* 0x0000001a19197220 */ /* 0x000fe20000410000 */
[----:B------:R-:W-:-:S04]  /*6d00*/  FFMA.FTZ R27, R27, R36, 1 ;  /* 0x3f8000001b1b7423 */ /* 0x000fc80000010024 */
[----:B------:R-:W-:-:S07]  /*6d10*/  FMUL.FTZ R24, R24, R27 ;  /* 0x0000001b18187220 */ /* 0x000fce0000410000 */
.L_x_114:
[----:B------:R-:W2:Y:S01]  /*6d20*/  LDCU UR4, c[0x0][0x41c] ;  /* 0x00008380ff0477ac */ /* 0x000ea20008000800 */
[----:B------:R-:W-:Y:S01]  /*6d30*/  SHF.R.U32.HI R31, RZ, 0x5, R2 ;  /* 0x00000005ff1f7819 */ /* 0x000fe20000011602 */
[C-C-:B------:R-:W-:Y:S01]  /*6d40*/  FFMA.FTZ R27, R28.reuse, R79, R29.reuse ;  /* 0x0000004f1c1b7223 */ /* 0x140fe2000001001d */
[----:B------:R-:W-:Y:S01]  /*6d50*/  SHF.L.U32 R77, R77, 0x10, RZ ;  /* 0x000000104d4d7819 */ /* 0x000fe200000006ff */
[----:B------:R-:W3:Y:S01]  /*6d60*/  LDCU.64 UR8, c[0x0][0x400] ;  /* 0x00008000ff0877ac */ /* 0x000ee20008000a00 */
[----:B------:R-:W-:Y:S01]  /*6d70*/  FFMA.FTZ R2, R28, R38, R29 ;  /* 0x000000261c027223 */ /* 0x000fe2000001001d */
[----:B------:R-:W-:Y:S01]  /*6d80*/  BSSY.RECONVERGENT B0, `(.L_x_115) ;  /* 0x000001c000007945 */ /* 0x000fe20003800200 */
[----:B------:R-:W-:Y:S01]  /*6d90*/  FFMA.FTZ R27, R62, R25, -R27 ;  /* 0x000000193e1b7223 */ /* 0x000fe2000001081b */
[----:B------:R-:W-:Y:S01]  /*6da0*/  SHF.L.U32 R41, R110, 0x10, RZ ;  /* 0x000000106e297819 */ /* 0x000fe200000006ff */
[----:B------:R-:W-:Y:S01]  /*6db0*/  FADD.FTZ R77, -R22, R77 ;  /* 0x0000004d164d7221 */ /* 0x000fe20000010100 */
[----:B------:R-:W-:Y:S01]  /*6dc0*/  FFMA.FTZ R37, R63, R24, -R2 ;  /* 0x000000183f257223 */ /* 0x000fe20000010802 */
[----:B--2---:R-:W-:-:S05]  /*6dd0*/  IMAD R31, R0, UR4, R31 ;  /* 0x00000004001f7c24 */ /* 0x004fca000f8e021f */
[C---:B---3--:R-:W-:Y:S02]  /*6de0*/  ISETP.GE.U32.AND P0, PT, R31.reuse, UR8, PT ;  /* 0x000000081f007c0c */ /* 0x048fe4000bf06070 */
[----:B------:R-:W-:Y:S02]  /*6df0*/  SHF.R.S32.HI R26, RZ, 0x1f, R31 ;  /* 0x0000001fff1a7819 */ /* 0x000fe4000001141f */
[----:B------:R-:W-:Y:S02]  /*6e00*/  IADD3 R33, PT, PT, R31, 0x10, RZ ;  /* 0x000000101f217810 */ /* 0x000fe40007ffe0ff */
[----:B------:R-:W-:Y:S02]  /*6e10*/  ISETP.GE.AND.EX P0, PT, R26, UR9, PT, P0 ;  /* 0x000000091a007c0c */ /* 0x000fe4000bf06300 */
[----:B------:R-:W-:Y:S02]  /*6e20*/  ISETP.GE.U32.AND P1, PT, R33, UR8, PT ;  /* 0x0000000821007c0c */ /* 0x000fe4000bf26070 */
[----:B------:R-:W-:-:S04]  /*6e30*/  SHF.R.S32.HI R0, RZ, 0x1f, R33 ;  /* 0x0000001fff007819 */ /* 0x000fc80000011421 */
[----:B------:R-:W-:-:S05]  /*6e40*/  ISETP.GE.AND.EX P1, PT, R0, UR9, PT, P1 ;  /* 0x0000000900007c0c */ /* 0x000fca000bf26310 */
[----:B------:R-:W-:Y:S08]  /*6e50*/  @P0 BRA `(.L_x_116) ;  /* 0x0000000000380947 */ /* 0x000ff00003800000 */
[----:B------:R-:W2:Y:S01]  /*6e60*/  LDCU.64 UR10, c[0x0][0x3f8] ;  /* 0x00007f00ff0a77ac */ /* 0x000ea20008000a00 */
[----:B------:R-:W-:Y:S01]  /*6e70*/  MOV R24, R118 ;  /* 0x0000007600187202 */ /* 0x000fe20000000f00 */
[-C--:B------:R-:W-:Y:S01]  /*6e80*/  FMUL.FTZ R35, R27, R114.reuse ;  /* 0x000000721b237220 */ /* 0x080fe20000410000 */
[----:B------:R-:W-:Y:S01]  /*6e90*/  MOV R25, R121 ;  /* 0x0000007900197202 */ /* 0x000fe20000000f00 */
[----:B------:R-:W3:Y:S01]  /*6ea0*/  LDCU.64 UR4, c[0x0][0x380] ;  /* 0x00007000ff0477ac */ /* 0x000ee20008000a00 */
[----:B------:R-:W-:Y:S01]  /*6eb0*/  FMUL.FTZ R2, R37, R114 ;  /* 0x0000007225027220 */ /* 0x000fe20000410000 */
[----:B--2---:R-:W-:Y:S02]  /*6ec0*/  IMAD R26, R26, UR10, RZ ;  /* 0x0000000a1a1a7c24 */ /* 0x004fe4000f8e02ff */
[----:B------:R-:W-:-:S04]  /*6ed0*/  IMAD.WIDE.U32 R24, R31, UR10, R24 ;  /* 0x0000000a1f187c25 */ /* 0x000fc8000f8e0018 */
[----:B------:R-:W-:Y:S01]  /*6ee0*/  IMAD R39, R31, UR11, R26 ;  /* 0x0000000b1f277c24 */ /* 0x000fe2000f8e021a */
[----:B---3--:R-:W-:-:S04]  /*6ef0*/  LEA R26, P0, R24, UR4, 0x1 ;  /* 0x00000004181a7c11 */ /* 0x008fc8000f8008ff */
[----:B------:R-:W-:Y:S02]  /*6f00*/  IADD3 R39, PT, PT, R25, R39, RZ ;  /* 0x0000002719277210 */ /* 0x000fe40007ffe0ff */
[----:B------:R-:W-:Y:S02]  /*6f10*/  F2FP.BF16.F32.PACK_AB R25, R2, R35 ;  /* 0x000000230219723e */ /* 0x000fe400000010ff */
[----:B------:R-:W-:-:S05]  /*6f20*/  LEA.HI.X R27, R24, UR5, R39, 0x1, P0 ;  /* 0x00000005181b7c11 */ /* 0x000fca00080f0c27 */
[----:B------:R2:W-:Y:S02]  /*6f30*/  STG.E desc[UR6][R26.64], R25 ;  /* 0x000000191a007986 */ /* 0x0005e4000c101906 */
.L_x_116:
[----:B------:R-:W-:Y:S05]  /*6f40*/  BSYNC.RECONVERGENT B0 ;  /* 0x0000000000007941 */ /* 0x000fea0003800200 */
.L_x_115:
[-C--:B------:R-:W-:Y:S01]  /*6f50*/  FMUL.FTZ R77, R77, R114.reuse ;  /* 0x000000724d4d7220 */ /* 0x080fe20000410000 */
[----:B--2---:R-:W-:Y:S01]  /*6f60*/  FADD.FTZ R27, -R22, R41 ;  /* 0x00000029161b7221 */ /* 0x004fe20000010100 */
[----:B------:R-:W-:Y:S02]  /*6f70*/  SHF.L.U32 R25, R76, 0x10, RZ ;  /* 0x000000104c197819 */ /* 0x000fe400000006ff */
[----:B------:R-:W-:Y:S01]  /*6f80*/  SHF.L.U32 R2, R111, 0x10, RZ ;  /* 0x000000106f027819 */ /* 0x000fe200000006ff */
[----:B------:R-:W-:Y:S01]  /*6f90*/  FFMA.FTZ R41, R28, R77, R29 ;  /* 0x0000004d1c297223 */ /* 0x000fe2000001001d */
[----:B------:R-:W-:Y:S01]  /*6fa0*/  FMUL.FTZ R36, R27, R114 ;  /* 0x000000721b247220 */ /* 0x000fe20000410000 */
        /* <DEDUP_REMOVED lines=8> */
[----:B---3--:R-:W-:-:S05]  /*7030*/  FADD.FTZ R34, R32, 1 ;  /* 0x3f80000020227421 */ /* 0x008fca0000010000 */
        /* <DEDUP_REMOVED lines=10> */
.L_x_117:
[----:B------:R-:W-:Y:S01]  /*70e0*/  FFMA.FTZ R24, R28, R36, R29 ;  /* 0x000000241c187223 */ /* 0x000fe2000001001d */
[----:B------:R-:W-:Y:S01]  /*70f0*/  BSSY.RECONVERGENT B0, `(.L_x_118) ;  /* 0x0000014000007945 */ /* 0x000fe20003800200 */
[----:B------:R-:W-:Y:S01]  /*7100*/  FFMA.FTZ R41, R62, R25, -R41 ;  /* 0x000000193e297223 */ /* 0x000fe20000010829 */
[----:B------:R-:W-:Y:S01]  /*7110*/  SHF.L.U32 R75, R75, 0x10, RZ ;  /* 0x000000104b4b7819 */ /* 0x000fe200000006ff */
[----:B------:R-:W-:Y:S01]  /*7120*/  FFMA.FTZ R27, R63, R2, -R24 ;  /* 0x000000023f1b7223 */ /* 0x000fe20000010818 */
[----:B------:R-:W-:Y:S01]  /*7130*/  SHF.L.U32 R35, R108, 0x10, RZ ;  /* 0x000000106c237819 */ /* 0x000fe200000006ff */
[----:B------:R-:W-:Y:S06]  /*7140*/  @P1 BRA `(.L_x_119) ;  /* 0x0000000000381947 */ /* 0x000fec0003800000 */
[----:B------:R-:W2:Y:S01]  /*7150*/  LDCU.64 UR4, c[0x0][0x3f8] ;  /* 0x00007f00ff0477ac */ /* 0x000ea20008000a00 */
[----:B------:R-:W-:Y:S01]  /*7160*/  MOV R24, R118 ;  /* 0x0000007600187202 */ /* 0x000fe20000000f00 */
[----:B------:R-:W-:Y:S01]  /*7170*/  FMUL.FTZ R41, R41, R114 ;  /* 0x0000007229297220 */ /* 0x000fe20000410000 */
[----:B------:R-:W-:Y:S01]  /*7180*/  MOV R25, R121 ;  /* 0x0000007900197202 */ /* 0x000fe20000000f00 */
[----:B------:R-:W3:Y:S01]  /*7190*/  LDCU.64 UR10, c[0x0][0x380] ;  /* 0x00007000ff0a77ac */ /* 0x000ee20008000a00 */
[----:B--2---:R-:W-:Y:S02]  /*71a0*/  IMAD R0, R0, UR4, RZ ;  /* 0x0000000400007c24 */ /* 0x004fe4000f8e02ff */
[----:B------:R-:W-:-:S04]  /*71b0*/  IMAD.WIDE.U32 R24, R33, UR4, R24 ;  /* 0x0000000421187c25 */ /* 0x000fc8000f8e0018 */
[----:B------:R-:W-:Y:S02]  /*71c0*/  IMAD R33, R33, UR5, R0 ;  /* 0x0000000521217c24 */ /* 0x000fe4000f8e0200 */
[----:B------:R-:W-:Y:S01]  /*71d0*/  FMUL.FTZ R0, R27, R114 ;  /* 0x000000721b007220 */ /* 0x000fe20000410000 */
[----:B---3--:R-:W-:Y:S02]  /*71e0*/  LEA R26, P0, R24, UR10, 0x1 ;  /* 0x0000000a181a7c11 */ /* 0x008fe4000f8008ff */
[----:B------:R-:W-:Y:S02]  /*71f0*/  IADD3 R33, PT, PT, R25, R33, RZ ;  /* 0x0000002119217210 */ /* 0x000fe40007ffe0ff */
[----:B------:R-:W-:Y:S02]  /*7200*/  F2FP.BF16.F32.PACK_AB R25, R0, R41 ;  /* 0x000000290019723e */ /* 0x000fe400000010ff */
[----:B------:R-:W-:-:S05]  /*7210*/  LEA.HI.X R27, R24, UR11, R33, 0x1, P0 ;  /* 0x0000000b181b7c11 */ /* 0x000fca00080f0c21 */
[----:B------:R2:W-:Y:S02]  /*7220*/  STG.E desc[UR6][R26.64], R25 ;  /* 0x000000191a007986 */ /* 0x0005e4000c101906 */
.L_x_119:
[----:B------:R-:W-:Y:S05]  /*7230*/  BSYNC.RECONVERGENT B0 ;  /* 0x0000000000007941 */ /* 0x000fea0003800200 */
.L_x_118:
[----:B------:R-:W-:Y:S01]  /*7240*/  SHF.L.U32 R39, R8, 0x10, RZ ;  /* 0x0000001008277819 */ /* 0x000fe200000006ff */
[----:B--2---:R-:W-:Y:S01]  /*7250*/  FADD.FTZ R27, -R22, R75 ;  /* 0x0000004b161b7221 */ /* 0x004fe20000010100 */
[----:B------:R-:W-:Y:S01]  /*7260*/  SHF.L.U32 R33, R106, 0x10, RZ ;  /* 0x000000106a217819 */ /* 0x000fe200000006ff */
[----:B------:R-:W-:Y:S01]  /*7270*/  FADD.FTZ R37, -R22, R35 ;  /* 0x0000002316257221 */ /* 0x000fe20000010100 */
[----:B------:R-:W-:Y:S01]  /*7280*/  SHF.L.U32 R41, R86, 0x10, RZ ;  /* 0x0000001056297819 */ /* 0x000fe200000006ff */
[----:B------:R-:W-:Y:S01]  /*7290*/  FADD.FTZ R75, -R22, R39 ;  /* 0x00000027164b7221 */ /* 0x000fe20000010100 */
[----:B------:R-:W-:Y:S01]  /*72a0*/  SHF.L.U32 R113, R66, 0x10, RZ ;  /* 0x0000001042717819 */ /* 0x000fe200000006ff */
[-C--:B------:R-:W-:Y:S01]  /*72b0*/  FMUL.FTZ R24, R27, R114.reuse ;  /* 0x000000721b187220 */ /* 0x080fe20000410000 */
[----:B------:R-:W-:Y:S01]  /*72c0*/  SHF.L.U32 R117, R84, 0x10, RZ ;  /* 0x0000001054757819 */ /* 0x000fe200000006ff */
[----:B------:R-:W-:Y:S01]  /*72d0*/  FADD.FTZ R39, -R22, R41 ;  /* 0x0000002916277221 */ /* 0x000fe20000010100 */
[----:B------:R-:W-:Y:S01]  /*72e0*/  SHF.L.U32 R45, R20, 0x10, RZ ;  /* 0x00000010142d7819 */ /* 0x000fe200000006ff */
[----:B------:R-:W-:Y:S01]  /*72f0*/  FADD.FTZ R20, -R22, R33 ;  /* 0x0000002116147221 */ /* 0x000fe20000010100 */
[----:B------:R-:W-:Y:S01]  /*7300*/  SHF.L.U32 R115, R4, 0x10, RZ ;  /* 0x0000001004737819 */ /* 0x000fe200000006ff */
[----:B------:R-:W-:Y:S01]  /*7310*/  FADD.FTZ R41, -R22, R113 ;  /* 0x0000007116297221 */ /* 0x000fe20000010100 */
[----:B------:R-:W-:Y:S01]  /*7320*/  SHF.L.U32 R59, R12, 0x10, RZ ;  /* 0x000000100c3b7819 */ /* 0x000fe200000006ff */
[C---:B------:R-:W-:Y:S01]  /*7330*/  FADD.FTZ R33, -R22.reuse, R117 ;  /* 0x0000007516217221 */ /* 0x040fe20000010100 */
[----:B------:R-:W-:Y:S01]  /*7340*/  IADD3 R46, PT, PT, R31, 0x20, RZ ;  /* 0x000000201f2e7810 */ /* 0x000fe20007ffe0ff */
[----:B------:R-:W-:Y:S01]  /*7350*/  FMUL.FTZ R26, R37, R114 ;  /* 0x00000072251a7220 */ /* 0x000fe20000410000 */
[C---:B------:R-:W-:Y:S01]  /*7360*/  IADD3 R117, PT, PT, R31.reuse, 0x30, RZ ;  /* 0x000000301f757810 */ /* 0x040fe20007ffe0ff */
[C---:B------:R-:W-:Y:S01]  /*7370*/  FADD.FTZ R115, -R22.reuse, R115 ;  /* 0x0000007316737221 */ /* 0x040fe20000010100 */
[C---:B------:R-:W-:Y:S01]  /*7380*/  IADD3 R113, PT, PT, R31.reuse, 0x40, RZ ;  /* 0x000000401f717810 */ /* 0x040fe20007ffe0ff */
[C---:B------:R-:W-:Y:S01]  /*7390*/  FADD.FTZ R59, -R22.reuse, R59 ;  /* 0x0000003b163b7221 */ /* 0x040fe20000010100 */
[C---:B------:R-:W-:Y:S01]  /*73a0*/  IADD3 R12, PT, PT, R31.reuse, 0x50, RZ ;  /* 0x000000501f0c7810 */ /* 0x040fe20007ffe0ff */
[----:B------:R-:W-:Y:S01]  /*73b0*/  FADD.FTZ R45, -R22, R45 ;  /* 0x0000002d162d7221 */ /* 0x000fe20000010100 */
[C---:B------:R-:W-:Y:S01]  /*73c0*/  IADD3 R8, PT, PT, R31.reuse, 0x60, RZ ;  /* 0x000000601f087810 */ /* 0x040fe20007ffe0ff */
[C-C-:B------:R-:W-:Y:S01]  /*73d0*/  FFMA.FTZ R42, R28.reuse, R24, R29.reuse ;  /* 0x000000181c2a7223 */ /* 0x140fe2000001001d */
[C---:B------:R-:W-:Y:S01]  /*73e0*/  IADD3 R4, PT, PT, R31.reuse, 0x70, RZ ;  /* 0x000000701f047810 */ /* 0x040fe20007ffe0ff */
[----:B------:R-:W-:Y:S01]  /*73f0*/  FFMA.FTZ R44, R28, R26, R29 ;  /* 0x0000001a1c2c7223 */ /* 0x000fe2000001001d */
[----:B------:R-:W-:-:S02]  /*7400*/  IADD3 R0, PT, PT, R31, 0x80, RZ ;  /* 0x000000801f007810 */ /* 0x000fc40007ffe0ff */
[----:B------:R-:W-:Y:S02]  /*7410*/  SHF.L.U32 R25, R73, 0x10, RZ ;  /* 0x0000001049197819 */ /* 0x000fe400000006ff */
[----:B------:R-:W-:Y:S02]  /*7420*/  SHF.L.U32 R123, R71, 0x10, RZ ;  /* 0x00000010477b7819 */ /* 0x000fe400000006ff */
[----:B------:R-:W-:Y:S01]  /*7430*/  SHF.L.U32 R125, R104, 0x10, RZ ;  /* 0x00000010687d7819 */ /* 0x000fe200000006ff */
[----:B------:R-:W-:Y:S01]  /*7440*/  FADD.FTZ R25, -R22, R25 ;  /* 0x0000001916197221 */ /* 0x000fe20000010100 */
[----:B------:R-:W-:Y:S01]  /*7450*/  SHF.L.U32 R111, R102, 0x10, RZ ;  /* 0x00000010666f7819 */ /* 0x000fe200000006ff */
[----:B------:R-:W-:Y:S01]  /*7460*/  FADD.FTZ R123, -R22, R123 ;  /* 0x0000007b167b7221 */ /* 0x000fe20000010100 */
[----:B------:R-:W-:Y:S01]  /*7470*/  SHF.L.U32 R79, R6, 0x10, RZ ;  /* 0x00000010064f7819 */ /* 0x000fe200000006ff */
[----:B------:R-:W-:Y:S01]  /*7480*/  FADD.FTZ R125, -R22, R125 ;  /* 0x0000007d167d7221 */ /* 0x000fe20000010100 */
[----:B------:R-:W-:Y:S01]  /*7490*/  SHF.L.U32 R77, R100, 0x10, RZ ;  /* 0x00000010644d7819 */ /* 0x000fe200000006ff */
[----:B------:R-:W-:Y:S01]  /*74a0*/  FADD.FTZ R111, -R22, R111 ;  /* 0x0000006f166f7221 */ /* 0x000fe20000010100 */
[----:B-1----:R-:W-:Y:S01]  /*74b0*/  SHF.L.U32 R65, R98, 0x10, RZ ;  /* 0x0000001062417819 */ /* 0x002fe200000006ff */
[----:B------:R-:W-:Y:S01]  /*74c0*/  FADD.FTZ R79, -R22, R79 ;  /* 0x0000004f164f7221 */ /* 0x000fe20000010100 */
        /* <DEDUP_REMOVED lines=22> */
[----:B------:R-:W-:Y:S01]  /*7630*/  ISETP.GE.U32.AND P2, PT, R46, UR8, PT ;  /* 0x000000082e007c0c */ /* 0x000fe2000bf46070 */
[C---:B------:R-:W-:Y:S01]  /*7640*/  FADD.FTZ R35, -R22.reuse, R68 ;  /* 0x0000004416237221 */ /* 0x040fe20000010100 */
[----:B------:R-:W-:Y:S01]  /*7650*/  ISETP.GE.U32.AND P1, PT, R117, UR8, PT ;  /* 0x0000000875007c0c */ /* 0x000fe2000bf26070 */
[----:B------:R-:W-:Y:S01]  /*7660*/  FADD.FTZ R37, -R22, R82 ;  /* 0x0000005216257221 */ /* 0x000fe20000010100 */
[----:B------:R-:W-:-:S02]  /*7670*/  ISETP.GE.U32.AND P0, PT, R113, UR8, PT ;  /* 0x0000000871007c0c */ /* 0x000fc4000bf06070 */
[----:B------:R-:W-:Y:S02]  /*7680*/  ISETP.GE.U32.AND P6, PT, R12, UR8, PT ;  /* 0x000000080c007c0c */ /* 0x000fe4000bfc6070 */
[----:B------:R-:W-:Y:S02]  /*7690*/  ISETP.GE.U32.AND P3, PT, R8, UR8, PT ;  /* 0x0000000808007c0c */ /* 0x000fe4000bf66070 */
[----:B------:R-:W-:Y:S02]  /*76a0*/  ISETP.GE.U32.AND P4, PT, R4, UR8, PT ;  /* 0x0000000804007c0c */ /* 0x000fe4000bf86070 */
[----:B------:R-:W-:Y:S02]  /*76b0*/  ISETP.GE.U32.AND P5, PT, R0, UR8, PT ;  /* 0x0000000800007c0c */ /* 0x000fe4000bfa6070 */
[----:B------:R-:W-:Y:S02]  /*76c0*/  SHF.R.S32.HI R48, RZ, 0x1f, R46 ;  /* 0x0000001fff307819 */ /* 0x000fe4000001142e */
[----:B------:R-:W-:-:S02]  /*76d0*/  SHF.R.S32.HI R18, RZ, 0x1f, R117 ;  /* 0x0000001fff127819 */ /* 0x000fc40000011475 */
[----:B------:R-:W-:Y:S02]  /*76e0*/  SHF.R.S32.HI R16, RZ, 0x1f, R113 ;  /* 0x0000001fff107819 */ /* 0x000fe40000011471 */
[----:B------:R-:W-:Y:S02]  /*76f0*/  SHF.R.S32.HI R14, RZ, 0x1f, R12 ;  /* 0x0000001fff0e7819 */ /* 0x000fe4000001140c */
[----:B------:R-:W-:Y:S02]  /*7700*/  SHF.R.S32.HI R10, RZ, 0x1f, R8 ;  /* 0x0000001fff0a7819 */ /* 0x000fe40000011408 */
[----:B------:R-:W-:Y:S02]  /*7710*/  SHF.R.S32.HI R6, RZ, 0x1f, R4 ;  /* 0x0000001fff067819 */ /* 0x000fe40000011404 */
[----:B------:R-:W-:Y:S02]  /*7720*/  SHF.R.S32.HI R2, RZ, 0x1f, R0 ;  /* 0x0000001fff027819 */ /* 0x000fe40000011400 */
[----:B------:R-:W-:-:S02]  /*7730*/  ISETP.GE.AND.EX P2, PT, R48, UR9, PT, P2 ;  /* 0x0000000930007c0c */ /* 0x000fc4000bf46320 */
[----:B------:R-:W-:Y:S02]  /*7740*/  ISETP.GE.AND.EX P1, PT, R18, UR9, PT, P1 ;  /* 0x0000000912007c0c */ /* 0x000fe4000bf26310 */
[----:B------:R-:W-:Y:S02]  /*7750*/  ISETP.GE.AND.EX P0, PT, R16, UR9, PT, P0 ;  /* 0x0000000910007c0c */ /* 0x000fe4000bf06300 */
[----:B------:R-:W-:Y:S02]  /*7760*/  ISETP.GE.AND.EX P6, PT, R14, UR9, PT, P6 ;  /* 0x000000090e007c0c */ /* 0x000fe4000bfc6360 */
[----:B------:R-:W-:Y:S02]  /*7770*/  ISETP.GE.AND.EX P3, PT, R10, UR9, PT, P3 ;  /* 0x000000090a007c0c */ /* 0x000fe4000bf66330 */
[----:B------:R-:W-:Y:S02]  /*7780*/  ISETP.GE.AND.EX P4, PT, R6, UR9, PT, P4 ;  /* 0x0000000906007c0c */ /* 0x000fe4000bf86340 */
[----:B------:R-:W-:-:S02]  /*7790*/  ISETP.GE.AND.EX P5, PT, R2, UR9, PT, P5 ;  /* 0x0000000902007c0c */ /* 0x000fc4000bfa6350 */
[----:B------:R-:W-:Y:S02]  /*77a0*/  SHF.L.U32 R27, R74, 0x10, RZ ;  /* 0x000000104a1b7819 */ /* 0x000fe400000006ff */
[----:B------:R-:W-:Y:S01]  /*77b0*/  SHF.L.U32 R22, R109, 0x10, RZ ;  /* 0x000000106d167819 */ /* 0x000fe200000006ff */
[----:B------:R-:W-:Y:S08]  /*77c0*/  BRA.U !UP0, `(.L_x_120) ;  /* 0x0000000108487547 */ /* 0x000ff0000b800000 */
[----:B------:R-:W-:Y:S01]  /*77d0*/  FFMA.FTZ R24, R62, R24, R60 ;  /* 0x000000183e187223 */ /* 0x000fe2000001003c */
[----:B------:R-:W-:-:S03]  /*77e0*/  FFMA.FTZ R26, R63, R26, R61 ;  /* 0x0000001a3f1a7223 */ /* 0x000fc6000001003d */
[----:B------:R-:W-:Y:S01]  /*77f0*/  FMUL.FTZ R30, R24, -1.4426950216293334961 ;  /* 0xbfb8aa3b181e7820 */ /* 0x000fe20000410000 */
[----:B------:R-:W-:-:S05]  /*7800*/  FMUL.FTZ R34, R26, -1.4426950216293334961 ;  /* 0xbfb8aa3b1a227820 */ /* 0x000fca0000410000 */
[----:B------:R-:W1:Y:S04]  /*7810*/  MUFU.EX2 R30, R30 ;  /* 0x0000001e001e7308 */ /* 0x000e680000000800 */
[----:B------:R-:W2:Y:S01]  /*7820*/  MUFU.EX2 R34, R34 ;  /* 0x0000002200227308 */ /* 0x000ea20000000800 */
[----:B-1----:R-:W-:Y:S01]  /*7830*/  FADD.FTZ R32, R30, 1 ;  /* 0x3f8000001e207421 */ /* 0x002fe20000010000 */
[----:B--2---:R-:W-:-:S05]  /*7840*/  FADD.FTZ R36, R34, 1 ;  /* 0x3f80000022247421 */ /* 0x004fca0000010000 */
[----:B------:R-:W1:Y:S08]  /*7850*/  MUFU.RCP R32, R32 ;  /* 0x0000002000207308 */ /* 0x000e700000001000 */
[----:B------:R-:W2:Y:S01]  /*7860*/  MUFU.RCP R109, R36 ;  /* 0x00000024006d7308 */ /* 0x000ea20000001000 */
[----:B-1----:R-:W-:Y:S01]  /*7870*/  FADD.FTZ R38, -R32, 1 ;  /* 0x3f80000020267421 */ /* 0x002fe20000010100 */
[----:B------:R-:W-:-:S03]  /*7880*/  FMUL.FTZ R27, R27, R32 ;  /* 0x000000201b1b7220 */ /* 0x000fc60000410000 */
[----:B------:R-:W-:Y:S01]  /*7890*/  FFMA.FTZ R38, R24, R38, 1 ;  /* 0x3f80000018267423 */ /* 0x000fe20000010026 */
[----:B--2---:R-:W-:Y:S01]  /*78a0*/  FADD.FTZ R40, -R109, 1 ;  /* 0x3f8000006d287421 */ /* 0x004fe20000010100 */
[----:B------:R-:W-:Y:S02]  /*78b0*/  FMUL.FTZ R22, R22, R109 ;  /* 0x0000006d16167220 */ /* 0x000fe40000410000 */
[----:B------:R-:W-:Y:S01]  /*78c0*/  FMUL.FTZ R27, R27, R38 ;  /* 0x000000261b1b7220 */ /* 0x000fe20000410000 */
[----:B------:R-:W-:-:S04]  /*78d0*/  FFMA.FTZ R109, R26, R40, 1 ;  /* 0x3f8000001a6d7423 */ /* 0x000fc80000010028 */
[----:B------:R-:W-:-:S07]  /*78e0*/  FMUL.FTZ R22, R22, R109 ;  /* 0x0000006d16167220 */ /* 0x000fce0000410000 */
.L_x_120:
[----:B------:R-:W-:Y:S01]  /*78f0*/  BSSY.RECONVERGENT B0, `(.L_x_121) ;  /* 0x0000013000007945 */ /* 0x000fe20003800200 */
[----:B------:R-:W-:Y:S01]  /*7900*/  FFMA.FTZ R27, R62, R27, -R42 ;  /* 0x0000001b3e1b7223 */ /* 0x000fe2000001082a */
[----:B------:R-:W-:Y:S01]  /*7910*/  FMUL.FTZ R30, R25, R114 ;  /* 0x00000072191e7220 */ /* 0x000fe20000410000 */
[----:B------:R-:W-:Y:S01]  /*7920*/  FFMA.FTZ R22, R63, R22, -R44 ;  /* 0x000000163f167223 */ /* 0x000fe2000001082c */
[----:B------:R-:W-:Y:S06]  /*7930*/  @P2 BRA `(.L_x_122) ;  /* 0x0000000000382947 */ /* 0x000fec0003800000 */
[----:B------:R-:W1:Y:S01]  /*7940*/  LDCU.64 UR4, c[0x0][0x3f8] ;  /* 0x00007f00ff0477ac */ /* 0x000e620008000a00 */
[----:B------:R-:W-:Y:S01]  /*7950*/  MOV R24, R118 ;  /* 0x0000007600187202 */ /* 0x000fe20000000f00 */
[----:B------:R-:W-:Y:S01]  /*7960*/  FMUL.FTZ R22, R22, R114 ;  /* 0x0000007216167220 */ /* 0x000fe20000410000 */
[----:B------:R-:W-:Y:S01]  /*7970*/  MOV R25, R121 ;  /* 0x0000007900197202 */ /* 0x000fe20000000f00 */
[----:B------:R-:W2:Y:S01]  /*7980*/  LDCU.64 UR10, c[0x0][0x380] ;  /* 0x00007000ff0a77ac */ /* 0x000ea20008000a00 */
[----:B-1----:R-:W-:Y:S02]  /*7990*/  IMAD R109, R48, UR4, RZ ;  /* 0x00000004306d7c24 */ /* 0x002fe4000f8e02ff */
[----:B------:R-:W-:-:S04]  /*79a0*/  IMAD.WIDE.U32 R24, R46, UR4, R24 ;  /* 0x000000042e187c25 */ /* 0x000fc8000f8e0018 */
[----:B------:R-:W-:Y:S02]  /*79b0*/  IMAD R46, R46, UR5, R109 ;  /* 0x000000052e2e7c24 */ /* 0x000fe4000f8e026d */
[----:B------:R-:W-:Y:S01]  /*79c0*/  FMUL.FTZ R109, R27, R114 ;  /* 0x000000721b6d7220 */ /* 0x000fe20000410000 */
[----:B--2---:R-:W-:Y:S02]  /*79d0*/  LEA R26, P2, R24, UR10, 0x1 ;  /* 0x0000000a181a7c11 */ /* 0x004fe4000f8408ff */
[----:B------:R-:W-:-:S04]  /*79e0*/  IADD3 R25, PT, PT, R25, R46, RZ ;  /* 0x0000002e19197210 */ /* 0x000fc80007ffe0ff */
[----:B------:R-:W-:Y:S02]  /*79f0*/  LEA.HI.X R27, R24, UR11, R25, 0x1, P2 ;  /* 0x0000000b181b7c11 */ /* 0x000fe400090f0c19 */
[----:B------:R-:W-:-:S05]  /*7a00*/  F2FP.BF16.F32.PACK_AB R25, R22, R109 ;  /* 0x0000006d1619723e */ /* 0x000fca00000010ff */
[----:B------:R1:W-:Y:S02]  /*7a10*/  STG.E desc[UR6][R26.64], R25 ;  /* 0x000000191a007986 */ /* 0x0003e4000c101906 */
.L_x_122:
[----:B------:R-:W-:Y:S05]  /*7a20*/  BSYNC.RECONVERGENT B0 ;  /* 0x0000000000007941 */ /* 0x000fea0003800200 */
.L_x_121:
[----:B-1----:R-:W-:Y:S01]  /*7a30*/  SHF.L.U32 R25, R72, 0x10, RZ ;  /* 0x0000001048197819 */ /* 0x002fe200000006ff */
[----:B------:R-:W-:Y:S01]  /*7a40*/  FFMA.FTZ R38, R28, R30, R29 ;  /* 0x0000001e1c267223 */ /* 0x000fe2000001001d */
[----:B------:R-:W-:Y:S01]  /*7a50*/  SHF.L.U32 R22, R107, 0x10, RZ ;  /* 0x000000106b167819 */ /* 0x000fe200000006ff */
[----:B------:R-:W-:Y:S01]  /*7a60*/  FMUL.FTZ R40, R20, R114 ;  /* 0x0000007214287220 */ /* 0x000fe20000410000 */
[----:B------:R-:W-:Y:S06]  /*7a70*/  BRA.U !UP0, `(.L_x_123) ;  /* 0x0000000108487547 */ /* 0x000fec000b800000 */
[----:B------:R-:W-:Y:S01]  /*7a80*/  FFMA.FTZ R20, R62, R30, R60 ;  /* 0x0000001e3e147223 */ /* 0x000fe2000001003c */
[----:B------:R-:W-:-:S03]  /*7a90*/  FFMA.FTZ R24, R63, R40, R61 ;  /* 0x000000283f187223 */ /* 0x000fc6000001003d */
[----:B------:R-:W-:Y:S01]  /*7aa0*/  FMUL.FTZ R26, R20, -1.4426950216293334961 ;  /* 0xbfb8aa3b141a7820 */ /* 0x000fe20000410000 */
[----:B------:R-:W-:-:S05]  /*7ab0*/  FMUL.FTZ R32, R24, -1.4426950216293334961 ;  /* 0xbfb8aa3b18207820 */ /* 0x000fca0000410000 */
[----:B------:R-:W1:Y:S04]  /*7ac0*/  MUFU.EX2 R26, R26 ;  /* 0x0000001a001a7308 */ /* 0x000e680000000800 */
[----:B------:R-:W2:Y:S01]  /*7ad0*/  MUFU.EX2 R32, R32 ;  /* 0x0000002000207308 */ /* 0x000ea20000000800 */
[----:B-1----:R-:W-:Y:S01]  /*7ae0*/  FADD.FTZ R27, R26, 1 ;  /* 0x3f8000001a1b7421 */ /* 0x002fe20000010000 */
[----:B--2---:R-:W-:-:S03]  /*7af0*/  FADD.FTZ R34, R32, 1 ;  /* 0x3f80000020227421 */ /* 0x004fc60000010000 */
        /* <DEDUP_REMOVED lines=10> */
.L_x_123:
[----:B------:R-:W-:Y:S01]  /*7ba0*/  FFMA.FTZ R20, R28, R40, R29 ;  /* 0x000000281c147223 */ /* 0x000fe2000001001d */
[----:B------:R-:W-:Y:S01]  /*7bb0*/  BSSY.RECONVERGENT B0, `(.L_x_124) ;  /* 0x0000014000007945 */ /* 0x000fe20003800200 */
[----:B------:R-:W-:Y:S01]  /*7bc0*/  FFMA.FTZ R27, R62, R25, -R38 ;  /* 0x000000193e1b7223 */ /* 0x000fe20000010826 */
[-C--:B------:R-:W-:Y:S01]  /*7bd0*/  FMUL.FTZ R123, R123, R114.reuse ;  /* 0x000000727b7b7220 */ /* 0x080fe20000410000 */
        /* <DEDUP_REMOVED lines=13> */
[----:B------:R-:W-:Y:S02]  /*7cb0*/  IADD3 R117, PT, PT, R25, R117, RZ ;  /* 0x0000007519757210 */ /* 0x000fe40007ffe0ff */
[----:B------:R-:W-:Y:S02]  /*7cc0*/  F2FP.BF16.F32.PACK_AB R25, R18, R107 ;  /* 0x0000006b1219723e */ /* 0x000fe400000010ff */
[----:B------:R-:W-:-:S05]  /*7cd0*/  LEA.HI.X R27, R24, UR11, R117, 0x1, P1 ;  /* 0x0000000b181b7c11 */ /* 0x000fca00088f0c75 */
[----:B------:R1:W-:Y:S02]  /*7ce0*/  STG.E desc[UR6][R26.64], R25 ;  /* 0x000000191a007986 */ /* 0x0003e4000c101906 */
.L_x_125:
[----:B------:R-:W-:Y:S05]  /*7cf0*/  BSYNC.RECONVERGENT B0 ;  /* 0x0000000000007941 */ /* 0x000fea0003800200 */
.L_x_124:
[----:B-1----:R-:W-:Y:S01]  /*7d00*/  SHF.L.U32 R25, R70, 0x10, RZ ;  /* 0x0000001046197819 */ /* 0x002fe200000006ff */
[C-C-:B------:R-:W-:Y:S01]  /*7d10*/  FFMA.FTZ R117, R28.reuse, R123, R29.reuse ;  /* 0x0000007b1c757223 */ /* 0x140fe2000001001d */
[----:B------:R-:W-:Y:S01]  /*7d20*/  FFMA.FTZ R32, R28, R30, R29 ;  /* 0x0000001e1c207223 */ /* 0x000fe2000001001d */
[----:B------:R-:W-:Y:S01]  /*7d30*/  SHF.L.U32 R18, R105, 0x10, RZ ;  /* 0x0000001069127819 */ /* 0x000fe200000006ff */
        /* <DEDUP_REMOVED lines=19> */
.L_x_126:
        /* <DEDUP_REMOVED lines=19> */
.L_x_128:
[----:B------:R-:W-:Y:S05]  /*7fa0*/  BSYNC.RECONVERGENT B0 ;  /* 0x0000000000007941 */ /* 0x000fea0003800200 */
.L_x_127:
[----:B------:R-:W-:Y:S01]  /*7fb0*/  SHF.L.U32 R5, R5, 0x10, RZ ;  /* 0x0000001005057819 */ /* 0x000fe200000006ff */
[----:B------:R-:W-:Y:S01]  /*7fc0*/  FFMA.FTZ R107, R28, R115, R29 ;  /* 0x000000731c6b7223 */ /* 0x000fe2000001001d */
[----:B------:R-:W-:Y:S01]  /*7fd0*/  SHF.L.U32 R16, R103, 0x10, RZ ;  /* 0x0000001067107819 */ /* 0x000fe200000006ff */
[----:B------:R-:W-:Y:S01]  /*7fe0*/  FMUL.FTZ R30, R111, R114 ;  /* 0x000000726f1e7220 */ /* 0x000fe20000410000 */
[----:B------:R-:W-:Y:S06]  /*7ff0*/  BRA.U !UP0, `(.L_x_129) ;  /* 0x0000000108487547 */ /* 0x000fec000b800000 */
[----:B------:R-:W-:Y:S01]  /*8000*/  FFMA.FTZ R18, R62, R115, R60 ;  /* 0x000000733e127223 */ /* 0x000fe2000001003c */
[----:B------:R-:W-:-:S03]  /*8010*/  FFMA.FTZ R20, R63, R30, R61 ;  /* 0x0000001e3f147223 */ /* 0x000fc6000001003d */
[----:B------:R-:W-:Y:S01]  /*8020*/  FMUL.FTZ R22, R18, -1.4426950216293334961 ;  /* 0xbfb8aa3b12167820 */ /* 0x000fe20000410000 */
[----:B-1----:R-:W-:-:S05]  /*8030*/  FMUL.FTZ R25, R20, -1.4426950216293334961 ;  /* 0xbfb8aa3b14197820 */ /* 0x002fca0000410000 */
        /* <DEDUP_REMOVED lines=14> */
.L_x_129:
[----:B------:R-:W-:Y:S01]  /*8120*/  FFMA.FTZ R18, R28, R30, R29 ;  /* 0x0000001e1c127223 */ /* 0x000fe2000001001d */
[----:B------:R-:W-:Y:S01]  /*8130*/  BSSY.RECONVERGENT B0, `(.L_x_130) ;  /* 0x0000014000007945 */ /* 0x000fe20003800200 */
[----:B------:R-:W-:Y:S01]  /*8140*/  FFMA.FTZ R107, R62, R5, -R107 ;  /* 0x000000053e6b7223 */ /* 0x000fe2000001086b */
[-C--:B------:R-:W-:Y:S01]  /*8150*/  FMUL.FTZ R79, R79, R114.reuse ;  /* 0x000000724f4f7220 */ /* 0x080fe20000410000 */
[----:B------:R-:W-:Y:S01]  /*8160*/  FMUL.FTZ R20, R77, R114 ;  /* 0x000000724d147220 */ /* 0x000fe20000410000 */
[----:B------:R-:W-:Y:S01]  /*8170*/  FFMA.FTZ R5, R63, R16, -R18 ;  /* 0x000000103f057223 */ /* 0x000fe20000010812 */
[----:B------:R-:W-:Y:S06]  /*8180*/  @P6 BRA `(.L_x_131) ;  /* 0x0000000000386947 */ /* 0x000fec0003800000 */
[----:B------:R-:W2:Y:S01]  /*8190*/  LDCU.64 UR4, c[0x0][0x3f8] ;  /* 0x00007f00ff0477ac */ /* 0x000ea20008000a00 */
[----:B------:R-:W-:Y:S01]  /*81a0*/  MOV R24, R118 ;  /* 0x0000007600187202 */ /* 0x000fe20000000f00 */
[----:B------:R-:W-:Y:S01]  /*81b0*/  FMUL.FTZ R5, R5, R114 ;  /* 0x0000007205057220 */ /* 0x000fe20000410000 */
[----:B-1----:R-:W-:Y:S01]  /*81c0*/  MOV R25, R121 ;  /* 0x0000007900197202 */ /* 0x002fe20000000f00 */
[----:B------:R-:W1:Y:S01]  /*81d0*/  LDCU.64 UR10, c[0x0][0x380] ;  /* 0x00007000ff0a77ac */ /* 0x000e620008000a00 */
[----:B--2---:R-:W-:Y:S02]  /*81e0*/  IMAD R27, R14, UR4, RZ ;  /* 0x000000040e1b7c24 */ /* 0x004fe4000f8e02ff */
[----:B------:R-:W-:-:S04]  /*81f0*/  IMAD.WIDE.U32 R24, R12, UR4, R24 ;  /* 0x000000040c187c25 */ /* 0x000fc8000f8e0018 */
[----:B------:R-:W-:Y:S02]  /*8200*/  IMAD R27, R12, UR5, R27 ;  /* 0x000000050c1b7c24 */ /* 0x000fe4000f8e021b */
[----:B------:R-:W-:Y:S01]  /*8210*/  FMUL.FTZ R12, R107, R114 ;  /* 0x000000726b0c7220 */ /* 0x000fe20000410000 */
[C---:B-1----:R-:W-:Y:S02]  /*8220*/  LEA R26, P0, R24.reuse, UR10, 0x1 ;  /* 0x0000000a181a7c11 */ /* 0x042fe4000f8008ff */
[----:B------:R-:W-:Y:S02]  /*8230*/  IADD3 R27, PT, PT, R25, R27, RZ ;  /* 0x0000001b191b7210 */ /* 0x000fe40007ffe0ff */
[----:B------:R-:W-:Y:S02]  /*8240*/  F2FP.BF16.F32.PACK_AB R5, R5, R12 ;  /* 0x0000000c0505723e */ /* 0x000fe400000010ff */
[----:B------:R-:W-:-:S05]  /*8250*/  LEA.HI.X R27, R24, UR11, R27, 0x1, P0 ;  /* 0x0000000b181b7c11 */ /* 0x000fca00080f0c1b */
[----:B------:R2:W-:Y:S02]  /*8260*/  STG.E desc[UR6][R26.64], R5 ;  /* 0x000000051a007986 */ /* 0x0005e4000c101906 */
.L_x_131:
[----:B------:R-:W-:Y:S05]  /*8270*/  BSYNC.RECONVERGENT B0 ;  /* 0x0000000000007941 */ /* 0x000fea0003800200 */
.L_x_130:
[----:B------:R-:W-:Y:S01]  /*8280*/  SHF.L.U32 R7, R7, 0x10, RZ ;  /* 0x0000001007077819 */ /* 0x000fe200000006ff */
[C-C-:B------:R-:W-:Y:S01]  /*8290*/  FFMA.FTZ R77, R28.reuse, R79, R29.reuse ;  /* 0x0000004f1c4d7223 */ /* 0x140fe2000001001d */
[----:B-12---:R-:W-:Y:S01]  /*82a0*/  FFMA.FTZ R26, R28, R20, R29 ;  /* 0x000000141c1a7223 */ /* 0x006fe2000001001d */
        /* <DEDUP_REMOVED lines=20> */
.L_x_132:
        /* <DEDUP_REMOVED lines=14> */
[C---:B--2---:R-:W-:Y:S02]  /*84d0*/  LEA R24, P0, R26.reuse, UR10, 0x1 ;  /* 0x0000000a1a187c11 */ /* 0x044fe4000f8008ff */
[----:B------:R-:W-:Y:S02]  /*84e0*/  IADD3 R7, PT, PT, R27, R7, RZ ;  /* 0x000000071b077210 */ /* 0x000fe40007ffe0ff */
[----:B------:R-:W-:Y:S02]  /*84f0*/  F2FP.BF16.F32.PACK_AB R5, R5, R8 ;  /* 0x000000080505723e */ /* 0x000fe400000010ff */
[----:B------:R-:W-:-:S05]  /*8500*/  LEA.HI.X R25, R26, UR11, R7, 0x1, P0 ;  /* 0x0000000b1a197c11 */ /* 0x000fca00080f0c07 */
[----:B------:R1:W-:Y:S02]  /*8510*/  STG.E desc[UR6][R24.64], R5 ;  /* 0x0000000518007986 */ /* 0x0003e4000c101906 */
.L_x_134:
[----:B------:R-:W-:Y:S05]  /*8520*/  BSYNC.RECONVERGENT B0 ;  /* 0x0000000000007941 */ /* 0x000fea0003800200 */
.L_x_133:
[----:B------:R-:W-:Y:S01]  /*8530*/  SHF.L.U32 R9, R9, 0x10, RZ ;  /* 0x0000001009097819 */ /* 0x000fe200000006ff */
[----:B------:R-:W-:Y:S01]  /*8540*/  FFMA.FTZ R27, R28, R75, R29 ;  /* 0x0000004b1c1b7223 */ /* 0x000fe2000001001d */
[----:B------:R-:W-:Y:S01]  /*8550*/  SHF.L.U32 R8, R99, 0x10, RZ ;  /* 0x0000001063087819 */ /* 0x000fe200000006ff */
[----:B------:R-:W-:Y:S01]  /*8560*/  FMUL.FTZ R22, R65, R114 ;  /* 0x0000007241167220 */ /* 0x000fe20000410000 */
[----:B------:R-:W-:Y:S06]  /*8570*/  BRA.U !UP0, `(.L_x_135) ;  /* 0x0000000108487547 */ /* 0x000fec000b800000 */
[----:B-1----:R-:W-:Y:S01]  /*8580*/  FFMA.FTZ R5, R62, R75, R60 ;  /* 0x0000004b3e057223 */ /* 0x002fe2000001003c */
        /* <DEDUP_REMOVED lines=17> */
.L_x_135:
[----:B------:R-:W-:Y:S01]  /*86a0*/  FFMA.FTZ R10, R28, R22, R29 ;  /* 0x000000161c0a7223 */ /* 0x000fe2000001001d */
[----:B------:R-:W-:Y:S01]  /*86b0*/  BSSY.RECONVERGENT B0, `(.L_x_136) ;  /* 0x0000014000007945 */ /* 0x000fe20003800200 */
[----:B------:R-:W-:Y:S01]  /*86c0*/  FFMA.FTZ R27, R62, R9, -R27 ;  /* 0x000000093e1b7223 */ /* 0x000fe2000001081b */
[-C--:B------:R-:W-:Y:S01]  /*86d0*/  FMUL.FTZ R71, R71, R114.reuse ;  /* 0x0000007247477220 */ /* 0x080fe20000410000 */
[----:B------:R-:W-:Y:S01]  /*86e0*/  FMUL.FTZ R12, R73, R114 ;  /* 0x00000072490c7220 */ /* 0x000fe20000410000 */
[----:B-1----:R-:W-:Y:S01]  /*86f0*/  FFMA.FTZ R5, R63, R8, -R10 ;  /* 0x000000083f057223 */ /* 0x002fe2000001080a */
[----:B------:R-:W-:Y:S06]  /*8700*/  @P4 BRA `(.L_x_137) ;  /* 0x0000000000384947 */ /* 0x000fec0003800000 */
[----:B------:R-:W1:Y:S01]  /*8710*/  LDCU.64 UR4, c[0x0][0x3f8] ;  /* 0x00007f00ff0477ac */ /* 0x000e620008000a00 */
[----:B------:R-:W-:Y:S01]  /*8720*/  MOV R7, R121 ;  /* 0x0000007900077202 */ /* 0x000fe20000000f00 */
[-C--:B------:R-:W-:Y:S01]  /*8730*/  FMUL.FTZ R27, R27, R114.reuse ;  /* 0x000000721b1b7220 */ /* 0x080fe20000410000 */
[----:B------:R-:W-:Y:S01]  /*8740*/  FMUL.FTZ R8, R5, R114 ;  /* 0x0000007205087220 */ /* 0x000fe20000410000 */
[----:B------:R-:W2:Y:S01]  /*8750*/  LDCU.64 UR10, c[0x0][0x380] ;  /* 0x00007000ff0a77ac */ /* 0x000ea20008000a00 */
[----:B-1----:R-:W-:Y:S01]  /*8760*/  IMAD R9, R6, UR4, RZ ;  /* 0x0000000406097c24 */ /* 0x002fe2000f8e02ff */
[----:B------:R-:W-:-:S03]  /*8770*/  MOV R6, R118 ;  /* 0x0000007600067202 */ /* 0x000fc60000000f00 */
[C---:B------:R-:W-:Y:S02]  /*8780*/  IMAD R9, R4.reuse, UR5, R9 ;  /* 0x0000000504097c24 */ /* 0x040fe4000f8e0209 */
[----:B------:R-:W-:-:S03]  /*8790*/  IMAD.WIDE.U32 R6, R4, UR4, R6 ;  /* 0x0000000404067c25 */ /* 0x000fc6000f8e0006 */
[----:B--2---:R-:W-:Y:S02]  /*87a0*/  LEA R4, P0, R6, UR10, 0x1 ;  /* 0x0000000a06047c11 */ /* 0x004fe4000f8008ff */
[----:B------:R-:W-:Y:S02]  /*87b0*/  IADD3 R9, PT, PT, R7, R9, RZ ;  /* 0x0000000907097210 */ /* 0x000fe40007ffe0ff */
[----:B------:R-:W-:Y:S02]  /*87c0*/  F2FP.BF16.F32.PACK_AB R7, R8, R27 ;  /* 0x0000001b0807723e */ /* 0x000fe400000010ff */
[----:B------:R-:W-:-:S05]  /*87d0*/  LEA.HI.X R5, R6, UR11, R9, 0x1, P0 ;  /* 0x0000000b06057c11 */ /* 0x000fca00080f0c09 */
[----:B------:R1:W-:Y:S02]  /*87e0*/  STG.E desc[UR6][R4.64], R7 ;  /* 0x0000000704007986 */ /* 0x0003e4000c101906 */
.L_x_137:
[----:B------:R-:W-:Y:S05]  /*87f0*/  BSYNC.RECONVERGENT B0 ;  /* 0x0000000000007941 */ /* 0x000fea0003800200 */
.L_x_136:
[----:B------:R-:W-:Y:S01]  /*8800*/  SHF.L.U32 R11, R11, 0x10, RZ ;  /* 0x000000100b0b7819 */ /* 0x000fe200000006ff */
[C-C-:B------:R-:W-:Y:S01]  /*8810*/  FFMA.FTZ R65, R28.reuse, R71, R29.reuse ;  /* 0x000000471c417223 */ /* 0x140fe2000001001d */
[----:B------:R-:W-:Y:S01]  /*8820*/  FFMA.FTZ R14, R28, R12, R29 ;  /* 0x0000000c1c0e7223 */ /* 0x000fe2000001001d */
[----:B-1----:R-:W-:Y:S01]  /*8830*/  SHF.L.U32 R4, R97, 0x10, RZ ;  /* 0x0000001061047819 */ /* 0x002fe200000006ff */
        /* <DEDUP_REMOVED lines=19> */
.L_x_138:
[----:B------:R-:W-:Y:S01]  /*8970*/  BSSY.RECONVERGENT B0, `(.L_x_139) ;  /* 0x0000012000007945 */ /* 0x000fe20003800200 */
[----:B------:R-:W-:Y:S01]  /*8980*/  FFMA.FTZ R65, R62, R11, -R65 ;  /* 0x0000000b3e417223 */ /* 0x000fe20000010841 */
[----:B------:R-:W-:Y:S02]  /*8990*/  FFMA.FTZ R9, R63, R4, -R14 ;  /* 0x000000043f097223 */ /* 0x000fe4000001080e */
[----:B------:R-:W-:Y:S05]  /*89a0*/  @P5 BRA `(.L_x_140) ;  /* 0x0000000000385947 */ /* 0x000fea0003800000 */
        /* <DEDUP_REMOVED lines=14> */
.L_x_140:
[----:B------:R-:W-:Y:S05]  /*8a90*/  BSYNC.RECONVERGENT B0 ;  /* 0x0000000000007941 */ /* 0x000fea0003800200 */
.L_x_139:
[-C--:B------:R-:W-:Y:S01]  /*8aa0*/  FMUL.FTZ R36, R57, R114.reuse ;  /* 0x0000007239247220 */ /* 0x080fe20000410000 */
[-C--:B-1----:R-:W-:Y:S01]  /*8ab0*/  FMUL.FTZ R4, R33, R114.reuse ;  /* 0x0000007221047220 */ /* 0x082fe20000410000 */
[----:B------:R-:W-:Y:S01]  /*8ac0*/  IADD3 R57, PT, PT, R31, 0x90, RZ ;  /* 0x000000901f397810 */ /* 0x000fe20007ffe0ff */
[-C--:B------:R-:W-:Y:S01]  /*8ad0*/  FMUL.FTZ R59, R59, R114.reuse ;  /* 0x000000723b3b7220 */ /* 0x080fe20000410000 */
        /* <DEDUP_REMOVED lines=10> */
[-C--:B------:R-:W-:Y:S01]  /*8b80*/  FMUL.FTZ R12, R43, R114.reuse ;  /* 0x000000722b0c7220 */ /* 0x080fe20000410000 */
[-C--:B------:R-:W-:Y:S01]  /*8b90*/  FMUL.FTZ R45, R45, R114.reuse ;  /* 0x000000722d2d7220 */ /* 0x080fe20000410000 */
[-C--:B------:R-:W-:Y:S01]  /*8ba0*/  FMUL.FTZ R10, R39, R114.reuse ;  /* 0x00000072270a7220 */ /* 0x080fe20000410000 */
[-C--:B------:R-:W-:Y:S01]  /*8bb0*/  FMUL.FTZ R41, R41, R114.reuse ;  /* 0x0000007229297220 */ /* 0x080fe20000410000 */
[-C--:B------:R-:W-:Y:S01]  /*8bc0*/  FMUL.FTZ R35, R35, R114.reuse ;  /* 0x0000007223237220 */ /* 0x080fe20000410000 */
[----:B------:R-:W-:Y:S01]  /*8bd0*/  FMUL.FTZ R0, R37, R114 ;  /* 0x0000007225007220 */ /* 0x000fe20000410000 */
[----:B------:R-:W-:Y:S01]  /*8be0*/  IADD3 R31, PT, PT, R31, 0xf0, RZ ;  /* 0x000000f01f1f7810 */ /* 0x000fe20007ffe0ff */
[C-C-:B------:R-:W-:Y:S01]  /*8bf0*/  FFMA.FTZ R53, R28.reuse, R59, R29.reuse ;  /* 0x0000003b1c357223 */ /* 0x140fe2000001001d */
[----:B------:R-:W-:Y:S01]  /*8c00*/  ISETP.GE.U32.AND P2, PT, R57, UR8, PT ;  /* 0x0000000839007c0c */ /* 0x000fe2000bf46070 */
[C-C-:B------:R-:W-:Y:S01]  /*8c10*/  FFMA.FTZ R44, R28.reuse, R36, R29.reuse ;  /* 0x000000241c2c7223 */ /* 0x140fe2000001001d */
[----:B------:R-:W-:Y:S01]  /*8c20*/  ISETP.GE.U32.AND P1, PT, R33, UR8, PT ;  /* 0x0000000821007c0c */ /* 0x000fe2000bf26070 */
[--C-:B------:R-:W-:Y:S01]  /*8c30*/  FFMA.FTZ R55, R28, R50, R29.reuse ;  /* 0x000000321c377223 */ /* 0x100fe2000001001d */
[----:B------:R-:W-:Y:S01]  /*8c40*/  ISETP.GE.U32.AND P0, PT, R26, UR8, PT ;  /* 0x000000081a007c0c */ /* 0x000fe2000bf06070 */
[--C-:B------:R-:W-:Y:S01]  /*8c50*/  FFMA.FTZ R46, R28, R52, R29.reuse ;  /* 0x000000341c2e7223 */ /* 0x100fe2000001001d */
[----:B------:R-:W-:Y:S01]  /*8c60*/  ISETP.GE.U32.AND P6, PT, R18, UR8, PT ;  /* 0x0000000812007c0c */ /* 0x000fe2000bfc6070 */
[C-C-:B------:R-:W-:Y:S01]  /*8c70*/  FFMA.FTZ R27, R28.reuse, R51, R29.reuse ;  /* 0x000000331c1b7223 */ /* 0x140fe2000001001d */
[----:B------:R-:W-:Y:S01]  /*8c80*/  ISETP.GE.U32.AND P4, PT, R9, UR8, PT ;  /* 0x0000000809007c0c */ /* 0x000fe2000bf86070 */
[--C-:B------:R-:W-:Y:S01]  /*8c90*/  FFMA.FTZ R30, R28, R20, R29.reuse ;  /* 0x000000141c1e7223 */ /* 0x100fe2000001001d */
[----:B------:R-:W-:Y:S01]  /*8ca0*/  ISETP.GE.U32.AND P5, PT, R2, UR8, PT ;  /* 0x0000000802007c0c */ /* 0x000fe2000bfa6070 */
[C---:B------:R-:W-:Y:S01]  /*8cb0*/  FFMA.FTZ R25, R28.reuse, R49, R29 ;  /* 0x000000311c197223 */ /* 0x040fe2000001001d */
[----:B------:R-:W-:Y:S01]  /*8cc0*/  SHF.R.S32.HI R48, RZ, 0x1f, R57 ;  /* 0x0000001fff307819 */ /* 0x000fe20000011439 */
[C---:B------:R-:W-:Y:S01]  /*8cd0*/  FFMA.FTZ R22, R28.reuse, R12, R29 ;  /* 0x0000000c1c167223 */ /* 0x040fe2000001001d */
[----:B------:R-:W-:Y:S01]  /*8ce0*/  SHF.R.S32.HI R54, RZ, 0x1f, R33 ;  /* 0x0000001fff367819 */ /* 0x000fe20000011421 */
[C-C-:B------:R-:W-:Y:S01]  /*8cf0*/  FFMA.FTZ R11, R28.reuse, R45, R29.reuse ;  /* 0x0000002d1c0b7223 */ /* 0x140fe2000001001d */
[----:B------:R-:W-:Y:S01]  /*8d00*/  SHF.R.S32.HI R32, RZ, 0x1f, R26 ;  /* 0x0000001fff207819 */ /* 0x000fe2000001141a */
[C-C-:B------:R-:W-:Y:S01]  /*8d10*/  FFMA.FTZ R14, R28.reuse, R10, R29.reuse ;  /* 0x0000000a1c0e7223 */ /* 0x140fe2000001001d */
[----:B------:R-:W-:Y:S01]  /*8d20*/  SHF.R.S32.HI R24, RZ, 0x1f, R18 ;  /* 0x0000001fff187819 */ /* 0x000fe20000011412 */
[C---:B------:R-:W-:Y:S01]  /*8d30*/  FFMA.FTZ R7, R28.reuse, R41, R29 ;  /* 0x000000291c077223 */ /* 0x040fe2000001001d */
[----:B------:R-:W-:Y:S01]  /*8d40*/  SHF.R.S32.HI R16, RZ, 0x1f, R9 ;  /* 0x0000001fff107819 */ /* 0x000fe20000011409 */
[C-C-:B------:R-:W-:Y:S01]  /*8d50*/  FFMA.FTZ R8, R28.reuse, R4, R29.reuse ;  /* 0x000000041c087223 */ /* 0x140fe2000001001d */
[----:B------:R-:W-:Y:S01]  /*8d60*/  SHF.R.S32.HI R6, RZ, 0x1f, R2 ;  /* 0x0000001fff067819 */ /* 0x000fe20000011402 */
[C-C-:B------:R-:W-:Y:S01]  /*8d70*/  FFMA.FTZ R5, R28.reuse, R35, R29.reuse ;  /* 0x000000231c057223 */ /* 0x140fe2000001001d */
[----:B------:R-:W-:Y:S01]  /*8d80*/  ISETP.GE.U32.AND P3, PT, R31, UR8, PT ;  /* 0x000000081f007c0c */ /* 0x000fe2000bf66070 */
[----:B------:R-:W-:Y:S01]  /*8d90*/  FFMA.FTZ R28, R28, R0, R29 ;  /* 0x000000001c1c7223 */ /* 0x000fe2000001001d */
[----:B------:R-:W-:-:S02]  /*8da0*/  ISETP.GE.AND.EX P2, PT, R48, UR9, PT, P2 ;  /* 0x0000000930007c0c */ /* 0x000fc4000bf46320 */
[----:B------:R-:W-:Y:S02]  /*8db0*/  ISETP.GE.AND.EX P1, PT, R54, UR9, PT, P1 ;  /* 0x0000000936007c0c */ /* 0x000fe4000bf26310 */
[----:B------:R-:W-:Y:S02]  /*8dc0*/  ISETP.GE.AND.EX P0, PT, R32, UR9, PT, P0 ;  /* 0x0000000920007c0c */ /* 0x000fe4000bf06300 */
[----:B------:R-:W-:Y:S02]  /*8dd0*/  ISETP.GE.AND.EX P6, PT, R24, UR9, PT, P6 ;  /* 0x0000000918007c0c */ /* 0x000fe4000bfc6360 */
[----:B------:R-:W-:Y:S02]  /*8de0*/  ISETP.GE.AND.EX P4, PT, R16, UR9, PT, P4 ;  /* 0x0000000910007c0c */ /* 0x000fe4000bf86340 */
[----:B------:R-:W-:Y:S02]  /*8df0*/  ISETP.GE.AND.EX P5, PT, R6, UR9, PT, P5 ;  /* 0x0000000906007c0c */ /* 0x000fe4000bfa6350 */
[----:B------:R-:W-:-:S02]  /*8e00*/  SHF.L.U32 R13, R13, 0x10, RZ ;  /* 0x000000100d0d7819 */ /* 0x000fc400000006ff */
        /* <DEDUP_REMOVED lines=20> */
.L_x_141:
[----:B------:R-:W-:Y:S01]  /*8f50*/  BSSY.RECONVERGENT B0, `(.L_x_142) ;  /* 0x0000012000007945 */ /* 0x000fe20003800200 */
[----:B------:R-:W-:Y:S01]  /*8f60*/  FFMA.FTZ R53, R62, R13, -R53 ;  /* 0x0000000d3e357223 */ /* 0x000fe20000010835 */
[----:B------:R-:W-:Y:S02]  /*8f70*/  FFMA.FTZ R13, R63, R34, -R44 ;  /* 0x000000223f0d7223 */ /* 0x000fe4000001082c */
[----:B------:R-:W-:Y:S05]  /*8f80*/  @P2 BRA `(.L_x_143) ;  /* 0x0000000000382947 */ /* 0x000fea0003800000 */
[----:B------:R-:W1:Y:S01]  /*8f90*/  LDCU.64 UR4, c[0x0][0x3f8] ;  /* 0x00007f00ff0477ac */ /* 0x000e620008000a00 */
[----:B------:R-:W-:Y:S01]  /*8fa0*/  MOV R36, R118 ;  /* 0x0000007600247202 */ /* 0x000fe20000000f00 */
[-C--:B------:R-:W-:Y:S01]  /*8fb0*/  FMUL.FTZ R34, R53, R114.reuse ;  /* 0x0000007235227220 */ /* 0x080fe20000410000 */
[----:B------:R-:W-:Y:S01]  /*8fc0*/  MOV R37, R121 ;  /* 0x0000007900257202 */ /* 0x000fe20000000f00 */
[----:B------:R-:W2:Y:S01]  /*8fd0*/  LDCU.64 UR10, c[0x0][0x380] ;  /* 0x00007000ff0a77ac */ /* 0x000ea20008000a00 */
[----:B------:R-:W-:-:S05]  /*8fe0*/  FMUL.FTZ R13, R13, R114 ;  /* 0x000000720d0d7220 */ /* 0x000fca0000410000 */
[----:B------:R-:W-:Y:S01]  /*8ff0*/  F2FP.BF16.F32.PACK_AB R13, R13, R34 ;  /* 0x000000220d0d723e */ /* 0x000fe200000010ff */
[----:B-1----:R-:W-:Y:S02]  /*9000*/  IMAD R48, R48, UR4, RZ ;  /* 0x0000000430307c24 */ /* 0x002fe4000f8e02ff */
[----:B------:R-:W-:-:S04]  /*9010*/  IMAD.WIDE.U32 R36, R57, UR4, R36 ;  /* 0x0000000439247c25 */ /* 0x000fc8000f8e0024 */
[----:B------:R-:W-:Y:S01]  /*9020*/  IMAD R57, R57, UR5, R48 ;  /* 0x0000000539397c24 */ /* 0x000fe2000f8e0230 */
[----:B--2---:R-:W-:-:S04]  /*9030*/  LEA R38, P2, R36, UR10, 0x1 ;  /* 0x0000000a24267c11 */ /* 0x004fc8000f8408ff */
[----:B------:R-:W-:-:S04]  /*9040*/  IADD3 R57, PT, PT, R37, R57, RZ ;  /* 0x0000003925397210 */ /* 0x000fc80007ffe0ff */
[----:B------:R-:W-:-:S05]  /*9050*/  LEA.HI.X R39, R36, UR11, R57, 0x1, P2 ;  /* 0x0000000b24277c11 */ /* 0x000fca00090f0c39 */
[----:B------:R1:W-:Y:S02]  /*9060*/  STG.E desc[UR6][R38.64], R13 ;  /* 0x0000000d26007986 */ /* 0x0003e4000c101906 */
.L_x_143:
[----:B------:R-:W-:Y:S05]  /*9070*/  BSYNC.RECONVERGENT B0 ;  /* 0x0000000000007941 */ /* 0x000fea0003800200 */
.L_x_142:
[----:B------:R-:W-:Y:S02]  /*9080*/  SHF.L.U32 R15, R15, 0x10, RZ ;  /* 0x000000100f0f7819 */ /* 0x000fe400000006ff */
[----:B------:R-:W-:Y:S01]  /*9090*/  SHF.L.U32 R34, R93, 0x10, RZ ;  /* 0x000000105d227819 */ /* 0x000fe200000006ff */
        /* <DEDUP_REMOVED lines=19> */
.L_x_144:
[----:B------:R-:W-:Y:S01]  /*91d0*/  BSSY.RECONVERGENT B0, `(.L_x_145) ;  /* 0x0000012000007945 */ /* 0x000fe20003800200 */
[----:B------:R-:W-:Y:S01]  /*91e0*/  FFMA.FTZ R55, R62, R15, -R55 ;  /* 0x0000000f3e377223 */ /* 0x000fe20000010837 */
[----:B-1----:R-:W-:Y:S02]  /*91f0*/  FFMA.FTZ R13, R63, R34, -R46 ;  /* 0x000000223f0d7223 */ /* 0x002fe4000001082e */
        /* <DEDUP_REMOVED lines=15> */
.L_x_146:
[----:B------:R-:W-:Y:S05]  /*92f0*/  BSYNC.RECONVERGENT B0 ;  /* 0x0000000000007941 */ /* 0x000fea0003800200 */
.L_x_145:
[----:B------:R-:W-:Y:S02]  /*9300*/  SHF.L.U32 R17, R17, 0x10, RZ ;  /* 0x0000001011117819 */ /* 0x000fe400000006ff */
[----:B------:R-:W-:Y:S01]  /*9310*/  SHF.L.U32 R91, R91, 0x10, RZ ;  /* 0x000000105b5b7819 */ /* 0x000fe200000006ff */
[----:B------:R-:W-:Y:S06]  /*9320*/  BRA.U !UP0, `(.L_x_147) ;  /* 0x0000000108487547 */ /* 0x000fec000b800000 */
[----:B------:R-:W-:Y:S01]  /*9330*/  FFMA.FTZ R51, R62, R51, R60 ;  /* 0x000000333e337223 */ /* 0x000fe2000001003c */
[----:B------:R-:W-:-:S03]  /*9340*/  FFMA.FTZ R20, R63, R20, R61 ;  /* 0x000000143f147223 */ /* 0x000fc6000001003d */
[----:B-1----:R-:W-:Y:S01]  /*9350*/  FMUL.FTZ R13, R51, -1.4426950216293334961 ;  /* 0xbfb8aa3b330d7820 */ /* 0x002fe20000410000 */
        /* <DEDUP_REMOVED lines=15> */
.L_x_147:
[----:B------:R-:W-:Y:S01]  /*9450*/  BSSY.RECONVERGENT B0, `(.L_x_148) ;  /* 0x0000012000007945 */ /* 0x000fe20003800200 */
[----:B------:R-:W-:Y:S01]  /*9460*/  FFMA.FTZ R27, R62, R17, -R27 ;  /* 0x000000113e1b7223 */ /* 0x000fe2000001081b */
[----:B-1----:R-:W-:Y:S02]  /*9470*/  FFMA.FTZ R13, R63, R91, -R30 ;  /* 0x0000005b3f0d7223 */ /* 0x002fe4000001081e */
[----:B------:R-:W-:Y:S05]  /*9480*/  @P0 BRA `(.L_x_149) ;  /* 0x0000000000380947 */ /* 0x000fea0003800000 */
[----:B------:R-:W1:Y:S01]  /*9490*/  LDCU.64 UR4, c[0x0][0x3f8] ;  /* 0x00007f00ff0477ac */ /* 0x000e620008000a00 */
[----:B------:R-:W-:Y:S01]  /*94a0*/  MOV R33, R121 ;  /* 0x0000007900217202 */ /* 0x000fe20000000f00 */
[-C--:B------:R-:W-:Y:S01]  /*94b0*/  FMUL.FTZ R20, R27, R114.reuse ;  /* 0x000000721b147220 */ /* 0x080fe20000410000 */
[----:B------:R-:W-:Y:S01]  /*94c0*/  FMUL.FTZ R13, R13, R114 ;  /* 0x000000720d0d7220 */ /* 0x000fe20000410000 */
[----:B------:R-:W2:Y:S04]  /*94d0*/  LDCU.64 UR10, c[0x0][0x380] ;  /* 0x00007000ff0a77ac */ /* 0x000ea80008000a00 */
[----:B------:R-:W-:Y:S01]  /*94e0*/  F2FP.BF16.F32.PACK_AB R13, R13, R20 ;  /* 0x000000140d0d723e */ /* 0x000fe200000010ff */
[----:B-1----:R-:W-:Y:S01]  /*94f0*/  IMAD R15, R32, UR4, RZ ;  /* 0x00000004200f7c24 */ /* 0x002fe2000f8e02ff */
[----:B------:R-:W-:-:S03]  /*9500*/  MOV R32, R118 ;  /* 0x0000007600207202 */ /* 0x000fc60000000f00 */
[C---:B------:R-:W-:Y:S02]  /*9510*/  IMAD R15, R26.reuse, UR5, R15 ;  /* 0x000000051a0f7c24 */ /* 0x040fe4000f8e020f */
[----:B------:R-:W-:-:S03]  /*9520*/  IMAD.WIDE.U32 R32, R26, UR4, R32 ;  /* 0x000000041a207c25 */ /* 0x000fc6000f8e0020 */
[----:B--2---:R-:W-:Y:S02]  /*9530*/  LEA R26, P0, R32, UR10, 0x1 ;  /* 0x0000000a201a7c11 */ /* 0x004fe4000f8008ff */
[----:B------:R-:W-:-:S04]  /*9540*/  IADD3 R15, PT, PT, R33, R15, RZ ;  /* 0x0000000f210f7210 */ /* 0x000fc80007ffe0ff */
[----:B------:R-:W-:-:S05]  /*9550*/  LEA.HI.X R27, R32, UR11, R15, 0x1, P0 ;  /* 0x0000000b201b7c11 */ /* 0x000fca00080f0c0f */
[----:B------:R1:W-:Y:S02]  /*9560*/  STG.E desc[UR6][R26.64], R13 ;  /* 0x0000000d1a007986 */ /* 0x0003e4000c101906 */
.L_x_149:
[----:B------:R-:W-:Y:S05]  /*9570*/  BSYNC.RECONVERGENT B0 ;  /* 0x0000000000007941 */ /* 0x000fea0003800200 */
.L_x_148:
[----:B------:R-:W-:Y:S02]  /*9580*/  SHF.L.U32 R19, R19, 0x10, RZ ;  /* 0x0000001013137819 */ /* 0x000fe400000006ff */
[----:B------:R-:W-:Y:S01]  /*9590*/  SHF.L.U32 R89, R89, 0x10, RZ ;  /* 0x0000001059597819 */ /* 0x000fe200000006ff */
        /* <DEDUP_REMOVED lines=19> */
.L_x_150:
[----:B------:R-:W-:Y:S01]  /*96d0*/  BSSY.RECONVERGENT B0, `(.L_x_151) ;  /* 0x0000012000007945 */ /* 0x000fe20003800200 */
[----:B------:R-:W-:Y:S01]  /*96e0*/  FFMA.FTZ R19, R62, R19, -R25 ;  /* 0x000000133e137223 */ /* 0x000fe20000010819 */
[----:B------:R-:W-:Y:S02]  /*96f0*/  FFMA.FTZ R15, R63, R89, -R22 ;  /* 0x000000593f0f7223 */ /* 0x000fe40000010816 */
[----:B------:R-:W-:Y:S05]  /*9700*/  @P6 BRA `(.L_x_152) ;  /* 0x0000000000386947 */ /* 0x000fea0003800000 */
        /* <DEDUP_REMOVED lines=14> */
.L_x_152:
[----:B------:R-:W-:Y:S05]  /*97f0*/  BSYNC.RECONVERGENT B0 ;  /* 0x0000000000007941 */ /* 0x000fea0003800200 */
.L_x_151:
[----:B------:R-:W-:Y:S02]  /*9800*/  SHF.L.U32 R21, R21, 0x10, RZ ;  /* 0x0000001015157819 */ /* 0x000fe400000006ff */
[----:B------:R-:W-:Y:S01]  /*9810*/  SHF.L.U32 R87, R87, 0x10, RZ ;  /* 0x0000001057577819 */ /* 0x000fe200000006ff */
[----:B------:R-:W-:Y:S06]  /*9820*/  BRA.U !UP0, `(.L_x_153) ;  /* 0x0000000108487547 */ /* 0x000fec000b800000 */
[----:B------:R-:W-:Y:S01]  /*9830*/  FFMA.FTZ R45, R62, R45, R60 ;  /* 0x0000002d3e2d7223 */ /* 0x000fe2000001003c */
[----:B------:R-:W-:-:S03]  /*9840*/  FFMA.FTZ R10, R63, R10, R61 ;  /* 0x0000000a3f0a7223 */ /* 0x000fc6000001003d */
[----:B--2---:R-:W-:Y:S01]  /*9850*/  FMUL.FTZ R12, R45, -1.4426950216293334961 ;  /* 0xbfb8aa3b2d0c7820 */ /* 0x004fe20000410000 */
        /* <DEDUP_REMOVED lines=15> */
.L_x_153:
[----:B------:R-:W-:Y:S01]  /*9950*/  BSSY.RECONVERGENT B0, `(.L_x_154) ;  /* 0x0000012000007945 */ /* 0x000fe20003800200 */
[----:B------:R-:W-:Y:S01]  /*9960*/  FFMA.FTZ R21, R62, R21, -R11 ;  /* 0x000000153e157223 */ /* 0x000fe2000001080b */
[----:B------:R-:W-:Y:S02]  /*9970*/  FFMA.FTZ R87, R63, R87, -R14 ;  /* 0x000000573f577223 */ /* 0x000fe4000001080e */
[----:B------:R-:W-:Y:S05]  /*9980*/  @P4 BRA `(.L_x_155) ;  /* 0x0000000000384947 */ /* 0x000fea0003800000 */
[----:B------:R-:W3:Y:S01]  /*9990*/  LDCU.64 UR4, c[0x0][0x3f8] ;  /* 0x00007f00ff0477ac */ /* 0x000ee20008000a00 */
[----:B------:R-:W-:Y:S01]  /*99a0*/  MOV R10, R118 ;  /* 0x00000076000a7202 */ /* 0x000fe20000000f00 */
[----:B------:R-:W-:Y:S01]  /*99b0*/  FMUL.FTZ R14, R21, R114 ;  /* 0x00000072150e7220 */ /* 0x000fe20000410000 */
[----:B------:R-:W-:Y:S01]  /*99c0*/  MOV R11, R121 ;  /* 0x00000079000b7202 */ /* 0x000fe20000000f00 */
[----:B------:R-:W4:Y:S01]  /*99d0*/  LDCU.64 UR10, c[0x0][0x380] ;  /* 0x00007000ff0a77ac */ /* 0x000f220008000a00 */
[----:B---3--:R-:W-:Y:S02]  /*99e0*/  IMAD R16, R16, UR4, RZ ;  /* 0x0000000410107c24 */ /* 0x008fe4000f8e02ff */
[----:B-12---:R-:W-:-:S04]  /*99f0*/  IMAD.WIDE.U32 R12, R9, UR4, R10 ;  /* 0x00000004090c7c25 */ /* 0x006fc8000f8e000a */
[----:B------:R-:W-:Y:S02]  /*9a00*/  IMAD R11, R9, UR5, R16 ;  /* 0x00000005090b7c24 */ /* 0x000fe4000f8e0210 */
[----:B------:R-:W-:Y:S01]  /*9a10*/  FMUL.FTZ R9, R87, R114 ;  /* 0x0000007257097220 */ /* 0x000fe20000410000 */
[C---:B----4-:R-:W-:Y:S02]  /*9a20*/  LEA R10, P0, R12.reuse, UR10, 0x1 ;  /* 0x0000000a0c0a7c11 */ /* 0x050fe4000f8008ff */
[----:B------:R-:W-:Y:S02]  /*9a30*/  IADD3 R11, PT, PT, R13, R11, RZ ;  /* 0x0000000b0d0b7210 */ /* 0x000fe40007ffe0ff */
[----:B------:R-:W-:Y:S02]  /*9a40*/  F2FP.BF16.F32.PACK_AB R9, R9, R14 ;  /* 0x0000000e0909723e */ /* 0x000fe400000010ff */
[----:B------:R-:W-:-:S05]  /*9a50*/  LEA.HI.X R11, R12, UR11, R11, 0x1, P0 ;  /* 0x0000000b0c0b7c11 */ /* 0x000fca00080f0c0b */
[----:B------:R3:W-:Y:S02]  /*9a60*/  STG.E desc[UR6][R10.64], R9 ;  /* 0x000000090a007986 */ /* 0x0007e4000c101906 */
.L_x_155:
[----:B------:R-:W-:Y:S05]  /*9a70*/  BSYNC.RECONVERGENT B0 ;  /* 0x0000000000007941 */ /* 0x000fea0003800200 */
.L_x_154:
[----:B------:R-:W-:Y:S02]  /*9a80*/  SHF.L.U32 R67, R67, 0x10, RZ ;  /* 0x0000001043437819 */ /* 0x000fe400000006ff */
[----:B------:R-:W-:Y:S01]  /*9a90*/  SHF.L.U32 R85, R85, 0x10, RZ ;  /* 0x0000001055557819 */ /* 0x000fe200000006ff */
[----:B------:R-:W-:Y:S06]  /*9aa0*/  BRA.U !UP0, `(.L_x_156) ;  /* 0x0000000108487547 */ /* 0x000fec000b800000 */
[----:B------:R-:W-:Y:S01]  /*9ab0*/  FFMA.FTZ R41, R62, R41, R60 ;  /* 0x000000293e297223 */ /* 0x000fe2000001003c */
[----:B------:R-:W-:-:S03]  /*9ac0*/  FFMA.FTZ R4, R63, R4, R61 ;  /* 0x000000043f047223 */ /* 0x000fc6000001003d */
[----:B---3--:R-:W-:Y:S01]  /*9ad0*/  FMUL.FTZ R9, R41, -1.4426950216293334961 ;  /* 0xbfb8aa3b29097820 */ /* 0x008fe20000410000 */
[----:B------:R-:W-:-:S05]  /*9ae0*/  FMUL.FTZ R11, R4, -1.4426950216293334961 ;  /* 0xbfb8aa3b040b7820 */ /* 0x000fca0000410000 */
[----:B------:R-:W3:Y:S04]  /*9af0*/  MUFU.EX2 R9, R9 ;  /* 0x0000000900097308 */ /* 0x000ee80000000800 */
[----:B------:R-:W2:Y:S01]  /*9b00*/  MUFU.EX2 R11, R11 ;  /* 0x0000000b000b7308 */ /* 0x000ea20000000800 */
[----:B---3--:R-:W-:Y:S01]  /*9b10*/  FADD.FTZ R10, R9, 1 ;  /* 0x3f800000090a7421 */ /* 0x008fe20000010000 */
[----:B--2---:R-:W-:-:S05]  /*9b20*/  FADD.FTZ R12, R11, 1 ;  /* 0x3f8000000b0c7421 */ /* 0x004fca0000010000 */
[----:B------:R-:W2:Y:S08]  /*9b30*/  MUFU.RCP R10, R10 ;  /* 0x0000000a000a7308 */ /* 0x000eb00000001000 */
[----:B------:R-:W1:Y:S01]  /*9b40*/  MUFU.RCP R12, R12 ;  /* 0x0000000c000c7308 */ /* 0x000e620000001000 */
[----:B--2---:R-:W-:Y:S01]  /*9b50*/  FADD.FTZ R14, -R10, 1 ;  /* 0x3f8000000a0e7421 */ /* 0x004fe20000010100 */
[----:B------:R-:W-:-:S03]  /*9b60*/  FMUL.FTZ R67, R67, R10 ;  /* 0x0000000a43437220 */ /* 0x000fc60000410000 */
[----:B------:R-:W-:Y:S01]  /*9b70*/  FFMA.FTZ R14, R41, R14, 1 ;  /* 0x3f800000290e7423 */ /* 0x000fe2000001000e */
[----:B-1----:R-:W-:Y:S01]  /*9b80*/  FADD.FTZ R13, -R12, 1 ;  /* 0x3f8000000c0d7421 */ /* 0x002fe20000010100 */
[----:B------:R-:W-:Y:S02]  /*9b90*/  FMUL.FTZ R85, R85, R12 ;  /* 0x0000000c55557220 */ /* 0x000fe40000410000 */
[----:B------:R-:W-:Y:S01]  /*9ba0*/  FMUL.FTZ R67, R67, R14 ;  /* 0x0000000e43437220 */ /* 0x000fe20000410000 */
[----:B------:R-:W-:-:S04]  /*9bb0*/  FFMA.FTZ R4, R4, R13, 1 ;  /* 0x3f80000004047423 */ /* 0x000fc8000001000d */
[----:B------:R-:W-:-:S07]  /*9bc0*/  FMUL.FTZ R85, R85, R4 ;  /* 0x0000000455557220 */ /* 0x000fce0000410000 */
.L_x_156:
[----:B------:R-:W-:Y:S01]  /*9bd0*/  BSSY.RECONVERGENT B0, `(.L_x_157) ;  /* 0x0000012000007945 */ /* 0x000fe20003800200 */
[----:B------:R-:W-:Y:S01]  /*9be0*/  FFMA.FTZ R67, R62, R67, -R7 ;  /* 0x000000433e437223 */ /* 0x000fe20000010807 */
[----:B------:R-:W-:Y:S02]  /*9bf0*/  FFMA.FTZ R85, R63, R85, -R8 ;  /* 0x000000553f557223 */ /* 0x000fe40000010808 */
[----:B------:R-:W-:Y:S05]  /*9c00*/  @P5 BRA `(.L_x_158) ;  /* 0x0000000000385947 */ /* 0x000fea0003800000 */
[----:B------:R-:W3:Y:S01]  /*9c10*/  LDCU.64 UR4, c[0x0][0x3f8] ;  /* 0x00007f00ff0477ac */ /* 0x000ee20008000a00 */
[----:B------:R-:W-:Y:S01]  /*9c20*/  MOV R7, R121 ;  /* 0x0000007900077202 */ /* 0x000fe20000000f00 */
[----:B------:R-:W-:Y:S01]  /*9c30*/  FMUL.FTZ R67, R67, R114 ;  /* 0x0000007243437220 */ /* 0x000fe20000410000 */
[----:B------:R-:W4:Y:S01]  /*9c40*/  LDCU.64 UR10, c[0x0][0x380] ;  /* 0x00007000ff0a77ac */ /* 0x000f220008000a00 */
[----:B---3--:R-:W-:Y:S01]  /*9c50*/  IMAD R11, R6, UR4, RZ ;  /* 0x00000004060b7c24 */ /* 0x008fe2000f8e02ff */
[----:B------:R-:W-:-:S03]  /*9c60*/  MOV R6, R118 ;  /* 0x0000007600067202 */ /* 0x000fc60000000f00 */
[C---:B------:R-:W-:Y:S02]  /*9c70*/  IMAD R11, R2.reuse, UR5, R11 ;  /* 0x00000005020b7c24 */ /* 0x040fe4000f8e020b */
[----:B------:R-:W-:-:S04]  /*9c80*/  IMAD.WIDE.U32 R8, R2, UR4, R6 ;  /* 0x0000000402087c25 */ /* 0x000fc8000f8e0006 */
[----:B------:R-:W-:Y:S01]  /*9c90*/  FMUL.FTZ R2, R85, R114 ;  /* 0x0000007255027220 */ /* 0x000fe20000410000 */
[----:B----4-:R-:W-:Y:S02]  /*9ca0*/  LEA R6, P0, R8, UR10, 0x1 ;  /* 0x0000000a08067c11 */ /* 0x010fe4000f8008ff */
[----:B------:R-:W-:Y:S02]  /*9cb0*/  IADD3 R11, PT, PT, R9, R11, RZ ;  /* 0x0000000b090b7210 */ /* 0x000fe40007ffe0ff */
[----:B------:R-:W-:Y:S02]  /*9cc0*/  F2FP.BF16.F32.PACK_AB R9, R2, R67 ;  /* 0x000000430209723e */ /* 0x000fe400000010ff */
[----:B------:R-:W-:-:S05]  /*9cd0*/  LEA.HI.X R7, R8, UR11, R11, 0x1, P0 ;  /* 0x0000000b08077c11 */ /* 0x000fca00080f0c0b */
[----:B------:R4:W-:Y:S02]  /*9ce0*/  STG.E desc[UR6][R6.64], R9 ;  /* 0x0000000906007986 */ /* 0x0009e4000c101906 */
.L_x_158:
[----:B------:R-:W-:Y:S05]  /*9cf0*/  BSYNC.RECONVERGENT B0 ;  /* 0x0000000000007941 */ /* 0x000fea0003800200 */
.L_x_157:
[----:B------:R-:W-:Y:S02]  /*9d00*/  SHF.L.U32 R69, R69, 0x10, RZ ;  /* 0x0000001045457819 */ /* 0x000fe400000006ff */
[----:B---3--:R-:W-:Y:S02]  /*9d10*/  SHF.R.S32.HI R11, RZ, 0x1f, R31 ;  /* 0x0000001fff0b7819 */ /* 0x008fe4000001141f */
[----:B------:R-:W-:Y:S01]  /*9d20*/  SHF.L.U32 R83, R83, 0x10, RZ ;  /* 0x0000001053537819 */ /* 0x000fe200000006ff */
[----:B------:R-:W-:Y:S06]  /*9d30*/  BRA.U !UP0, `(.L_x_159) ;  /* 0x0000000108487547 */ /* 0x000fec000b800000 */
[----:B------:R-:W-:Y:S01]  /*9d40*/  FFMA.FTZ R35, R62, R35, R60 ;  /* 0x000000233e237223 */ /* 0x000fe2000001003c */
[----:B------:R-:W-:-:S03]  /*9d50*/  FFMA.FTZ R0, R63, R0, R61 ;  /* 0x000000003f007223 */ /* 0x000fc6000001003d */
[----:B------:R-:W-:Y:S01]  /*9d60*/  FMUL.FTZ R2, R35, -1.4426950216293334961 ;  /* 0xbfb8aa3b23027820 */ /* 0x000fe20000410000 */
[----:B----4-:R-:W-:-:S05]  /*9d70*/  FMUL.FTZ R6, R0, -1.4426950216293334961 ;  /* 0xbfb8aa3b00067820 */ /* 0x010fca0000410000 */
[----:B------:R-:W3:Y:S04]  /*9d80*/  MUFU.EX2 R2, R2 ;  /* 0x0000000200027308 */ /* 0x000ee80000000800 */
[----:B------:R-:W4:Y:S01]  /*9d90*/  MUFU.EX2 R6, R6 ;  /* 0x0000000600067308 */ /* 0x000f220000000800 */
[----:B---3--:R-:W-:Y:S01]  /*9da0*/  FADD.FTZ R4, R2, 1 ;  /* 0x3f80000002047421 */ /* 0x008fe20000010000 */
[----:B----4-:R-:W-:-:S05]  /*9db0*/  FADD.FTZ R7, R6, 1 ;  /* 0x3f80000006077421 */ /* 0x010fca0000010000 */
[----:B------:R-:W3:Y:S08]  /*9dc0*/  MUFU.RCP R4, R4 ;  /* 0x0000000400047308 */ /* 0x000ef00000001000 */
[----:B------:R-:W4:Y:S01]  /*9dd0*/  MUFU.RCP R8, R7 ;  /* 0x0000000700087308 */ /* 0x000f220000001000 */
[----:B---3--:R-:W-:Y:S01]  /*9de0*/  FADD.FTZ R10, -R4, 1 ;  /* 0x3f800000040a7421 */ /* 0x008fe20000010100 */
[----:B------:R-:W-:-:S03]  /*9df0*/  FMUL.FTZ R69, R69, R4 ;  /* 0x0000000445457220 */ /* 0x000fc60000410000 */
[----:B------:R-:W-:Y:S01]  /*9e00*/  FFMA.FTZ R10, R35, R10, 1 ;  /* 0x3f800000230a7423 */ /* 0x000fe2000001000a */
[----:B----4-:R-:W-:Y:S01]  /*9e10*/  FADD.FTZ R9, -R8, 1 ;  /* 0x3f80000008097421 */ /* 0x010fe20000010100 */
[----:B------:R-:W-:Y:S02]  /*9e20*/  FMUL.FTZ R83, R83, R8 ;  /* 0x0000000853537220 */ /* 0x000fe40000410000 */
[----:B------:R-:W-:Y:S01]  /*9e30*/  FMUL.FTZ R69, R69, R10 ;  /* 0x0000000a45457220 */ /* 0x000fe20000410000 */
[----:B------:R-:W-:-:S04]  /*9e40*/  FFMA.FTZ R0, R0, R9, 1 ;  /* 0x3f80000000007423 */ /* 0x000fc80000010009 */
[----:B------:R-:W-:-:S07]  /*9e50*/  FMUL.FTZ R83, R83, R0 ;  /* 0x0000000053537220 */ /* 0x000fce0000410000 */
.L_x_159:
[----:B------:R-:W-:Y:S01]  /*9e60*/  ISETP.GE.AND.EX P3, PT, R11, UR9, PT, P3 ;  /* 0x000000090b007c0c */ /* 0x000fe2000bf66330 */
[----:B------:R-:W-:Y:S01]  /*9e70*/  FFMA.FTZ R5, R62, R69, -R5 ;  /* 0x000000453e057223 */ /* 0x000fe20000010805 */
[----:B------:R-:W-:Y:S01]  /*9e80*/  FFMA.FTZ R63, R63, R83, -R28 ;  /* 0x000000533f3f7223 */ /* 0x000fe2000001081c */
[----:B------:R-:W-:Y:S02]  /*9e90*/  BSSY.RECONVERGENT B0, `(.L_x_160) ;  /* 0x000000f000007945 */ /* 0x000fe40003800200 */
[-C--:B----4-:R-:W-:Y:S01]  /*9ea0*/  FMUL.FTZ R7, R5, R114.reuse ;  /* 0x0000007205077220 */ /* 0x090fe20000410000 */
[----:B------:R-:W-:-:S07]  /*9eb0*/  FMUL.FTZ R114, R63, R114 ;  /* 0x000000723f727220 */ /* 0x000fce0000410000 */
[----:B------:R-:W-:Y:S05]  /*9ec0*/  @P3 BRA `(.L_x_161) ;  /* 0x00000000002c3947 */ /* 0x000fea0003800000 */
[----:B------:R-:W3:Y:S01]  /*9ed0*/  LDCU.64 UR4, c[0x0][0x3f8] ;  /* 0x00007f00ff0477ac */ /* 0x000ee20008000a00 */
[----:B------:R-:W-:Y:S02]  /*9ee0*/  MOV R119, R121 ;  /* 0x0000007900777202 */ /* 0x000fe40000000f00 */
[----:B------:R-:W-:Y:S01]  /*9ef0*/  F2FP.BF16.F32.PACK_AB R7, R114, R7 ;  /* 0x000000077207723e */ /* 0x000fe200000010ff */
[----:B------:R-:W4:Y:S01]  /*9f00*/  LDCU.64 UR8, c[0x0][0x380] ;  /* 0x00007000ff0877ac */ /* 0x000f220008000a00 */
[----:B---3--:R-:W-:Y:S02]  /*9f10*/  IMAD R0, R11, UR4, RZ ;  /* 0x000000040b007c24 */ /* 0x008fe4000f8e02ff */
[----:B------:R-:W-:-:S04]  /*9f20*/  IMAD.WIDE.U32 R118, R31, UR4, R118 ;  /* 0x000000041f767c25 */ /* 0x000fc8000f8e0076 */
[----:B------:R-:W-:Y:S01]  /*9f30*/  IMAD R31, R31, UR5, R0 ;  /* 0x000000051f1f7c24 */ /* 0x000fe2000f8e0200 */
[----:B----4-:R-:W-:-:S04]  /*9f40*/  LEA R4, P0, R118, UR8, 0x1 ;  /* 0x0000000876047c11 */ /* 0x010fc8000f8008ff */
[----:B------:R-:W-:-:S04]  /*9f50*/  IADD3 R31, PT, PT, R119, R31, RZ ;  /* 0x0000001f771f7210 */ /* 0x000fc80007ffe0ff */
[----:B------:R-:W-:-:S05]  /*9f60*/  LEA.HI.X R5, R118, UR9, R31, 0x1, P0 ;  /* 0x0000000976057c11 */ /* 0x000fca00080f0c1f */
[----:B------:R3:W-:Y:S02]  /*9f70*/  STG.E desc[UR6][R4.64], R7 ;  /* 0x0000000704007986 */ /* 0x0007e4000c101906 */
.L_x_161:
[----:B------:R-:W-:Y:S05]  /*9f80*/  BSYNC.RECONVERGENT B0 ;  /* 0x0000000000007941 */ /* 0x000fea0003800200 */
.L_x_160:
[----:B------:R-:W4:Y:S01]  /*9f90*/  LDCU UR4, c[0x0][0x410] ;  /* 0x00008200ff0477ac */ /* 0x000f220008000800 */
[----:B0-----:R-:W-:Y:S02]  /*9fa0*/  IADD3 R81, PT, PT, R23, R81, RZ ;  /* 0x0000005117517210 */ /* 0x001fe40007ffe0ff */
[----:B------:R-:W-:Y:S01]  /*9fb0*/  IADD3 R80, PT, PT, R80, 0x1, RZ ;  /* 0x0000000150507810 */ /* 0x000fe20007ffe0ff */
[----:B------:R-:W4:Y:S02]  /*9fc0*/  LDCU UR5, c[0x0][0x3e0] ;  /* 0x00007c00ff0577ac */ /* 0x000f240008000800 */
[----:B----4-:R-:W-:-:S06]  /*9fd0*/  UIMAD UR4, UR4, UR5, URZ ;  /* 0x00000005040472a4 */ /* 0x010fcc000f8e02ff */
[----:B------:R-:W-:-:S13]  /*9fe0*/  ISETP.GE.AND P0, PT, R81, UR4, PT ;  /* 0x0000000451007c0c */ /* 0x000fda000bf06270 */
[----:B------:R-:W-:Y:S05]  /*9ff0*/  @!P0 BRA `(.L_x_162) ;  /* 0xffffff60002c8947 */ /* 0x000fea000383ffff */
.L_x_95:
[----:B------:R-:W0:Y:S01]  /*a000*/  S2R R9, SR_TID.X ;  /* 0x0000000000097919 */ /* 0x000e220000002100 */
[----:B---3--:R-:W3:Y:S01]  /*a010*/  LDC R4, c[0x0][0x370] ;  /* 0x0000dc00ff047b82 */ /* 0x008ee20000000800 */
[----:B------:R-:W-:Y:S07]  /*a020*/  BSSY.RECONVERGENT B0, `(.L_x_163) ;  /* 0x000000e000007945 */ /* 0x000fee0003800200 */
[----:B------:R-:W4:Y:S08]  /*a030*/  LDC R7, c[0x0][0x374] ;  /* 0x0000dd00ff077b82 */ /* 0x000f300000000800 */
[----:B------:R-:W5:Y:S01]  /*a040*/  LDC.64 R2, c[0x0][0x3c8] ;  /* 0x0000f200ff027b82 */ /* 0x000f620000000a00 */
[----:B---3--:R-:W-:-:S02]  /*a050*/  ISETP.NE.AND P0, PT, R4, 0x1, PT ;  /* 0x000000010400780c */ /* 0x008fc40003f05270 */
[----:B0-----:R-:W-:Y:S02]  /*a060*/  ISETP.NE.AND P1, PT, R9, RZ, PT ;  /* 0x000000ff0900720c */ /* 0x001fe40003f25270 */
[----:B----4-:R-:W-:-:S04]  /*a070*/  SHF.L.U32 R0, R7, 0x1, RZ ;  /* 0x0000000107007819 */ /* 0x010fc800000006ff */
[----:B------:R-:W-:-:S05]  /*a080*/  SEL R5, R0, RZ, P0 ;  /* 0x000000ff00057207 */ /* 0x000fca0000000000 */
[----:B-----5:R-:W-:Y:S02]  /*a090*/  IMAD.WIDE.U32 R2, R5, 0x4, R2 ;  /* 0x0000000405027825 */ /* 0x020fe400078e0002 */
[----:B------:R-:W-:Y:S05]  /*a0a0*/  @P1 BRA `(.L_x_164) ;  /* 0x0000000000141947 */ /* 0x000fea0003800000 */
[----:B------:R-:W-:Y:S01]  /*a0b0*/  HFMA2 R5, -RZ, RZ, 0, 5.9604644775390625e-08 ;  /* 0x00000001ff057431 */ /* 0x000fe200000001ff */
[----:B------:R-:W-:Y:S06]  /*a0c0*/  MEMBAR.ALL.GPU ;  /* 0x0000000000007992 */ /* 0x000fec000000a000 */
[----:B------:R-:W-:-:S00]  /*a0d0*/  ERRBAR ;  /* 0x00000000000079ab */ /* 0x000fc00000000000 */
[----:B------:R-:W-:Y:S06]  /*a0e0*/  CGAERRBAR ;  /* 0x00000000000075ab */ /* 0x000fec0000000000 */
[----:B------:R0:W-:Y:S02]  /*a0f0*/  REDG.E.ADD.S32.STRONG.GPU desc[UR6][R2.64], R5 ;  /* 0x000000050200798e */ /* 0x0001e4000c12e306 */
.L_x_164:
[----:B------:R-:W-:Y:S05]  /*a100*/  BSYNC.RECONVERGENT B0 ;  /* 0x0000000000007941 */ /* 0x000fea0003800200 */
.L_x_163:
[----:B------:R-:W3:Y:S01]  /*a110*/  S2UR UR5, SR_CTAID.Y ;  /* 0x00000000000579c3 */ /* 0x000ee20000002600 */
[----:B0-----:R-:W-:Y:S02]  /*a120*/  IADD3 R5, PT, PT, R7, -0x1, RZ ;  /* 0xffffffff07057810 */ /* 0x001fe40007ffe0ff */
[----:B------:R-:W-:-:S05]  /*a130*/  IADD3 R0, PT, PT, R4, -0x1, RZ ;  /* 0xffffffff04007810 */ /* 0x000fca0007ffe0ff */
[----:B------:R-:W0:Y:S01]  /*a140*/  S2UR UR4, SR_CTAID.X ;  /* 0x00000000000479c3 */ /* 0x000e220000002500 */
[----:B---3--:R-:W-:-:S04]  /*a150*/  ISETP.NE.AND P0, PT, R5, UR5, PT ;  /* 0x0000000505007c0c */ /* 0x008fc8000bf05270 */
[----:B0-----:R-:W-:-:S13]  /*a160*/  ISETP.NE.OR P0, PT, R0, UR4, P0 ;  /* 0x0000000400007c0c */ /* 0x001fda0008705670 */
[----:B------:R-:W-:Y:S05]  /*a170*/  @P0 EXIT ;  /* 0x000000000000094d */ /* 0x000fea0003800000 */
[----:B------:R-:W-:Y:S05]  /*a180*/  @P1 BRA `(.L_x_165) ;  /* 0x0000000000201947 */ /* 0x000fea0003800000 */
[----:B------:R-:W-:-:S05]  /*a190*/  IMAD R0, R4, R7, RZ ;  /* 0x0000000704007224 */ /* 0x000fca00078e02ff */
[----:B------:R-:W-:-:S13]  /*a1a0*/  ISETP.NE.AND P0, PT, R0, -0x1, PT ;  /* 0xffffffff0000780c */ /* 0x000fda0003f05270 */
[----:B------:R-:W-:Y:S05]  /*a1b0*/  @!P0 BRA `(.L_x_165) ;  /* 0x0000000000148947 */ /* 0x000fea0003800000 */
.L_x_166:
[----:B------:R-:W3:Y:S04]  /*a1c0*/  LDG.E.STRONG.GPU R5, desc[UR6][R2.64] ;  /* 0x0000000602057981 */ /* 0x000ee8000c1ef900 */
[----:B---3--:R-:W-:Y:S01]  /*a1d0*/  CCTL.IVALL ;  /* 0x00000000ff00798f */ /* 0x008fe20002000000 */
[----:B------:R-:W-:Y:S05]  /*a1e0*/  YIELD ;  /* 0x0000000000007946 */ /* 0x000fea0003800000 */
[----:B------:R-:W-:-:S13]  /*a1f0*/  ISETP.NE.AND P0, PT, R5, R0, PT ;  /* 0x000000000500720c */ /* 0x000fda0003f05270 */
[----:B------:R-:W-:Y:S05]  /*a200*/  @P0 BRA `(.L_x_166) ;  /* 0xfffffffc00ec0947 */ /* 0x000fea000383ffff */
.L_x_165:
        /* <DEDUP_REMOVED lines=29> */
[----:B-1----:R-:W-:Y:S02]  /*a3e0*/  LEA.HI R26, P2, R11, R6, RZ, 0x1 ;  /* 0x000000060b1a7211 */ /* 0x002fe400078508ff */
        /* <DEDUP_REMOVED lines=13> */
[----:B------:R-:W3:Y:S01]  /*a4c0*/  LDCU.64 UR10, c[0x0][0x388] ;  /* 0x00007100ff0a77ac */ /* 0x000ee20008000a00 */
        /* <DEDUP_REMOVED lines=12> */
[----:B---3--:R-:W-:Y:S02]  /*a590*/  IADD3 R20, P1, PT, R20, UR10, RZ ;  /* 0x0000000a14147c10 */ /* 0x008fe4000ff3e0ff */
[----:B------:R-:W-:-:S02]  /*a5a0*/  IADD3 R2, P3, PT, RZ, -R2, RZ ;  /* 0x80000002ff027210 */ /* 0x000fc40007f7e0ff */
[----:B------:R-:W-:Y:S02]  /*a5b0*/  IADD3.X R21, PT, PT, R21, UR11, RZ, P1, !PT ;  /* 0x0000000b15157c10 */ /* 0x000fe40008ffe4ff */
[----:B------:R-:W-:Y:S02]  /*a5c0*/  IADD3.X R4, PT, PT, RZ, -0x1, RZ, P3, !PT ;  /* 0xffffffffff047810 */ /* 0x000fe40001ffe4ff */
[----:B------:R-:W-:-:S07]  /*a5d0*/  IADD3.X R30, PT, PT, RZ, R30, RZ, P2, !PT ;  /* 0x0000001eff1e7210 */ /* 0x000fce00017fe4ff */
.L_x_169:
[-C--:B0-----:R-:W-:Y:S02]  /*a5e0*/  LEA R10, P1, R0, R25.reuse, 0x2 ;  /* 0x00000019000a7211 */ /* 0x081fe400078210ff */
[----:B--2---:R-:W-:Y:S02]  /*a5f0*/  IADD3 R12, P2, PT, R25, R6, RZ ;  /* 0x00000006190c7210 */ /* 0x004fe40007f5e0ff */
        /* <DEDUP_REMOVED lines=27> */
.L_x_168:
[----:B------:R-:W-:Y:S05]  /*a7b0*/  BSYNC.RECONVERGENT B0 ;  /* 0x0000000000007941 */ /* 0x000fea0003800200 */
.L_x_167:
[----:B------:R-:W-:Y:S05]  /*a7c0*/  @!P0 EXIT ;  /* 0x000000000000894d */ /* 0x000fea0003800000 */
[----:B------:R-:W-:Y:S01]  /*a7d0*/  SHF.L.U64.HI R39, R26, 0x2, R35 ;  /* 0x000000021a277819 */ /* 0x000fe20000010223 */
[----:B------:R-:W1:Y:S01]  /*a7e0*/  LDCU.64 UR4, c[0x0][0x3d8] ;  /* 0x00007b00ff0477ac */ /* 0x000e620008000a00 */
[C---:B------:R-:W-:Y:S02]  /*a7f0*/  SHF.L.U64.HI R33, R32.reuse, 0x2, R33 ;  /* 0x0000000220217819 */ /* 0x040fe40000010221 */
[----:B------:R-:W-:Y:S01]  /*a800*/  SHF.L.U32 R31, R32, 0x2, RZ ;  /* 0x00000002201f7819 */ /* 0x000fe200000006ff */
[----:B------:R-:W3:Y:S01]  /*a810*/  LDCU.64 UR8, c[0x0][0x388] ;  /* 0x00007100ff0877ac */ /* 0x000ee20008000a00 */
[----:B------:R-:W-:Y:S02]  /*a820*/  SHF.L.U32 R41, R26, 0x2, RZ ;  /* 0x000000021a297819 */ /* 0x000fe400000006ff */
[C---:B------:R-:W-:Y:S01]  /*a830*/  SHF.L.U64.HI R35, R0.reuse, 0x2, R3 ;  /* 0x0000000200237819 */ /* 0x040fe20000010203 */
[----:B------:R-:W4:Y:S01]  /*a840*/  LDCU.64 UR10, c[0x0][0x390] ;  /* 0x00007200ff0a77ac */ /* 0x000f220008000a00 */
[----:B------:R-:W-:-:S07]  /*a850*/  SHF.L.U32 R37, R0, 0x2, RZ ;  /* 0x0000000200257819 */ /* 0x000fce00000006ff */
.L_x_170:
[C---:B0-----:R-:W-:Y:S02]  /*a860*/  SHF.L.U32 R18, R5.reuse, 0x2, RZ ;  /* 0x0000000205127819 */ /* 0x041fe400000006ff */
[----:B------:R-:W-:Y:S02]  /*a870*/  SHF.L.U64.HI R2, R5, 0x2, R30 ;  /* 0x0000000205027819 */ /* 0x000fe4000001021e */
[----:B-1----:R-:W-:-:S04]  /*a880*/  IADD3 R6, P0, PT, R18, UR4, RZ ;  /* 0x0000000412067c10 */ /* 0x002fc8000ff1e0ff */
[----:B------:R-:W-:Y:S02]  /*a890*/  IADD3.X R7, PT, PT, R2, UR5, RZ, P0, !PT ;  /* 0x0000000502077c10 */ /* 0x000fe400087fe4ff */
[C---:B------:R-:W-:Y:S02]  /*a8a0*/  IADD3 R8, P0, PT, R6.reuse, R37, RZ ;  /* 0x0000002506087210 */ /* 0x040fe40007f1e0ff */
[C---:B--2---:R-:W-:Y:S01]  /*a8b0*/  IADD3 R12, P1, PT, R6.reuse, R41, RZ ;  /* 0x00000029060c7210 */ /* 0x044fe20007f3e0ff */
[----:B------:R0:W2:Y:S01]  /*a8c0*/  LDG.E R20, desc[UR6][R6.64] ;  /* 0x0000000606147981 */ /* 0x0000a2000c1e1900 */
[C---:B------:R-:W-:Y:S02]  /*a8d0*/  IADD3.X R9, PT, PT, R7.reuse, R35, RZ, P0, !PT ;  /* 0x0000002307097210 */ /* 0x040fe400007fe4ff */
[----:B------:R-:W-:Y:S02]  /*a8e0*/  IADD3 R10, P0, PT, R6, R31, RZ ;  /* 0x0000001f060a7210 */ /* 0x000fe40007f1e0ff */
[C---:B------:R-:W-:Y:S01]  /*a8f0*/  IADD3.X R13, PT, PT, R7.reuse, R39, RZ, P1, !PT ;  /* 0x00000027070d7210 */ /* 0x040fe20000ffe4ff */
[----:B------:R1:W2:Y:S01]  /*a900*/  LDG.E R21, desc[UR6][R8.64] ;  /* 0x0000000608157981 */ /* 0x0002a2000c1e1900 */
[----:B------:R-:W-:-:S03]  /*a910*/  IADD3.X R11, PT, PT, R7, R33, RZ, P0, !PT ;  /* 0x00000021070b7210 */ /* 0x000fc600007fe4ff */
[----:B------:R-:W5:Y:S04]  /*a920*/  LDG.E R23, desc[UR6][R12.64] ;  /* 0x000000060c177981 */ /* 0x000f68000c1e1900 */
[----:B------:R1:W5:Y:S01]  /*a930*/  LDG.E R22, desc[UR6][R10.64] ;  /* 0x000000060a167981 */ /* 0x000362000c1e1900 */
[C---:B------:R-:W-:Y:S02]  /*a940*/  SHF.L.U32 R28, R5.reuse, 0x3, RZ ;  /* 0x00000003051c7819 */ /* 0x040fe400000006ff */
[----:B------:R-:W-:Y:S02]  /*a950*/  SHF.L.U64.HI R29, R5, 0x3, R30 ;  /* 0x00000003051d7819 */ /* 0x000fe4000001021e */
[----:B------:R-:W-:Y:S02]  /*a960*/  LOP3.LUT R16, R28, 0xfffffff8, RZ, 0xc0, !PT ;  /* 0xfffffff81c107812 */ /* 0x000fe400078ec0ff */
[----:B------:R-:W-:-:S02]  /*a970*/  LOP3.LUT R18, R18, 0xfffffffc, RZ, 0xc0, !PT ;  /* 0xfffffffc12127812 */ /* 0x000fc400078ec0ff */
[----:B------:R-:W-:Y:S02]  /*a980*/  LOP3.LUT R4, R29, 0x3, RZ, 0xc0, !PT ;  /* 0x000000031d047812 */ /* 0x000fe400078ec0ff */
[----:B---3--:R-:W-:Y:S02]  /*a990*/  IADD3 R14, P0, PT, R16, UR8, RZ ;  /* 0x00000008100e7c10 */ /* 0x008fe4000ff1e0ff */
[----:B------:R-:W-:Y:S02]  /*a9a0*/  LOP3.LUT R2, R2, 0x3, RZ, 0xc0, !PT ;  /* 0x0000000302027812 */ /* 0x000fe400078ec0ff */
[----:B----4-:R-:W-:Y:S02]  /*a9b0*/  IADD3 R16, P1, PT, R16, UR10, RZ ;  /* 0x0000000a10107c10 */ /* 0x010fe4000ff3e0ff */
[----:B------:R-:W-:Y:S02]  /*a9c0*/  IADD3 R18, P2, PT, R18, UR4, RZ ;  /* 0x0000000412127c10 */ /* 0x000fe4000ff5e0ff */
[----:B------:R-:W-:-:S02]  /*a9d0*/  IADD3.X R15, PT, PT, R4, UR9, RZ, P0, !PT ;  /* 0x00000009040f7c10 */ /* 0x000fc400087fe4ff */
[----:B------:R-:W-:Y:S02]  /*a9e0*/  IADD3.X R17, PT, PT, R4, UR11, RZ, P1, !PT ;  /* 0x0000000b04117c10 */ /* 0x000fe40008ffe4ff */
[----:B------:R-:W-:Y:S02]  /*a9f0*/  IADD3.X R19, PT, PT, R2, UR5, RZ, P2, !PT ;  /* 0x0000000502137c10 */ /* 0x000fe400097fe4ff */
[C---:B0-----:R-:W-:Y:S02]  /*aa00*/  IADD3 R6, P0, PT, R18.reuse, R37, RZ ;  /* 0x0000002512067210 */ /* 0x041fe40007f1e0ff */
[C---:B-1----:R-:W-:Y:S02]  /*aa10*/  IADD3 R8, P1, PT, R18.reuse, R31, RZ ;  /* 0x0000001f12087210 */ /* 0x042fe40007f3e0ff */
[----:B------:R-:W-:Y:S02]  /*aa20*/  IADD3 R10, P2, PT, R18, R41, RZ ;  /* 0x00000029120a7210 */ /* 0x000fe40007f5e0ff */
[----:B------:R-:W-:-:S02]  /*aa30*/  IADD3.X R7, PT, PT, R19, R35, RZ, P0, !PT ;  /* 0x0000002313077210 */ /* 0x000fc400007fe4ff */
[C---:B------:R-:W-:Y:S02]  /*aa40*/  IADD3.X R9, PT, PT, R19.reuse, R33, RZ, P1, !PT ;  /* 0x0000002113097210 */ /* 0x040fe40000ffe4ff */
[----:B------:R-:W-:Y:S01]  /*aa50*/  IADD3.X R11, PT, PT, R19, R39, RZ, P2, !PT ;  /* 0x00000027130b7210 */ /* 0x000fe200017fe4ff */
[----:B--2---:R0:W-:Y:S04]  /*aa60*/  STG.E.64 desc[UR6][R14.64], R20 ;  /* 0x000000140e007986 */ /* 0x0041e8000c101b06 */
        /* <DEDUP_REMOVED lines=45> */
[----:B---3--:R1:W-:Y:S04]  /*ad40*/  STG.E.64 desc[UR6][R14.64], R24 ;  /* 0x000000180e007986 */ /* 0x0083e8000c101b06 */
[----:B--2---:R1:W-:Y:S07]  /*ad50*/  STG.E.64 desc[UR6][R16.64], R26 ;  /* 0x0000001a10007986 */ /* 0x0043ee000c101b06 */
[----:B------:R-:W-:Y:S05]  /*ad60*/  @P0 BRA `(.L_x_170) ;  /* 0xfffffff800bc0947 */ /* 0x000fea000383ffff */
[----:B------:R-:W-:Y:S05]  /*ad70*/  EXIT ;  /* 0x000000000000794d */ /* 0x000fea0003800000 */
.L_x_171:
        /* <DEDUP_REMOVED lines=16> */
.L_x_4498:


//--------------------- .text._Z35group_norm_nhwc_bwd_one_pass_kernelI11Bf16IOFp32WLi512ELi64ELi512EEv26Group_norm_nhwc_bwd_params --------------------------
	.section	.text._Z35group_norm_nhwc_bwd_one_pass_kernelI11Bf16IOFp32WLi512ELi64ELi512EEv26Group_norm_nhwc_bwd_params,"ax",@progbits
	.align	128
        .global         _Z35group_norm_nhwc_bwd_one_pass_kernelI11Bf16IOFp32WLi512ELi64ELi512EEv26Group_norm_nhwc_bwd_params
        .type           _Z35group_norm_nhwc_bwd_one_pass_kernelI11Bf16IOFp32WLi512ELi64ELi512EEv26Group_norm_nhwc_bwd_params,@function
        .size           _Z35group_norm_nhwc_bwd_one_pass_kernelI11Bf16IOFp32WLi512ELi64ELi512EEv26Group_norm_nhwc_bwd_params,(.L_x_4499 - _Z35group_norm_nhwc_bwd_one_pass_kernelI11Bf16IOFp32WLi512ELi64ELi512EEv26Group_norm_nhwc_bwd_params)
        .other          _Z35group_norm_nhwc_bwd_one_pass_kernelI11Bf16IOFp32WLi512ELi64ELi512EEv26Group_norm_nhwc_bwd_params,@"STO_CUDA_ENTRY STV_DEFAULT"
_Z35group_norm_nhwc_bwd_one_pass_kernelI11Bf16IOFp32WLi512ELi64ELi512EEv26Group_norm_nhwc_bwd_params:
.text._Z35group_norm_nhwc_bwd_one_pass_kernelI11Bf16IOFp32WLi512ELi64ELi512EEv26Group_norm_nhwc_bwd_params:
[----:B------:R-:W0:Y:S08]  /*0000*/  LDC R1, c[0x0][0x37c] ;  /* 0x0000df00ff017b82 */ /* 0x000e300000000800 */
[----:B------:R-:W1:Y:S01]  /*0010*/  S2UR UR8, SR_CTAID.Y ;  /* 0x00000000000879c3 */ /* 0x000e620000002600 */
[----:B------:R-:W2:Y:S01]  /*0020*/  LDCU UR4, c[0x0][0x410] ;  /* 0x00008200ff0477ac */ /* 0x000ea20008000800 */
[----:B0-----:R-:W-:Y:S01]  /*0030*/  IADD3 R1, PT, PT, R1, -0x210, RZ ;  /* 0xfffffdf001017810 */ /* 0x001fe20007ffe0ff */
[----:B------:R-:W2:Y:S03]  /*0040*/  LDCU UR5, c[0x0][0x3e0] ;  /* 0x00007c00ff0577ac */ /* 0x000ea60008000800 */
[----:B------:R-:W-:Y:S01]  /*0050*/  R2UR UR15, R1 ;  /* 0x00000000010f72ca */ /* 0x000fe200000e0000 */
[----:B------:R-:W0:Y:S01]  /*0060*/  LDCU.64 UR10, c[0x0][0x358] ;  /* 0x00006b00ff0a77ac */ /* 0x000e220008000a00 */
[----:B--2---:R-:W-:-:S04]  /*0070*/  UIMAD UR4, UR4, UR5, URZ ;  /* 0x00000005040472a4 */ /* 0x004fc8000f8e02ff */
[----:B-1----:R-:W-:-:S09]  /*0080*/  UISETP.GE.AND UP0, UPT, UR8, UR4, UPT ;  /* 0x000000040800728c */ /* 0x002fd2000bf06270 */
[----:B0-----:R-:W-:Y:S05]  /*0090*/  BRA.U UP0, `(.L_x_172) ;  /* 0x000000e500c87547 */ /* 0x001fea000b800000 */
[----:B------:R-:W-:-:S05]  /*00a0*/  UMOV UR4, URZ ;  /* 0x000000ff00047c82 */ /* 0x000fca0008000000 */
.L_x_198:
[----:B0-----:R-:W0:Y:S01]  /*00b0*/  LDCU UR14, c[0x0][0x410] ;  /* 0x00008200ff0e77ac */ /* 0x001e220008000800 */
[----:B------:R-:W1:Y:S01]  /*00c0*/  S2R R4, SR_TID.X ;  /* 0x0000000000047919 */ /* 0x000e620000002100 */
[----:B------:R-:W-:Y:S01]  /*00d0*/  IABS R3, UR8 ;  /* 0x0000000800037c13 */ /* 0x000fe20008000000 */
[----:B------:R-:W2:Y:S01]  /*00e0*/  S2UR UR20, SR_CTAID.X ;  /* 0x00000000001479c3 */ /* 0x000ea20000002500 */
[----:B------:R-:W-:Y:S01]  /*00f0*/  UMOV UR6, URZ ;  /* 0x000000ff00067c82 */ /* 0x000fe20008000000 */
[----:B------:R-:W3:Y:S01]  /*0100*/  LDCU UR12, c[0x0][0x41c] ;  /* 0x00008380ff0c77ac */ /* 0x000ee20008000800 */
[----:B------:R-:W-:Y:S02]  /*0110*/  R2UR UR9, R3 ;  /* 0x00000000030972ca */ /* 0x000fe400000e0000 */
[----:B------:R-:W-:Y:S01]  /*0120*/  LOP3.LUT R105, R105, 0xfeffffff, RZ, 0xc0, !PT ;  /* 0xfeffffff69697812 */ /* 0x000fe200078ec0ff */
[----:B------:R-:W4:Y:S01]  /*0130*/  LDCU.128 UR16, c[0x0][0x400] ;  /* 0x00008000ff1077ac */ /* 0x000f220008000c00 */
[----:B------:R-:W-:Y:S01]  /*0140*/  LOP3.LUT R106, R106, 0xfffffffe, RZ, 0xc0, !PT ;  /* 0xfffffffe6a6a7812 */ /* 0x000fe200078ec0ff */
[----:B------:R-:W-:Y:S01]  /*0150*/  UISETP.GE.AND UP4, UPT, UR8, URZ, UPT ;  /* 0x000000ff0800728c */ /* 0x000fe2000bf86270 */
[----:B0-----:R-:W-:Y:S01]  /*0160*/  MOV R0, UR14 ;  /* 0x0000000e00007c02 */ /* 0x001fe20008000f00 */
[----:B------:R-:W-:-:S03]  /*0170*/  UISETP.NE.AND UP0, UPT, UR14, URZ, UPT ;  /* 0x000000ff0e00728c */ /* 0x000fc6000bf05270 */
[----:B------:R-:W-:Y:S02]  /*0180*/  IABS R0, R0 ;  /* 0x0000000000007213 */ /* 0x000fe40000000000 */
[----:B---3--:R-:W-:Y:S01]  /*0190*/  MOV R3, UR12 ;  /* 0x0000000c00037c02 */ /* 0x008fe20008000f00 */
[----:B------:R-:W-:Y:S01]  /*01a0*/  ULOP3.LUT UR12, UR8, UR14, URZ, 0x3c, !UPT ;  /* 0x0000000e080c7292 */ /* 0x000fe2000f8e3cff */
[----:B------:R-:W-:Y:S02]  /*01b0*/  R2UR UR13, R0 ;  /* 0x00000000000d72ca */ /* 0x000fe400000e0000 */
[----:B----4-:R-:W-:Y:S01]  /*01c0*/  MOV R11, UR18 ;  /* 0x00000012000b7c02 */ /* 0x010fe20008000f00 */
[----:B------:R-:W-:-:S10]  /*01d0*/  UISETP.GE.AND UP5, UPT, UR12, URZ, UPT ;  /* 0x000000ff0c00728c */ /* 0x000fd4000bfa6270 */
[----:B------:R-:W0:Y:S08]  /*01e0*/  I2F.RP R0, UR13 ;  /* 0x0000000d00007d06 */ /* 0x000e300008209400 */
[----:B0-----:R-:W0:Y:S02]  /*01f0*/  MUFU.RCP R0, R0 ;  /* 0x0000000000007308 */ /* 0x001e240000001000 */
[----:B0-----:R-:W-:-:S02]  /*0200*/  IADD3 R2, PT, PT, R0, 0xffffffe, RZ ;  /* 0x0ffffffe00027810 */ /* 0x001fc40007ffe0ff */
[----:B-1----:R-:W-:-:S04]  /*0210*/  SHF.R.U32.HI R0, RZ, 0x5, R4 ;  /* 0x00000005ff007819 */ /* 0x002fc80000011604 */
[----:B------:R-:W0:Y:S01]  /*0220*/  F2I.FTZ.U32.TRUNC.NTZ R2, R2 ;  /* 0x0000000200027305 */ /* 0x000e22000021f000 */
[----:B--2---:R-:W-:-:S05]  /*0230*/  IMAD R0, R3, UR20, R0 ;  /* 0x0000001403007c24 */ /* 0x004fca000f8e0200 */
[C---:B------:R-:W-:Y:S02]  /*0240*/  ISETP.GE.U32.AND P0, PT, R0.reuse, UR16, PT ;  /* 0x0000001000007c0c */ /* 0x040fe4000bf06070 */
[----:B------:R-:W-:Y:S02]  /*0250*/  SHF.R.S32.HI R3, RZ, 0x1f, R0 ;  /* 0x0000001fff037819 */ /* 0x000fe40000011400 */
[----:B------:R-:W-:Y:S02]  /*0260*/  IADD3 R7, PT, PT, R0, 0x10, RZ ;  /* 0x0000001000077810 */ /* 0x000fe40007ffe0ff */
[----:B------:R-:W-:Y:S02]  /*0270*/  ISETP.GE.AND.EX P3, PT, R3, UR17, PT, P0 ;  /* 0x0000001103007c0c */ /* 0x000fe4000bf66300 */
[----:B------:R-:W-:Y:S02]  /*0280*/  ISETP.GE.U32.AND P0, PT, R7, UR16, PT ;  /* 0x0000001007007c0c */ /* 0x000fe4000bf06070 */
[----:B0-----:R-:W-:-:S02]  /*0290*/  R2UR UR7, R2 ;  /* 0x00000000020772ca */ /* 0x001fc400000e0000 */
[----:B------:R-:W-:Y:S02]  /*02a0*/  SHF.L.U32 R2, R4, 0x1, RZ ;  /* 0x0000000104027819 */ /* 0x000fe400000006ff */
[----:B------:R-:W-:Y:S02]  /*02b0*/  SHF.R.S32.HI R5, RZ, 0x1f, R7 ;  /* 0x0000001fff057819 */ /* 0x000fe40000011407 */
[----:B------:R-:W-:Y:S02]  /*02c0*/  LOP3.LUT R2, R2, 0x3e, RZ, 0xc0, !PT ;  /* 0x0000003e02027812 */ /* 0x000fe400078ec0ff */
[----:B------:R-:W-:Y:S01]  /*02d0*/  ISETP.GE.AND.EX P4, PT, R5, UR17, PT, P0 ;  /* 0x0000001105007c0c */ /* 0x000fe2000bf86300 */
[----:B------:R-:W0:Y:S01]  /*02e0*/  @!P3 LDC.64 R12, c[0x0][0x3f8] ;  /* 0x0000fe00ff0cbb82 */ /* 0x000e220000000a00 */
[----:B------:R-:W-:Y:S02]  /*02f0*/  IADD3 R9, PT, PT, R0, 0x20, RZ ;  /* 0x0000002000097810 */ /* 0x000fe40007ffe0ff */
[----:B------:R-:W-:Y:S01]  /*0300*/  @P3 LOP3.LUT R105, R105, 0x1000000, RZ, 0xfc, !PT ;  /* 0x0100000069693812 */ /* 0x000fe200078efcff */
[----:B------:R-:W-:Y:S01]  /*0310*/  UIADD3 UR5, UPT, UPT, URZ, -UR7, URZ ;  /* 0x80000007ff057290 */ /* 0x000fe2000fffe0ff */
[----:B------:R-:W-:-:S02]  /*0320*/  ISETP.GE.U32.AND P0, PT, R9, UR16, PT ;  /* 0x0000001009007c0c */ /* 0x000fc4000bf06070 */
[----:B------:R-:W-:Y:S01]  /*0330*/  SHF.R.S32.HI R17, RZ, 0x1f, R9 ;  /* 0x0000001fff117819 */ /* 0x000fe20000011409 */
[----:B------:R-:W-:Y:S01]  /*0340*/  UIMAD UR5, UR5, UR13, URZ ;  /* 0x0000000d050572a4 */ /* 0x000fe2000f8e02ff */
[----:B------:R-:W1:Y:S01]  /*0350*/  @!P3 LDC.64 R14, c[0x0][0x398] ;  /* 0x0000e600ff0ebb82 */ /* 0x000e620000000a00 */
[----:B------:R-:W-:Y:S02]  /*0360*/  LOP3.LUT R105, R105, 0xff7fffff, RZ, 0xc0, !PT ;  /* 0xff7fffff69697812 */ /* 0x000fe400078ec0ff */
[----:B------:R-:W-:Y:S01]  /*0370*/  UIMAD.WIDE.U32 UR6, UR7, UR5, UR6 ;  /* 0x00000005070672a5 */ /* 0x000fe2000f8e0006 */
[----:B------:R-:W-:Y:S02]  /*0380*/  ISETP.GE.AND.EX P6, PT, R17, UR17, PT, P0 ;  /* 0x0000001111007c0c */ /* 0x000fe4000bfc6300 */
[----:B------:R-:W-:Y:S01]  /*0390*/  @P4 LOP3.LUT R105, R105, 0x800000, RZ, 0xfc, !PT ;  /* 0x0080000069694812 */ /* 0x000fe200078efcff */
[----:B------:R-:W-:Y:S01]  /*03a0*/  UIMAD.WIDE.U32 UR6, UR7, UR9, URZ ;  /* 0x00000009070672a5 */ /* 0x000fe2000f8e00ff */
[----:B------:R-:W2:Y:S01]  /*03b0*/  @!P3 LDC.64 R118, c[0x0][0x3a0] ;  /* 0x0000e800ff76bb82 */ /* 0x000ea20000000a00 */
[----:B------:R-:W-:-:S02]  /*03c0*/  IADD3 R67, PT, PT, R0, 0x170, RZ ;  /* 0x0000017000437810 */ /* 0x000fc40007ffe0ff */
[----:B------:R-:W-:Y:S01]  /*03d0*/  UIADD3 UR5, UPT, UPT, -UR7, URZ, URZ ;  /* 0x000000ff07057290 */ /* 0x000fe2000fffe1ff */
[----:B------:R-:W-:Y:S02]  /*03e0*/  LOP3.LUT R105, R105, 0xffbfffff, RZ, 0xc0, !PT ;  /* 0xffbfffff69697812 */ /* 0x000fe400078ec0ff */
[C---:B------:R-:W-:Y:S01]  /*03f0*/  IADD3 R71, PT, PT, R0.reuse, 0x180, RZ ;  /* 0x0000018000477810 */ /* 0x040fe20007ffe0ff */
[----:B------:R-:W-:Y:S01]  /*0400*/  UIMAD UR5, UR13, UR5, UR9 ;  /* 0x000000050d0572a4 */ /* 0x000fe2000f8e0209 */
[----:B0-----:R-:W-:Y:S01]  /*0410*/  @!P3 IMAD R3, R3, R12, RZ ;  /* 0x0000000c0303b224 */ /* 0x001fe200078e02ff */
[----:B------:R-:W-:Y:S01]  /*0420*/  ULOP3.LUT UR9, URZ, UR14, URZ, 0x33, !UPT ;  /* 0x0000000eff097292 */ /* 0x000fe2000f8e33ff */
[----:B------:R-:W0:Y:S01]  /*0430*/  @!P4 LDC.64 R22, c[0x0][0x3f8] ;  /* 0x0000fe00ff16cb82 */ /* 0x000e220000000a00 */
[----:B------:R-:W-:Y:S01]  /*0440*/  UISETP.GT.U32.AND UP2, UPT, UR13, UR5, UPT ;  /* 0x000000050d00728c */ /* 0x000fe2000bf44070 */
[----:B------:R-:W-:Y:S01]  /*0450*/  @!P3 IMAD R13, R0, R13, R3 ;  /* 0x0000000d000db224 */ /* 0x000fe200078e0203 */
[----:B------:R-:W-:-:S02]  /*0460*/  @P6 LOP3.LUT R105, R105, 0x400000, RZ, 0xfc, !PT ;  /* 0x0040000069696812 */ /* 0x000fc400078efcff */
[C---:B------:R-:W-:Y:S02]  /*0470*/  IADD3 R77, PT, PT, R0.reuse, 0x190, RZ ;  /* 0x00000190004d7810 */ /* 0x040fe40007ffe0ff */
[----:B------:R-:W-:Y:S01]  /*0480*/  IADD3 R107, PT, PT, R0, 0x1a0, RZ ;  /* 0x000001a0006b7810 */ /* 0x000fe20007ffe0ff */
[----:B------:R-:W3:Y:S01]  /*0490*/  @!P6 LDC.64 R26, c[0x0][0x3f8] ;  /* 0x0000fe00ff1aeb82 */ /* 0x000ee20000000a00 */
[----:B------:R-:W-:-:S03]  /*04a0*/  SHF.R.S32.HI R75, RZ, 0x1f, R77 ;  /* 0x0000001fff4b7819 */ /* 0x000fc6000001144d */
[----:B------:R-:W-:Y:S02]  /*04b0*/  @!UP2 UIADD3 UR5, UPT, UPT, UR5, -UR13, URZ ;  /* 0x8000000d0505a290 */ /* 0x000fe4000fffe0ff */
[----:B------:R-:W-:Y:S02]  /*04c0*/  @!UP2 UIADD3 UR7, UPT, UPT, UR7, 0x1, URZ ;  /* 0x000000010707a890 */ /* 0x000fe4000fffe0ff */
[----:B------:R-:W-:Y:S01]  /*04d0*/  UIADD3 UR6, UPT, UPT, UR5, -UR13, URZ ;  /* 0x8000000d05067290 */ /* 0x000fe2000fffe0ff */
[----:B------:R-:W4:Y:S01]  /*04e0*/  @!P4 LDC.64 R116, c[0x0][0x3a0] ;  /* 0x0000e800ff74cb82 */ /* 0x000f220000000a00 */
[----:B------:R-:W-:Y:S02]  /*04f0*/  UISETP.GT.U32.AND UP3, UPT, UR13, UR5, UPT ;  /* 0x000000050d00728c */ /* 0x000fe4000bf64070 */
[----:B------:R-:W-:Y:S02]  /*0500*/  UISETP.GE.U32.AND UP1, UPT, UR5, UR13, UPT ;  /* 0x0000000d0500728c */ /* 0x000fe4000bf26070 */
[----:B------:R-:W-:Y:S01]  /*0510*/  USEL UR5, UR6, UR5, !UP3 ;  /* 0x0000000506057287 */ /* 0x000fe2000d800000 */
[----:B0-----:R-:W-:-:S02]  /*0520*/  @!P4 IMAD R6, R5, R22, RZ ;  /* 0x000000160506c224 */ /* 0x001fc400078e02ff */
[----:B------:R-:W0:Y:S01]  /*0530*/  @!P6 LDC.64 R114, c[0x0][0x3a0] ;  /* 0x0000e800ff72eb82 */ /* 0x000e220000000a00 */
[----:B------:R-:W-:-:S04]  /*0540*/  @!UP4 UIADD3 UR5, UPT, UPT, -UR5, URZ, URZ ;  /* 0x000000ff0505c290 */ /* 0x000fc8000fffe1ff */
[----:B------:R-:W-:Y:S02]  /*0550*/  USEL UR13, UR9, UR5, !UP0 ;  /* 0x00000005090d7287 */ /* 0x000fe4000c000000 */
[----:B------:R-:W-:Y:S01]  /*0560*/  @UP1 UIADD3 UR7, UPT, UPT, UR7, 0x1, URZ ;  /* 0x0000000107071890 */ /* 0x000fe2000fffe0ff */
[----:B------:R-:W0:Y:S01]  /*0570*/  @!P6 LDC.64 R28, c[0x0][0x398] ;  /* 0x0000e600ff1ceb82 */ /* 0x000e220000000a00 */
[----:B------:R-:W-:Y:S02]  /*0580*/  USHF.L.U32 UR5, UR13, 0x6, URZ ;  /* 0x000000060d057899 */ /* 0x000fe400080006ff */
[----:B------:R-:W-:Y:S02]  /*0590*/  @!UP5 UIADD3 UR7, UPT, UPT, -UR7, URZ, URZ ;  /* 0x000000ff0707d290 */ /* 0x000fe4000fffe1ff */
[----:B------:R-:W-:Y:S02]  /*05a0*/  USHF.R.S32.HI UR6, URZ, 0x1f, UR5 ;  /* 0x0000001fff067899 */ /* 0x000fe40008011405 */
[----:B------:R-:W-:Y:S01]  /*05b0*/  USEL UR7, UR9, UR7, !UP0 ;  /* 0x0000000709077287 */ /* 0x000fe2000c000000 */
[----:B-----5:R-:W-:Y:S01]  /*05c0*/  LOP3.LUT R38, R2, UR5, RZ, 0xfc, !PT ;  /* 0x0000000502267c12 */ /* 0x020fe2000f8efcff */
[----:B------:R-:W0:Y:S02]  /*05d0*/  LDCU.U8 UR9, c[0x0][0x414] ;  /* 0x00008280ff0977ac */ /* 0x000e240008000000 */
[----:B------:R-:W-:Y:S01]  /*05e0*/  MOV R39, UR6 ;  /* 0x0000000600277c02 */ /* 0x000fe20008000f00 */
[----:B------:R-:W-:-:S02]  /*05f0*/  USHF.R.S32.HI UR5, URZ, 0x1f, UR7 ;  /* 0x0000001fff057899 */ /* 0x000fc40008011407 */
[----:B------:R-:W-:Y:S02]  /*0600*/  IMAD.WIDE.U32 R38, R11, UR7, R38 ;  /* 0x000000070b267c25 */ /* 0x000fe4000f8e0026 */
[----:B------:R-:W-:Y:S01]  /*0610*/  UIMAD UR5, UR5, UR18, URZ ;  /* 0x00000012050572a4 */ /* 0x000fe2000f8e02ff */
[----:B------:R-:W-:-:S03]  /*0620*/  IADD3 R11, PT, PT, R0, 0x30, RZ ;  /* 0x00000030000b7810 */ /* 0x000fc60007ffe0ff */
[----:B------:R-:W-:Y:S01]  /*0630*/  UIMAD UR5, UR7, UR19, UR5 ;  /* 0x00000013070572a4 */ /* 0x000fe2000f8e0205 */
[----:B------:R-:W-:Y:S01]  /*0640*/  @!P3 MOV R40, R38 ;  /* 0x000000260028b202 */ /* 0x000fe20000000f00 */
[----:B------:R-:W-:Y:S01]  /*0650*/  STL.64 [R1+0x1a0], R38 ;  /* 0x0001a02601007387 */ /* 0x000fe20000100a00 */
[----:B------:R-:W-:Y:S01]  /*0660*/  ISETP.GE.U32.AND P0, PT, R11, UR16, PT ;  /* 0x000000100b007c0c */ /* 0x000fe2000bf06070 */
[----:B------:R-:W0:Y:S01]  /*0670*/  LDCU.64 UR6, c[0x0][0x3b8] ;  /* 0x00007700ff0677ac */ /* 0x000e220008000a00 */
[----:B------:R-:W-:Y:S02]  /*0680*/  SHF.R.S32.HI R19, RZ, 0x1f, R11 ;  /* 0x0000001fff137819 */ /* 0x000fe4000001140b */
[----:B------:R-:W-:Y:S02]  /*0690*/  IADD3 R41, PT, PT, R39, UR5, RZ ;  /* 0x0000000527297c10 */ /* 0x000fe4000fffe0ff */
[----:B------:R-:W-:Y:S01]  /*06a0*/  ISETP.GE.AND.EX P5, PT, R19, UR17, PT, P0 ;  /* 0x0000001113007c0c */ /* 0x000fe2000bfa6300 */
[----:B------:R-:W-:-:S05]  /*06b0*/  @!P3 IMAD.WIDE.U32 R2, R0, R12, R40 ;  /* 0x0000000c0002b225 */ /* 0x000fca00078e0028 */
[----:B------:R-:W-:Y:S02]  /*06c0*/  @!P3 IADD3 R13, PT, PT, R3, R13, RZ ;  /* 0x0000000d030db210 */ /* 0x000fe40007ffe0ff */
[C---:B------:R-:W-:Y:S02]  /*06d0*/  @!P3 SHF.L.U32 R3, R2.reuse, 0x1, RZ ;  /* 0x000000010203b819 */ /* 0x040fe400000006ff */
[----:B------:R-:W-:-:S03]  /*06e0*/  @!P3 SHF.L.U64.HI R4, R2, 0x1, R13 ;  /* 0x000000010204b819 */ /* 0x000fc6000001020d */
[----:B------:R-:W0:Y:S01]  /*06f0*/  @!P5 LDC.64 R30, c[0x0][0x3f8] ;  /* 0x0000fe00ff1edb82 */ /* 0x000e220000000a00 */
[C---:B-1----:R-:W-:Y:S02]  /*0700*/  @!P3 IADD3 R2, P2, PT, R3.reuse, R14, RZ ;  /* 0x0000000e0302b210 */ /* 0x042fe40007f5e0ff */
[----:B--2---:R-:W-:Y:S02]  /*0710*/  @!P3 IADD3 R118, P1, PT, R3, R118, RZ ;  /* 0x000000760376b210 */ /* 0x004fe40007f3e0ff */
[C---:B------:R-:W-:Y:S02]  /*0720*/  @!P3 IADD3.X R3, PT, PT, R4.reuse, R15, RZ, P2, !PT ;  /* 0x0000000f0403b210 */ /* 0x040fe400017fe4ff */
[----:B------:R-:W-:Y:S01]  /*0730*/  LOP3.LUT P2, RZ, R105, 0x800000, RZ, 0xc0, !PT ;  /* 0x0080000069ff7812 */ /* 0x000fe2000784c0ff */
[----:B------:R-:W1:Y:S01]  /*0740*/  @!P5 LDC.64 R112, c[0x0][0x3a0] ;  /* 0x0000e800ff70db82 */ /* 0x000e620000000a00 */
[----:B------:R-:W-:Y:S01]  /*0750*/  @!P3 IADD3.X R119, PT, PT, R4, R119, RZ, P1, !PT ;  /* 0x000000770477b210 */ /* 0x000fe20000ffe4ff */
[----:B------:R-:W-:Y:S01]  /*0760*/  STL.64 [R1+0x200], R2 ;  /* 0x0002000201007387 */ /* 0x000fe20000100a00 */
[----:B------:R-:W-:-:S02]  /*0770*/  IADD3 R13, PT, PT, R0, 0x40, RZ ;  /* 0x00000040000d7810 */ /* 0x000fc40007ffe0ff */
[----:B------:R-:W-:Y:S01]  /*0780*/  IADD3 R15, PT, PT, R0, 0x50, RZ ;  /* 0x00000050000f7810 */ /* 0x000fe20007ffe0ff */
[----:B------:R-:W-:Y:S01]  /*0790*/  STL.64 [R1+0x1f8], R118 ;  /* 0x0001f87601007387 */ /* 0x000fe20000100a00 */
[----:B------:R-:W-:Y:S02]  /*07a0*/  ISETP.GE.U32.AND P0, PT, R13, UR16, PT ;  /* 0x000000100d007c0c */ /* 0x000fe4000bf06070 */
[----:B------:R-:W-:Y:S02]  /*07b0*/  SHF.R.S32.HI R21, RZ, 0x1f, R13 ;  /* 0x0000001fff157819 */ /* 0x000fe4000001140d */
[----:B------:R-:W-:Y:S01]  /*07c0*/  ISETP.GE.U32.AND P1, PT, R15, UR16, PT ;  /* 0x000000100f007c0c */ /* 0x000fe2000bf26070 */
[----:B------:R-:W2:Y:S01]  /*07d0*/  @!P2 LDC.64 R24, c[0x0][0x398] ;  /* 0x0000e600ff18ab82 */ /* 0x000ea20000000a00 */
[----:B------:R-:W-:Y:S01]  /*07e0*/  @!P2 MOV R4, R38 ;  /* 0x000000260004a202 */ /* 0x000fe20000000f00 */
[----:B------:R-:W-:Y:S01]  /*07f0*/  @!P2 IMAD R23, R7, R23, R6 ;  /* 0x000000170717a224 */ /* 0x000fe200078e0206 */
[----:B------:R-:W-:Y:S01]  /*0800*/  @!P2 MOV R5, R41 ;  /* 0x000000290005a202 */ /* 0x000fe20000000f00 */
[----:B---3--:R-:W-:Y:S01]  /*0810*/  @!P6 IMAD R6, R17, R26, RZ ;  /* 0x0000001a1106e224 */ /* 0x008fe200078e02ff */
[----:B------:R-:W-:-:S02]  /*0820*/  ISETP.GE.AND.EX P4, PT, R21, UR17, PT, P0 ;  /* 0x0000001115007c0c */ /* 0x000fc4000bf86300 */
[----:B------:R-:W-:Y:S01]  /*0830*/  SHF.R.S32.HI R17, RZ, 0x1f, R15 ;  /* 0x0000001fff117819 */ /* 0x000fe2000001140f */
[----:B------:R-:W-:Y:S01]  /*0840*/  @!P2 IMAD.WIDE.U32 R4, R7, R22, R4 ;  /* 0x000000160704a225 */ /* 0x000fe200078e0004 */
[----:B------:R-:W-:Y:S02]  /*0850*/  LOP3.LUT R105, R105, 0xffdfffff, RZ, 0xc0, !PT ;  /* 0xffdfffff69697812 */ /* 0x000fe400078ec0ff */
[----:B------:R-:W-:Y:S02]  /*0860*/  ISETP.GE.AND.EX P3, PT, R17, UR17, PT, P1 ;  /* 0x0000001111007c0c */ /* 0x000fe4000bf66310 */
[----:B------:R-:W-:Y:S01]  /*0870*/  @!P2 IADD3 R7, PT, PT, R5, R23, RZ ;  /* 0x000000170507a210 */ /* 0x000fe20007ffe0ff */
[----:B------:R-:W-:Y:S01]  /*0880*/  @!P6 IMAD R23, R9, R27, R6 ;  /* 0x0000001b0917e224 */ /* 0x000fe200078e0206 */
[----:B------:R-:W-:Y:S02]  /*0890*/  @!P6 MOV R6, R38 ;  /* 0x000000260006e202 */ /* 0x000fe40000000f00 */
[----:B------:R-:W-:Y:S01]  /*08a0*/  @!P2 SHF.L.U64.HI R8, R4, 0x1, R7 ;  /* 0x000000010408a819 */ /* 0x000fe20000010207 */
[----:B------:R-:W3:Y:S01]  /*08b0*/  @!P4 LDC.64 R110, c[0x0][0x3a0] ;  /* 0x0000e800ff6ecb82 */ /* 0x000ee20000000a00 */
[----:B------:R-:W-:-:S02]  /*08c0*/  @!P6 MOV R7, R41 ;  /* 0x000000290007e202 */ /* 0x000fc40000000f00 */
[----:B------:R-:W-:Y:S02]  /*08d0*/  @!P2 SHF.L.U32 R5, R4, 0x1, RZ ;  /* 0x000000010405a819 */ /* 0x000fe400000006ff */
[----:B------:R-:W-:Y:S01]  /*08e0*/  @P5 LOP3.LUT R105, R105, 0x200000, RZ, 0xfc, !PT ;  /* 0x0020000069695812 */ /* 0x000fe200078efcff */
[----:B------:R-:W-:Y:S01]  /*08f0*/  @!P6 IMAD.WIDE.U32 R6, R9, R26, R6 ;  /* 0x0000001a0906e225 */ /* 0x000fe200078e0006 */
[----:B----4-:R-:W-:Y:S01]  /*0900*/  @!P2 IADD3 R116, P0, PT, R5, R116, RZ ;  /* 0x000000740574a210 */ /* 0x010fe20007f1e0ff */
[----:B------:R-:W4:Y:S01]  /*0910*/  @!P4 LDC.64 R26, c[0x0][0x3f8] ;  /* 0x0000fe00ff1acb82 */ /* 0x000f220000000a00 */
[----:B------:R-:W-:Y:S02]  /*0920*/  LOP3.LUT R105, R105, 0xffefffff, RZ, 0xc0, !PT ;  /* 0xffefffff69697812 */ /* 0x000fe400078ec0ff */
[----:B------:R-:W-:Y:S01]  /*0930*/  @!P2 IADD3.X R117, PT, PT, R8, R117, RZ, P0, !PT ;  /* 0x000000750875a210 */ /* 0x000fe200007fe4ff */
[----:B------:R-:W-:Y:S01]  /*0940*/  STL.64 [R1+0x198], R40 ;  /* 0x0001982801007387 */ /* 0x000fe20000100a00 */
[----:B--2---:R-:W-:-:S02]  /*0950*/  @!P2 IADD3 R4, P0, PT, R5, R24, RZ ;  /* 0x000000180504a210 */ /* 0x004fc40007f1e0ff */
[----:B------:R-:W-:Y:S01]  /*0960*/  @!P6 IADD3 R9, PT, PT, R7, R23, RZ ;  /* 0x000000170709e210 */ /* 0x000fe20007ffe0ff */
[----:B------:R-:W2:Y:S01]  /*0970*/  @!P3 LDC.64 R100, c[0x0][0x3a0] ;  /* 0x0000e800ff64bb82 */ /* 0x000ea20000000a00 */
[----:B------:R-:W-:Y:S01]  /*0980*/  @!P2 IADD3.X R5, PT, PT, R8, R25, RZ, P0, !PT ;  /* 0x000000190805a210 */ /* 0x000fe200007fe4ff */
[----:B0-----:R-:W-:Y:S01]  /*0990*/  @!P5 IMAD R8, R19, R30, RZ ;  /* 0x0000001e1308d224 */ /* 0x001fe200078e02ff */
[C---:B------:R-:W-:Y:S01]  /*09a0*/  @!P6 SHF.L.U32 R7, R6.reuse, 0x1, RZ ;  /* 0x000000010607e819 */ /* 0x040fe200000006ff */
[----:B------:R0:W-:Y:S01]  /*09b0*/  STL [R1+0x1e8], R116 ;  /* 0x0001e87401007387 */ /* 0x0001e20000100800 */
[----:B------:R-:W-:Y:S01]  /*09c0*/  @!P6 SHF.L.U64.HI R10, R6, 0x1, R9 ;  /* 0x00000001060ae819 */ /* 0x000fe20000010209 */
[----:B------:R-:W-:Y:S01]  /*09d0*/  @!P5 IMAD R19, R11, R31, R8 ;  /* 0x0000001f0b13d224 */ /* 0x000fe200078e0208 */
[----:B------:R-:W-:Y:S01]  /*09e0*/  @!P6 IADD3 R114, P0, PT, R7, R114, RZ ;  /* 0x000000720772e210 */ /* 0x000fe20007f1e0ff */
[----:B------:R-:W0:Y:S01]  /*09f0*/  @!P5 LDC.64 R22, c[0x0][0x398] ;  /* 0x0000e600ff16db82 */ /* 0x000e220000000a00 */
[----:B------:R-:W-:Y:S01]  /*0a00*/  @!P5 MOV R8, R38 ;  /* 0x000000260008d202 */ /* 0x000fe20000000f00 */
[----:B------:R-:W-:Y:S01]  /*0a10*/  STL.64 [R1+0x1f0], R4 ;  /* 0x0001f00401007387 */ /* 0x000fe20000100a00 */
[----:B------:R-:W-:-:S02]  /*0a20*/  @!P5 MOV R9, R41 ;  /* 0x000000290009d202 */ /* 0x000fc40000000f00 */
[C---:B------:R-:W-:Y:S01]  /*0a30*/  @!P6 IADD3.X R115, PT, PT, R10.reuse, R115, RZ, P0, !PT ;  /* 0x000000730a73e210 */ /* 0x040fe200007fe4ff */
[----:B------:R2:W-:Y:S01]  /*0a40*/  STL [R1+0x1e4], R117 ;  /* 0x0001e47501007387 */ /* 0x0005e20000100800 */
[----:B------:R-:W-:Y:S01]  /*0a50*/  @!P6 IADD3 R6, P0, PT, R7, R28, RZ ;  /* 0x0000001c0706e210 */ /* 0x000fe20007f1e0ff */
[----:B------:R-:W-:Y:S01]  /*0a60*/  @!P5 IMAD.WIDE.U32 R8, R11, R30, R8 ;  /* 0x0000001e0b08d225 */ /* 0x000fe200078e0008 */
[----:B------:R-:W3:Y:S01]  /*0a70*/  @!P3 LDC.64 R24, c[0x0][0x3f8] ;  /* 0x0000fe00ff18bb82 */ /* 0x000ee20000000a00 */
[----:B------:R-:W-:Y:S01]  /*0a80*/  @P4 LOP3.LUT R105, R105, 0x100000, RZ, 0xfc, !PT ;  /* 0x0010000069694812 */ /* 0x000fe200078efcff */
[----:B------:R-:W-:Y:S01]  /*0a90*/  STL [R1+0x1e0], R114 ;  /* 0x0001e07201007387 */ /* 0x000fe20000100800 */
[----:B------:R-:W-:Y:S01]  /*0aa0*/  @!P6 IADD3.X R7, PT, PT, R10, R29, RZ, P0, !PT ;  /* 0x0000001d0a07e210 */ /* 0x000fe200007fe4ff */
[----:B----4-:R-:W-:Y:S01]  /*0ab0*/  @!P4 IMAD R10, R21, R26, RZ ;  /* 0x0000001a150ac224 */ /* 0x010fe200078e02ff */
[----:B------:R-:W-:Y:S01]  /*0ac0*/  @!P5 IADD3 R11, PT, PT, R9, R19, RZ ;  /* 0x00000013090bd210 */ /* 0x000fe20007ffe0ff */
[----:B------:R-:W-:Y:S01]  /*0ad0*/  STL [R1+0x1dc], R115 ;  /* 0x0001dc7301007387 */ /* 0x000fe20000100800 */
[C---:B------:R-:W-:Y:S01]  /*0ae0*/  @!P5 SHF.L.U32 R9, R8.reuse, 0x1, RZ ;  /* 0x000000010809d819 */ /* 0x040fe200000006ff */
[----:B------:R-:W-:Y:S01]  /*0af0*/  @!P4 IMAD R19, R13, R27, R10 ;  /* 0x0000001b0d13c224 */ /* 0x000fe200078e020a */
[----:B------:R-:W-:Y:S01]  /*0b00*/  @!P5 SHF.L.U64.HI R12, R8, 0x1, R11 ;  /* 0x00000001080cd819 */ /* 0x000fe2000001020b */
[----:B------:R-:W4:Y:S01]  /*0b10*/  @!P4 LDC.64 R20, c[0x0][0x398] ;  /* 0x0000e600ff14cb82 */ /* 0x000f220000000a00 */
[----:B------:R-:W-:-:S02]  /*0b20*/  @!P4 MOV R10, R38 ;  /* 0x00000026000ac202 */ /* 0x000fc40000000f00 */
[----:B------:R-:W-:Y:S02]  /*0b30*/  @!P4 MOV R11, R41 ;  /* 0x00000029000bc202 */ /* 0x000fe40000000f00 */
[----:B-1----:R-:W-:Y:S02]  /*0b40*/  @!P5 IADD3 R112, P0, PT, R9, R112, RZ ;  /* 0x000000700970d210 */ /* 0x002fe40007f1e0ff */
[----:B------:R-:W-:Y:S01]  /*0b50*/  LOP3.LUT R105, R105, 0xfff7ffff, RZ, 0xc0, !PT ;  /* 0xfff7ffff69697812 */ /* 0x000fe200078ec0ff */
[----:B------:R-:W-:Y:S01]  /*0b60*/  @!P4 IMAD.WIDE.U32 R10, R13, R26, R10 ;  /* 0x0000001a0d0ac225 */ /* 0x000fe200078e000a */
[C---:B------:R-:W-:Y:S01]  /*0b70*/  @!P5 IADD3.X R113, PT, PT, R12.reuse, R113, RZ, P0, !PT ;  /* 0x000000710c71d210 */ /* 0x040fe200007fe4ff */
[----:B------:R-:W1:Y:S01]  /*0b80*/  @!P3 LDC.64 R26, c[0x0][0x398] ;  /* 0x0000e600ff1abb82 */ /* 0x000e620000000a00 */
[----:B0-----:R-:W-:Y:S01]  /*0b90*/  @!P5 IADD3 R8, P0, PT, R9, R22, RZ ;  /* 0x000000160908d210 */ /* 0x001fe20007f1e0ff */
[----:B------:R-:W-:Y:S01]  /*0ba0*/  STL [R1+0x1d8], R112 ;  /* 0x0001d87001007387 */ /* 0x000fe20000100800 */
[----:B------:R-:W-:Y:S01]  /*0bb0*/  @!P4 IADD3 R13, PT, PT, R11, R19, RZ ;  /* 0x000000130b0dc210 */ /* 0x000fe20007ffe0ff */
[----:B---3--:R-:W-:Y:S01]  /*0bc0*/  @!P3 IMAD R16, R17, R24, RZ ;  /* 0x000000181110b224 */ /* 0x008fe200078e02ff */
[----:B------:R-:W-:Y:S01]  /*0bd0*/  @!P5 IADD3.X R9, PT, PT, R12, R23, RZ, P0, !PT ;  /* 0x000000170c09d210 */ /* 0x000fe200007fe4ff */
[----:B------:R-:W-:Y:S01]  /*0be0*/  STL [R1+0x1d4], R113 ;  /* 0x0001d47101007387 */ /* 0x000fe20000100800 */
[----:B------:R-:W-:Y:S01]  /*0bf0*/  @!P4 SHF.L.U64.HI R14, R10, 0x1, R13 ;  /* 0x000000010a0ec819 */ /* 0x000fe2000001020d */
[----:B------:R-:W-:Y:S01]  /*0c00*/  @!P3 IMAD R17, R15, R25, R16 ;  /* 0x000000190f11b224 */ /* 0x000fe200078e0210 */
[----:B------:R-:W-:-:S02]  /*0c10*/  @!P3 MOV R12, R38 ;  /* 0x00000026000cb202 */ /* 0x000fc40000000f00 */
[----:B------:R-:W-:Y:S02]  /*0c20*/  @!P3 MOV R13, R41 ;  /* 0x00000029000db202 */ /* 0x000fe40000000f00 */
[----:B------:R-:W-:Y:S02]  /*0c30*/  @!P4 SHF.L.U32 R11, R10, 0x1, RZ ;  /* 0x000000010a0bc819 */ /* 0x000fe400000006ff */
[----:B------:R-:W-:Y:S01]  /*0c40*/  @P3 LOP3.LUT R105, R105, 0x80000, RZ, 0xfc, !PT ;  /* 0x0008000069693812 */ /* 0x000fe200078efcff */
[----:B------:R-:W-:Y:S01]  /*0c50*/  @!P3 IMAD.WIDE.U32 R12, R15, R24, R12 ;  /* 0x000000180f0cb225 */ /* 0x000fe200078e000c */
[----:B------:R-:W-:Y:S02]  /*0c60*/  @!P4 IADD3 R110, P0, PT, R11, R110, RZ ;  /* 0x0000006e0b6ec210 */ /* 0x000fe40007f1e0ff */
[----:B------:R-:W-:Y:S02]  /*0c70*/  LOP3.LUT R105, R105, 0xfffbffff, RZ, 0xc0, !PT ;  /* 0xfffbffff69697812 */ /* 0x000fe400078ec0ff */
[----:B------:R-:W-:-:S02]  /*0c80*/  @!P4 IADD3.X R111, PT, PT, R14, R111, RZ, P0, !PT ;  /* 0x0000006f0e6fc210 */ /* 0x000fc400007fe4ff */
[----:B----4-:R-:W-:Y:S02]  /*0c90*/  @!P4 IADD3 R10, P0, PT, R11, R20, RZ ;  /* 0x000000140b0ac210 */ /* 0x010fe40007f1e0ff */
[----:B------:R-:W-:Y:S01]  /*0ca0*/  @!P3 IADD3 R15, PT, PT, R13, R17, RZ ;  /* 0x000000110d0fb210 */ /* 0x000fe20007ffe0ff */
[----:B------:R-:W-:Y:S01]  /*0cb0*/  STL [R1+0x1d0], R111 ;  /* 0x0001d06f01007387 */ /* 0x000fe20000100800 */
[----:B------:R-:W-:Y:S02]  /*0cc0*/  @!P3 SHF.L.U32 R13, R12, 0x1, RZ ;  /* 0x000000010c0db819 */ /* 0x000fe400000006ff */
[----:B------:R-:W-:Y:S02]  /*0cd0*/  @!P4 IADD3.X R11, PT, PT, R14, R21, RZ, P0, !PT ;  /* 0x000000150e0bc210 */ /* 0x000fe400007fe4ff */
[----:B------:R-:W-:Y:S02]  /*0ce0*/  @!P3 SHF.L.U64.HI R14, R12, 0x1, R15 ;  /* 0x000000010c0eb819 */ /* 0x000fe4000001020f */
[----:B--2---:R-:W-:-:S02]  /*0cf0*/  @!P3 IADD3 R100, P0, PT, R13, R100, RZ ;  /* 0x000000640d64b210 */ /* 0x004fc40007f1e0ff */
[----:B------:R-:W-:Y:S02]  /*0d00*/  IADD3 R17, PT, PT, R0, 0x60, RZ ;  /* 0x0000006000117810 */ /* 0x000fe40007ffe0ff */
[C---:B------:R-:W-:Y:S02]  /*0d10*/  @!P3 IADD3.X R101, PT, PT, R14.reuse, R101, RZ, P0, !PT ;  /* 0x000000650e65b210 */ /* 0x040fe400007fe4ff */
[----:B-1----:R-:W-:Y:S02]  /*0d20*/  @!P3 IADD3 R12, P0, PT, R13, R26, RZ ;  /* 0x0000001a0d0cb210 */ /* 0x002fe40007f1e0ff */
[----:B------:R-:W-:Y:S02]  /*0d30*/  SHF.R.S32.HI R15, RZ, 0x1f, R17 ;  /* 0x0000001fff0f7819 */ /* 0x000fe40000011411 */
[----:B------:R-:W-:Y:S02]  /*0d40*/  @!P3 IADD3.X R13, PT, PT, R14, R27, RZ, P0, !PT ;  /* 0x0000001b0e0db210 */ /* 0x000fe400007fe4ff */
[----:B------:R-:W-:-:S04]  /*0d50*/  ISETP.GE.U32.AND P0, PT, R17, UR16, PT ;  /* 0x0000001011007c0c */ /* 0x000fc8000bf06070 */
[----:B------:R-:W-:-:S13]  /*0d60*/  ISETP.GE.AND.EX P1, PT, R15, UR17, PT, P0 ;  /* 0x000000110f007c0c */ /* 0x000fda000bf26300 */
[----:B------:R-:W0:Y:S01]  /*0d70*/  @!P1 LDC.64 R18, c[0x0][0x3f8] ;  /* 0x0000fe00ff129b82 */ /* 0x000e220000000a00 */
[----:B------:R-:W-:-:S04]  /*0d80*/  @P1 LOP3.LUT R105, R105, 0x40000, RZ, 0xfc, !PT ;  /* 0x0004000069691812 */ /* 0x000fc800078efcff */
[----:B------:R-:W-:-:S03]  /*0d90*/  LOP3.LUT R105, R105, 0xfffdffff, RZ, 0xc0, !PT ;  /* 0xfffdffff69697812 */ /* 0x000fc600078ec0ff */
[----:B------:R-:W1:Y:S01]  /*0da0*/  @!P1 LDC.64 R98, c[0x0][0x3a0] ;  /* 0x0000e800ff629b82 */ /* 0x000e620000000a00 */
[----:B0-----:R-:W-:Y:S01]  /*0db0*/  @!P1 IMAD R14, R15, R18, RZ ;  /* 0x000000120f0e9224 */ /* 0x001fe200078e02ff */
[----:B------:R-:W-:-:S03]  /*0dc0*/  @!P1 MOV R15, R41 ;  /* 0x00000029000f9202 */ /* 0x000fc60000000f00 */
[----:B------:R-:W-:Y:S01]  /*0dd0*/  @!P1 IMAD R19, R17, R19, R14 ;  /* 0x0000001311139224 */ /* 0x000fe200078e020e */
[----:B------:R-:W-:-:S05]  /*0de0*/  @!P1 MOV R14, R38 ;  /* 0x00000026000e9202 */ /* 0x000fca0000000f00 */
[----:B------:R-:W-:-:S05]  /*0df0*/  @!P1 IMAD.WIDE.U32 R14, R17, R18, R14 ;  /* 0x00000012110e9225 */ /* 0x000fca00078e000e */
[----:B------:R-:W-:Y:S02]  /*0e00*/  @!P1 IADD3 R17, PT, PT, R15, R19, RZ ;  /* 0x000000130f119210 */ /* 0x000fe40007ffe0ff */
[----:B------:R-:W0:Y:S01]  /*0e10*/  @!P1 LDC.64 R18, c[0x0][0x398] ;  /* 0x0000e600ff129b82 */ /* 0x000e220000000a00 */
[C---:B------:R-:W-:Y:S02]  /*0e20*/  @!P1 SHF.L.U32 R15, R14.reuse, 0x1, RZ ;  /* 0x000000010e0f9819 */ /* 0x040fe400000006ff */
[----:B------:R-:W-:Y:S02]  /*0e30*/  @!P1 SHF.L.U64.HI R16, R14, 0x1, R17 ;  /* 0x000000010e109819 */ /* 0x000fe40000010211 */
[----:B-1----:R-:W-:-:S04]  /*0e40*/  @!P1 IADD3 R98, P0, PT, R15, R98, RZ ;  /* 0x000000620f629210 */ /* 0x002fc80007f1e0ff */
[----:B------:R-:W-:Y:S02]  /*0e50*/  @!P1 IADD3.X R99, PT, PT, R16, R99, RZ, P0, !PT ;  /* 0x0000006310639210 */ /* 0x000fe400007fe4ff */
[----:B0-----:R-:W-:-:S04]  /*0e60*/  @!P1 IADD3 R14, P0, PT, R15, R18, RZ ;  /* 0x000000120f0e9210 */ /* 0x001fc80007f1e0ff */
[----:B------:R-:W-:Y:S02]  /*0e70*/  @!P1 IADD3.X R15, PT, PT, R16, R19, RZ, P0, !PT ;  /* 0x00000013100f9210 */ /* 0x000fe400007fe4ff */
[----:B------:R-:W-:-:S04]  /*0e80*/  IADD3 R19, PT, PT, R0, 0x70, RZ ;  /* 0x0000007000137810 */ /* 0x000fc80007ffe0ff */
[----:B------:R-:W-:Y:S02]  /*0e90*/  SHF.R.S32.HI R17, RZ, 0x1f, R19 ;  /* 0x0000001fff117819 */ /* 0x000fe40000011413 */
        /* <DEDUP_REMOVED lines=52> */
[----:B------:R-:W-:Y:S02]  /*11e0*/  @!P1 IMAD.WIDE.U32 R20, R23, R24, R20 ;  /* 0x0000001817149225 */ /* 0x000fe400078e0014 */
[----:B------:R-:W0:Y:S03]  /*11f0*/  @!P1 LDC.64 R22, c[0x0][0x398] ;  /* 0x0000e600ff169b82 */ /* 0x000e260000000a00 */
[----:B------:R-:W-:Y:S02]  /*1200*/  @!P1 IADD3 R21, PT, PT, R21, R25, RZ ;  /* 0x0000001915159210 */ /* 0x000fe40007ffe0ff */
        /* <DEDUP_REMOVED lines=125> */
[C---:B------:R-:W-:Y:S02]  /*19e0*/  @!P1 SHF.L.U32 R35, R20.reuse, 0x1, RZ ;  /* 0x0000000114239819 */ /* 0x040fe400000006ff */
[----:B------:R-:W-:Y:S02]  /*19f0*/  @!P1 SHF.L.U64.HI R20, R20, 0x1, R21 ;  /* 0x0000000114149819 */ /* 0x000fe40000010215 */
[----:B-1----:R-:W-:-:S04]  /*1a00*/  @!P1 IADD3 R32, P0, PT, R35, R36, RZ ;  /* 0x0000002423209210 */ /* 0x002fc80007f1e0ff */
[----:B------:R-:W-:Y:S02]  /*1a10*/  @!P1 IADD3.X R33, PT, PT, R20, R37, RZ, P0, !PT ;  /* 0x0000002514219210 */ /* 0x000fe400007fe4ff */
[----:B------:R-:W0:Y:S02]  /*1a20*/  @!P1 LDC.64 R36, c[0x0][0x398] ;  /* 0x0000e600ff249b82 */ /* 0x000e240000000a00 */
        /* <DEDUP_REMOVED lines=128> */
[----:B------:R-:W-:-:S03]  /*2230*/  IADD3 R61, PT, PT, R0, 0x160, RZ ;  /* 0x00000160003d7810 */ /* 0x000fc60007ffe0ff */
[----:B------:R0:W-:Y:S01]  /*2240*/  STL.64 [R1+0x1c8], R58 ;  /* 0x0001c83a01007387 */ /* 0x0001e20000100a00 */
[----:B------:R-:W-:Y:S02]  /*2250*/  SHF.R.S32.HI R21, RZ, 0x1f, R61 ;  /* 0x0000001fff157819 */ /* 0x000fe4000001143d */
[----:B------:R-:W-:-:S04]  /*2260*/  ISETP.GE.U32.AND P0, PT, R61, UR16, PT ;  /* 0x000000103d007c0c */ /* 0x000fc8000bf06070 */
[----:B------:R-:W-:-:S13]  /*2270*/  ISETP.GE.AND.EX P1, PT, R21, UR17, PT, P0 ;  /* 0x0000001115007c0c */ /* 0x000fda000bf26300 */
[----:B------:R-:W1:Y:S01]  /*2280*/  @!P1 LDC.64 R62, c[0x0][0x3f8] ;  /* 0x0000fe00ff3e9b82 */ /* 0x000e620000000a00 */
[----:B------:R-:W-:-:S04]  /*2290*/  @P1 LOP3.LUT R105, R105, 0x4, RZ, 0xfc, !PT ;  /* 0x0000000469691812 */ /* 0x000fc800078efcff */
[----:B------:R-:W-:-:S03]  /*22a0*/  LOP3.LUT R105, R105, 0xfffffffd, RZ, 0xc0, !PT ;  /* 0xfffffffd69697812 */ /* 0x000fc600078ec0ff */
[----:B------:R-:W2:Y:S01]  /*22b0*/  @!P1 LDC.64 R64, c[0x0][0x3a0] ;  /* 0x0000e800ff409b82 */ /* 0x000ea20000000a00 */
[----:B-1----:R-:W-:Y:S01]  /*22c0*/  @!P1 IMAD R20, R21, R62, RZ ;  /* 0x0000003e15149224 */ /* 0x002fe200078e02ff */
[----:B------:R-:W-:-:S03]  /*22d0*/  @!P1 MOV R21, R41 ;  /* 0x0000002900159202 */ /* 0x000fc60000000f00 */
[----:B------:R-:W-:Y:S01]  /*22e0*/  @!P1 IMAD R63, R61, R63, R20 ;  /* 0x0000003f3d3f9224 */ /* 0x000fe200078e0214 */
[----:B------:R-:W-:-:S05]  /*22f0*/  @!P1 MOV R20, R38 ;  /* 0x0000002600149202 */ /* 0x000fca0000000f00 */
[----:B------:R-:W-:-:S05]  /*2300*/  @!P1 IMAD.WIDE.U32 R20, R61, R62, R20 ;  /* 0x0000003e3d149225 */ /* 0x000fca00078e0014 */
[----:B------:R-:W-:Y:S02]  /*2310*/  @!P1 IADD3 R21, PT, PT, R21, R63, RZ ;  /* 0x0000003f15159210 */ /* 0x000fe40007ffe0ff */
[C---:B------:R-:W-:Y:S02]  /*2320*/  @!P1 SHF.L.U32 R63, R20.reuse, 0x1, RZ ;  /* 0x00000001143f9819 */ /* 0x040fe400000006ff */
[----:B------:R-:W-:Y:S02]  /*2330*/  @!P1 SHF.L.U64.HI R20, R20, 0x1, R21 ;  /* 0x0000000114149819 */ /* 0x000fe40000010215 */
[----:B--2---:R-:W-:Y:S02]  /*2340*/  @!P1 IADD3 R60, P0, PT, R63, R64, RZ ;  /* 0x000000403f3c9210 */ /* 0x004fe40007f1e0ff */
[----:B------:R-:W-:Y:S02]  /*2350*/  SHF.R.S32.HI R21, RZ, 0x1f, R67 ;  /* 0x0000001fff157819 */ /* 0x000fe40000011443 */
[----:B------:R-:W-:-:S02]  /*2360*/  @!P1 IADD3.X R61, PT, PT, R20, R65, RZ, P0, !PT ;  /* 0x00000041143d9210 */ /* 0x000fc400007fe4ff */
[----:B------:R-:W1:Y:S02]  /*2370*/  @!P1 LDC.64 R64, c[0x0][0x398] ;  /* 0x0000e600ff409b82 */ /* 0x000e640000000a00 */
[----:B-1----:R-:W-:-:S04]  /*2380*/  @!P1 IADD3 R62, P0, PT, R63, R64, RZ ;  /* 0x000000403f3e9210 */ /* 0x002fc80007f1e0ff */
[----:B------:R-:W-:Y:S02]  /*2390*/  @!P1 IADD3.X R63, PT, PT, R20, R65, RZ, P0, !PT ;  /* 0x00000041143f9210 */ /* 0x000fe400007fe4ff */
        /* <DEDUP_REMOVED lines=12> */
[----:B------:R-:W1:Y:S01]  /*2460*/  @!P1 LDC.64 R68, c[0x0][0x398] ;  /* 0x0000e600ff449b82 */ /* 0x000e620000000a00 */
[C---:B------:R-:W-:Y:S02]  /*2470*/  @!P1 SHF.L.U32 R67, R20.reuse, 0x1, RZ ;  /* 0x0000000114439819 */ /* 0x040fe400000006ff */
[----:B------:R-:W-:Y:S02]  /*2480*/  @!P1 SHF.L.U64.HI R20, R20, 0x1, R21 ;  /* 0x0000000114149819 */ /* 0x000fe40000010215 */
[----:B--2---:R-:W-:Y:S02]  /*2490*/  @!P1 IADD3 R64, P0, PT, R67, R64, RZ ;  /* 0x0000004043409210 */ /* 0x004fe40007f1e0ff */
[----:B------:R-:W-:Y:S02]  /*24a0*/  SHF.R.S32.HI R21, RZ, 0x1f, R71 ;  /* 0x0000001fff157819 */ /* 0x000fe40000011447 */
[----:B------:R-:W-:-:S02]  /*24b0*/  @!P1 IADD3.X R65, PT, PT, R20, R65, RZ, P0, !PT ;  /* 0x0000004114419210 */ /* 0x000fc400007fe4ff */
[----:B-1----:R-:W-:-:S04]  /*24c0*/  @!P1 IADD3 R66, P0, PT, R67, R68, RZ ;  /* 0x0000004443429210 */ /* 0x002fc80007f1e0ff */
[----:B------:R-:W-:Y:S02]  /*24d0*/  @!P1 IADD3.X R67, PT, PT, R20, R69, RZ, P0, !PT ;  /* 0x0000004514439210 */ /* 0x000fe400007fe4ff */
[----:B------:R-:W-:-:S03]  /*24e0*/  ISETP.GE.U32.AND P0, PT, R71, UR16, PT ;  /* 0x0000001047007c0c */ /* 0x000fc6000bf06070 */
[----:B------:R-:W-:Y:S01]  /*24f0*/  STL.64 [R1+0x1c0], R66 ;  /* 0x0001c04201007387 */ /* 0x000fe20000100a00 */
[----:B------:R-:W-:-:S13]  /*2500*/  ISETP.GE.AND.EX P1, PT, R21, UR17, PT, P0 ;  /* 0x0000001115007c0c */ /* 0x000fda000bf26300 */
[----:B------:R-:W1:Y:S01]  /*2510*/  @!P1 LDC.64 R72, c[0x0][0x3f8] ;  /* 0x0000fe00ff489b82 */ /* 0x000e620000000a00 */
[----:B------:R-:W-:-:S07]  /*2520*/  @P1 LOP3.LUT R105, R105, 0x1, RZ, 0xfc, !PT ;  /* 0x0000000169691812 */ /* 0x000fce00078efcff */
        /* <DEDUP_REMOVED lines=10> */
[----:B--2---:R-:W-:-:S04]  /*25d0*/  @!P1 IADD3 R68, P0, PT, R71, R68, RZ ;  /* 0x0000004447449210 */ /* 0x004fc80007f1e0ff */
[----:B------:R-:W-:Y:S02]  /*25e0*/  @!P1 IADD3.X R69, PT, PT, R20, R69, RZ, P0, !PT ;  /* 0x0000004514459210 */ /* 0x000fe400007fe4ff */
[----:B-1----:R-:W-:-:S04]  /*25f0*/  @!P1 IADD3 R70, P0, PT, R71, R72, RZ ;  /* 0x0000004847469210 */ /* 0x002fc80007f1e0ff */
[----:B------:R-:W-:Y:S02]  /*2600*/  @!P1 IADD3.X R71, PT, PT, R20, R73, RZ, P0, !PT ;  /* 0x0000004914479210 */ /* 0x000fe400007fe4ff */
[----:B------:R-:W-:-:S04]  /*2610*/  ISETP.GE.U32.AND P0, PT, R77, UR16, PT ;  /* 0x000000104d007c0c */ /* 0x000fc8000bf06070 */
        /* <DEDUP_REMOVED lines=8> */
[----:B------:R-:W-:Y:S02]  /*26a0*/  @!P0 IMAD.WIDE.U32 R20, R77, R20, R74 ;  /* 0x000000144d148225 */ /* 0x000fe400078e004a */
[----:B------:R-:W1:Y:S03]  /*26b0*/  @!P0 LDC.64 R76, c[0x0][0x398] ;  /* 0x0000e600ff4c8b82 */ /* 0x000e660000000a00 */
[----:B------:R-:W-:Y:S02]  /*26c0*/  @!P0 IADD3 R21, PT, PT, R21, R79, RZ ;  /* 0x0000004f15158210 */ /* 0x000fe40007ffe0ff */
[C---:B------:R-:W-:Y:S02]  /*26d0*/  @!P0 SHF.L.U32 R75, R20.reuse, 0x1, RZ ;  /* 0x00000001144b8819 */ /* 0x040fe400000006ff */
[----:B------:R-:W-:Y:S02]  /*26e0*/  @!P0 SHF.L.U64.HI R20, R20, 0x1, R21 ;  /* 0x0000000114148819 */ /* 0x000fe40000010215 */
[----:B--2---:R-:W-:-:S02]  /*26f0*/  @!P0 IADD3 R72, P1, PT, R75, R72, RZ ;  /* 0x000000484b488210 */ /* 0x004fc40007f3e0ff */
[----:B------:R-:W-:Y:S02]  /*2700*/  SHF.R.S32.HI R79, RZ, 0x1f, R107 ;  /* 0x0000001fff4f7819 */ /* 0x000fe4000001146b */
[----:B------:R-:W-:Y:S02]  /*2710*/  @!P0 IADD3.X R73, PT, PT, R20, R73, RZ, P1, !PT ;  /* 0x0000004914498210 */ /* 0x000fe40000ffe4ff */
[----:B-1----:R-:W-:-:S04]  /*2720*/  @!P0 IADD3 R74, P1, PT, R75, R76, RZ ;  /* 0x0000004c4b4a8210 */ /* 0x002fc80007f3e0ff */
[----:B------:R-:W-:Y:S02]  /*2730*/  @!P0 IADD3.X R75, PT, PT, R20, R77, RZ, P1, !PT ;  /* 0x0000004d144b8210 */ /* 0x000fe40000ffe4ff */
[----:B------:R-:W-:Y:S02]  /*2740*/  ISETP.GE.U32.AND P1, PT, R107, UR16, PT ;  /* 0x000000106b007c0c */ /* 0x000fe4000bf26070 */
[----:B------:R-:W-:Y:S02]  /*2750*/  LOP3.LUT P0, RZ, R105, 0x1000000, RZ, 0xc0, !PT ;  /* 0x0100000069ff7812 */ /* 0x000fe4000780c0ff */
[----:B------:R-:W-:Y:S02]  /*2760*/  ISETP.GE.AND.EX P1, PT, R79, UR17, PT, P1 ;  /* 0x000000114f007c0c */ /* 0x000fe4000bf26310 */
[----:B------:R-:W-:-:S11]  /*2770*/  LOP3.LUT R105, R105, 0x7fffffff, RZ, 0xc0, !PT ;  /* 0x7fffffff69697812 */ /* 0x000fd600078ec0ff */
[----:B------:R-:W1:Y:S01]  /*2780*/  @!P1 LDC.64 R20, c[0x0][0x3f8] ;  /* 0x0000fe00ff149b82 */ /* 0x000e620000000a00 */
[----:B------:R-:W-:Y:S02]  /*2790*/  @P1 LOP3.LUT R105, R105, 0x80000000, RZ, 0xfc, !PT ;  /* 0x8000000069691812 */ /* 0x000fe400078efcff */
[----:B------:R-:W-:Y:S02]  /*27a0*/  PRMT R116, RZ, 0x7610, R116 ;  /* 0x00007610ff747816 */ /* 0x000fe40000000074 */
[----:B------:R-:W-:Y:S02]  /*27b0*/  PRMT R117, RZ, 0x7610, R117 ;  /* 0x00007610ff757816 */ /* 0x000fe40000000075 */
[----:B------:R-:W-:Y:S01]  /*27c0*/  LOP3.LUT R105, R105, 0xbfffffff, RZ, 0xc0, !PT ;  /* 0xbfffffff69697812 */ /* 0x000fe200078ec0ff */
[----:B------:R-:W2:Y:S01]  /*27d0*/  @!P1 LDC.64 R76, c[0x0][0x3a0] ;  /* 0x0000e800ff4c9b82 */ /* 0x000ea20000000a00 */
[----:B-1----:R-:W-:Y:S01]  /*27e0*/  @!P1 IMAD R78, R79, R20, RZ ;  /* 0x000000144f4e9224 */ /* 0x002fe200078e02ff */
[----:B------:R-:W-:-:S03]  /*27f0*/  @!P1 MOV R79, R41 ;  /* 0x00000029004f9202 */ /* 0x000fc60000000f00 */
[----:B------:R-:W-:Y:S01]  /*2800*/  @!P1 IMAD R21, R107, R21, R78 ;  /* 0x000000156b159224 */ /* 0x000fe200078e024e */
[----:B------:R-:W-:-:S05]  /*2810*/  @!P1 MOV R78, R38 ;  /* 0x00000026004e9202 */ /* 0x000fca0000000f00 */
[----:B------:R-:W-:Y:S01]  /*2820*/  @!P1 IMAD.WIDE.U32 R78, R107, R20, R78 ;  /* 0x000000146b4e9225 */ /* 0x000fe200078e004e */
[----:B------:R-:W-:-:S04]  /*2830*/  IADD3 R107, PT, PT, R0, 0x1b0, RZ ;  /* 0x000001b0006b7810 */ /* 0x000fc80007ffe0ff */
[----:B------:R-:W-:Y:S02]  /*2840*/  @!P1 IADD3 R79, PT, PT, R79, R21, RZ ;  /* 0x000000154f4f9210 */ /* 0x000fe40007ffe0ff */
[C---:B------:R-:W-:Y:S02]  /*2850*/  @!P1 SHF.L.U32 R21, R78.reuse, 0x1, RZ ;  /* 0x000000014e159819 */ /* 0x040fe400000006ff */
[----:B------:R-:W-:Y:S02]  /*2860*/  @!P1 SHF.L.U64.HI R20, R78, 0x1, R79 ;  /* 0x000000014e149819 */ /* 0x000fe4000001024f */
[----:B------:R-:W1:Y:S01]  /*2870*/  @!P1 LDC.64 R78, c[0x0][0x398] ;  /* 0x0000e600ff4e9b82 */ /* 0x000e620000000a00 */
[----:B--2---:R-:W-:Y:S02]  /*2880*/  @!P1 IADD3 R76, P2, PT, R21, R76, RZ ;  /* 0x0000004c154c9210 */ /* 0x004fe40007f5e0ff */
[----:B------:R-:W-:Y:S02]  /*2890*/  SHF.R.S32.HI R121, RZ, 0x1f, R107 ;  /* 0x0000001fff797819 */ /* 0x000fe4000001146b */
[----:B------:R-:W-:-:S02]  /*28a0*/  @!P1 IADD3.X R77, PT, PT, R20, R77, RZ, P2, !PT ;  /* 0x0000004d144d9210 */ /* 0x000fc400017fe4ff */
[----:B-1----:R-:W-:-:S04]  /*28b0*/  @!P1 IADD3 R78, P2, PT, R21, R78, RZ ;  /* 0x0000004e154e9210 */ /* 0x002fc80007f5e0ff */
[----:B------:R-:W-:Y:S02]  /*28c0*/  @!P1 IADD3.X R79, PT, PT, R20, R79, RZ, P2, !PT ;  /* 0x0000004f144f9210 */ /* 0x000fe400017fe4ff */
[----:B------:R-:W-:-:S04]  /*28d0*/  ISETP.GE.U32.AND P2, PT, R107, UR16, PT ;  /* 0x000000106b007c0c */ /* 0x000fc8000bf46070 */
[----:B------:R-:W-:-:S13]  /*28e0*/  ISETP.GE.AND.EX P2, PT, R121, UR17, PT, P2 ;  /* 0x0000001179007c0c */ /* 0x000fda000bf46320 */
[----:B------:R-:W1:Y:S01]  /*28f0*/  @!P2 LDC.64 R20, c[0x0][0x3f8] ;  /* 0x0000fe00ff14ab82 */ /* 0x000e620000000a00 */
[----:B------:R-:W-:Y:S02]  /*2900*/  @!P2 MOV R120, R38 ;  /* 0x000000260078a202 */ /* 0x000fe40000000f00 */
[----:B------:R-:W-:-:S04]  /*2910*/  @P2 LOP3.LUT R105, R105, 0x40000000, RZ, 0xfc, !PT ;  /* 0x4000000069692812 */ /* 0x000fc800078efcff */
[----:B------:R-:W-:Y:S01]  /*2920*/  LOP3.LUT R105, R105, 0xdfffffff, RZ, 0xc0, !PT ;  /* 0xdfffffff69697812 */ /* 0x000fe200078ec0ff */
[----:B------:R-:W2:Y:S01]  /*2930*/  @!P2 LDC.64 R124, c[0x0][0x3a0] ;  /* 0x0000e800ff7cab82 */ /* 0x000ea20000000a00 */
[----:B-1----:R-:W-:Y:S01]  /*2940*/  @!P2 IMAD R104, R121, R20, RZ ;  /* 0x000000147968a224 */ /* 0x002fe200078e02ff */
[----:B------:R-:W-:-:S03]  /*2950*/  @!P2 MOV R121, R41 ;  /* 0x000000290079a202 */ /* 0x000fc60000000f00 */
[C---:B------:R-:W-:Y:S02]  /*2960*/  @!P2 IMAD R21, R107.reuse, R21, R104 ;  /* 0x000000156b15a224 */ /* 0x040fe400078e0268 */
[----:B------:R-:W-:-:S05]  /*2970*/  @!P2 IMAD.WIDE.U32 R120, R107, R20, R120 ;  /* 0x000000146b78a225 */ /* 0x000fca00078e0078 */
[----:B------:R-:W-:Y:S02]  /*2980*/  @!P2 IADD3 R21, PT, PT, R121, R21, RZ ;  /* 0x000000157915a210 */ /* 0x000fe40007ffe0ff */
[C---:B------:R-:W-:Y:S02]  /*2990*/  @!P2 SHF.L.U32 R107, R120.reuse, 0x1, RZ ;  /* 0x00000001786ba819 */ /* 0x040fe400000006ff */
[----:B------:R-:W-:Y:S02]  /*29a0*/  @!P2 SHF.L.U64.HI R104, R120, 0x1, R21 ;  /* 0x000000017868a819 */ /* 0x000fe40000010215 */
[----:B------:R-:W1:Y:S01]  /*29b0*/  @!P2 LDC.64 R20, c[0x0][0x398] ;  /* 0x0000e600ff14ab82 */ /* 0x000e620000000a00 */
[----:B--2---:R-:W-:-:S04]  /*29c0*/  @!P2 IADD3 R124, P3, PT, R107, R124, RZ ;  /* 0x0000007c6b7ca210 */ /* 0x004fc80007f7e0ff */
[----:B------:R-:W-:Y:S02]  /*29d0*/  @!P2 IADD3.X R125, PT, PT, R104, R125, RZ, P3, !PT ;  /* 0x0000007d687da210 */ /* 0x000fe40001ffe4ff */
[----:B-1----:R-:W-:-:S04]  /*29e0*/  @!P2 IADD3 R4, P3, PT, R107, R20, RZ ;  /* 0x000000146b04a210 */ /* 0x002fc80007f7e0ff */
[----:B------:R-:W-:Y:S02]  /*29f0*/  @!P2 IADD3.X R5, PT, PT, R104, R21, RZ, P3, !PT ;  /* 0x000000156805a210 */ /* 0x000fe40001ffe4ff */
[----:B------:R-:W-:-:S04]  /*2a00*/  IADD3 R104, PT, PT, R0, 0x1c0, RZ ;  /* 0x000001c000687810 */ /* 0x000fc80007ffe0ff */
[----:B------:R-:W-:Y:S02]  /*2a10*/  SHF.R.S32.HI R107, RZ, 0x1f, R104 ;  /* 0x0000001fff6b7819 */ /* 0x000fe40000011468 */
[----:B------:R-:W-:-:S04]  /*2a20*/  ISETP.GE.U32.AND P3, PT, R104, UR16, PT ;  /* 0x0000001068007c0c */ /* 0x000fc8000bf66070 */
[----:B------:R-:W-:-:S13]  /*2a30*/  ISETP.GE.AND.EX P3, PT, R107, UR17, PT, P3 ;  /* 0x000000116b007c0c */ /* 0x000fda000bf66330 */
[----:B------:R-:W1:Y:S01]  /*2a40*/  @!P3 LDC.64 R20, c[0x0][0x3f8] ;  /* 0x0000fe00ff14bb82 */ /* 0x000e620000000a00 */
[----:B------:R-:W-:Y:S02]  /*2a50*/  @!P3 MOV R122, R38 ;  /* 0x00000026007ab202 */ /* 0x000fe40000000f00 */
[----:B------:R-:W-:Y:S02]  /*2a60*/  @!P3 MOV R123, R41 ;  /* 0x00000029007bb202 */ /* 0x000fe40000000f00 */
[----:B------:R-:W-:-:S03]  /*2a70*/  @P3 LOP3.LUT R105, R105, 0x20000000, RZ, 0xfc, !PT ;  /* 0x2000000069693812 */ /* 0x000fc600078efcff */
[----:B------:R-:W0:Y:S01]  /*2a80*/  @!P3 LDC.64 R120, c[0x0][0x3a0] ;  /* 0x0000e800ff78bb82 */ /* 0x000e220000000a00 */
[-C--:B-1----:R-:W-:Y:S02]  /*2a90*/  @!P3 IMAD R107, R107, R20.reuse, RZ ;  /* 0x000000146b6bb224 */ /* 0x082fe400078e02ff */
[----:B------:R-:W-:-:S04]  /*2aa0*/  @!P3 IMAD.WIDE.U32 R122, R104, R20, R122 ;  /* 0x00000014687ab225 */ /* 0x000fc800078e007a */
[----:B------:R-:W-:Y:S01]  /*2ab0*/  @!P3 IMAD R21, R104, R21, R107 ;  /* 0x000000156815b224 */ /* 0x000fe200078e026b */
[----:B------:R-:W-:Y:S02]  /*2ac0*/  @!P3 SHF.L.U32 R20, R122, 0x1, RZ ;  /* 0x000000017a14b819 */ /* 0x000fe400000006ff */
[----:B------:R-:W-:Y:S02]  /*2ad0*/  IADD3 R104, PT, PT, R0, 0x1d0, RZ ;  /* 0x000001d000687810 */ /* 0x000fe40007ffe0ff */
[----:B------:R-:W-:Y:S02]  /*2ae0*/  @!P3 IADD3 R21, PT, PT, R123, R21, RZ ;  /* 0x000000157b15b210 */ /* 0x000fe40007ffe0ff */
[----:B0-----:R-:W-:Y:S02]  /*2af0*/  @!P3 IADD3 R58, P4, PT, R20, R120, RZ ;  /* 0x00000078143ab210 */ /* 0x001fe40007f9e0ff */
[----:B------:R-:W-:Y:S02]  /*2b00*/  @!P3 SHF.L.U64.HI R122, R122, 0x1, R21 ;  /* 0x000000017a7ab819 */ /* 0x000fe40000010215 */
[----:B------:R-:W-:-:S02]  /*2b10*/  SHF.R.S32.HI R107, RZ, 0x1f, R104 ;  /* 0x0000001fff6b7819 */ /* 0x000fc40000011468 */
[----:B------:R-:W-:Y:S02]  /*2b20*/  @!P3 IADD3.X R59, PT, PT, R122, R121, RZ, P4, !PT ;  /* 0x000000797a3bb210 */ /* 0x000fe400027fe4ff */
[----:B------:R-:W0:Y:S02]  /*2b30*/  @!P3 LDC.64 R120, c[0x0][0x398] ;  /* 0x0000e600ff78bb82 */ /* 0x000e240000000a00 */
[----:B0-----:R-:W-:-:S04]  /*2b40*/  @!P3 IADD3 R118, P4, PT, R20, R120, RZ ;  /* 0x000000781476b210 */ /* 0x001fc80007f9e0ff */
[----:B------:R-:W-:Y:S02]  /*2b50*/  @!P3 IADD3.X R119, PT, PT, R122, R121, RZ, P4, !PT ;  /* 0x000000797a77b210 */ /* 0x000fe400027fe4ff */
[----:B------:R-:W-:Y:S02]  /*2b60*/  ISETP.GE.U32.AND P4, PT, R104, UR16, PT ;  /* 0x0000001068007c0c */ /* 0x000fe4000bf86070 */
[----:B------:R-:W-:Y:S02]  /*2b70*/  MOV R40, R118 ;  /* 0x0000007600287202 */ /* 0x000fe40000000f00 */
[----:B------:R-:W-:Y:S02]  /*2b80*/  ISETP.GE.AND.EX P4, PT, R107, UR17, PT, P4 ;  /* 0x000000116b007c0c */ /* 0x000fe4000bf86340 */
[----:B------:R-:W-:Y:S02]  /*2b90*/  LOP3.LUT P3, RZ, R105, 0x800000, RZ, 0xc0, !PT ;  /* 0x0080000069ff7812 */ /* 0x000fe4000786c0ff */
[----:B------:R-:W-:-:S02]  /*2ba0*/  PRMT R114, RZ, 0x7610, R114 ;  /* 0x00007610ff727816 */ /* 0x000fc40000000072 */
[----:B------:R-:W-:Y:S02]  /*2bb0*/  PRMT R115, RZ, 0x7610, R115 ;  /* 0x00007610ff737816 */ /* 0x000fe40000000073 */
[----:B------:R-:W-:-:S05]  /*2bc0*/  LOP3.LUT R105, R105, 0xefffffff, RZ, 0xc0, !PT ;  /* 0xefffffff69697812 */ /* 0x000fca00078ec0ff */
[----:B------:R-:W0:Y:S01]  /*2bd0*/  @!P4 LDC.64 R20, c[0x0][0x3f8] ;  /* 0x0000fe00ff14cb82 */ /* 0x000e220000000a00 */
[----:B------:R-:W-:Y:S02]  /*2be0*/  @!P4 MOV R122, R38 ;  /* 0x00000026007ac202 */ /* 0x000fe40000000f00 */
[----:B------:R-:W-:Y:S02]  /*2bf0*/  @!P4 MOV R123, R41 ;  /* 0x00000029007bc202 */ /* 0x000fe40000000f00 */
[----:B------:R-:W-:-:S03]  /*2c00*/  @P4 LOP3.LUT R105, R105, 0x10000000, RZ, 0xfc, !PT ;  /* 0x1000000069694812 */ /* 0x000fc600078efcff */
[----:B------:R-:W1:Y:S01]  /*2c10*/  @!P4 LDC.64 R120, c[0x0][0x3a0] ;  /* 0x0000e800ff78cb82 */ /* 0x000e620000000a00 */
[----:B------:R-:W-:Y:S01]  /*2c20*/  LOP3.LUT R105, R105, 0xf7ffffff, RZ, 0xc0, !PT ;  /* 0xf7ffffff69697812 */ /* 0x000fe200078ec0ff */
[-C--:B0-----:R-:W-:Y:S02]  /*2c30*/  @!P4 IMAD R107, R107, R20.reuse, RZ ;  /* 0x000000146b6bc224 */ /* 0x081fe400078e02ff */
[----:B------:R-:W-:-:S04]  /*2c40*/  @!P4 IMAD.WIDE.U32 R122, R104, R20, R122 ;  /* 0x00000014687ac225 */ /* 0x000fc800078e007a */
[----:B------:R-:W-:Y:S01]  /*2c50*/  @!P4 IMAD R21, R104, R21, R107 ;  /* 0x000000156815c224 */ /* 0x000fe200078e026b */
[----:B------:R-:W-:Y:S02]  /*2c60*/  @!P4 SHF.L.U32 R20, R122, 0x1, RZ ;  /* 0x000000017a14c819 */ /* 0x000fe400000006ff */
[----:B------:R-:W-:Y:S02]  /*2c70*/  IADD3 R104, PT, PT, R0, 0x1e0, RZ ;  /* 0x000001e000687810 */ /* 0x000fe40007ffe0ff */
[----:B------:R-:W-:Y:S02]  /*2c80*/  @!P4 IADD3 R21, PT, PT, R123, R21, RZ ;  /* 0x000000157b15c210 */ /* 0x000fe40007ffe0ff */
[----:B-1----:R-:W-:Y:S02]  /*2c90*/  @!P4 IADD3 R2, P5, PT, R20, R120, RZ ;  /* 0x000000781402c210 */ /* 0x002fe40007fbe0ff */
[----:B------:R-:W-:Y:S02]  /*2ca0*/  @!P4 SHF.L.U64.HI R122, R122, 0x1, R21 ;  /* 0x000000017a7ac819 */ /* 0x000fe40000010215 */
[----:B------:R-:W-:-:S02]  /*2cb0*/  SHF.R.S32.HI R107, RZ, 0x1f, R104 ;  /* 0x0000001fff6b7819 */ /* 0x000fc40000011468 */
[----:B------:R-:W-:Y:S02]  /*2cc0*/  @!P4 IADD3.X R3, PT, PT, R122, R121, RZ, P5, !PT ;  /* 0x000000797a03c210 */ /* 0x000fe40002ffe4ff */
[----:B------:R-:W0:Y:S01]  /*2cd0*/  @!P4 LDC.64 R120, c[0x0][0x398] ;  /* 0x0000e600ff78cb82 */ /* 0x000e220000000a00 */
[----:B------:R-:W-:Y:S02]  /*2ce0*/  IADD3 R0, PT, PT, R0, 0x1f0, RZ ;  /* 0x000001f000007810 */ /* 0x000fe40007ffe0ff */
[----:B------:R0:W-:Y:S02]  /*2cf0*/  @!P4 STL.64 [R1+0x128], R2 ;  /* 0x000128020100c387 */ /* 0x0001e40000100a00 */
[----:B0-----:R-:W-:-:S04]  /*2d00*/  @!P4 IADD3 R2, P5, PT, R20, R120, RZ ;  /* 0x000000781402c210 */ /* 0x001fc80007fbe0ff */
[----:B------:R-:W-:Y:S02]  /*2d10*/  @!P4 IADD3.X R3, PT, PT, R122, R121, RZ, P5, !PT ;  /* 0x000000797a03c210 */ /* 0x000fe40002ffe4ff */
[----:B------:R-:W-:Y:S02]  /*2d20*/  ISETP.GE.U32.AND P5, PT, R104, UR16, PT ;  /* 0x0000001068007c0c */ /* 0x000fe4000bfa6070 */
[----:B------:R-:W-:Y:S02]  /*2d30*/  MOV R39, R3 ;  /* 0x0000000300277202 */ /* 0x000fe40000000f00 */
[----:B------:R-:W-:-:S13]  /*2d40*/  ISETP.GE.AND.EX P5, PT, R107, UR17, PT, P5 ;  /* 0x000000116b007c0c */ /* 0x000fda000bfa6350 */
[----:B------:R-:W0:Y:S01]  /*2d50*/  @!P5 LDC.64 R20, c[0x0][0x3f8] ;  /* 0x0000fe00ff14db82 */ /* 0x000e220000000a00 */
[----:B------:R-:W-:Y:S02]  /*2d60*/  @!P5 MOV R122, R38 ;  /* 0x00000026007ad202 */ /* 0x000fe40000000f00 */
[----:B------:R-:W-:Y:S02]  /*2d70*/  @!P5 MOV R123, R41 ;  /* 0x00000029007bd202 */ /* 0x000fe40000000f00 */
[----:B------:R-:W-:-:S03]  /*2d80*/  @P5 LOP3.LUT R105, R105, 0x8000000, RZ, 0xfc, !PT ;  /* 0x0800000069695812 */ /* 0x000fc600078efcff */
[----:B------:R-:W1:Y:S01]  /*2d90*/  @!P5 LDC.64 R120, c[0x0][0x3a0] ;  /* 0x0000e800ff78db82 */ /* 0x000e620000000a00 */
[-C--:B0-----:R-:W-:Y:S02]  /*2da0*/  @!P5 IMAD R107, R107, R20.reuse, RZ ;  /* 0x000000146b6bd224 */ /* 0x081fe400078e02ff */
[----:B------:R-:W-:-:S04]  /*2db0*/  @!P5 IMAD.WIDE.U32 R122, R104, R20, R122 ;  /* 0x00000014687ad225 */ /* 0x000fc800078e007a */
[----:B------:R-:W-:Y:S01]  /*2dc0*/  @!P5 IMAD R21, R104, R21, R107 ;  /* 0x000000156815d224 */ /* 0x000fe200078e026b */
[----:B------:R-:W-:Y:S02]  /*2dd0*/  @!P5 SHF.L.U32 R20, R122, 0x1, RZ ;  /* 0x000000017a14d819 */ /* 0x000fe400000006ff */
[----:B------:R-:W-:Y:S02]  /*2de0*/  SHF.R.S32.HI R104, RZ, 0x1f, R0 ;  /* 0x0000001fff687819 */ /* 0x000fe40000011400 */
[----:B------:R-:W-:Y:S02]  /*2df0*/  @!P5 IADD3 R21, PT, PT, R123, R21, RZ ;  /* 0x000000157b15d210 */ /* 0x000fe40007ffe0ff */
[----:B-1----:R-:W-:Y:S02]  /*2e00*/  @!P5 IADD3 R66, P6, PT, R20, R120, RZ ;  /* 0x000000781442d210 */ /* 0x002fe40007fde0ff */
[----:B------:R-:W-:-:S04]  /*2e10*/  @!P5 SHF.L.U64.HI R122, R122, 0x1, R21 ;  /* 0x000000017a7ad819 */ /* 0x000fc80000010215 */
[----:B------:R-:W-:Y:S02]  /*2e20*/  @!P5 IADD3.X R67, PT, PT, R122, R121, RZ, P6, !PT ;  /* 0x000000797a43d210 */ /* 0x000fe400037fe4ff */
[----:B------:R-:W0:Y:S03]  /*2e30*/  @!P5 LDC.64 R120, c[0x0][0x398] ;  /* 0x0000e600ff78db82 */ /* 0x000e260000000a00 */
[----:B------:R0:W-:Y:S02]  /*2e40*/  @!P5 STL.64 [R1+0x120], R66 ;  /* 0x000120420100d387 */ /* 0x0001e40000100a00 */
[----:B0-----:R-:W-:-:S04]  /*2e50*/  @!P5 IADD3 R66, P6, PT, R20, R120, RZ ;  /* 0x000000781442d210 */ /* 0x001fc80007fde0ff */
[----:B------:R-:W-:Y:S02]  /*2e60*/  @!P5 IADD3.X R67, PT, PT, R122, R121, RZ, P6, !PT ;  /* 0x000000797a43d210 */ /* 0x000fe400037fe4ff */
[----:B------:R-:W-:-:S04]  /*2e70*/  ISETP.GE.U32.AND P6, PT, R0, UR16, PT ;  /* 0x0000001000007c0c */ /* 0x000fc8000bfc6070 */
[----:B------:R-:W-:-:S13]  /*2e80*/  ISETP.GE.AND.EX P6, PT, R104, UR17, PT, P6 ;  /* 0x0000001168007c0c */ /* 0x000fda000bfc6360 */
[----:B------:R-:W-:Y:S01]  /*2e90*/  @!P6 MOV R123, R41 ;  /* 0x00000029007be202 */ /* 0x000fe20000000f00 */
[----:B------:R-:W0:Y:S01]  /*2ea0*/  @!P6 LDC.64 R120, c[0x0][0x3f8] ;  /* 0x0000fe00ff78eb82 */ /* 0x000e220000000a00 */
[----:B------:R-:W-:Y:S02]  /*2eb0*/  MOV R41, R119 ;  /* 0x0000007700297202 */ /* 0x000fe40000000f00 */
[----:B------:R-:W2:Y:S01]  /*2ec0*/  LDL.LU.64 R118, [R1+0x1f8] ;  /* 0x0001f80001767983 */ /* 0x000ea20000300a00 */
[----:B------:R-:W-:Y:S02]  /*2ed0*/  @!P6 MOV R122, R38 ;  /* 0x00000026007ae202 */ /* 0x000fe40000000f00 */
[----:B------:R-:W-:Y:S02]  /*2ee0*/  MOV R38, R2 ;  /* 0x0000000200267202 */ /* 0x000fe40000000f00 */
[----:B------:R-:W1:Y:S01]  /*2ef0*/  @!P6 LDC.64 R20, c[0x0][0x3a0] ;  /* 0x0000e800ff14eb82 */ /* 0x000e620000000a00 */
[----:B------:R-:W3:Y:S01]  /*2f00*/  LDL.LU.64 R2, [R1+0x200] ;  /* 0x0002000001027983 */ /* 0x000ee20000300a00 */
[----:B0-----:R-:W-:-:S02]  /*2f10*/  @!P6 IMAD R104, R104, R120, RZ ;  /* 0x000000786868e224 */ /* 0x001fc400078e02ff */
[----:B------:R-:W-:-:S04]  /*2f20*/  @!P6 IMAD.WIDE.U32 R122, R0, R120, R122 ;  /* 0x00000078007ae225 */ /* 0x000fc800078e007a */
[----:B------:R-:W-:Y:S01]  /*2f30*/  @!P6 IMAD R121, R0, R121, R104 ;  /* 0x000000790079e224 */ /* 0x000fe200078e0268 */
[----:B------:R-:W-:Y:S01]  /*2f40*/  @!P6 SHF.L.U32 R104, R122, 0x1, RZ ;  /* 0x000000017a68e819 */ /* 0x000fe200000006ff */
[----:B------:R1:W-:Y:S03]  /*2f50*/  STL [R1+0x1a8], R120 ;  /* 0x0001a87801007387 */ /* 0x0003e60000100800 */
[----:B------:R-:W-:-:S04]  /*2f60*/  @!P6 IADD3 R0, PT, PT, R123, R121, RZ ;  /* 0x000000797b00e210 */ /* 0x000fc80007ffe0ff */
[----:B------:R-:W-:Y:S02]  /*2f70*/  @!P6 SHF.L.U64.HI R0, R122, 0x1, R0 ;  /* 0x000000017a00e819 */ /* 0x000fe40000010200 */
[----:B-1----:R-:W-:-:S04]  /*2f80*/  @!P6 IADD3 R120, P1, PT, R104, R20, RZ ;  /* 0x000000146878e210 */ /* 0x002fc80007f3e0ff */
[----:B------:R-:W-:Y:S02]  /*2f90*/  @!P6 IADD3.X R121, PT, PT, R0, R21, RZ, P1, !PT ;  /* 0x000000150079e210 */ /* 0x000fe40000ffe4ff */
[----:B------:R-:W0:Y:S01]  /*2fa0*/  @!P6 LDC.64 R20, c[0x0][0x398] ;  /* 0x0000e600ff14eb82 */ /* 0x000e220000000a00 */
[----:B------:R1:W-:Y:S02]  /*2fb0*/  STL.64 [R1+0x1b0], R122 ;  /* 0x0001b07a01007387 */ /* 0x0003e40000100a00 */
[----:B-1----:R-:W-:Y:S02]  /*2fc0*/  MOV R122, R40 ;  /* 0x00000028007a7202 */ /* 0x002fe40000000f00 */
[----:B------:R-:W-:Y:S02]  /*2fd0*/  MOV R40, R58 ;  /* 0x0000003a00287202 */ /* 0x000fe40000000f00 */
[----:B------:R-:W-:Y:S02]  /*2fe0*/  MOV R123, R41 ;  /* 0x00000029007b7202 */ /* 0x000fe40000000f00 */
[----:B------:R-:W-:-:S02]  /*2ff0*/  MOV R41, R59 ;  /* 0x0000003b00297202 */ /* 0x000fc40000000f00 */
[----:B0-----:R-:W-:-:S04]  /*3000*/  @!P6 IADD3 R58, P1, PT, R104, R20, RZ ;  /* 0x00000014683ae210 */ /* 0x001fc80007f3e0ff */
[----:B------:R-:W-:Y:S01]  /*3010*/  @!P6 IADD3.X R59, PT, PT, R0, R21, RZ, P1, !PT ;  /* 0x00000015003be210 */ /* 0x000fe20000ffe4ff */
[----:B------:R-:W-:-:S06]  /*3020*/  HFMA2 R21, -RZ, RZ, 0, 0 ;  /* 0x00000000ff157431 */ /* 0x000fcc00000001ff */
[----:B--2---:R-:W2:Y:S01]  /*3030*/  @!P0 LDG.E R21, desc[UR10][R118.64] ;  /* 0x0000000a76158981 */ /* 0x004ea2000c1e1900 */
[----:B------:R-:W-:-:S06]  /*3040*/  MOV R0, RZ ;  /* 0x000000ff00007202 */ /* 0x000fcc0000000f00 */
[----:B---3--:R0:W3:Y:S01]  /*3050*/  @!P0 LDG.E R0, desc[UR10][R2.64] ;  /* 0x0000000a02008981 */ /* 0x0080e2000c1e1900 */
[C---:B--2---:R-:W-:Y:S02]  /*3060*/  @!P0 PRMT R116, R21.reuse, 0x7610, R116 ;  /* 0x0000761015748816 */ /* 0x044fe40000000074 */
[----:B------:R-:W-:-:S03]  /*3070*/  @!P0 PRMT R117, R21, 0x7632, R117 ;  /* 0x0000763215758816 */ /* 0x000fc60000000075 */
[----:B------:R1:W-:Y:S04]  /*3080*/  STL.S16 [R1+0x148], R116 ;  /* 0x0001487401007387 */ /* 0x0003e80000100600 */
[----:B------:R2:W-:Y:S04]  /*3090*/  STL.S16 [R1+0x14c], R117 ;  /* 0x00014c7501007387 */ /* 0x0005e80000100600 */
[----:B-1----:R-:W4:Y:S04]  /*30a0*/  LDL.LU R116, [R1+0x1e8] ;  /* 0x0001e80001747983 */ /* 0x002f280000300800 */
[----:B--2---:R-:W4:Y:S01]  /*30b0*/  LDL.LU R117, [R1+0x1e4] ;  /* 0x0001e40001757983 */ /* 0x004f220000300800 */
[----:B0-----:R-:W-:-:S04]  /*30c0*/  PRMT R2, RZ, 0x7610, R2 ;  /* 0x00007610ff027816 */ /* 0x001fc80000000002 */
[----:B---3--:R-:W-:Y:S01]  /*30d0*/  @!P0 PRMT R2, R0, 0x7610, R2 ;  /* 0x0000761000028816 */ /* 0x008fe20000000002 */
[----:B------:R0:W-:Y:S04]  /*30e0*/  STL.64 [R1+0x1b8], R118 ;  /* 0x0001b87601007387 */ /* 0x0001e80000100a00 */
[----:B------:R1:W-:Y:S01]  /*30f0*/  STL.S16 [R1+0x150], R2 ;  /* 0x0001500201007387 */ /* 0x0003e20000100600 */
[----:B0-----:R-:W-:Y:S02]  /*3100*/  MOV R118, R4 ;  /* 0x0000000400767202 */ /* 0x001fe40000000f00 */
[----:B------:R-:W-:Y:S01]  /*3110*/  MOV R119, R5 ;  /* 0x0000000500777202 */ /* 0x000fe20000000f00 */
[----:B-1----:R-:W-:Y:S01]  /*3120*/  HFMA2 R2, -RZ, RZ, 0, 0 ;  /* 0x00000000ff027431 */ /* 0x002fe200000001ff */
[----:B------:R-:W2:Y:S05]  /*3130*/  LDL.LU.64 R4, [R1+0x1f0] ;  /* 0x0001f00001047983 */ /* 0x000eaa0000300a00 */
[----:B----4-:R-:W3:Y:S01]  /*3140*/  @!P3 LDG.E R2, desc[UR10][R116.64] ;  /* 0x0000000a7402b981 */ /* 0x010ee2000c1e1900 */
[----:B------:R-:W-:-:S04]  /*3150*/  PRMT R3, RZ, 0x7610, R3 ;  /* 0x00007610ff037816 */ /* 0x000fc80000000003 */
[----:B------:R-:W-:-:S05]  /*3160*/  @!P0 PRMT R3, R0, 0x7632, R3 ;  /* 0x0000763200038816 */ /* 0x000fca0000000003 */
[----:B------:R0:W-:Y:S02]  /*3170*/  STL.S16 [R1+0x154], R3 ;  /* 0x0001540301007387 */ /* 0x0001e40000100600 */
[----:B0-----:R-:W-:-:S06]  /*3180*/  MOV R3, RZ ;  /* 0x000000ff00037202 */ /* 0x001fcc0000000f00 */
[----:B--2---:R0:W2:Y:S01]  /*3190*/  @!P3 LDG.E R3, desc[UR10][R4.64] ;  /* 0x0000000a0403b981 */ /* 0x0040a2000c1e1900 */
[C---:B---3--:R-:W-:Y:S02]  /*31a0*/  @!P3 PRMT R114, R2.reuse, 0x7610, R114 ;  /* 0x000076100272b816 */ /* 0x048fe40000000072 */
[----:B------:R-:W-:-:S03]  /*31b0*/  @!P3 PRMT R115, R2, 0x7632, R115 ;  /* 0x000076320273b816 */ /* 0x000fc60000000073 */
[----:B------:R1:W-:Y:S04]  /*31c0*/  STL.S16 [R1+0x114], R114 ;  /* 0x0001147201007387 */ /* 0x0003e80000100600 */
[----:B------:R3:W-:Y:S04]  /*31d0*/  STL.S16 [R1+0x160], R115 ;  /* 0x0001607301007387 */ /* 0x0007e80000100600 */
[----:B-1----:R-:W4:Y:S04]  /*31e0*/  LDL.LU R114, [R1+0x1e0] ;  /* 0x0001e00001727983 */ /* 0x002f280000300800 */
[----:B---3--:R-:W4:Y:S01]  /*31f0*/  LDL.LU R115, [R1+0x1dc] ;  /* 0x0001dc0001737983 */ /* 0x008f220000300800 */
[----:B0-----:R-:W-:-:S02]  /*3200*/  PRMT R5, RZ, 0x7610, R5 ;  /* 0x00007610ff057816 */ /* 0x001fc40000000005 */
[----:B------:R-:W-:Y:S02]  /*3210*/  PRMT R4, RZ, 0x7610, R4 ;  /* 0x00007610ff047816 */ /* 0x000fe40000000004 */
[----:B------:R-:W-:Y:S02]  /*3220*/  LOP3.LUT P2, RZ, R105, 0x400000, RZ, 0xc0, !PT ;  /* 0x0040000069ff7812 */ /* 0x000fe4000784c0ff */
[C---:B--2---:R-:W-:Y:S02]  /*3230*/  @!P3 PRMT R5, R3.reuse, 0x7610, R5 ;  /* 0x000076100305b816 */ /* 0x044fe40000000005 */
[----:B------:R-:W-:-:S03]  /*3240*/  @!P3 PRMT R4, R3, 0x7632, R4 ;  /* 0x000076320304b816 */ /* 0x000fc60000000004 */
[----:B------:R-:W-:Y:S04]  /*3250*/  STL.S16 [R1+0x15c], R5 ;  /* 0x00015c0501007387 */ /* 0x000fe80000100600 */
[----:B------:R0:W-:Y:S02]  /*3260*/  STL.S16 [R1+0x164], R4 ;  /* 0x0001640401007387 */ /* 0x0001e40000100600 */
[----:B0-----:R-:W-:-:S06]  /*3270*/  CS2R R4, SRZ ;  /* 0x0000000000047805 */ /* 0x001fcc000001ff00 */
[----:B------:R0:W2:Y:S04]  /*3280*/  @!P2 LDG.E R5, desc[UR10][R6.64] ;  /* 0x0000000a0605a981 */ /* 0x0000a8000c1e1900 */
[----:B----4-:R-:W3:Y:S01]  /*3290*/  @!P2 LDG.E R4, desc[UR10][R114.64] ;  /* 0x0000000a7204a981 */ /* 0x010ee2000c1e1900 */
[----:B------:R-:W-:Y:S02]  /*32a0*/  PRMT R112, RZ, 0x7610, R112 ;  /* 0x00007610ff707816 */ /* 0x000fe40000000070 */
[----:B------:R-:W-:Y:S02]  /*32b0*/  PRMT R113, RZ, 0x7610, R113 ;  /* 0x00007610ff717816 */ /* 0x000fe40000000071 */
[----:B0-----:R-:W-:Y:S02]  /*32c0*/  PRMT R7, RZ, 0x7610, R7 ;  /* 0x00007610ff077816 */ /* 0x001fe40000000007 */
[----:B------:R-:W-:-:S02]  /*32d0*/  PRMT R6, RZ, 0x7610, R6 ;  /* 0x00007610ff067816 */ /* 0x000fc40000000006 */
[----:B------:R-:W-:Y:S02]  /*32e0*/  LOP3.LUT P1, RZ, R105, 0x200000, RZ, 0xc0, !PT ;  /* 0x0020000069ff7812 */ /* 0x000fe4000782c0ff */
[C---:B--2---:R-:W-:Y:S02]  /*32f0*/  @!P2 PRMT R7, R5.reuse, 0x7610, R7 ;  /* 0x000076100507a816 */ /* 0x044fe40000000007 */
[----:B------:R-:W-:-:S03]  /*3300*/  @!P2 PRMT R6, R5, 0x7632, R6 ;  /* 0x000076320506a816 */ /* 0x000fc60000000006 */
[----:B------:R-:W-:Y:S04]  /*3310*/  STL.S16 [R1+0x16c], R7 ;  /* 0x00016c0701007387 */ /* 0x000fe80000100600 */
[----:B------:R0:W-:Y:S02]  /*3320*/  STL.S16 [R1+0x174], R6 ;  /* 0x0001740601007387 */ /* 0x0001e40000100600 */
[----:B0-----:R-:W-:-:S06]  /*3330*/  CS2R R6, SRZ ;  /* 0x0000000000067805 */ /* 0x001fcc000001ff00 */
[----:B------:R0:W2:Y:S01]  /*3340*/  @!P1 LDG.E R7, desc[UR10][R8.64] ;  /* 0x0000000a08079981 */ /* 0x0000a2000c1e1900 */
[C---:B---3--:R-:W-:Y:S02]  /*3350*/  @!P2 PRMT R112, R4.reuse, 0x7610, R112 ;  /* 0x000076100470a816 */ /* 0x048fe40000000070 */
[----:B------:R-:W-:-:S03]  /*3360*/  @!P2 PRMT R113, R4, 0x7632, R113 ;  /* 0x000076320471a816 */ /* 0x000fc60000000071 */
[----:B------:R1:W-:Y:S04]  /*3370*/  STL.S16 [R1+0x158], R112 ;  /* 0x0001587001007387 */ /* 0x0003e80000100600 */
[----:B------:R3:W-:Y:S04]  /*3380*/  STL.S16 [R1+0x168], R113 ;  /* 0x0001687101007387 */ /* 0x0007e80000100600 */
[----:B-1----:R-:W4:Y:S04]  /*3390*/  LDL.LU R112, [R1+0x1d8] ;  /* 0x0001d80001707983 */ /* 0x002f280000300800 */
[----:B---3--:R-:W4:Y:S01]  /*33a0*/  LDL.LU R113, [R1+0x1d4] ;  /* 0x0001d40001717983 */ /* 0x008f220000300800 */
[----:B------:R-:W-:-:S02]  /*33b0*/  LOP3.LUT R105, R105, 0xfbffffff, RZ, 0xc0, !PT ;  /* 0xfbffffff69697812 */ /* 0x000fc400078ec0ff */
[----:B0-----:R-:W-:Y:S02]  /*33c0*/  PRMT R9, RZ, 0x7610, R9 ;  /* 0x00007610ff097816 */ /* 0x001fe40000000009 */
[----:B------:R-:W-:Y:S02]  /*33d0*/  @P6 LOP3.LUT R105, R105, 0x4000000, RZ, 0xfc, !PT ;  /* 0x0400000069696812 */ /* 0x000fe400078efcff */
        /* <DEDUP_REMOVED lines=10> */
[----:B0-----:R-:W-:Y:S02]  /*3480*/  PRMT R11, RZ, 0x7610, R11 ;  /* 0x00007610ff0b7816 */ /* 0x001fe4000000000b */
[----:B------:R-:W-:Y:S02]  /*3490*/  PRMT R10, RZ, 0x7610, R10 ;  /* 0x00007610ff0a7816 */ /* 0x000fe4000000000a */
[----:B------:R-:W-:-:S02]  /*34a0*/  LOP3.LUT P2, RZ, R105, 0x80000, RZ, 0xc0, !PT ;  /* 0x0008000069ff7812 */ /* 0x000fc4000784c0ff */
[----:B------:R-:W-:Y:S02]  /*34b0*/  LOP3.LUT P4, RZ, R105, 0x40000, RZ, 0xc0, !PT ;  /* 0x0004000069ff7812 */ /* 0x000fe4000788c0ff */
[C---:B--2---:R-:W-:Y:S02]  /*34c0*/  @!P0 PRMT R11, R9.reuse, 0x7610, R11 ;  /* 0x00007610090b8816 */ /* 0x044fe4000000000b */
[----:B------:R-:W-:-:S03]  /*34d0*/  @!P0 PRMT R10, R9, 0x7632, R10 ;  /* 0x00007632090a8816 */ /* 0x000fc6000000000a */
[----:B------:R-:W-:Y:S04]  /*34e0*/  STL.S16 [R1+0x18c], R11 ;  /* 0x00018c0b01007387 */ /* 0x000fe80000100600 */
[----:B------:R0:W-:Y:S02]  /*34f0*/  STL.S16 [R1+0x190], R10 ;  /* 0x0001900a01007387 */ /* 0x0001e40000100600 */
[----:B0-----:R-:W-:-:S06]  /*3500*/  CS2R R10, SRZ ;  /* 0x00000000000a7805 */ /* 0x001fcc000001ff00 */
[----:B------:R0:W2:Y:S04]  /*3510*/  @!P2 LDG.E R11, desc[UR10][R12.64] ;  /* 0x0000000a0c0ba981 */ /* 0x0000a8000c1e1900 */
[----:B------:R-:W4:Y:S01]  /*3520*/  @!P2 LDG.E R10, desc[UR10][R100.64] ;  /* 0x0000000a640aa981 */ /* 0x000f22000c1e1900 */
[----:B0-----:R-:W-:-:S06]  /*3530*/  CS2R R12, SRZ ;  /* 0x00000000000c7805 */ /* 0x001fcc000001ff00 */
[----:B------:R-:W2:Y:S04]  /*3540*/  @!P4 LDG.E R12, desc[UR10][R98.64] ;  /* 0x0000000a620cc981 */ /* 0x000ea8000c1e1900 */
[----:B------:R0:W4:Y:S01]  /*3550*/  @!P4 LDG.E R13, desc[UR10][R14.64] ;  /* 0x0000000a0e0dc981 */ /* 0x000122000c1e1900 */
[----:B---3--:R-:W-:-:S05]  /*3560*/  @!P1 PRMT R111, R6, 0x7610, R111 ;  /* 0x00007610066f9816 */ /* 0x008fca000000006f */
[----:B------:R1:W-:Y:S04]  /*3570*/  STL.S16 [R1+0x170], R111 ;  /* 0x0001706f01007387 */ /* 0x0003e80000100600 */
[----:B-1----:R-:W3:Y:S01]  /*3580*/  LDL.LU R111, [R1+0x1d0] ;  /* 0x0001d000016f7983 */ /* 0x002ee20000300800 */
[C---:B------:R-:W-:Y:S02]  /*3590*/  LOP3.LUT P6, RZ, R105.reuse, 0x20000, RZ, 0xc0, !PT ;  /* 0x0002000069ff7812 */ /* 0x040fe400078cc0ff */
[----:B0-----:R-:W-:Y:S02]  /*35a0*/  CS2R R14, SRZ ;  /* 0x00000000000e7805 */ /* 0x001fe4000001ff00 */
[----:B------:R-:W-:Y:S02]  /*35b0*/  LOP3.LUT P5, RZ, R105, 0x10000, RZ, 0xc0, !PT ;  /* 0x0001000069ff7812 */ /* 0x000fe400078ac0ff */
[----:B------:R-:W-:-:S07]  /*35c0*/  PRMT R101, RZ, 0x7610, R101 ;  /* 0x00007610ff657816 */ /* 0x000fce0000000065 */
[----:B------:R0:W3:Y:S01]  /*35d0*/  @!P6 LDG.E R15, desc[UR10][R16.64] ;  /* 0x0000000a100fe981 */ /* 0x0000e2000c1e1900 */
[----:B------:R-:W-:Y:S02]  /*35e0*/  PRMT R104, RZ, 0x7610, R104 ;  /* 0x00007610ff687816 */ /* 0x000fe40000000068 */
[----:B------:R-:W-:Y:S01]  /*35f0*/  LOP3.LUT R106, R106, 0xffffffdf, RZ, 0xc0, !PT ;  /* 0xffffffdf6a6a7812 */ /* 0x000fe200078ec0ff */
[----:B------:R-:W3:Y:S01]  /*3600*/  @!P6 LDG.E R14, desc[UR10][R108.64] ;  /* 0x0000000a6c0ee981 */ /* 0x000ee2000c1e1900 */
[----:B0-----:R-:W-:-:S06]  /*3610*/  CS2R R16, SRZ ;  /* 0x0000000000107805 */ /* 0x001fcc000001ff00 */
[----:B------:R0:W3:Y:S02]  /*3620*/  @!P5 LDG.E R16, desc[UR10][R102.64] ;  /* 0x0000000a6610d981 */ /* 0x0000e4000c1e1900 */
[----:B0-----:R-:W-:Y:S02]  /*3630*/  PRMT R102, RZ, 0x7610, R102 ;  /* 0x00007610ff667816 */ /* 0x001fe40000000066 */
[----:B------:R-:W-:Y:S02]  /*3640*/  PRMT R103, RZ, 0x7610, R103 ;  /* 0x00007610ff677816 */ /* 0x000fe40000000067 */
[C---:B--2---:R-:W-:Y:S02]  /*3650*/  @!P4 PRMT R101, R12.reuse, 0x7610, R101 ;  /* 0x000076100c65c816 */ /* 0x044fe40000000065 */
[----:B------:R-:W-:Y:S02]  /*3660*/  @!P4 PRMT R102, R12, 0x7632, R102 ;  /* 0x000076320c66c816 */ /* 0x000fe40000000066 */
[----:B----4-:R-:W-:-:S02]  /*3670*/  @!P4 PRMT R103, R13, 0x7610, R103 ;  /* 0x000076100d67c816 */ /* 0x010fc40000000067 */
[----:B------:R-:W-:Y:S02]  /*3680*/  @!P4 PRMT R104, R13, 0x7632, R104 ;  /* 0x000076320d68c816 */ /* 0x000fe40000000068 */
[----:B------:R-:W-:-:S13]  /*3690*/  LOP3.LUT P4, RZ, R105, 0x800, RZ, 0xc0, !PT ;  /* 0x0000080069ff7812 */ /* 0x000fda000788c0ff */
[----:B------:R-:W-:Y:S02]  /*36a0*/  @P4 LOP3.LUT R106, R106, 0x20, RZ, 0xfc, !PT ;  /* 0x000000206a6a4812 */ /* 0x000fe400078efcff */
[----:B------:R-:W-:-:S13]  /*36b0*/  LOP3.LUT P4, RZ, R105, 0x10000, RZ, 0xc0, !PT ;  /* 0x0001000069ff7812 */ /* 0x000fda000788c0ff */
[----:B------:R0:W2:Y:S04]  /*36c0*/  @!P4 LDG.E R17, desc[UR10][R18.64] ;  /* 0x0000000a1211c981 */ /* 0x0000a8000c1e1900 */
[----:B---3--:R-:W3:Y:S01]  /*36d0*/  @!P0 LDG.E R8, desc[UR10][R110.64] ;  /* 0x0000000a6e088981 */ /* 0x008ee2000c1e1900 */
[----:B------:R-:W-:Y:S02]  /*36e0*/  PRMT R113, RZ, 0x7610, R113 ;  /* 0x00007610ff717816 */ /* 0x000fe40000000071 */
[----:B------:R-:W-:Y:S02]  /*36f0*/  PRMT R107, RZ, 0x7610, R107 ;  /* 0x00007610ff6b7816 */ /* 0x000fe4000000006b */
[----:B0-----:R-:W-:Y:S02]  /*3700*/  CS2R R18, SRZ ;  /* 0x0000000000127805 */ /* 0x001fe4000001ff00 */
[----:B------:R-:W-:-:S02]  /*3710*/  PRMT R117, RZ, 0x7610, R117 ;  /* 0x00007610ff757816 */ /* 0x000fc40000000075 */
[----:B------:R-:W-:Y:S02]  /*3720*/  PRMT R20, RZ, 0x7610, R20 ;  /* 0x00007610ff147816 */ /* 0x000fe40000000014 */
[----:B------:R-:W-:Y:S02]  /*3730*/  @!P1 PRMT R117, R6, 0x7632, R117 ;  /* 0x0000763206759816 */ /* 0x000fe40000000075 */
[----:B------:R-:W-:Y:S02]  /*3740*/  LOP3.LUT P1, RZ, R105, 0x4000, RZ, 0xc0, !PT ;  /* 0x0000400069ff7812 */ /* 0x000fe4000782c0ff */
[----:B------:R-:W-:Y:S02]  /*3750*/  @!P2 PRMT R20, R11, 0x7632, R20 ;  /* 0x000076320b14a816 */ /* 0x000fe40000000014 */
[----:B------:R-:W-:Y:S02]  /*3760*/  PRMT R98, RZ, 0x7610, R98 ;  /* 0x00007610ff627816 */ /* 0x000fe40000000062 */
[----:B------:R-:W-:Y:S01]  /*3770*/  PRMT R99, RZ, 0x7610, R99 ;  /* 0x00007610ff637816 */ /* 0x000fe20000000063 */
[----:B------:R0:W-:Y:S01]  /*3780*/  STL.S16 [R1+0x180], R20 ;  /* 0x0001801401007387 */ /* 0x0001e20000100600 */
[----:B------:R-:W-:-:S02]  /*3790*/  PRMT R100, RZ, 0x7610, R100 ;  /* 0x00007610ff647816 */ /* 0x000fc40000000064 */
[C---:B------:R-:W-:Y:S02]  /*37a0*/  @!P2 PRMT R98, R10.reuse, 0x7610, R98 ;  /* 0x000076100a62a816 */ /* 0x040fe40000000062 */
[----:B------:R-:W-:Y:S01]  /*37b0*/  @!P2 PRMT R99, R10, 0x7632, R99 ;  /* 0x000076320a63a816 */ /* 0x000fe20000000063 */
[----:B0-----:R-:W-:Y:S01]  /*37c0*/  HFMA2 R20, -RZ, RZ, 0, 0 ;  /* 0x00000000ff147431 */ /* 0x001fe200000001ff */
[----:B------:R-:W-:Y:S02]  /*37d0*/  @!P2 PRMT R100, R11, 0x7610, R100 ;  /* 0x000076100b64a816 */ /* 0x000fe40000000064 */
[----:B------:R-:W-:-:S03]  /*37e0*/  LOP3.LUT P2, RZ, R105, 0x2000, RZ, 0xc0, !PT ;  /* 0x0000200069ff7812 */ /* 0x000fc6000784c0ff */
[----:B------:R0:W4:Y:S01]  /*37f0*/  @!P1 LDG.E R20, desc[UR10][R22.64] ;  /* 0x0000000a16149981 */ /* 0x000122000c1e1900 */
[----:B------:R-:W-:Y:S02]  /*3800*/  LOP3.LUT P3, RZ, R105, 0x1000, RZ, 0xc0, !PT ;  /* 0x0000100069ff7812 */ /* 0x000fe4000786c0ff */
[----:B0-----:R-:W-:-:S06]  /*3810*/  CS2R R22, SRZ ;  /* 0x0000000000167805 */ /* 0x001fcc000001ff00 */
[----:B------:R-:W4:Y:S04]  /*3820*/  @!P1 LDG.E R22, desc[UR10][R92.64] ;  /* 0x0000000a5c169981 */ /* 0x000f28000c1e1900 */
[----:B------:R0:W4:Y:S02]  /*3830*/  @!P2 LDG.E R23, desc[UR10][R24.64] ;  /* 0x0000000a1817a981 */ /* 0x000124000c1e1900 */
[----:B0-----:R-:W-:-:S06]  /*3840*/  CS2R R24, SRZ ;  /* 0x0000000000187805 */ /* 0x001fcc000001ff00 */
[----:B------:R-:W4:Y:S04]  /*3850*/  @!P2 LDG.E R24, desc[UR10][R90.64] ;  /* 0x0000000a5a18a981 */ /* 0x000f28000c1e1900 */
[----:B------:R0:W4:Y:S02]  /*3860*/  @!P3 LDG.E R25, desc[UR10][R26.64] ;  /* 0x0000000a1a19b981 */ /* 0x000124000c1e1900 */
[----:B0-----:R-:W-:-:S06]  /*3870*/  CS2R R26, SRZ ;  /* 0x00000000001a7805 */ /* 0x001fcc000001ff00 */
[----:B------:R-:W4:Y:S04]  /*3880*/  @!P3 LDG.E R26, desc[UR10][R88.64] ;  /* 0x0000000a581ab981 */ /* 0x000f28000c1e1900 */
[----:B------:R0:W-:Y:S04]  /*3890*/  STL [R1+0x1c], R6 ;  /* 0x00001c0601007387 */ /* 0x0001e80000100800 */
[----:B------:R1:W-:Y:S01]  /*38a0*/  STL [R1+0x9c], R7 ;  /* 0x00009c0701007387 */ /* 0x0003e20000100800 */
[----:B0-----:R-:W-:Y:S02]  /*38b0*/  MOV R6, R58 ;  /* 0x0000003a00067202 */ /* 0x001fe40000000f00 */
[----:B-1----:R-:W-:-:S02]  /*38c0*/  MOV R7, R59 ;  /* 0x0000003b00077202 */ /* 0x002fc40000000f00 */
[----:B------:R-:W4:Y:S01]  /*38d0*/  LDL.LU.64 R58, [R1+0x1c8] ;  /* 0x0001c800013a7983 */ /* 0x000f220000300a00 */
[----:B------:R-:W-:Y:S02]  /*38e0*/  LOP3.LUT R106, R106, 0xffffffef, RZ, 0xc0, !PT ;  /* 0xffffffef6a6a7812 */ /* 0x000fe400078ec0ff */
[C---:B---3--:R-:W-:Y:S02]  /*38f0*/  @!P0 PRMT R113, R8.reuse, 0x7610, R113 ;  /* 0x0000761008718816 */ /* 0x048fe40000000071 */
[----:B------:R-:W-:Y:S02]  /*3900*/  @!P0 PRMT R107, R8, 0x7632, R107 ;  /* 0x00007632086b8816 */ /* 0x000fe4000000006b */
[----:B------:R-:W-:-:S13]  /*3910*/  LOP3.LUT P0, RZ, R105, 0x8000, RZ, 0xc0, !PT ;  /* 0x0000800069ff7812 */ /* 0x000fda000780c0ff */
[----:B------:R-:W3:Y:S04]  /*3920*/  @!P0 LDG.E R18, desc[UR10][R96.64] ;  /* 0x0000000a60128981 */ /* 0x000ee8000c1e1900 */
[----:B------:R-:W3:Y:S01]  /*3930*/  @!P0 LDG.E R19, desc[UR10][R94.64] ;  /* 0x0000000a5e138981 */ /* 0x000ee2000c1e1900 */
[----:B------:R-:W-:Y:S02]  /*3940*/  PRMT R90, RZ, 0x7610, R90 ;  /* 0x00007610ff5a7816 */ /* 0x000fe4000000005a */
[----:B------:R-:W-:Y:S02]  /*3950*/  PRMT R91, RZ, 0x7610, R91 ;  /* 0x00007610ff5b7816 */ /* 0x000fe4000000005b */
[----:B------:R-:W-:Y:S02]  /*3960*/  PRMT R92, RZ, 0x7610, R92 ;  /* 0x00007610ff5c7816 */ /* 0x000fe4000000005c */
[----:B------:R-:W-:-:S02]  /*3970*/  PRMT R93, RZ, 0x7610, R93 ;  /* 0x00007610ff5d7816 */ /* 0x000fc4000000005d */
[----:B------:R-:W-:Y:S02]  /*3980*/  @P2 LOP3.LUT R106, R106, 0x10, RZ, 0xfc, !PT ;  /* 0x000000106a6a2812 */ /* 0x000fe400078efcff */
[C---:B------:R-:W-:Y:S02]  /*3990*/  @!P4 PRMT R90, R16.reuse, 0x7610, R90 ;  /* 0x00007610105ac816 */ /* 0x040fe4000000005a */
[----:B------:R-:W-:Y:S02]  /*39a0*/  @!P4 PRMT R91, R16, 0x7632, R91 ;  /* 0x00007632105bc816 */ /* 0x000fe4000000005b */
[C---:B--2---:R-:W-:Y:S02]  /*39b0*/  @!P4 PRMT R92, R17.reuse, 0x7610, R92 ;  /* 0x00007610115cc816 */ /* 0x044fe4000000005c */
[----:B------:R-:W-:Y:S02]  /*39c0*/  @!P4 PRMT R93, R17, 0x7632, R93 ;  /* 0x00007632115dc816 */ /* 0x000fe4000000005d */
[----:B------:R-:W-:-:S13]  /*39d0*/  LOP3.LUT P4, RZ, R106, 0x20, RZ, 0xc0, !PT ;  /* 0x000000206aff7812 */ /* 0x000fda000788c0ff */
[----:B------:R0:W2:Y:S02]  /*39e0*/  @!P4 LDG.E R27, desc[UR10][R28.64] ;  /* 0x0000000a1c1bc981 */ /* 0x0000a4000c1e1900 */
[----:B0-----:R-:W-:-:S06]  /*39f0*/  CS2R R28, SRZ ;  /* 0x00000000001c7805 */ /* 0x001fcc000001ff00 */
[----:B------:R-:W2:Y:S01]  /*3a00*/  @!P4 LDG.E R28, desc[UR10][R86.64] ;  /* 0x0000000a561cc981 */ /* 0x000ea2000c1e1900 */
[----:B------:R-:W-:Y:S02]  /*3a10*/  LOP3.LUT P5, RZ, R105, 0x400, RZ, 0xc0, !PT ;  /* 0x0000040069ff7812 */ /* 0x000fe400078ac0ff */
[----:B------:R-:W-:Y:S02]  /*3a20*/  PRMT R94, RZ, 0x7610, R94 ;  /* 0x00007610ff5e7816 */ /* 0x000fe4000000005e */
[----:B------:R-:W-:Y:S02]  /*3a30*/  PRMT R95, RZ, 0x7610, R95 ;  /* 0x00007610ff5f7816 */ /* 0x000fe4000000005f */
[----:B------:R-:W-:Y:S02]  /*3a40*/  PRMT R96, RZ, 0x7610, R96 ;  /* 0x00007610ff607816 */ /* 0x000fe40000000060 */
[----:B------:R-:W-:Y:S02]  /*3a50*/  PRMT R97, RZ, 0x7610, R97 ;  /* 0x00007610ff617816 */ /* 0x000fe40000000061 */
[----:B------:R-:W-:-:S02]  /*3a60*/  @!P6 PRMT R94, R14, 0x7610, R94 ;  /* 0x000076100e5ee816 */ /* 0x000fc4000000005e */
[----:B------:R-:W-:Y:S01]  /*3a70*/  @!P6 PRMT R95, R14, 0x7632, R95 ;  /* 0x000076320e5fe816 */ /* 0x000fe2000000005f */
[----:B------:R0:W2:Y:S01]  /*3a80*/  @!P5 LDG.E R29, desc[UR10][R30.64] ;  /* 0x0000000a1e1dd981 */ /* 0x0000a2000c1e1900 */
[C---:B------:R-:W-:Y:S02]  /*3a90*/  @!P6 PRMT R96, R15.reuse, 0x7610, R96 ;  /* 0x000076100f60e816 */ /* 0x040fe40000000060 */
[----:B------:R-:W-:Y:S02]  /*3aa0*/  @!P6 PRMT R97, R15, 0x7632, R97 ;  /* 0x000076320f61e816 */ /* 0x000fe40000000061 */
[----:B------:R-:W-:Y:S02]  /*3ab0*/  LOP3.LUT P6, RZ, R105, 0x200, RZ, 0xc0, !PT ;  /* 0x0000020069ff7812 */ /* 0x000fe400078cc0ff */
[----:B0-----:R-:W-:Y:S02]  /*3ac0*/  CS2R R30, SRZ ;  /* 0x00000000001e7805 */ /* 0x001fe4000001ff00 */
[----:B------:R-:W-:-:S04]  /*3ad0*/  LOP3.LUT R106, R106, 0xfffffff7, RZ, 0xc0, !PT ;  /* 0xfffffff76a6a7812 */ /* 0x000fc800078ec0ff */
[----:B------:R-:W2:Y:S01]  /*3ae0*/  @!P5 LDG.E R30, desc[UR10][R84.64] ;  /* 0x0000000a541ed981 */ /* 0x000ea2000c1e1900 */
[----:B------:R-:W-:Y:S02]  /*3af0*/  @P3 LOP3.LUT R106, R106, 0x8, RZ, 0xfc, !PT ;  /* 0x000000086a6a3812 */ /* 0x000fe400078efcff */
[----:B------:R-:W-:Y:S02]  /*3b00*/  LOP3.LUT P3, RZ, R105, 0x80, RZ, 0xc0, !PT ;  /* 0x0000008069ff7812 */ /* 0x000fe4000786c0ff */
[----:B------:R0:W2:Y:S01]  /*3b10*/  @!P6 LDG.E R31, desc[UR10][R32.64] ;  /* 0x0000000a201fe981 */ /* 0x0000a2000c1e1900 */
[----:B------:R-:W-:-:S03]  /*3b20*/  PRMT R86, RZ, 0x7610, R86 ;  /* 0x00007610ff567816 */ /* 0x000fc60000000056 */
[----:B------:R1:W-:Y:S01]  /*3b30*/  STL [R1+0x90], R0 ;  /* 0x0000900001007387 */ /* 0x0003e20000100800 */
[----:B0-----:R-:W-:Y:S02]  /*3b40*/  CS2R R32, SRZ ;  /* 0x0000000000207805 */ /* 0x001fe4000001ff00 */
[----:B------:R-:W-:Y:S02]  /*3b50*/  PRMT R87, RZ, 0x7610, R87 ;  /* 0x00007610ff577816 */ /* 0x000fe40000000057 */
[----:B-1----:R-:W-:Y:S02]  /*3b60*/  MOV R0, RZ ;  /* 0x000000ff00007202 */ /* 0x002fe40000000f00 */
[----:B------:R0:W2:Y:S01]  /*3b70*/  @!P6 LDG.E R32, desc[UR10][R34.64] ;  /* 0x0000000a2220e981 */ /* 0x0000a2000c1e1900 */
[----:B------:R-:W-:Y:S02]  /*3b80*/  PRMT R88, RZ, 0x7610, R88 ;  /* 0x00007610ff587816 */ /* 0x000fe40000000058 */
[----:B------:R-:W-:Y:S01]  /*3b90*/  PRMT R89, RZ, 0x7610, R89 ;  /* 0x00007610ff597816 */ /* 0x000fe20000000059 */
[----:B------:R1:W2:Y:S01]  /*3ba0*/  @!P3 LDG.E R0, desc[UR10][R42.64] ;  /* 0x0000000a2a00b981 */ /* 0x0002a2000c1e1900 */
[----:B0-----:R-:W-:-:S03]  /*3bb0*/  CS2R R34, SRZ ;  /* 0x0000000000227805 */ /* 0x001fc6000001ff00 */
[----:B------:R0:W-:Y:S01]  /*3bc0*/  STL [R1+0x24], R10 ;  /* 0x0000240a01007387 */ /* 0x0001e20000100800 */
[----:B------:R-:W-:-:S03]  /*3bd0*/  LOP3.LUT P2, RZ, R105, 0x100, RZ, 0xc0, !PT ;  /* 0x0000010069ff7812 */ /* 0x000fc6000784c0ff */
[----:B------:R4:W-:Y:S04]  /*3be0*/  STL [R1+0xa4], R11 ;  /* 0x0000a40b01007387 */ /* 0x0009e80000100800 */
[----:B------:R-:W2:Y:S01]  /*3bf0*/  @!P3 LDG.E R34, desc[UR10][R36.64] ;  /* 0x0000000a2422b981 */ /* 0x000ea2000c1e1900 */
[----:B0-----:R-:W-:Y:S02]  /*3c00*/  MOV R10, R66 ;  /* 0x00000042000a7202 */ /* 0x001fe40000000f00 */
[----:B----4-:R-:W-:Y:S01]  /*3c10*/  MOV R11, R67 ;  /* 0x00000043000b7202 */ /* 0x010fe20000000f00 */
[----:B------:R0:W-:Y:S04]  /*3c20*/  STL [R1+0x94], R3 ;  /* 0x0000940301007387 */ /* 0x0001e80000100800 */
[----:B------:R-:W4:Y:S01]  /*3c30*/  LDL.LU.64 R66, [R1+0x1c0] ;  /* 0x0001c00001427983 */ /* 0x000f220000300a00 */
[----:B-1----:R-:W-:Y:S01]  /*3c40*/  HFMA2 R42, -RZ, RZ, 0, 0 ;  /* 0x00000000ff2a7431 */ /* 0x002fe200000001ff */
[----:B------:R-:W-:-:S02]  /*3c50*/  PRMT R85, RZ, 0x7610, R85 ;  /* 0x00007610ff557816 */ /* 0x000fc40000000055 */
[----:B------:R1:W4:Y:S01]  /*3c60*/  @!P2 LDG.E R35, desc[UR10][R82.64] ;  /* 0x0000000a5223a981 */ /* 0x000322000c1e1900 */
[----:B0-----:R-:W-:Y:S02]  /*3c70*/  MOV R3, RZ ;  /* 0x000000ff00037202 */ /* 0x001fe40000000f00 */
[----:B------:R-:W-:Y:S01]  /*3c80*/  PRMT R84, RZ, 0x7610, R84 ;  /* 0x00007610ff547816 */ /* 0x000fe20000000054 */
[----:B------:R0:W4:Y:S01]  /*3c90*/  @!P2 LDG.E R33, desc[UR10][R80.64] ;  /* 0x0000000a5021a981 */ /* 0x000122000c1e1900 */
[----:B------:R-:W-:Y:S02]  /*3ca0*/  LOP3.LUT P2, RZ, R106, 0x10, RZ, 0xc0, !PT ;  /* 0x000000106aff7812 */ /* 0x000fe4000784c0ff */
[----:B-1----:R-:W-:Y:S02]  /*3cb0*/  PRMT R83, RZ, 0x7610, R83 ;  /* 0x00007610ff537816 */ /* 0x002fe40000000053 */
[----:B------:R-:W-:Y:S02]  /*3cc0*/  PRMT R82, RZ, 0x7610, R82 ;  /* 0x00007610ff527816 */ /* 0x000fe40000000052 */
[----:B------:R-:W-:-:S02]  /*3cd0*/  @!P1 PRMT R85, R20, 0x7610, R85 ;  /* 0x0000761014559816 */ /* 0x000fc40000000055 */
[----:B------:R-:W-:Y:S02]  /*3ce0*/  @!P1 PRMT R84, R20, 0x7632, R84 ;  /* 0x0000763214549816 */ /* 0x000fe40000000054 */
[C---:B------:R-:W-:Y:S02]  /*3cf0*/  @!P1 PRMT R83, R22.reuse, 0x7610, R83 ;  /* 0x0000761016539816 */ /* 0x040fe40000000053 */
[----:B------:R-:W-:Y:S02]  /*3d00*/  @!P1 PRMT R82, R22, 0x7632, R82 ;  /* 0x0000763216529816 */ /* 0x000fe40000000052 */
[----:B------:R-:W-:Y:S01]  /*3d10*/  LOP3.LUT P1, RZ, R105, 0x20, RZ, 0xc0, !PT ;  /* 0x0000002069ff7812 */ /* 0x000fe2000782c0ff */
[----:B------:R1:W-:Y:S01]  /*3d20*/  STL [R1+0x10], R21 ;  /* 0x0000101501007387 */ /* 0x0003e20000100800 */
[----:B------:R-:W-:Y:S02]  /*3d30*/  LOP3.LUT P3, RZ, R106, 0x8, RZ, 0xc0, !PT ;  /* 0x000000086aff7812 */ /* 0x000fe4000786c0ff */
[----:B------:R-:W-:Y:S01]  /*3d40*/  PRMT R36, RZ, 0x7610, R36 ;  /* 0x00007610ff247816 */ /* 0x000fe20000000024 */
[----:B------:R1:W-:Y:S01]  /*3d50*/  STL [R1+0x98], R5 ;  /* 0x0000980501007387 */ /* 0x0003e20000100800 */
[----:B------:R-:W-:-:S02]  /*3d60*/  PRMT R37, RZ, 0x7610, R37 ;  /* 0x00007610ff257816 */ /* 0x000fc40000000025 */
[----:B0-----:R-:W-:Y:S02]  /*3d70*/  PRMT R80, RZ, 0x7610, R80 ;  /* 0x00007610ff507816 */ /* 0x001fe40000000050 */
[----:B-1----:R-:W-:Y:S02]  /*3d80*/  PRMT R21, RZ, 0x7610, R21 ;  /* 0x00007610ff157816 */ /* 0x002fe40000000015 */
[----:B------:R-:W-:Y:S02]  /*3d90*/  MOV R5, RZ ;  /* 0x000000ff00057202 */ /* 0x000fe40000000f00 */
[C---:B------:R-:W-:Y:S02]  /*3da0*/  @!P2 PRMT R21, R23.reuse, 0x7610, R21 ;  /* 0x000076101715a816 */ /* 0x040fe40000000015 */
[----:B------:R-:W-:Y:S02]  /*3db0*/  @!P2 PRMT R36, R23, 0x7632, R36 ;  /* 0x000076321724a816 */ /* 0x000fe40000000024 */
[C---:B------:R-:W-:Y:S01]  /*3dc0*/  @!P2 PRMT R37, R24.reuse, 0x7610, R37 ;  /* 0x000076101825a816 */ /* 0x040fe20000000025 */
[----:B------:R0:W-:Y:S01]  /*3dd0*/  STL [R1+0x14], R2 ;  /* 0x0000140201007387 */ /* 0x0001e20000100800 */
[----:B------:R-:W-:-:S02]  /*3de0*/  @!P2 PRMT R80, R24, 0x7632, R80 ;  /* 0x000076321850a816 */ /* 0x000fc40000000050 */
[----:B------:R-:W-:Y:S01]  /*3df0*/  LOP3.LUT P2, RZ, R105, 0x10, RZ, 0xc0, !PT ;  /* 0x0000001069ff7812 */ /* 0x000fe2000784c0ff */
[----:B------:R-:W4:Y:S01]  /*3e00*/  @!P1 LDG.E R5, desc[UR10][R50.64] ;  /* 0x0000000a32059981 */ /* 0x000f22000c1e1900 */
[----:B------:R-:W-:Y:S02]  /*3e10*/  PRMT R43, RZ, 0x7610, R43 ;  /* 0x00007610ff2b7816 */ /* 0x000fe4000000002b */
[----:B0-----:R-:W-:Y:S01]  /*3e20*/  PRMT R2, RZ, 0x7610, R2 ;  /* 0x00007610ff027816 */ /* 0x001fe20000000002 */
[----:B------:R0:W-:Y:S01]  /*3e30*/  STL.S16 [R1+0x188], R107 ;  /* 0x0001886b01007387 */ /* 0x0001e20000100600 */
[C---:B------:R-:W-:Y:S02]  /*3e40*/  @!P3 PRMT R43, R25.reuse, 0x7632, R43 ;  /* 0x00007632192bb816 */ /* 0x040fe4000000002b */
[----:B------:R-:W-:Y:S01]  /*3e50*/  @!P3 PRMT R2, R25, 0x7610, R2 ;  /* 0x000076101902b816 */ /* 0x000fe20000000002 */
[----:B0-----:R-:W-:Y:S02]  /*3e60*/  HFMA2 R107, -RZ, RZ, 0, 0 ;  /* 0x00000000ff6b7431 */ /* 0x001fe400000001ff */
[----:B------:R-:W-:-:S04]  /*3e70*/  HFMA2 R109, -RZ, RZ, 0, 0 ;  /* 0x00000000ff6d7431 */ /* 0x000fc800000001ff */
[----:B------:R0:W4:Y:S02]  /*3e80*/  @!P2 LDG.E R107, desc[UR10][R54.64] ;  /* 0x0000000a366ba981 */ /* 0x000124000c1e1900 */
[----:B0-----:R-:W-:Y:S02]  /*3e90*/  MOV R54, RZ ;  /* 0x000000ff00367202 */ /* 0x001fe40000000f00 */
[C---:B---3--:R-:W-:Y:S02]  /*3ea0*/  @!P0 PRMT R86, R18.reuse, 0x7610, R86 ;  /* 0x0000761012568816 */ /* 0x048fe40000000056 */
[----:B------:R-:W-:Y:S02]  /*3eb0*/  @!P0 PRMT R87, R18, 0x7632, R87 ;  /* 0x0000763212578816 */ /* 0x000fe40000000057 */
[C---:B------:R-:W-:Y:S02]  /*3ec0*/  @!P0 PRMT R88, R19.reuse, 0x7610, R88 ;  /* 0x0000761013588816 */ /* 0x040fe40000000058 */
[----:B------:R-:W-:-:S02]  /*3ed0*/  @!P0 PRMT R89, R19, 0x7632, R89 ;  /* 0x0000763213598816 */ /* 0x000fc40000000059 */
[----:B------:R-:W-:-:S13]  /*3ee0*/  LOP3.LUT P0, RZ, R105, 0x40, RZ, 0xc0, !PT ;  /* 0x0000004069ff7812 */ /* 0x000fda000780c0ff */
[----:B------:R-:W3:Y:S04]  /*3ef0*/  @!P0 LDG.E R42, desc[UR10][R44.64] ;  /* 0x0000000a2c2a8981 */ /* 0x000ee8000c1e1900 */
[----:B------:R0:W3:Y:S02]  /*3f00*/  @!P0 LDG.E R3, desc[UR10][R46.64] ;  /* 0x0000000a2e038981 */ /* 0x0000e4000c1e1900 */
[----:B0-----:R-:W-:Y:S01]  /*3f10*/  HFMA2 R46, -RZ, RZ, 0, 0 ;  /* 0x00000000ff2e7431 */ /* 0x001fe200000001ff */
[----:B------:R-:W-:Y:S02]  /*3f20*/  PRMT R44, RZ, 0x7610, R44 ;  /* 0x00007610ff2c7816 */ /* 0x000fe4000000002c */
[----:B------:R-:W-:-:S03]  /*3f30*/  PRMT R45, RZ, 0x7610, R45 ;  /* 0x00007610ff2d7816 */ /* 0x000fc6000000002d */
[----:B------:R0:W3:Y:S01]  /*3f40*/  @!P1 LDG.E R46, desc[UR10][R48.64] ;  /* 0x0000000a302e9981 */ /* 0x0000e2000c1e1900 */
[C---:B------:R-:W-:Y:S02]  /*3f50*/  @!P3 PRMT R44, R26.reuse, 0x7610, R44 ;  /* 0x000076101a2cb816 */ /* 0x040fe4000000002c */
[----:B------:R-:W-:Y:S02]  /*3f60*/  @!P3 PRMT R45, R26, 0x7632, R45 ;  /* 0x000076321a2db816 */ /* 0x000fe4000000002d */
[----:B------:R-:W-:-:S13]  /*3f70*/  LOP3.LUT P3, RZ, R105, 0x8, RZ, 0xc0, !PT ;  /* 0x0000000869ff7812 */ /* 0x000fda000786c0ff */
[----:B------:R-:W3:Y:S04]  /*3f80*/  @!P3 LDG.E R54, desc[UR10][R56.64] ;  /* 0x0000000a3836b981 */ /* 0x000ee8000c1e1900 */
[----:B------:R1:W3:Y:S01]  /*3f90*/  @!P3 LDG.E R109, desc[UR10][R58.64] ;  /* 0x0000000a3a6db981 */ /* 0x0002e2000c1e1900 */
[----:B------:R-:W-:Y:S02]  /*3fa0*/  PRMT R47, RZ, 0x7610, R47 ;  /* 0x00007610ff2f7816 */ /* 0x000fe4000000002f */
[----:B0-----:R-:W-:Y:S01]  /*3fb0*/  PRMT R48, RZ, 0x7610, R48 ;  /* 0x00007610ff307816 */ /* 0x001fe20000000030 */
[----:B------:R0:W-:Y:S01]  /*3fc0*/  STL [R1+0x18], R4 ;  /* 0x0000180401007387 */ /* 0x0001e20000100800 */
[----:B------:R-:W-:Y:S02]  /*3fd0*/  PRMT R49, RZ, 0x7610, R49 ;  /* 0x00007610ff317816 */ /* 0x000fe40000000031 */
[----:B--2---:R-:W-:-:S02]  /*3fe0*/  @!P4 PRMT R47, R27, 0x7632, R47 ;  /* 0x000076321b2fc816 */ /* 0x004fc4000000002f */
[C---:B------:R-:W-:Y:S02]  /*3ff0*/  @!P4 PRMT R48, R28.reuse, 0x7610, R48 ;  /* 0x000076101c30c816 */ /* 0x040fe40000000030 */
[----:B0-----:R-:W-:Y:S02]  /*4000*/  PRMT R4, RZ, 0x7610, R4 ;  /* 0x00007610ff047816 */ /* 0x001fe40000000004 */
[----:B------:R-:W-:Y:S02]  /*4010*/  @!P4 PRMT R49, R28, 0x7632, R49 ;  /* 0x000076321c31c816 */ /* 0x000fe40000000031 */
[----:B------:R-:W-:Y:S02]  /*4020*/  @!P4 PRMT R4, R27, 0x7610, R4 ;  /* 0x000076101b04c816 */ /* 0x000fe40000000004 */
[----:B------:R-:W-:Y:S01]  /*4030*/  LOP3.LUT P4, RZ, R105, 0x4, RZ, 0xc0, !PT ;  /* 0x0000000469ff7812 */ /* 0x000fe2000788c0ff */
[----:B------:R-:W-:Y:S01]  /*4040*/  HFMA2 R50, -RZ, RZ, 0, 0 ;  /* 0x00000000ff327431 */ /* 0x000fe200000001ff */
[----:B-1----:R-:W-:Y:S01]  /*4050*/  MOV R58, RZ ;  /* 0x000000ff003a7202 */ /* 0x002fe20000000f00 */
[----:B------:R-:W-:-:S04]  /*4060*/  HFMA2 R111, -RZ, RZ, 0, 0 ;  /* 0x00000000ff6f7431 */ /* 0x000fc800000001ff */
[----:B------:R0:W2:Y:S06]  /*4070*/  @!P2 LDG.E R50, desc[UR10][R52.64] ;  /* 0x0000000a3432a981 */ /* 0x0000ac000c1e1900 */
[----:B------:R-:W2:Y:S04]  /*4080*/  @!P4 LDG.E R58, desc[UR10][R60.64] ;  /* 0x0000000a3c3ac981 */ /* 0x000ea8000c1e1900 */
[----:B------:R1:W2:Y:S04]  /*4090*/  @!P4 LDG.E R111, desc[UR10][R62.64] ;  /* 0x0000000a3e6fc981 */ /* 0x0002a8000c1e1900 */
[----:B------:R0:W-:Y:S04]  /*40a0*/  STL [R1+0x20], R8 ;  /* 0x0000200801007387 */ /* 0x0001e80000100800 */
[----:B------:R1:W-:Y:S01]  /*40b0*/  STL [R1+0xa0], R9 ;  /* 0x0000a00901007387 */ /* 0x0003e20000100800 */
[----:B0-----:R-:W-:-:S02]  /*40c0*/  MOV R8, R120 ;  /* 0x0000007800087202 */ /* 0x001fc40000000f00 */
[----:B-1----:R-:W-:Y:S02]  /*40d0*/  MOV R9, R121 ;  /* 0x0000007900097202 */ /* 0x002fe40000000f00 */
[----:B------:R-:W2:Y:S01]  /*40e0*/  LDL.LU.64 R120, [R1+0x128] ;  /* 0x0001280001787983 */ /* 0x000ea20000300a00 */
[----:B------:R-:W-:Y:S02]  /*40f0*/  PRMT R51, RZ, 0x7610, R51 ;  /* 0x00007610ff337816 */ /* 0x000fe40000000033 */
[----:B------:R-:W-:Y:S02]  /*4100*/  PRMT R52, RZ, 0x7610, R52 ;  /* 0x00007610ff347816 */ /* 0x000fe40000000034 */
[----:B------:R-:W-:Y:S02]  /*4110*/  PRMT R53, RZ, 0x7610, R53 ;  /* 0x00007610ff357816 */ /* 0x000fe40000000035 */
[----:B------:R-:W-:Y:S02]  /*4120*/  PRMT R81, RZ, 0x7610, R81 ;  /* 0x00007610ff517816 */ /* 0x000fe40000000051 */
[----:B------:R-:W-:-:S02]  /*4130*/  @!P5 PRMT R51, R29, 0x7610, R51 ;  /* 0x000076101d33d816 */ /* 0x000fc40000000033 */
[----:B------:R-:W-:Y:S02]  /*4140*/  @!P5 PRMT R52, R29, 0x7632, R52 ;  /* 0x000076321d34d816 */ /* 0x000fe40000000034 */
[C---:B------:R-:W-:Y:S02]  /*4150*/  @!P5 PRMT R53, R30.reuse, 0x7610, R53 ;  /* 0x000076101e35d816 */ /* 0x040fe40000000035 */
[----:B------:R-:W-:Y:S02]  /*4160*/  @!P5 PRMT R81, R30, 0x7632, R81 ;  /* 0x000076321e51d816 */ /* 0x000fe40000000051 */
[----:B------:R-:W-:Y:S02]  /*4170*/  LOP3.LUT R106, R106, 0xfffffffd, RZ, 0xc0, !PT ;  /* 0xfffffffd6a6a7812 */ /* 0x000fe400078ec0ff */
[----:B------:R-:W-:Y:S02]  /*4180*/  LOP3.LUT P5, RZ, R105, 0x2, RZ, 0xc0, !PT ;  /* 0x0000000269ff7812 */ /* 0x000fe400078ac0ff */
[----:B------:R-:W-:-:S02]  /*4190*/  @P0 LOP3.LUT R106, R106, 0x2, RZ, 0xfc, !PT ;  /* 0x000000026a6a0812 */ /* 0x000fc400078efcff */
[----:B------:R-:W-:Y:S02]  /*41a0*/  LOP3.LUT P0, RZ, R105, 0x80, RZ, 0xc0, !PT ;  /* 0x0000008069ff7812 */ /* 0x000fe4000780c0ff */
[----:B------:R-:W-:Y:S02]  /*41b0*/  MOV R62, RZ ;  /* 0x000000ff003e7202 */ /* 0x000fe40000000f00 */
[----:B------:R-:W-:Y:S02]  /*41c0*/  PRMT R55, RZ, 0x7610, R55 ;  /* 0x00007610ff377816 */ /* 0x000fe40000000037 */
[----:B------:R-:W-:Y:S02]  /*41d0*/  PRMT R56, RZ, 0x7610, R56 ;  /* 0x00007610ff387816 */ /* 0x000fe40000000038 */
[----:B------:R-:W-:Y:S01]  /*41e0*/  PRMT R57, RZ, 0x7610, R57 ;  /* 0x00007610ff397816 */ /* 0x000fe20000000039 */
[----:B------:R0:W2:Y:S01]  /*41f0*/  @!P5 LDG.E R62, desc[UR10][R64.64] ;  /* 0x0000000a403ed981 */ /* 0x0000a2000c1e1900 */
[----:B------:R-:W-:-:S02]  /*4200*/  PRMT R108, RZ, 0x7610, R108 ;  /* 0x00007610ff6c7816 */ /* 0x000fc4000000006c */
[----:B------:R-:W-:Y:S01]  /*4210*/  LOP3.LUT R106, R106, 0xfffffffb, RZ, 0xc0, !PT ;  /* 0xfffffffb6a6a7812 */ /* 0x000fe200078ec0ff */
[----:B------:R1:W-:Y:S01]  /*4220*/  STL [R1+0x28], R12 ;  /* 0x0000280c01007387 */ /* 0x0003e20000100800 */
[C---:B------:R-:W-:Y:S02]  /*4230*/  @!P6 PRMT R55, R31.reuse, 0x7610, R55 ;  /* 0x000076101f37e816 */ /* 0x040fe40000000037 */
[----:B------:R-:W-:Y:S01]  /*4240*/  @!P6 PRMT R56, R31, 0x7632, R56 ;  /* 0x000076321f38e816 */ /* 0x000fe20000000038 */
[----:B------:R0:W-:Y:S01]  /*4250*/  STL [R1+0xa8], R13 ;  /* 0x0000a80d01007387 */ /* 0x0001e20000100800 */
[C---:B------:R-:W-:Y:S02]  /*4260*/  @!P6 PRMT R57, R32.reuse, 0x7610, R57 ;  /* 0x000076102039e816 */ /* 0x040fe40000000039 */
[----:B------:R-:W-:Y:S02]  /*4270*/  @!P6 PRMT R108, R32, 0x7632, R108 ;  /* 0x00007632206ce816 */ /* 0x000fe4000000006c */
[----:B------:R-:W-:-:S02]  /*4280*/  LOP3.LUT P6, RZ, R105, 0x1, RZ, 0xc0, !PT ;  /* 0x0000000169ff7812 */ /* 0x000fc400078cc0ff */
[----:B-1----:R-:W-:Y:S02]  /*4290*/  PRMT R12, RZ, 0x7610, R12 ;  /* 0x00007610ff0c7816 */ /* 0x002fe4000000000c */
[----:B------:R-:W-:Y:S01]  /*42a0*/  PRMT R63, RZ, 0x7610, R63 ;  /* 0x00007610ff3f7816 */ /* 0x000fe2000000003f */
[----:B0-----:R-:W-:Y:S01]  /*42b0*/  HFMA2 R13, -RZ, RZ, 0, 0 ;  /* 0x00000000ff0d7431 */ /* 0x001fe200000001ff */
[----:B------:R-:W-:Y:S02]  /*42c0*/  PRMT R64, RZ, 0x7610, R64 ;  /* 0x00007610ff407816 */ /* 0x000fe40000000040 */
[----:B------:R-:W-:Y:S02]  /*42d0*/  PRMT R65, RZ, 0x7610, R65 ;  /* 0x00007610ff417816 */ /* 0x000fe40000000041 */
[----:B------:R-:W-:Y:S01]  /*42e0*/  @P1 LOP3.LUT R106, R106, 0x4, RZ, 0xfc, !PT ;  /* 0x000000046a6a1812 */ /* 0x000fe200078efcff */
[----:B----4-:R0:W4:Y:S01]  /*42f0*/  @!P5 LDG.E R13, desc[UR10][R66.64] ;  /* 0x0000000a420dd981 */ /* 0x010122000c1e1900 */
[----:B------:R-:W-:-:S02]  /*4300*/  @!P0 PRMT R12, R34, 0x7610, R12 ;  /* 0x00007610220c8816 */ /* 0x000fc4000000000c */
[----:B------:R-:W-:Y:S02]  /*4310*/  @!P0 PRMT R63, R34, 0x7632, R63 ;  /* 0x00007632223f8816 */ /* 0x000fe4000000003f */
[C---:B------:R-:W-:Y:S02]  /*4320*/  @!P0 PRMT R64, R0.reuse, 0x7610, R64 ;  /* 0x0000761000408816 */ /* 0x040fe40000000040 */
[----:B------:R-:W-:Y:S02]  /*4330*/  @!P0 PRMT R65, R0, 0x7632, R65 ;  /* 0x0000763200418816 */ /* 0x000fe40000000041 */
[----:B------:R-:W-:Y:S02]  /*4340*/  LOP3.LUT P0, RZ, R106, 0x2, RZ, 0xc0, !PT ;  /* 0x000000026aff7812 */ /* 0x000fe4000780c0ff */
[----:B0-----:R-:W-:Y:S02]  /*4350*/  MOV R66, RZ ;  /* 0x000000ff00427202 */ /* 0x001fe40000000f00 */
[----:B------:R-:W-:Y:S01]  /*4360*/  LOP3.LUT P1, RZ, R105, 0x100, RZ, 0xc0, !PT ;  /* 0x0000010069ff7812 */ /* 0x000fe2000782c0ff */
[----:B------:R0:W-:Y:S01]  /*4370*/  STL [R1+0x2c], R14 ;  /* 0x00002c0e01007387 */ /* 0x0001e20000100800 */
[----:B------:R-:W-:-:S03]  /*4380*/  PRMT R67, RZ, 0x7610, R67 ;  /* 0x00007610ff437816 */ /* 0x000fc60000000043 */
[----:B------:R1:W4:Y:S01]  /*4390*/  @!P6 LDG.E R66, desc[UR10][R68.64] ;  /* 0x0000000a4442e981 */ /* 0x000322000c1e1900 */
[----:B------:R-:W-:Y:S02]  /*43a0*/  PRMT R59, RZ, 0x7610, R59 ;  /* 0x00007610ff3b7816 */ /* 0x000fe4000000003b */
[----:B0-----:R-:W-:Y:S02]  /*43b0*/  PRMT R14, RZ, 0x7610, R14 ;  /* 0x00007610ff0e7816 */ /* 0x001fe4000000000e */
[----:B-1----:R-:W-:Y:S02]  /*43c0*/  PRMT R68, RZ, 0x7610, R68 ;  /* 0x00007610ff447816 */ /* 0x002fe40000000044 */
[----:B------:R-:W-:Y:S01]  /*43d0*/  PRMT R69, RZ, 0x7610, R69 ;  /* 0x00007610ff457816 */ /* 0x000fe20000000045 */
[----:B------:R0:W-:Y:S01]  /*43e0*/  STL [R1+0xac], R15 ;  /* 0x0000ac0f01007387 */ /* 0x0001e20000100800 */
[----:B------:R-:W-:Y:S02]  /*43f0*/  PRMT R60, RZ, 0x7610, R60 ;  /* 0x00007610ff3c7816 */ /* 0x000fe4000000003c */
[----:B------:R-:W-:-:S02]  /*4400*/  PRMT R61, RZ, 0x7610, R61 ;  /* 0x00007610ff3d7816 */ /* 0x000fc4000000003d */
[----:B------:R-:W-:Y:S01]  /*4410*/  PRMT R110, RZ, 0x7610, R110 ;  /* 0x00007610ff6e7816 */ /* 0x000fe2000000006e */
[----:B0-----:R-:W-:Y:S01]  /*4420*/  HFMA2 R15, -RZ, RZ, 0, 0 ;  /* 0x00000000ff0f7431 */ /* 0x001fe200000001ff */
[C---:B------:R-:W-:Y:S02]  /*4430*/  @!P1 PRMT R59, R35.reuse, 0x7610, R59 ;  /* 0x00007610233b9816 */ /* 0x040fe4000000003b */
[----:B------:R-:W-:Y:S02]  /*4440*/  @!P1 PRMT R60, R35, 0x7632, R60 ;  /* 0x00007632233c9816 */ /* 0x000fe4000000003c */
[C---:B------:R-:W-:Y:S01]  /*4450*/  @!P1 PRMT R61, R33.reuse, 0x7610, R61 ;  /* 0x00007610213d9816 */ /* 0x040fe2000000003d */
[----:B------:R0:W4:Y:S01]  /*4460*/  @!P6 LDG.E R15, desc[UR10][R70.64] ;  /* 0x0000000a460fe981 */ /* 0x000122000c1e1900 */
[----:B------:R-:W-:Y:S02]  /*4470*/  @!P1 PRMT R110, R33, 0x7632, R110 ;  /* 0x00007632216e9816 */ /* 0x000fe4000000006e */
[----:B------:R-:W-:Y:S01]  /*4480*/  LOP3.LUT P1, RZ, R106, 0x4, RZ, 0xc0, !PT ;  /* 0x000000046aff7812 */ /* 0x000fe2000782c0ff */
[----:B------:R1:W-:Y:S01]  /*4490*/  STL [R1+0x30], R16 ;  /* 0x0000301001007387 */ /* 0x0003e20000100800 */
[----:B0-----:R-:W-:-:S02]  /*44a0*/  MOV R70, RZ ;  /* 0x000000ff00467202 */ /* 0x001fc40000000f00 */
[----:B------:R-:W-:Y:S02]  /*44b0*/  PRMT R71, RZ, 0x7610, R71 ;  /* 0x00007610ff477816 */ /* 0x000fe40000000047 */
[----:B-1----:R-:W-:Y:S01]  /*44c0*/  PRMT R16, RZ, 0x7610, R16 ;  /* 0x00007610ff107816 */ /* 0x002fe20000000010 */
[----:B------:R0:W-:Y:S01]  /*44d0*/  STL [R1+0xb4], R19 ;  /* 0x0000b41301007387 */ /* 0x0001e20000100800 */
[----:B------:R-:W-:-:S03]  /*44e0*/  PRMT R112, RZ, 0x7610, R112 ;  /* 0x00007610ff707816 */ /* 0x000fc60000000070 */
[----:B------:R1:W-:Y:S01]  /*44f0*/  STL [R1+0x38], R20 ;  /* 0x0000381401007387 */ /* 0x0003e20000100800 */
[----:B0-----:R-:W-:Y:S01]  /*4500*/  HFMA2 R19, -RZ, RZ, 0, 0 ;  /* 0x00000000ff137431 */ /* 0x001fe200000001ff */
[----:B-1----:R-:W-:Y:S02]  /*4510*/  PRMT R20, RZ, 0x7610, R20 ;  /* 0x00007610ff147816 */ /* 0x002fe40000000014 */
[----:B------:R0:W-:Y:S02]  /*4520*/  STL [R1+0xbc], R24 ;  /* 0x0000bc1801007387 */ /* 0x0001e40000100800 */
[----:B0-----:R-:W-:Y:S01]  /*4530*/  HFMA2 R24, -RZ, RZ, 0, 0 ;  /* 0x00000000ff187431 */ /* 0x001fe200000001ff */
[C---:B---3--:R-:W-:Y:S02]  /*4540*/  @!P0 PRMT R14, R42.reuse, 0x7610, R14 ;  /* 0x000076102a0e8816 */ /* 0x048fe4000000000e */
[----:B------:R-:W-:Y:S02]  /*4550*/  @!P0 PRMT R67, R42, 0x7632, R67 ;  /* 0x000076322a438816 */ /* 0x000fe40000000043 */
[----:B------:R-:W-:-:S02]  /*4560*/  @!P0 PRMT R68, R3, 0x7610, R68 ;  /* 0x0000761003448816 */ /* 0x000fc40000000044 */
[----:B------:R-:W-:Y:S02]  /*4570*/  @!P0 PRMT R69, R3, 0x7632, R69 ;  /* 0x0000763203458816 */ /* 0x000fe40000000045 */
[----:B------:R-:W-:-:S13]  /*4580*/  LOP3.LUT P0, RZ, R106, 0x1, RZ, 0xc0, !PT ;  /* 0x000000016aff7812 */ /* 0x000fda000780c0ff */
[----:B------:R0:W3:Y:S01]  /*4590*/  @!P0 LDG.E R70, desc[UR10][R72.64] ;  /* 0x0000000a48468981 */ /* 0x0000e2000c1e1900 */
[C---:B------:R-:W-:Y:S02]  /*45a0*/  @!P1 PRMT R16, R46.reuse, 0x7610, R16 ;  /* 0x000076102e109816 */ /* 0x040fe40000000010 */
[----:B------:R-:W-:Y:S02]  /*45b0*/  @!P1 PRMT R71, R46, 0x7632, R71 ;  /* 0x000076322e479816 */ /* 0x000fe40000000047 */
[----:B0-----:R-:W-:Y:S02]  /*45c0*/  PRMT R72, RZ, 0x7610, R72 ;  /* 0x00007610ff487816 */ /* 0x001fe40000000048 */
[----:B------:R-:W-:Y:S02]  /*45d0*/  PRMT R73, RZ, 0x7610, R73 ;  /* 0x00007610ff497816 */ /* 0x000fe40000000049 */
[C---:B------:R-:W-:Y:S02]  /*45e0*/  @!P1 PRMT R72, R5.reuse, 0x7610, R72 ;  /* 0x0000761005489816 */ /* 0x040fe40000000048 */
[----:B------:R-:W-:-:S02]  /*45f0*/  @!P1 PRMT R73, R5, 0x7632, R73 ;  /* 0x0000763205499816 */ /* 0x000fc40000000049 */
[----:B------:R-:W-:Y:S02]  /*4600*/  LOP3.LUT P1, RZ, R105, 0x80000000, RZ, 0xc0, !PT ;  /* 0x8000000069ff7812 */ /* 0x000fe4000782c0ff */
[----:B------:R-:W-:Y:S02]  /*4610*/  PRMT R106, RZ, 0x7610, R106 ;  /* 0x00007610ff6a7816 */ /* 0x000fe4000000006a */
[----:B------:R-:W-:Y:S02]  /*4620*/  @!P3 PRMT R20, R54, 0x7610, R20 ;  /* 0x000076103614b816 */ /* 0x000fe40000000014 */
[C---:B------:R-:W-:Y:S02]  /*4630*/  @!P3 PRMT R106, R109.reuse, 0x7610, R106 ;  /* 0x000076106d6ab816 */ /* 0x040fe4000000006a */
[----:B------:R-:W-:-:S05]  /*4640*/  @!P3 PRMT R112, R109, 0x7632, R112 ;  /* 0x000076326d70b816 */ /* 0x000fca0000000070 */
[----:B------:R0:W3:Y:S02]  /*4650*/  @!P1 LDG.E R19, desc[UR10][R78.64] ;  /* 0x0000000a4e139981 */ /* 0x0000e4000c1e1900 */
[----:B0-----:R-:W-:-:S04]  /*4660*/  PRMT R79, RZ, 0x7610, R79 ;  /* 0x00007610ff4f7816 */ /* 0x001fc8000000004f */
[----:B------:R-:W-:Y:S02]  /*4670*/  @!P3 PRMT R79, R54, 0x7632, R79 ;  /* 0x00007632364fb816 */ /* 0x000fe4000000004f */
[----:B------:R-:W-:-:S13]  /*4680*/  LOP3.LUT P3, RZ, R105, 0x20000000, RZ, 0xc0, !PT ;  /* 0x2000000069ff7812 */ /* 0x000fda000786c0ff */
[----:B------:R-:W3:Y:S04]  /*4690*/  @!P3 LDG.E R24, desc[UR10][R122.64] ;  /* 0x0000000a7a18b981 */ /* 0x000ee8000c1e1900 */
[----:B------:R-:W3:Y:S04]  /*46a0*/  LDL.LU.64 R122, [R1+0x1b0] ;  /* 0x0001b000017a7983 */ /* 0x000ee80000300a00 */
[----:B------:R0:W-:Y:S02]  /*46b0*/  STL [R1+0xb0], R17 ;  /* 0x0000b01101007387 */ /* 0x0001e40000100800 */
[----:B0-----:R-:W-:-:S06]  /*46c0*/  HFMA2 R17, -RZ, RZ, 0, 0 ;  /* 0x00000000ff117431 */ /* 0x001fcc00000001ff */
[----:B------:R0:W3:Y:S01]  /*46d0*/  @!P0 LDG.E R17, desc[UR10][R74.64] ;  /* 0x0000000a4a118981 */ /* 0x0000e2000c1e1900 */
[----:B------:R-:W-:Y:S02]  /*46e0*/  PRMT R114, RZ, 0x7610, R114 ;  /* 0x00007610ff727816 */ /* 0x000fe40000000072 */
[----:B------:R-:W-:Y:S01]  /*46f0*/  PRMT R115, RZ, 0x7610, R115 ;  /* 0x00007610ff737816 */ /* 0x000fe20000000073 */
[----:B------:R1:W-:Y:S01]  /*4700*/  STL [R1+0x34], R18 ;  /* 0x0000341201007387 */ /* 0x0003e20000100800 */
[----:B0-----:R-:W-:-:S03]  /*4710*/  MOV R74, RZ ;  /* 0x000000ff004a7202 */ /* 0x001fc60000000f00 */
[----:B------:R0:W-:Y:S01]  /*4720*/  STL [R1+0x3c], R23 ;  /* 0x00003c1701007387 */ /* 0x0001e20000100800 */
[----:B------:R-:W-:Y:S02]  /*4730*/  PRMT R75, RZ, 0x7610, R75 ;  /* 0x00007610ff4b7816 */ /* 0x000fe4000000004b */
[----:B-1----:R-:W-:Y:S01]  /*4740*/  PRMT R18, RZ, 0x7610, R18 ;  /* 0x00007610ff127816 */ /* 0x002fe20000000012 */
[----:B------:R1:W3:Y:S01]  /*4750*/  @!P1 LDG.E R74, desc[UR10][R76.64] ;  /* 0x0000000a4c4a9981 */ /* 0x0002e2000c1e1900 */
[----:B------:R-:W-:Y:S02]  /*4760*/  PRMT R116, RZ, 0x7610, R116 ;  /* 0x00007610ff747816 */ /* 0x000fe40000000074 */
[----:B0-----:R-:W-:Y:S02]  /*4770*/  PRMT R23, RZ, 0x7610, R23 ;  /* 0x00007610ff177816 */ /* 0x001fe40000000017 */
[----:B-1----:R-:W-:Y:S02]  /*4780*/  PRMT R76, RZ, 0x7610, R76 ;  /* 0x00007610ff4c7816 */ /* 0x002fe4000000004c */
[----:B------:R-:W-:-:S02]  /*4790*/  PRMT R77, RZ, 0x7610, R77 ;  /* 0x00007610ff4d7816 */ /* 0x000fc4000000004d */
[C---:B--2---:R-:W-:Y:S02]  /*47a0*/  @!P2 PRMT R18, R50.reuse, 0x7610, R18 ;  /* 0x000076103212a816 */ /* 0x044fe40000000012 */
[----:B------:R-:W-:Y:S02]  /*47b0*/  @!P2 PRMT R75, R50, 0x7632, R75 ;  /* 0x00007632324ba816 */ /* 0x000fe4000000004b */
[C---:B------:R-:W-:Y:S02]  /*47c0*/  @!P2 PRMT R76, R107.reuse, 0x7610, R76 ;  /* 0x000076106b4ca816 */ /* 0x040fe4000000004c */
[----:B------:R-:W-:Y:S02]  /*47d0*/  @!P2 PRMT R77, R107, 0x7632, R77 ;  /* 0x000076326b4da816 */ /* 0x000fe4000000004d */
[C---:B------:R-:W-:Y:S02]  /*47e0*/  @!P4 PRMT R23, R58.reuse, 0x7610, R23 ;  /* 0x000076103a17c816 */ /* 0x040fe40000000017 */
[----:B------:R-:W-:-:S02]  /*47f0*/  @!P4 PRMT R114, R58, 0x7632, R114 ;  /* 0x000076323a72c816 */ /* 0x000fc40000000072 */
[C---:B------:R-:W-:Y:S02]  /*4800*/  @!P4 PRMT R115, R111.reuse, 0x7610, R115 ;  /* 0x000076106f73c816 */ /* 0x040fe40000000073 */
[----:B------:R-:W-:Y:S02]  /*4810*/  @!P4 PRMT R116, R111, 0x7632, R116 ;  /* 0x000076326f74c816 */ /* 0x000fe40000000074 */
[C---:B------:R-:W-:Y:S02]  /*4820*/  LOP3.LUT P2, RZ, R105.reuse, 0x40000000, RZ, 0xc0, !PT ;  /* 0x4000000069ff7812 */ /* 0x040fe4000784c0ff */
[----:B------:R-:W-:Y:S01]  /*4830*/  LOP3.LUT P4, RZ, R105, 0x10000000, RZ, 0xc0, !PT ;  /* 0x1000000069ff7812 */ /* 0x000fe2000788c0ff */
[----:B------:R0:W-:Y:S04]  /*4840*/  STL.S16 [R1+0x178], R117 ;  /* 0x0001787501007387 */ /* 0x0001e80000100600 */
[----:B------:R1:W-:Y:S01]  /*4850*/  STL [R1+0xb8], R22 ;  /* 0x0000b81601007387 */ /* 0x0003e20000100800 */
[----:B0-----:R-:W-:Y:S01]  /*4860*/  MOV R117, RZ ;  /* 0x000000ff00757202 */ /* 0x001fe20000000f00 */
[----:B-1----:R-:W-:-:S06]  /*4870*/  HFMA2 R22, -RZ, RZ, 0, 0 ;  /* 0x00000000ff167431 */ /* 0x002fcc00000001ff */
[----:B------:R-:W2:Y:S04]  /*4880*/  @!P4 LDG.E R117, desc[UR10][R120.64] ;  /* 0x0000000a7875c981 */ /* 0x000ea8000c1e1900 */
[----:B------:R-:W2:Y:S04]  /*4890*/  @!P2 LDG.E R22, desc[UR10][R118.64] ;  /* 0x0000000a7616a981 */ /* 0x000ea8000c1e1900 */
[----:B------:R-:W2:Y:S04]  /*48a0*/  LDL.LU R120, [R1+0x1a8] ;  /* 0x0001a80001787983 */ /* 0x000ea80000300800 */
[----:B------:R-:W2:Y:S01]  /*48b0*/  LDL.LU.64 R118, [R1+0x1b8] ;  /* 0x0001b80001767983 */ /* 0x000ea20000300a00 */
[----:B------:R-:W-:-:S03]  /*48c0*/  MOV R78, RZ ;  /* 0x000000ff004e7202 */ /* 0x000fc60000000f00 */
[----:B------:R0:W-:Y:S04]  /*48d0*/  STL.S16 [R1+0x110], R113 ;  /* 0x0001107101007387 */ /* 0x0001e80000100600 */
[----:B------:R1:W2:Y:S04]  /*48e0*/  @!P2 LDG.E R78, desc[UR10][R124.64] ;  /* 0x0000000a7c4ea981 */ /* 0x0002a8000c1e1900 */
[----:B------:R4:W-:Y:S01]  /*48f0*/  STL [R1+0x44], R27 ;  /* 0x0000441b01007387 */ /* 0x0009e20000100800 */
[----:B0-----:R-:W-:Y:S02]  /*4900*/  MOV R113, RZ ;  /* 0x000000ff00717202 */ /* 0x001fe40000000f00 */
[----:B-1----:R-:W-:-:S04]  /*4910*/  PRMT R124, RZ, 0x7610, R124 ;  /* 0x00007610ff7c7816 */ /* 0x002fc8000000007c */
[----:B------:R-:W2:Y:S01]  /*4920*/  @!P3 LDG.E R113, desc[UR10][R40.64] ;  /* 0x0000000a2871b981 */ /* 0x000ea2000c1e1900 */
[----:B----4-:R-:W-:Y:S02]  /*4930*/  PRMT R27, RZ, 0x7610, R27 ;  /* 0x00007610ff1b7816 */ /* 0x010fe4000000001b */
[----:B------:R-:W-:Y:S02]  /*4940*/  @!P6 PRMT R124, R15, 0x7632, R124 ;  /* 0x000076320f7ce816 */ /* 0x000fe4000000007c */
[----:B------:R-:W-:Y:S01]  /*4950*/  @!P6 PRMT R27, R66, 0x7610, R27 ;  /* 0x00007610421be816 */ /* 0x000fe2000000001b */
[----:B------:R-:W4:Y:S01]  /*4960*/  LDL.LU.64 R40, [R1+0x120] ;  /* 0x0001200001287983 */ /* 0x000f220000300a00 */
[----:B------:R-:W-:-:S03]  /*4970*/  HFMA2 R125, -RZ, RZ, 0, 0 ;  /* 0x00000000ff7d7431 */ /* 0x000fc600000001ff */
[----:B------:R0:W-:Y:S01]  /*4980*/  STL [R1+0x40], R25 ;  /* 0x0000401901007387 */ /* 0x0001e20000100800 */
[----:B---3--:R-:W-:Y:S02]  /*4990*/  PRMT R122, RZ, 0x7610, R122 ;  /* 0x00007610ff7a7816 */ /* 0x008fe4000000007a */
[----:B------:R-:W-:Y:S02]  /*49a0*/  PRMT R123, RZ, 0x7610, R123 ;  /* 0x00007610ff7b7816 */ /* 0x000fe4000000007b */
[----:B------:R-:W-:Y:S02]  /*49b0*/  @!P6 PRMT R122, R66, 0x7632, R122 ;  /* 0x00007632427ae816 */ /* 0x000fe4000000007a */
[----:B------:R-:W-:Y:S02]  /*49c0*/  @!P6 PRMT R123, R15, 0x7610, R123 ;  /* 0x000076100f7be816 */ /* 0x000fe4000000007b */
[----:B------:R-:W-:-:S13]  /*49d0*/  LOP3.LUT P6, RZ, R105, 0x4000000, RZ, 0xc0, !PT ;  /* 0x0400000069ff7812 */ /* 0x000fda00078cc0ff */
[----:B------:R1:W3:Y:S02]  /*49e0*/  @!P6 LDG.E R125, desc[UR10][R6.64] ;  /* 0x0000000a067de981 */ /* 0x0002e4000c1e1900 */
[----:B-1----:R-:W1:Y:S01]  /*49f0*/  S2R R6, SR_TID.X ;  /* 0x0000000000067919 */ /* 0x002e620000002100 */
[----:B0-----:R-:W-:Y:S01]  /*4a00*/  PRMT R25, RZ, 0x7610, R25 ;  /* 0x00007610ff197816 */ /* 0x001fe20000000019 */
[----:B------:R0:W-:Y:S03]  /*4a10*/  STL [R1+0x48], R29 ;  /* 0x0000481d01007387 */ /* 0x0001e60000100800 */
[----:B------:R-:W-:Y:S01]  /*4a20*/  @!P5 PRMT R25, R62, 0x7610, R25 ;  /* 0x000076103e19d816 */ /* 0x000fe20000000019 */
[----:B------:R0:W-:Y:S04]  /*4a30*/  STL [R1+0xc8], R30 ;  /* 0x0000c81e01007387 */ /* 0x0001e80000100800 */
[----:B------:R0:W-:Y:S02]  /*4a40*/  STL [R1+0x4c], R31 ;  /* 0x00004c1f01007387 */ /* 0x0001e40000100800 */
[----:B0-----:R-:W-:-:S02]  /*4a50*/  PRMT R29, RZ, 0x7610, R29 ;  /* 0x00007610ff1d7816 */ /* 0x001fc4000000001d */
[----:B------:R0:W-:Y:S01]  /*4a60*/  STL [R1+0xcc], R32 ;  /* 0x0000cc2001007387 */ /* 0x0001e20000100800 */
[----:B------:R-:W-:Y:S02]  /*4a70*/  PRMT R30, RZ, 0x7610, R30 ;  /* 0x00007610ff1e7816 */ /* 0x000fe4000000001e */
[----:B------:R-:W-:Y:S02]  /*4a80*/  PRMT R31, RZ, 0x7610, R31 ;  /* 0x00007610ff1f7816 */ /* 0x000fe4000000001f */
[----:B0-----:R-:W-:Y:S02]  /*4a90*/  PRMT R32, RZ, 0x7610, R32 ;  /* 0x00007610ff207816 */ /* 0x001fe40000000020 */
[C---:B------:R-:W-:Y:S02]  /*4aa0*/  @!P0 PRMT R29, R70.reuse, 0x7610, R29 ;  /* 0x00007610461d8816 */ /* 0x040fe4000000001d */
[----:B------:R-:W-:Y:S02]  /*4ab0*/  @!P0 PRMT R30, R70, 0x7632, R30 ;  /* 0x00007632461e8816 */ /* 0x000fe4000000001e */
[----:B------:R-:W-:-:S02]  /*4ac0*/  @!P0 PRMT R31, R17, 0x7610, R31 ;  /* 0x00007610111f8816 */ /* 0x000fc4000000001f */
[----:B------:R-:W-:Y:S02]  /*4ad0*/  @!P0 PRMT R32, R17, 0x7632, R32 ;  /* 0x0000763211208816 */ /* 0x000fe40000000020 */
[----:B------:R-:W-:Y:S01]  /*4ae0*/  ISETP.NE.AND P0, PT, RZ, UR9, PT ;  /* 0x00000009ff007c0c */ /* 0x000fe2000bf05270 */
[----:B------:R0:W-:Y:S01]  /*4af0*/  STL [R1+0xc4], R28 ;  /* 0x0000c41c01007387 */ /* 0x0001e20000100800 */
[----:B-1----:R-:W-:-:S04]  /*4b00*/  SHF.L.U32 R6, R6, 0x1, RZ ;  /* 0x0000000106067819 */ /* 0x002fc800000006ff */
[----:B------:R-:W-:Y:S01]  /*4b10*/  LOP3.LUT R6, R6, 0x3e, RZ, 0xc0, !PT ;  /* 0x0000003e06067812 */ /* 0x000fe200078ec0ff */
[----:B0-----:R-:W-:Y:S01]  /*4b20*/  HFMA2 R28, -RZ, RZ, 0, 0 ;  /* 0x00000000ff1c7431 */ /* 0x001fe200000001ff */
[----:B--2---:R-:W-:Y:S02]  /*4b30*/  PRMT R120, RZ, 0x7610, R120 ;  /* 0x00007610ff787816 */ /* 0x004fe40000000078 */
[----:B------:R-:W-:Y:S02]  /*4b40*/  PRMT R118, RZ, 0x7610, R118 ;  /* 0x00007610ff767816 */ /* 0x000fe40000000076 */
[----:B------:R-:W-:Y:S02]  /*4b50*/  PRMT R119, RZ, 0x7610, R119 ;  /* 0x00007610ff777816 */ /* 0x000fe40000000077 */
[----:B------:R-:W-:Y:S02]  /*4b60*/  @!P5 PRMT R118, R62, 0x7632, R118 ;  /* 0x000076323e76d816 */ /* 0x000fe40000000076 */
[----:B------:R-:W-:-:S02]  /*4b70*/  @!P5 PRMT R119, R13, 0x7610, R119 ;  /* 0x000076100d77d816 */ /* 0x000fc40000000077 */
[----:B------:R-:W-:Y:S02]  /*4b80*/  @!P5 PRMT R120, R13, 0x7632, R120 ;  /* 0x000076320d78d816 */ /* 0x000fe40000000078 */
[----:B------:R-:W-:Y:S02]  /*4b90*/  LOP3.LUT P5, RZ, R105, 0x8000000, RZ, 0xc0, !PT ;  /* 0x0800000069ff7812 */ /* 0x000fe400078ac0ff */
[----:B------:R-:W-:-:S06]  /*4ba0*/  MOV R105, RZ ;  /* 0x000000ff00697202 */ /* 0x000fcc0000000f00 */
[----:B------:R0:W2:Y:S05]  /*4bb0*/  @!P6 LDG.E R105, desc[UR10][R8.64] ;  /* 0x0000000a0869e981 */ /* 0x0000aa000c1e1900 */
[----:B------:R1:W2:Y:S01]  /*4bc0*/  @!P5 LDG.E R28, desc[UR10][R10.64] ;  /* 0x0000000a0a1cd981 */ /* 0x0002a2000c1e1900 */
[----:B0-----:R-:W-:-:S04]  /*4bd0*/  MOV R8, UR13 ;  /* 0x0000000d00087c02 */ /* 0x001fc80008000f00 */
[----:B------:R-:W-:Y:S01]  /*4be0*/  LEA R8, R8, R6, 0x6 ;  /* 0x0000000608087211 */ /* 0x000fe200078e30ff */
[----:B-1----:R-:W0:Y:S08]  /*4bf0*/  LDC.64 R10, c[0x0][0x3a8] ;  /* 0x0000ea00ff0a7b82 */ /* 0x002e300000000a00 */
[----:B------:R-:W1:Y:S01]  /*4c00*/  @P0 LDC.64 R6, c[0x0][0x3b0] ;  /* 0x0000ec00ff060b82 */ /* 0x000e620000000a00 */
[----:B------:R-:W-:Y:S01]  /*4c10*/  UIMAD.WIDE UR6, UR8, 0x8, UR6 ;  /* 0x00000008080678a5 */ /* 0x000fe2000f8e0206 */
[----:B0-----:R-:W-:-:S04]  /*4c20*/  IMAD.WIDE R10, R8, 0x4, R10 ;  /* 0x00000004080a7825 */ /* 0x001fc800078e020a */
[----:B-1----:R-:W-:Y:S01]  /*4c30*/  @P0 IMAD.WIDE R8, R8, 0x4, R6 ;  /* 0x0000000408080825 */ /* 0x002fe200078e0206 */
[----:B------:R-:W-:-:S06]  /*4c40*/  CS2R R6, SRZ ;  /* 0x0000000000067805 */ /* 0x000fcc000001ff00 */
[----:B------:R0:W5:Y:S02]  /*4c50*/  @P0 LDG.E.64 R6, desc[UR10][R8.64] ;  /* 0x0000000a08060981 */ /* 0x000164000c1e1b00 */
[----:B0-----:R-:W-:Y:S02]  /*4c60*/  MOV R8, R10 ;  /* 0x0000000a00087202 */ /* 0x001fe40000000f00 */
[----:B------:R-:W-:Y:S02]  /*4c70*/  MOV R9, R11 ;  /* 0x0000000b00097202 */ /* 0x000fe40000000f00 */
[----:B------:R-:W-:Y:S02]  /*4c80*/  MOV R10, UR6 ;  /* 0x00000006000a7c02 */ /* 0x000fe40008000f00 */
[----:B------:R-:W-:Y:S01]  /*4c90*/  MOV R11, UR7 ;  /* 0x00000007000b7c02 */ /* 0x000fe20008000f00 */
[----:B------:R-:W-:Y:S01]  /*4ca0*/  HFMA2 R121, -RZ, RZ, 0, 0 ;  /* 0x00000000ff797431 */ /* 0x000fe200000001ff */
[----:B------:R0:W-:Y:S04]  /*4cb0*/  STL [R1+0xc0], R26 ;  /* 0x0000c01a01007387 */ /* 0x0001e80000100800 */
[----:B------:R-:W2:Y:S04]  /*4cc0*/  LDG.E.64 R10, desc[UR10][R10.64] ;  /* 0x0000000a0a0a7981 */ /* 0x000ea8000c1e1b00 */
[----:B------:R-:W2:Y:S01]  /*4cd0*/  @!P4 LDG.E R121, desc[UR10][R38.64] ;  /* 0x0000000a2679c981 */ /* 0x000ea2000c1e1900 */
[----:B0-----:R-:W-:-:S03]  /*4ce0*/  MOV R26, RZ ;  /* 0x000000ff001a7202 */ /* 0x001fc60000000f00 */
[----:B------:R0:W-:Y:S04]  /*4cf0*/  STL [R1+0xe0], R107 ;  /* 0x0000e06b01007387 */ /* 0x0001e80000100800 */
[----:B----4-:R-:W4:Y:S04]  /*4d00*/  @!P5 LDG.E R26, desc[UR10][R40.64] ;  /* 0x0000000a281ad981 */ /* 0x010f28000c1e1900 */
[----:B------:R1:W-:Y:S01]  /*4d10*/  STL [R1+0x70], R66 ;  /* 0x0000704201007387 */ /* 0x0003e20000100800 */
[----:B0-----:R-:W-:-:S03]  /*4d20*/  PRMT R107, RZ, 0x7610, R107 ;  /* 0x00007610ff6b7816 */ /* 0x001fc6000000006b */
[----:B------:R0:W5:Y:S04]  /*4d30*/  LDL.LU.64 R38, [R1+0x1a0] ;  /* 0x0001a00001267983 */ /* 0x0001680000300a00 */
[----:B------:R0:W5:Y:S01]  /*4d40*/  LDL.LU.64 R40, [R1+0x198] ;  /* 0x0001980001287983 */ /* 0x0001620000300a00 */
[----:B-1----:R-:W-:-:S03]  /*4d50*/  PRMT R66, RZ, 0x7610, R66 ;  /* 0x00007610ff427816 */ /* 0x002fc60000000042 */
[----:B------:R-:W5:Y:S04]  /*4d60*/  LDG.E.64 R8, desc[UR10][R8.64] ;  /* 0x0000000a08087981 */ /* 0x000f68000c1e1b00 */
[----:B---3--:R1:W-:Y:S01]  /*4d70*/  STL [R1+0x10c], R125 ;  /* 0x00010c7d01007387 */ /* 0x0083e20000100800 */
[C---:B------:R-:W-:Y:S02]  /*4d80*/  @!P6 PRMT R66, R125.reuse, 0x7610, R66 ;  /* 0x000076107d42e816 */ /* 0x040fe40000000042 */
[----:B------:R-:W-:Y:S02]  /*4d90*/  @!P6 PRMT R107, R125, 0x7632, R107 ;  /* 0x000076327d6be816 */ /* 0x000fe4000000006b */
[----:B-1----:R0:W5:Y:S04]  /*4da0*/  LDL R125, [R1+0x160] ;  /* 0x00016000017d7983 */ /* 0x0021680000100800 */
[----:B------:R-:W-:Y:S04]  /*4db0*/  STL [R1+0xd8], R3 ;  /* 0x0000d80301007387 */ /* 0x000fe80000100800 */
[----:B------:R-:W-:Y:S04]  /*4dc0*/  STL [R1+0x6c], R62 ;  /* 0x00006c3e01007387 */ /* 0x000fe80000100800 */
[----:B------:R1:W-:Y:S04]  /*4dd0*/  STL [R1+0xdc], R5 ;  /* 0x0000dc0501007387 */ /* 0x0003e80000100800 */
[----:B------:R-:W-:Y:S04]  /*4de0*/  STL [R1+0xe4], R109 ;  /* 0x0000e46d01007387 */ /* 0x000fe80000100800 */
[----:B------:R-:W-:Y:S01]  /*4df0*/  STL [R1+0xe8], R111 ;  /* 0x0000e86f01007387 */ /* 0x000fe20000100800 */
[----:B-1----:R-:W-:-:S03]  /*4e00*/  PRMT R5, RZ, 0x7610, R5 ;  /* 0x00007610ff057816 */ /* 0x002fc60000000005 */
[----:B------:R-:W-:Y:S04]  /*4e10*/  STL [R1+0x74], R70 ;  /* 0x0000744601007387 */ /* 0x000fe80000100800 */
[----:B------:R-:W-:Y:S04]  /*4e20*/  STL [R1+0x78], R74 ;  /* 0x0000784a01007387 */ /* 0x000fe80000100800 */
[----:B------:R-:W-:Y:S04]  /*4e30*/  STL [R1+0x7c], R78 ;  /* 0x00007c4e01007387 */ /* 0x000fe80000100800 */
[----:B------:R-:W-:Y:S04]  /*4e40*/  STL [R1+0x80], R113 ;  /* 0x0000807101007387 */ /* 0x000fe80000100800 */
[----:B------:R-:W-:Y:S04]  /*4e50*/  STL [R1+0x84], R117 ;  /* 0x0000847501007387 */ /* 0x000fe80000100800 */
[----:B------:R-:W-:Y:S01]  /*4e60*/  STL.S16 [R1+0x118], R107 ;  /* 0x0001186b01007387 */ /* 0x000fe20000100600 */
[----:B------:R-:W-:-:S03]  /*4e70*/  @!P1 PRMT R5, R19, 0x7610, R5 ;  /* 0x0000761013059816 */ /* 0x000fc60000000005 */
[----:B------:R1:W-:Y:S04]  /*4e80*/  STL [R1+0x60], R50 ;  /* 0x0000603201007387 */ /* 0x0003e80000100800 */
[----:B------:R3:W-:Y:S04]  /*4e90*/  STL [R1+0x64], R54 ;  /* 0x0000643601007387 */ /* 0x0007e80000100800 */
[----:B------:R0:W-:Y:S01]  /*4ea0*/  STL [R1+0xf4], R17 ;  /* 0x0000f41101007387 */ /* 0x0001e20000100800 */
[----:B-1----:R-:W-:-:S03]  /*4eb0*/  PRMT R50, RZ, 0x7610, R50 ;  /* 0x00007610ff327816 */ /* 0x002fc60000000032 */
[----:B------:R1:W-:Y:S01]  /*4ec0*/  STL [R1+0xf8], R19 ;  /* 0x0000f81301007387 */ /* 0x0003e20000100800 */
[----:B---3--:R-:W-:Y:S01]  /*4ed0*/  PRMT R54, RZ, 0x7610, R54 ;  /* 0x00007610ff367816 */ /* 0x008fe20000000036 */
[----:B------:R-:W-:Y:S01]  /*4ee0*/  UISETP.NE.AND UP1, UPT, UR9, URZ, UPT ;  /* 0x000000ff0900728c */ /* 0x000fe2000bf25270 */
[----:B0-----:R-:W-:Y:S01]  /*4ef0*/  PRMT R17, RZ, 0x7610, R17 ;  /* 0x00007610ff117816 */ /* 0x001fe20000000011 */
[----:B------:R-:W-:Y:S03]  /*4f00*/  STL [R1+0xd0], R33 ;  /* 0x0000d02101007387 */ /* 0x000fe60000100800 */
[----:B------:R-:W-:Y:S01]  /*4f10*/  @!P2 PRMT R17, R22, 0x7610, R17 ;  /* 0x000076101611a816 */ /* 0x000fe20000000011 */
[----:B------:R-:W-:Y:S04]  /*4f20*/  STL [R1+0x68], R58 ;  /* 0x0000683a01007387 */ /* 0x000fe80000100800 */
[----:B------:R0:W-:Y:S04]  /*4f30*/  STL [R1+0xfc], R22 ;  /* 0x0000fc1601007387 */ /* 0x0001e80000100800 */
[----:B--2---:R-:W-:Y:S01]  /*4f40*/  STL [R1+0x8c], R105 ;  /* 0x00008c6901007387 */ /* 0x004fe20000100800 */
[----:B------:R-:W-:-:S13]  /*4f50*/  R2UR UR16, R10 ;  /* 0x000000000a1072ca */ /* 0x000fda00000e0000 */
[----:B------:R-:W-:-:S05]  /*4f60*/  MOV R3, UR16 ;  /* 0x0000001000037c02 */ /* 0x000fca0008000f00 */
[----:B------:R-:W-:-:S05]  /*4f70*/  FFMA.FTZ R11, -R3, UR16, R11 ;  /* 0x00000010030b7c23 */ /* 0x000fca000801010b */
[----:B------:R-:W-:-:S13]  /*4f80*/  FSETP.GTU.FTZ.AND P0, PT, R11, RZ, PT ;  /* 0x000000ff0b00720b */ /* 0x000fda0003f1c000 */
[----:B------:R-:W-:-:S05]  /*4f90*/  VOTEU.ANY UP0, P0 ;  /* 0x0000000000ff7886 */ /* 0x000fca0000000100 */
[----:B------:R-:W2:Y:S01]  /*4fa0*/  @UP0 LDCU UR5, c[0x0][0x3c0] ;  /* 0x00007800ff0507ac */ /* 0x000ea20008000800 */
[----:B------:R-:W-:Y:S01]  /*4fb0*/  PLOP3.LUT P0, PT, PT, PT, UP0, 0x80, 0x8 ;  /* 0x000000000008781c */ /* 0x000fe20003f0f008 */
[----:B------:R-:W-:Y:S01]  /*4fc0*/  STL [R1+0x104], R121 ;  /* 0x0001047901007387 */ /* 0x000fe20000100800 */
[----:B------:R-:W-:-:S11]  /*4fd0*/  PRMT R10, RZ, 0x7610, R10 ;  /* 0x00007610ff0a7816 */ /* 0x000fd6000000000a */
[----:B--2---:R-:W-:-:S06]  /*4fe0*/  @P0 FADD.FTZ R62, R11, UR5 ;  /* 0x000000050b3e0e21 */ /* 0x004fcc0008010000 */
[----:B------:R-:W2:Y:S01]  /*4ff0*/  @P0 MUFU.RSQ R62, R62 ;  /* 0x0000003e003e0308 */ /* 0x000ea20000001400 */
[----:B------:R-:W-:Y:S02]  /*5000*/  @!P1 PRMT R10, R19, 0x7632, R10 ;  /* 0x00007632130a9816 */ /* 0x000fe4000000000a */
[----:B-1----:R-:W-:Y:S01]  /*5010*/  PRMT R19, RZ, 0x7610, R19 ;  /* 0x00007610ff137816 */ /* 0x002fe20000000013 */
[----:B----4-:R1:W-:Y:S01]  /*5020*/  STL [R1+0x88], R26 ;  /* 0x0000881a01007387 */ /* 0x0103e20000100800 */
[----:B------:R-:W-:Y:S02]  /*5030*/  @!P5 PRMT R54, R26, 0x7610, R54 ;  /* 0x000076101a36d816 */ /* 0x000fe40000000036 */
[----:B------:R-:W-:Y:S02]  /*5040*/  @!P2 PRMT R19, R22, 0x7632, R19 ;  /* 0x000076321613a816 */ /* 0x000fe40000000013 */
[----:B------:R-:W-:Y:S02]  /*5050*/  @!P5 PRMT R50, R26, 0x7632, R50 ;  /* 0x000076321a32d816 */ /* 0x000fe40000000032 */
[----:B0-----:R-:W-:-:S02]  /*5060*/  PRMT R22, RZ, 0x7610, R22 ;  /* 0x00007610ff167816 */ /* 0x001fc40000000016 */
[----:B------:R-:W-:Y:S02]  /*5070*/  PRMT R33, RZ, 0x7610, R33 ;  /* 0x00007610ff217816 */ /* 0x000fe40000000021 */
[----:B------:R-:W-:Y:S02]  /*5080*/  PRMT R58, RZ, 0x7610, R58 ;  /* 0x00007610ff3a7816 */ /* 0x000fe4000000003a */
[----:B-1----:R-:W-:Y:S02]  /*5090*/  PRMT R26, RZ, 0x7610, R26 ;  /* 0x00007610ff1a7816 */ /* 0x002fe4000000001a */
[----:B--2---:R-:W-:Y:S01]  /*50a0*/  @P0 R2UR UR5, R62 ;  /* 0x000000003e0502ca */ /* 0x004fe200000e0000 */
[----:B------:R0:W-:Y:S01]  /*50b0*/  STL [R1+0x50], R35 ;  /* 0x0000502301007387 */ /* 0x0001e20000100800 */
[C---:B------:R-:W-:Y:S02]  /*50c0*/  @!P3 PRMT R22, R24.reuse, 0x7610, R22 ;  /* 0x000076101816b816 */ /* 0x040fe40000000016 */
[----:B------:R-:W-:Y:S01]  /*50d0*/  @!P3 PRMT R33, R24, 0x7632, R33 ;  /* 0x000076321821b816 */ /* 0x000fe20000000021 */
[----:B------:R1:W-:Y:S01]  /*50e0*/  STL [R1+0x54], R34 ;  /* 0x0000542201007387 */ /* 0x0003e20000100800 */
[----:B------:R-:W-:-:S02]  /*50f0*/  @!P5 PRMT R58, R28, 0x7610, R58 ;  /* 0x000076101c3ad816 */ /* 0x000fc4000000003a */
[----:B------:R-:W-:Y:S01]  /*5100*/  @!P5 PRMT R26, R28, 0x7632, R26 ;  /* 0x000076321c1ad816 */ /* 0x000fe2000000001a */
[----:B------:R2:W-:Y:S01]  /*5110*/  STL [R1+0xd4], R0 ;  /* 0x0000d40001007387 */ /* 0x0005e20000100800 */
[----:B------:R-:W-:Y:S02]  /*5120*/  PRMT R3, RZ, 0x7610, R3 ;  /* 0x00007610ff037816 */ /* 0x000fe40000000003 */
[----:B0-----:R-:W-:Y:S01]  /*5130*/  PRMT R35, RZ, 0x7610, R35 ;  /* 0x00007610ff237816 */ /* 0x001fe20000000023 */
[----:B------:R0:W-:Y:S01]  /*5140*/  STL [R1+0x58], R42 ;  /* 0x0000582a01007387 */ /* 0x0001e20000100800 */
[----:B------:R-:W-:Y:S02]  /*5150*/  PRMT R11, RZ, 0x7610, R11 ;  /* 0x00007610ff0b7816 */ /* 0x000fe4000000000b */
[----:B-1----:R-:W-:Y:S01]  /*5160*/  PRMT R34, RZ, 0x7610, R34 ;  /* 0x00007610ff227816 */ /* 0x002fe20000000022 */
[----:B------:R1:W-:Y:S01]  /*5170*/  STL [R1+0x5c], R46 ;  /* 0x00005c2e01007387 */ /* 0x0003e20000100800 */
[----:B------:R-:W-:-:S02]  /*5180*/  PRMT R62, RZ, 0x7610, R62 ;  /* 0x00007610ff3e7816 */ /* 0x000fc4000000003e */
[----:B--2---:R-:W-:Y:S01]  /*5190*/  PRMT R0, RZ, 0x7610, R0 ;  /* 0x00007610ff007816 */ /* 0x004fe20000000000 */
[----:B------:R2:W-:Y:S01]  /*51a0*/  STL [R1+0xec], R13 ;  /* 0x0000ec0d01007387 */ /* 0x0005e20000100800 */
[----:B0-----:R-:W-:-:S03]  /*51b0*/  PRMT R42, RZ, 0x7610, R42 ;  /* 0x00007610ff2a7816 */ /* 0x001fc6000000002a */
[----:B------:R0:W-:Y:S01]  /*51c0*/  STL [R1+0xf0], R15 ;  /* 0x0000f00f01007387 */ /* 0x0001e20000100800 */
[----:B-1----:R-:W-:-:S03]  /*51d0*/  PRMT R46, RZ, 0x7610, R46 ;  /* 0x00007610ff2e7816 */ /* 0x002fc6000000002e */
[----:B------:R1:W-:Y:S01]  /*51e0*/  STL [R1+0x100], R24 ;  /* 0x0001001801007387 */ /* 0x0003e20000100800 */
[----:B--2---:R-:W-:-:S03]  /*51f0*/  PRMT R13, RZ, 0x7610, R13 ;  /* 0x00007610ff0d7816 */ /* 0x004fc6000000000d */
[----:B------:R2:W-:Y:S01]  /*5200*/  STL [R1+0x108], R28 ;  /* 0x0001081c01007387 */ /* 0x0005e20000100800 */
[----:B0-----:R-:W-:Y:S02]  /*5210*/  PRMT R15, RZ, 0x7610, R15 ;  /* 0x00007610ff0f7816 */ /* 0x001fe4000000000f */
[----:B-1----:R-:W-:Y:S02]  /*5220*/  PRMT R24, RZ, 0x7610, R24 ;  /* 0x00007610ff187816 */ /* 0x002fe40000000018 */
[----:B--2---:R-:W-:Y:S02]  /*5230*/  PRMT R28, RZ, 0x7610, R28 ;  /* 0x00007610ff1c7816 */ /* 0x004fe4000000001c */
[C---:B------:R-:W-:Y:S02]  /*5240*/  @!P1 PRMT R0, R74.reuse, 0x7610, R0 ;  /* 0x000076104a009816 */ /* 0x040fe40000000000 */
[----:B------:R-:W-:Y:S02]  /*5250*/  @!P1 PRMT R3, R74, 0x7632, R3 ;  /* 0x000076324a039816 */ /* 0x000fe40000000003 */
[----:B------:R-:W-:-:S02]  /*5260*/  @!P2 PRMT R13, R78, 0x7610, R13 ;  /* 0x000076104e0da816 */ /* 0x000fc4000000000d */
[----:B------:R-:W-:Y:S02]  /*5270*/  @!P2 PRMT R15, R78, 0x7632, R15 ;  /* 0x000076324e0fa816 */ /* 0x000fe4000000000f */
[C---:B------:R-:W-:Y:S02]  /*5280*/  @!P3 PRMT R35, R113.reuse, 0x7610, R35 ;  /* 0x000076107123b816 */ /* 0x040fe40000000023 */
[----:B------:R-:W-:Y:S02]  /*5290*/  @!P3 PRMT R34, R113, 0x7632, R34 ;  /* 0x000076327122b816 */ /* 0x000fe40000000022 */
[C---:B------:R-:W-:Y:S02]  /*52a0*/  @!P4 PRMT R42, R117.reuse, 0x7610, R42 ;  /* 0x00007610752ac816 */ /* 0x040fe4000000002a */
[----:B------:R-:W-:Y:S02]  /*52b0*/  @!P4 PRMT R24, R117, 0x7632, R24 ;  /* 0x000076327518c816 */ /* 0x000fe40000000018 */
[----:B------:R-:W-:-:S02]  /*52c0*/  @!P4 PRMT R11, R121, 0x7610, R11 ;  /* 0x00007610790bc816 */ /* 0x000fc4000000000b */
[----:B------:R-:W-:Y:S02]  /*52d0*/  @!P4 PRMT R46, R121, 0x7632, R46 ;  /* 0x00007632792ec816 */ /* 0x000fe4000000002e */
[C---:B------:R-:W-:Y:S02]  /*52e0*/  @!P6 PRMT R62, R105.reuse, 0x7610, R62 ;  /* 0x00007610693ee816 */ /* 0x040fe4000000003e */
[----:B------:R-:W-:Y:S01]  /*52f0*/  @!P6 PRMT R28, R105, 0x7632, R28 ;  /* 0x00007632691ce816 */ /* 0x000fe2000000001c */
[----:B------:R-:W-:Y:S01]  /*5300*/  UMOV UR17, 0x3f800000 ;  /* 0x3f80000000117882 */ /* 0x000fe20000000000 */
[----:B------:R-:W-:Y:S01]  /*5310*/  @UP0 UMOV UR17, UR5 ;  /* 0x0000000500110c82 */ /* 0x000fe20008000000 */
[----:B------:R-:W-:Y:S05]  /*5320*/  BRA.U UP1, `(.L_x_173) ;  /* 0x0000002501587547 */ /* 0x000fea000b800000 */
[----:B------:R-:W2:Y:S04]  /*5330*/  LDL.LU R74, [R1+0x148] ;  /* 0x00014800014a7983 */ /* 0x000ea80000300800 */
[----:B------:R-:W3:Y:S04]  /*5340*/  LDL.LU R70, [R1+0x150] ;  /* 0x0001500001467983 */ /* 0x000ee80000300800 */
[----:B------:R-:W4:Y:S04]  /*5350*/  LDL.LU R107, [R1+0x14c] ;  /* 0x00014c00016b7983 */ /* 0x000f280000300800 */
[----:B------:R-:W4:Y:S04]  /*5360*/  LDL.LU R111, [R1+0x154] ;  /* 0x00015400016f7983 */ /* 0x000f280000300800 */
[----:B------:R-:W4:Y:S04]  /*5370*/  LDL.LU R109, [R1+0x114] ;  /* 0x00011400016d7983 */ /* 0x000f280000300800 */
[----:B------:R-:W4:Y:S04]  /*5380*/  LDL.LU R117, [R1+0x15c] ;  /* 0x00015c0001757983 */ /* 0x000f280000300800 */
[----:B------:R-:W4:Y:S01]  /*5390*/  LDL.LU R121, [R1+0x16c] ;  /* 0x00016c0001797983 */ /* 0x000f220000300800 */
[----:B--2---:R-:W-:-:S02]  /*53a0*/  SHF.L.U32 R74, R74, 0x10, RZ ;  /* 0x000000104a4a7819 */ /* 0x004fc400000006ff */
[----:B---3--:R-:W-:-:S03]  /*53b0*/  SHF.L.U32 R70, R70, 0x10, RZ ;  /* 0x0000001046467819 */ /* 0x008fc600000006ff */
[----:B------:R-:W-:Y:S01]  /*53c0*/  FADD.FTZ R74, R74, -UR16 ;  /* 0x800000104a4a7e21 */ /* 0x000fe20008010000 */
[----:B----4-:R-:W-:-:S03]  /*53d0*/  SHF.L.U32 R107, R107, 0x10, RZ ;  /* 0x000000106b6b7819 */ /* 0x010fc600000006ff */
[----:B------:R-:W-:Y:S01]  /*53e0*/  FMUL.FTZ R74, R74, UR17 ;  /* 0x000000114a4a7c20 */ /* 0x000fe20008410000 */
[----:B-----5:R-:W-:Y:S01]  /*53f0*/  FMUL.FTZ R105, R8, R70 ;  /* 0x0000004608697220 */ /* 0x020fe20000410000 */
[----:B------:R-:W-:Y:S01]  /*5400*/  SHF.L.U32 R78, R111, 0x10, RZ ;  /* 0x000000106f4e7819 */ /* 0x000fe200000006ff */
[----:B------:R-:W-:Y:S02]  /*5410*/  FADD.FTZ R107, R107, -UR16 ;  /* 0x800000106b6b7e21 */ /* 0x000fe40008010000 */
[----:B------:R-:W-:Y:S01]  /*5420*/  FFMA.FTZ R113, R74, R105, RZ ;  /* 0x000000694a717223 */ /* 0x000fe200000100ff */
[----:B------:R-:W-:Y:S01]  /*5430*/  SHF.L.U32 R111, R109, 0x10, RZ ;  /* 0x000000106d6f7819 */ /* 0x000fe200000006ff */
[----:B------:R-:W-:Y:S01]  /*5440*/  FADD.FTZ R109, RZ, R105 ;  /* 0x00000069ff6d7221 */ /* 0x000fe20000010000 */
[----:B------:R-:W-:Y:S01]  /*5450*/  FMUL.FTZ R107, R107, UR17 ;  /* 0x000000116b6b7c20 */ /* 0x000fe20008410000 */
[----:B------:R-:W-:Y:S02]  /*5460*/  FMUL.FTZ R105, R9, R78 ;  /* 0x0000004e09697220 */ /* 0x000fe40000410000 */
[----:B------:R-:W-:Y:S01]  /*5470*/  FADD.FTZ R111, R111, -UR16 ;  /* 0x800000106f6f7e21 */ /* 0x000fe20008010000 */
[----:B------:R-:W-:Y:S01]  /*5480*/  FFMA.FTZ R74, R70, R74, RZ ;  /* 0x0000004a464a7223 */ /* 0x000fe200000100ff */
[----:B------:R-:W-:Y:S01]  /*5490*/  FFMA.FTZ R113, R107, R105, R113 ;  /* 0x000000696b717223 */ /* 0x000fe20000010071 */
[----:B------:R-:W-:Y:S01]  /*54a0*/  FADD.FTZ R109, R105, R109 ;  /* 0x0000006d696d7221 */ /* 0x000fe20000010000 */
[----:B------:R-:W-:Y:S01]  /*54b0*/  SHF.L.U32 R105, R117, 0x10, RZ ;  /* 0x0000001075697819 */ /* 0x000fe200000006ff */
[----:B------:R-:W-:Y:S01]  /*54c0*/  FADD.FTZ R70, RZ, R70 ;  /* 0x00000046ff467221 */ /* 0x000fe20000010000 */
[----:B------:R-:W-:-:S03]  /*54d0*/  FMUL.FTZ R111, R111, UR17 ;  /* 0x000000116f6f7c20 */ /* 0x000fc60008410000 */
[C---:B------:R-:W-:Y:S01]  /*54e0*/  FADD.FTZ R70, R105.reuse, R70 ;  /* 0x0000004669467221 */ /* 0x040fe20000010000 */
[----:B------:R-:W-:Y:S01]  /*54f0*/  FFMA.FTZ R74, R105, R111, R74 ;  /* 0x0000006f694a7223 */ /* 0x000fe2000001004a */
[----:B------:R-:W-:-:S04]  /*5500*/  FMUL.FTZ R105, R8, R105 ;  /* 0x0000006908697220 */ /* 0x000fc80000410000 */
[----:B------:R-:W-:Y:S02]  /*5510*/  FFMA.FTZ R113, R111, R105, R113 ;  /* 0x000000696f717223 */ /* 0x000fe40000010071 */
[----:B------:R-:W2:Y:S01]  /*5520*/  LDL.LU R111, [R1+0x164] ;  /* 0x00016400016f7983 */ /* 0x000ea20000300800 */
[----:B------:R-:W-:-:S03]  /*5530*/  FADD.FTZ R109, R109, R105 ;  /* 0x000000696d6d7221 */ /* 0x000fc60000010000 */
[----:B------:R-:W3:Y:S01]  /*5540*/  LDL.LU R105, [R1+0x158] ;  /* 0x0001580001697983 */ /* 0x000ee20000300800 */
[----:B------:R-:W-:Y:S01]  /*5550*/  SHF.L.U32 R117, R125, 0x10, RZ ;  /* 0x000000107d757819 */ /* 0x000fe200000006ff */
[----:B------:R-:W-:Y:S02]  /*5560*/  FFMA.FTZ R107, R78, R107, RZ ;  /* 0x0000006b4e6b7223 */ /* 0x000fe400000100ff */
[----:B------:R-:W4:Y:S02]  /*5570*/  LDL.LU R125, [R1+0x168] ;  /* 0x00016800017d7983 */ /* 0x000f240000300800 */
[----:B------:R-:W-:Y:S01]  /*5580*/  FADD.FTZ R117, R117, -UR16 ;  /* 0x8000001075757e21 */ /* 0x000fe20008010000 */
[----:B------:R-:W-:-:S03]  /*5590*/  FADD.FTZ R78, RZ, R78 ;  /* 0x0000004eff4e7221 */ /* 0x000fc60000010000 */
[----:B------:R-:W-:Y:S01]  /*55a0*/  FMUL.FTZ R117, R117, UR17 ;  /* 0x0000001175757c20 */ /* 0x000fe20008410000 */
[----:B--2---:R-:W-:-:S05]  /*55b0*/  SHF.L.U32 R111, R111, 0x10, RZ ;  /* 0x000000106f6f7819 */ /* 0x004fca00000006ff */
[C---:B------:R-:W-:Y:S01]  /*55c0*/  FADD.FTZ R78, R111.reuse, R78 ;  /* 0x0000004e6f4e7221 */ /* 0x040fe20000010000 */
[----:B------:R-:W-:Y:S01]  /*55d0*/  FFMA.FTZ R107, R111, R117, R107 ;  /* 0x000000756f6b7223 */ /* 0x000fe2000001006b */
[----:B------:R-:W-:Y:S01]  /*55e0*/  FMUL.FTZ R111, R9, R111 ;  /* 0x0000006f096f7220 */ /* 0x000fe20000410000 */
[----:B---3--:R-:W-:-:S03]  /*55f0*/  SHF.L.U32 R105, R105, 0x10, RZ ;  /* 0x0000001069697819 */ /* 0x008fc600000006ff */
[----:B------:R-:W-:Y:S01]  /*5600*/  FFMA.FTZ R113, R117, R111, R113 ;  /* 0x0000006f75717223 */ /* 0x000fe20000010071 */
[----:B------:R-:W-:Y:S01]  /*5610*/  FADD.FTZ R109, R111, R109 ;  /* 0x0000006d6f6d7221 */ /* 0x000fe20000010000 */
[----:B------:R-:W-:Y:S01]  /*5620*/  SHF.L.U32 R111, R121, 0x10, RZ ;  /* 0x00000010796f7819 */ /* 0x000fe200000006ff */
[----:B------:R-:W-:-:S04]  /*5630*/  FADD.FTZ R121, R105, -UR16 ;  /* 0x8000001069797e21 */ /* 0x000fc80008010000 */
[----:B------:R-:W-:Y:S01]  /*5640*/  FMUL.FTZ R121, R121, UR17 ;  /* 0x0000001179797c20 */ /* 0x000fe20008410000 */
[----:B------:R-:W-:Y:S01]  /*5650*/  FMUL.FTZ R117, R8, R111 ;  /* 0x0000006f08757220 */ /* 0x000fe20000410000 */
[----:B------:R-:W-:Y:S02]  /*5660*/  FADD.FTZ R70, R70, R111 ;  /* 0x0000006f46467221 */ /* 0x000fe40000010000 */
[----:B------:R-:W-:Y:S02]  /*5670*/  FFMA.FTZ R74, R111, R121, R74 ;  /* 0x000000796f4a7223 */ /* 0x000fe4000001004a */
[----:B------:R-:W2:Y:S01]  /*5680*/  LDL.LU R111, [R1+0x174] ;  /* 0x00017400016f7983 */ /* 0x000ea20000300800 */
[----:B----4-:R-:W-:Y:S01]  /*5690*/  SHF.L.U32 R105, R125, 0x10, RZ ;  /* 0x000000107d697819 */ /* 0x010fe200000006ff */
[----:B------:R-:W-:Y:S02]  /*56a0*/  FFMA.FTZ R113, R121, R117, R113 ;  /* 0x0000007579717223 */ /* 0x000fe40000010071 */
[----:B------:R-:W3:Y:S02]  /*56b0*/  LDL.LU R121, [R1+0x170] ;  /* 0x0001700001797983 */ /* 0x000ee40000300800 */
[----:B------:R-:W-:Y:S01]  /*56c0*/  FADD.FTZ R105, R105, -UR16 ;  /* 0x8000001069697e21 */ /* 0x000fe20008010000 */
[----:B------:R-:W-:Y:S01]  /*56d0*/  FADD.FTZ R109, R109, R117 ;  /* 0x000000756d6d7221 */ /* 0x000fe20000010000 */
[----:B------:R-:W4:Y:S02]  /*56e0*/  LDL.LU R125, [R1+0x110] ;  /* 0x00011000017d7983 */ /* 0x000f240000300800 */
[----:B------:R-:W-:-:S02]  /*56f0*/  FMUL.FTZ R105, R105, UR17 ;  /* 0x0000001169697c20 */ /* 0x000fc40008410000 */
[----:B------:R-:W4:Y:S01]  /*5700*/  LDL.LU R117, [R1+0x178] ;  /* 0x0001780001757983 */ /* 0x000f220000300800 */
[----:B--2---:R-:W-:-:S05]  /*5710*/  SHF.L.U32 R111, R111, 0x10, RZ ;  /* 0x000000106f6f7819 */ /* 0x004fca00000006ff */
[----:B------:R-:W-:Y:S01]  /*5720*/  FADD.FTZ R78, R78, R111 ;  /* 0x0000006f4e4e7221 */ /* 0x000fe20000010000 */
[----:B------:R-:W-:Y:S01]  /*5730*/  FFMA.FTZ R107, R111, R105, R107 ;  /* 0x000000696f6b7223 */ /* 0x000fe2000001006b */
[----:B------:R-:W-:-:S04]  /*5740*/  FMUL.FTZ R111, R9, R111 ;  /* 0x0000006f096f7220 */ /* 0x000fc80000410000 */
[----:B------:R-:W-:Y:S02]  /*5750*/  FFMA.FTZ R113, R105, R111, R113 ;  /* 0x0000006f69717223 */ /* 0x000fe40000010071 */
[----:B------:R-:W2:Y:S01]  /*5760*/  LDL.LU R105, [R1+0x17c] ;  /* 0x00017c0001697983 */ /* 0x000ea20000300800 */
[----:B------:R-:W-:-:S03]  /*5770*/  FADD.FTZ R109, R111, R109 ;  /* 0x0000006d6f6d7221 */ /* 0x000fc60000010000 */
[----:B------:R-:W2:Y:S01]  /*5780*/  LDL.LU R111, [R1+0x184] ;  /* 0x00018400016f7983 */ /* 0x000ea20000300800 */
[----:B---3--:R-:W-:Y:S02]  /*5790*/  SHF.L.U32 R121, R121, 0x10, RZ ;  /* 0x0000001079797819 */ /* 0x008fe400000006ff */
[----:B----4-:R-:W-:-:S03]  /*57a0*/  SHF.L.U32 R117, R117, 0x10, RZ ;  /* 0x0000001075757819 */ /* 0x010fc600000006ff */
[----:B------:R-:W-:Y:S02]  /*57b0*/  FADD.FTZ R121, R121, -UR16 ;  /* 0x8000001079797e21 */ /* 0x000fe40008010000 */
[----:B------:R-:W-:Y:S02]  /*57c0*/  FADD.FTZ R117, R117, -UR16 ;  /* 0x8000001075757e21 */ /* 0x000fe40008010000 */
[----:B------:R-:W-:Y:S02]  /*57d0*/  FMUL.FTZ R121, R121, UR17 ;  /* 0x0000001179797c20 */ /* 0x000fe40008410000 */
[----:B------:R-:W-:Y:S01]  /*57e0*/  FMUL.FTZ R117, R117, UR17 ;  /* 0x0000001175757c20 */ /* 0x000fe20008410000 */
[----:B--2---:R-:W-:Y:S02]  /*57f0*/  SHF.L.U32 R105, R105, 0x10, RZ ;  /* 0x0000001069697819 */ /* 0x004fe400000006ff */
[----:B------:R-:W-:-:S03]  /*5800*/  SHF.L.U32 R111, R111, 0x10, RZ ;  /* 0x000000106f6f7819 */ /* 0x000fc600000006ff */
[----:B------:R-:W-:Y:S01]  /*5810*/  FADD.FTZ R70, R70, R105 ;  /* 0x0000006946467221 */ /* 0x000fe20000010000 */
[----:B------:R-:W-:Y:S01]  /*5820*/  FFMA.FTZ R74, R105, R121, R74 ;  /* 0x00000079694a7223 */ /* 0x000fe2000001004a */
[----:B------:R-:W-:Y:S01]  /*5830*/  FMUL.FTZ R105, R8, R105 ;  /* 0x0000006908697220 */ /* 0x000fe20000410000 */
[----:B------:R-:W-:Y:S01]  /*5840*/  FADD.FTZ R78, R78, R111 ;  /* 0x0000006f4e4e7221 */ /* 0x000fe20000010000 */
[----:B------:R-:W-:Y:S02]  /*5850*/  FFMA.FTZ R107, R111, R117, R107 ;  /* 0x000000756f6b7223 */ /* 0x000fe4000001006b */
[----:B------:R-:W-:Y:S01]  /*5860*/  FFMA.FTZ R113, R121, R105, R113 ;  /* 0x0000006979717223 */ /* 0x000fe20000010071 */
[----:B------:R-:W-:Y:S01]  /*5870*/  FMUL.FTZ R111, R9, R111 ;  /* 0x0000006f096f7220 */ /* 0x000fe20000410000 */
[----:B------:R-:W-:Y:S01]  /*5880*/  FADD.FTZ R109, R109, R105 ;  /* 0x000000696d6d7221 */ /* 0x000fe20000010000 */
[----:B------:R-:W2:Y:S02]  /*5890*/  LDL.LU R121, [R1+0x190] ;  /* 0x0001900001797983 */ /* 0x000ea40000300800 */
[----:B------:R-:W-:Y:S01]  /*58a0*/  FFMA.FTZ R113, R117, R111, R113 ;  /* 0x0000006f75717223 */ /* 0x000fe20000010071 */
[----:B------:R-:W-:Y:S01]  /*58b0*/  FADD.FTZ R109, R111, R109 ;  /* 0x0000006d6f6d7221 */ /* 0x000fe20000010000 */
[----:B------:R-:W3:Y:S04]  /*58c0*/  LDL.LU R117, [R1+0x188] ;  /* 0x0001880001757983 */ /* 0x000ee80000300800 */
[----:B------:R-:W4:Y:S01]  /*58d0*/  LDL.LU R111, [R1+0x18c] ;  /* 0x00018c00016f7983 */ /* 0x000f220000300800 */
[----:B------:R-:W-:-:S03]  /*58e0*/  SHF.L.U32 R105, R125, 0x10, RZ ;  /* 0x000000107d697819 */ /* 0x000fc600000006ff */
[----:B------:R-:W2:Y:S02]  /*58f0*/  LDL.LU R125, [R1+0x180] ;  /* 0x00018000017d7983 */ /* 0x000ea40000300800 */
[----:B------:R-:W-:-:S04]  /*5900*/  FADD.FTZ R105, R105, -UR16 ;  /* 0x8000001069697e21 */ /* 0x000fc80008010000 */
[----:B------:R-:W-:Y:S01]  /*5910*/  FMUL.FTZ R105, R105, UR17 ;  /* 0x0000001169697c20 */ /* 0x000fe20008410000 */
[----:B------:R-:W-:-:S05]  /*5920*/  SHF.L.U32 R98, R98, 0x10, RZ ;  /* 0x0000001062627819 */ /* 0x000fca00000006ff */
[----:B------:R-:W-:-:S04]  /*5930*/  FADD.FTZ R98, R98, -UR16 ;  /* 0x8000001062627e21 */ /* 0x000fc80008010000 */
[----:B------:R-:W-:Y:S01]  /*5940*/  FMUL.FTZ R98, R98, UR17 ;  /* 0x0000001162627c20 */ /* 0x000fe20008410000 */
[----:B------:R-:W-:Y:S02]  /*5950*/  SHF.L.U32 R99, R99, 0x10, RZ ;  /* 0x0000001063637819 */ /* 0x000fe400000006ff */
[----:B------:R-:W-:-:S03]  /*5960*/  SHF.L.U32 R101, R101, 0x10, RZ ;  /* 0x0000001065657819 */ /* 0x000fc600000006ff */
[----:B------:R-:W-:Y:S02]  /*5970*/  FADD.FTZ R99, R99, -UR16 ;  /* 0x8000001063637e21 */ /* 0x000fe40008010000 */
[----:B------:R-:W-:Y:S01]  /*5980*/  FADD.FTZ R101, R101, -UR16 ;  /* 0x8000001065657e21 */ /* 0x000fe20008010000 */
[----:B------:R-:W-:Y:S02]  /*5990*/  SHF.L.U32 R103, R103, 0x10, RZ ;  /* 0x0000001067677819 */ /* 0x000fe400000006ff */
[----:B------:R-:W-:Y:S02]  /*59a0*/  SHF.L.U32 R102, R102, 0x10, RZ ;  /* 0x0000001066667819 */ /* 0x000fe400000006ff */
[----:B------:R-:W-:-:S03]  /*59b0*/  SHF.L.U32 R104, R104, 0x10, RZ ;  /* 0x0000001068687819 */ /* 0x000fc600000006ff */
[----:B------:R-:W-:-:S04]  /*59c0*/  FADD.FTZ R102, R102, -UR16 ;  /* 0x8000001066667e21 */ /* 0x000fc80008010000 */
[----:B------:R-:W-:Y:S01]  /*59d0*/  FMUL.FTZ R102, R102, UR17 ;  /* 0x0000001166667c20 */ /* 0x000fe20008410000 */
[----:B------:R-:W-:Y:S02]  /*59e0*/  SHF.L.U32 R90, R90, 0x10, RZ ;  /* 0x000000105a5a7819 */ /* 0x000fe400000006ff */
[----:B------:R-:W-:-:S03]  /*59f0*/  SHF.L.U32 R86, R86, 0x10, RZ ;  /* 0x0000001056567819 */ /* 0x000fc600000006ff */
[----:B------:R-:W-:Y:S01]  /*5a00*/  FADD.FTZ R90, R90, -UR16 ;  /* 0x800000105a5a7e21 */ /* 0x000fe20008010000 */
[----:B------:R-:W-:Y:S01]  /*5a10*/  SHF.L.U32 R91, R91, 0x10, RZ ;  /* 0x000000105b5b7819 */ /* 0x000fe200000006ff */
[----:B------:R-:W-:-:S04]  /*5a20*/  FADD.FTZ R86, R86, -UR16 ;  /* 0x8000001056567e21 */ /* 0x000fc80008010000 */
[----:B------:R-:W-:Y:S01]  /*5a30*/  FADD.FTZ R91, R91, -UR16 ;  /* 0x800000105b5b7e21 */ /* 0x000fe20008010000 */
[----:B------:R-:W-:-:S03]  /*5a40*/  SHF.L.U32 R87, R87, 0x10, RZ ;  /* 0x0000001057577819 */ /* 0x000fc600000006ff */
[----:B------:R-:W-:Y:S01]  /*5a50*/  FMUL.FTZ R91, R91, UR17 ;  /* 0x000000115b5b7c20 */ /* 0x000fe20008410000 */
[----:B------:R-:W-:Y:S01]  /*5a60*/  SHF.L.U32 R85, R85, 0x10, RZ ;  /* 0x0000001055557819 */ /* 0x000fe200000006ff */
[----:B------:R-:W-:Y:S01]  /*5a70*/  FADD.FTZ R87, R87, -UR16 ;  /* 0x8000001057577e21 */ /* 0x000fe20008010000 */
[----:B------:R-:W-:Y:S02]  /*5a80*/  SHF.L.U32 R84, R84, 0x10, RZ ;  /* 0x0000001054547819 */ /* 0x000fe400000006ff */
[----:B------:R-:W-:Y:S01]  /*5a90*/  SHF.L.U32 R83, R83, 0x10, RZ ;  /* 0x0000001053537819 */ /* 0x000fe200000006ff */
[----:B------:R-:W-:Y:S01]  /*5aa0*/  FMUL.FTZ R87, R87, UR17 ;  /* 0x0000001157577c20 */ /* 0x000fe20008410000 */
[----:B------:R-:W-:Y:S01]  /*5ab0*/  FADD.FTZ R85, R85, -UR16 ;  /* 0x8000001055557e21 */ /* 0x000fe20008010000 */
[----:B------:R-:W-:Y:S01]  /*5ac0*/  FADD.FTZ R84, R84, -UR16 ;  /* 0x8000001054547e21 */ /* 0x000fe20008010000 */
[----:B------:R-:W-:Y:S02]  /*5ad0*/  SHF.L.U32 R82, R82, 0x10, RZ ;  /* 0x0000001052527819 */ /* 0x000fe400000006ff */
[----:B------:R-:W-:Y:S01]  /*5ae0*/  FMUL.FTZ R85, R85, UR17 ;  /* 0x0000001155557c20 */ /* 0x000fe20008410000 */
[----:B------:R-:W-:Y:S01]  /*5af0*/  FMUL.FTZ R84, R84, UR17 ;  /* 0x0000001154547c20 */ /* 0x000fe20008410000 */
[----:B------:R-:W-:-:S02]  /*5b00*/  SHF.L.U32 R37, R37, 0x10, RZ ;  /* 0x0000001025257819 */ /* 0x000fc400000006ff */
[----:B------:R-:W-:Y:S02]  /*5b10*/  SHF.L.U32 R2, R2, 0x10, RZ ;  /* 0x0000001002027819 */ /* 0x000fe400000006ff */
[----:B------:R-:W-:Y:S02]  /*5b20*/  SHF.L.U32 R36, R36, 0x10, RZ ;  /* 0x0000001024247819 */ /* 0x000fe400000006ff */
[----:B------:R-:W-:Y:S01]  /*5b30*/  SHF.L.U32 R80, R80, 0x10, RZ ;  /* 0x0000001050507819 */ /* 0x000fe200000006ff */
[----:B------:R-:W-:Y:S02]  /*5b40*/  FADD.FTZ R2, R2, -UR16 ;  /* 0x8000001002027e21 */ /* 0x000fe40008010000 */
[----:B------:R-:W-:Y:S01]  /*5b50*/  FADD.FTZ R36, R36, -UR16 ;  /* 0x8000001024247e21 */ /* 0x000fe20008010000 */
[----:B------:R-:W-:-:S03]  /*5b60*/  SHF.L.U32 R43, R43, 0x10, RZ ;  /* 0x000000102b2b7819 */ /* 0x000fc600000006ff */
[----:B------:R-:W-:Y:S01]  /*5b70*/  FMUL.FTZ R36, R36, UR17 ;  /* 0x0000001124247c20 */ /* 0x000fe20008410000 */
[----:B------:R-:W-:Y:S01]  /*5b80*/  SHF.L.U32 R47, R47, 0x10, RZ ;  /* 0x000000102f2f7819 */ /* 0x000fe200000006ff */
[----:B------:R-:W-:-:S04]  /*5b90*/  FADD.FTZ R43, R43, -UR16 ;  /* 0x800000102b2b7e21 */ /* 0x000fc80008010000 */
[----:B------:R-:W-:Y:S01]  /*5ba0*/  FMUL.FTZ R43, R43, UR17 ;  /* 0x000000112b2b7c20 */ /* 0x000fe20008410000 */
[----:B------:R-:W-:Y:S01]  /*5bb0*/  FADD.FTZ R47, R47, -UR16 ;  /* 0x800000102f2f7e21 */ /* 0x000fe20008010000 */
[----:B------:R-:W-:-:S03]  /*5bc0*/  SHF.L.U32 R51, R51, 0x10, RZ ;  /* 0x0000001033337819 */ /* 0x000fc600000006ff */
[----:B------:R-:W-:Y:S01]  /*5bd0*/  FMUL.FTZ R47, R47, UR17 ;  /* 0x000000112f2f7c20 */ /* 0x000fe20008410000 */
[----:B------:R-:W-:Y:S01]  /*5be0*/  SHF.L.U32 R53, R53, 0x10, RZ ;  /* 0x0000001035357819 */ /* 0x000fe200000006ff */
[----:B------:R-:W-:Y:S01]  /*5bf0*/  FADD.FTZ R51, R51, -UR16 ;  /* 0x8000001033337e21 */ /* 0x000fe20008010000 */
[----:B------:R-:W-:-:S03]  /*5c00*/  SHF.L.U32 R55, R55, 0x10, RZ ;  /* 0x0000001037377819 */ /* 0x000fc600000006ff */
[----:B------:R-:W-:Y:S01]  /*5c10*/  FMUL.FTZ R51, R51, UR17 ;  /* 0x0000001133337c20 */ /* 0x000fe20008410000 */
[----:B------:R-:W-:Y:S01]  /*5c20*/  SHF.L.U32 R52, R52, 0x10, RZ ;  /* 0x0000001034347819 */ /* 0x000fe200000006ff */
[----:B------:R-:W-:Y:S01]  /*5c30*/  FADD.FTZ R55, R55, -UR16 ;  /* 0x8000001037377e21 */ /* 0x000fe20008010000 */
[----:B------:R-:W-:-:S03]  /*5c40*/  SHF.L.U32 R57, R57, 0x10, RZ ;  /* 0x0000001039397819 */ /* 0x000fc600000006ff */
[----:B------:R-:W-:Y:S01]  /*5c50*/  FADD.FTZ R52, R52, -UR16 ;  /* 0x8000001034347e21 */ /* 0x000fe20008010000 */
[----:B------:R-:W-:Y:S02]  /*5c60*/  SHF.L.U32 R59, R59, 0x10, RZ ;  /* 0x000000103b3b7819 */ /* 0x000fe400000006ff */
[----:B------:R-:W-:Y:S01]  /*5c70*/  SHF.L.U32 R56, R56, 0x10, RZ ;  /* 0x0000001038387819 */ /* 0x000fe200000006ff */
[----:B------:R-:W-:Y:S01]  /*5c80*/  FMUL.FTZ R52, R52, UR17 ;  /* 0x0000001134347c20 */ /* 0x000fe20008410000 */
[----:B------:R-:W-:Y:S01]  /*5c90*/  SHF.L.U32 R108, R108, 0x10, RZ ;  /* 0x000000106c6c7819 */ /* 0x000fe200000006ff */
[----:B------:R-:W-:Y:S02]  /*5ca0*/  FADD.FTZ R59, R59, -UR16 ;  /* 0x800000103b3b7e21 */ /* 0x000fe40008010000 */
[----:B------:R-:W-:Y:S01]  /*5cb0*/  FADD.FTZ R56, R56, -UR16 ;  /* 0x8000001038387e21 */ /* 0x000fe20008010000 */
[----:B------:R-:W-:Y:S02]  /*5cc0*/  SHF.L.U32 R61, R61, 0x10, RZ ;  /* 0x000000103d3d7819 */ /* 0x000fe400000006ff */
[----:B------:R-:W-:Y:S01]  /*5cd0*/  SHF.L.U32 R60, R60, 0x10, RZ ;  /* 0x000000103c3c7819 */ /* 0x000fe200000006ff */
[----:B------:R-:W-:Y:S01]  /*5ce0*/  FMUL.FTZ R56, R56, UR17 ;  /* 0x0000001138387c20 */ /* 0x000fe20008410000 */
[----:B------:R-:W-:-:S02]  /*5cf0*/  SHF.L.U32 R110, R110, 0x10, RZ ;  /* 0x000000106e6e7819 */ /* 0x000fc400000006ff */
[----:B------:R-:W-:Y:S01]  /*5d00*/  SHF.L.U32 R12, R12, 0x10, RZ ;  /* 0x000000100c0c7819 */ /* 0x000fe200000006ff */
[----:B------:R-:W-:Y:S01]  /*5d10*/  FADD.FTZ R60, R60, -UR16 ;  /* 0x800000103c3c7e21 */ /* 0x000fe20008010000 */
[----:B------:R-:W-:Y:S02]  /*5d20*/  SHF.L.U32 R63, R63, 0x10, RZ ;  /* 0x000000103f3f7819 */ /* 0x000fe400000006ff */
[----:B---3--:R-:W-:Y:S02]  /*5d30*/  SHF.L.U32 R117, R117, 0x10, RZ ;  /* 0x0000001075757819 */ /* 0x008fe400000006ff */
[----:B----4-:R-:W-:-:S03]  /*5d40*/  SHF.L.U32 R111, R111, 0x10, RZ ;  /* 0x000000106f6f7819 */ /* 0x010fc600000006ff */
[----:B------:R-:W-:Y:S01]  /*5d50*/  FADD.FTZ R117, R117, -UR16 ;  /* 0x8000001075757e21 */ /* 0x000fe20008010000 */
[----:B--2---:R-:W-:Y:S01]  /*5d60*/  SHF.L.U32 R121, R121, 0x10, RZ ;  /* 0x0000001079797819 */ /* 0x004fe200000006ff */
[----:B------:R-:W-:Y:S01]  /*5d70*/  FADD.FTZ R70, R70, R111 ;  /* 0x0000006f46467221 */ /* 0x000fe20000010000 */
[----:B------:R-:W-:Y:S01]  /*5d80*/  FFMA.FTZ R74, R111, R105, R74 ;  /* 0x000000696f4a7223 */ /* 0x000fe2000001004a */
[----:B------:R-:W-:Y:S01]  /*5d90*/  FMUL.FTZ R111, R8, R111 ;  /* 0x0000006f086f7220 */ /* 0x000fe20000410000 */
[----:B------:R-:W-:Y:S01]  /*5da0*/  FMUL.FTZ R117, R117, UR17 ;  /* 0x0000001175757c20 */ /* 0x000fe20008410000 */
[----:B------:R-:W-:Y:S02]  /*5db0*/  FADD.FTZ R78, R78, R121 ;  /* 0x000000794e4e7221 */ /* 0x000fe40000010000 */
[----:B------:R-:W-:Y:S01]  /*5dc0*/  FFMA.FTZ R113, R105, R111, R113 ;  /* 0x0000006f69717223 */ /* 0x000fe20000010071 */
[----:B------:R-:W-:Y:S01]  /*5dd0*/  FFMA.FTZ R107, R121, R117, R107 ;  /* 0x00000075796b7223 */ /* 0x000fe2000001006b */
[----:B------:R-:W-:Y:S01]  /*5de0*/  SHF.L.U32 R105, R100, 0x10, RZ ;  /* 0x0000001064697819 */ /* 0x000fe200000006ff */
[----:B------:R-:W-:-:S04]  /*5df0*/  FMUL.FTZ R121, R9, R121 ;  /* 0x0000007909797220 */ /* 0x000fc80000410000 */
[----:B------:R-:W-:Y:S01]  /*5e00*/  FFMA.FTZ R113, R117, R121, R113 ;  /* 0x0000007975717223 */ /* 0x000fe20000010071 */
[----:B------:R-:W-:Y:S01]  /*5e10*/  FMUL.FTZ R100, R8, R105 ;  /* 0x0000006908647220 */ /* 0x000fe20000410000 */
[----:B------:R-:W-:-:S03]  /*5e20*/  FFMA.FTZ R74, R105, R98, R74 ;  /* 0x00000062694a7223 */ /* 0x000fc6000001004a */
[----:B------:R-:W-:Y:S01]  /*5e30*/  FFMA.FTZ R113, R98, R100, R113 ;  /* 0x0000006462717223 */ /* 0x000fe20000010071 */
[----:B------:R-:W-:Y:S02]  /*5e40*/  SHF.L.U32 R98, R125, 0x10, RZ ;  /* 0x000000107d627819 */ /* 0x000fe400000006ff */
[----:B------:R-:W2:Y:S01]  /*5e50*/  LDL.LU R125, [R1+0x118] ;  /* 0x00011800017d7983 */ /* 0x000ea20000300800 */
[----:B------:R-:W-:-:S04]  /*5e60*/  FADD.FTZ R109, R109, R111 ;  /* 0x0000006f6d6d7221 */ /* 0x000fc80000010000 */
[----:B------:R-:W-:-:S04]  /*5e70*/  FADD.FTZ R109, R121, R109 ;  /* 0x0000006d796d7221 */ /* 0x000fc80000010000 */
[----:B------:R-:W-:Y:S01]  /*5e80*/  FADD.FTZ R109, R109, R100 ;  /* 0x000000646d6d7221 */ /* 0x000fe20000010000 */
[----:B------:R-:W-:Y:S01]  /*5e90*/  FMUL.FTZ R100, R99, UR17 ;  /* 0x0000001163647c20 */ /* 0x000fe20008410000 */
[----:B------:R-:W-:Y:S01]  /*5ea0*/  FADD.FTZ R70, R70, R105 ;  /* 0x0000006946467221 */ /* 0x000fe20000010000 */
        /* <DEDUP_REMOVED lines=8> */
[----:B------:R-:W-:-:S03]  /*5f30*/  FFMA.FTZ R98, R100, R98, R113 ;  /* 0x0000006264627223 */ /* 0x000fc60000010071 */
[----:B------:R-:W-:Y:S01]  /*5f40*/  FADD.FTZ R100, R109, R103 ;  /* 0x000000676d647221 */ /* 0x000fe20000010000 */
[----:B------:R-:W-:Y:S01]  /*5f50*/  FFMA.FTZ R103, R99, R103, R98 ;  /* 0x0000006763677223 */ /* 0x000fe20000010062 */
[----:B------:R-:W-:Y:S01]  /*5f60*/  SHF.L.U32 R98, R94, 0x10, RZ ;  /* 0x000000105e627819 */ /* 0x000fe200000006ff */
[----:B------:R-:W-:Y:S01]  /*5f70*/  FMUL.FTZ R99, R9, R104 ;  /* 0x0000006809637220 */ /* 0x000fe20000410000 */
[----:B------:R-:W-:-:S03]  /*5f80*/  SHF.L.U32 R101, R95, 0x10, RZ ;  /* 0x000000105f657819 */ /* 0x000fc600000006ff */
[----:B------:R-:W-:Y:S01]  /*5f90*/  FADD.FTZ R98, R98, -UR16 ;  /* 0x8000001062627e21 */ /* 0x000fe20008010000 */
[----:B------:R-:W-:Y:S01]  /*5fa0*/  FADD.FTZ R94, R99, R100 ;  /* 0x00000064635e7221 */ /* 0x000fe20000010000 */
[----:B------:R-:W-:Y:S01]  /*5fb0*/  FFMA.FTZ R95, R102, R99, R103 ;  /* 0x00000063665f7223 */ /* 0x000fe20000010067 */
[----:B------:R-:W-:Y:S01]  /*5fc0*/  SHF.L.U32 R99, R96, 0x10, RZ ;  /* 0x0000001060637819 */ /* 0x000fe200000006ff */
[----:B------:R-:W-:Y:S01]  /*5fd0*/  FMUL.FTZ R98, R98, UR17 ;  /* 0x0000001162627c20 */ /* 0x000fe20008410000 */
[----:B------:R-:W-:-:S03]  /*5fe0*/  FADD.FTZ R101, R101, -UR16 ;  /* 0x8000001065657e21 */ /* 0x000fc60008010000 */
[----:B------:R-:W-:Y:S01]  /*5ff0*/  FADD.FTZ R70, R70, R99 ;  /* 0x0000006346467221 */ /* 0x000fe20000010000 */
[----:B------:R-:W-:Y:S01]  /*6000*/  FFMA.FTZ R74, R99, R98, R74 ;  /* 0x00000062634a7223 */ /* 0x000fe2000001004a */
[----:B------:R-:W-:Y:S01]  /*6010*/  FMUL.FTZ R99, R8, R99 ;  /* 0x0000006308637220 */ /* 0x000fe20000410000 */
[----:B------:R-:W-:Y:S01]  /*6020*/  SHF.L.U32 R96, R97, 0x10, RZ ;  /* 0x0000001061607819 */ /* 0x000fe200000006ff */
[----:B------:R-:W-:Y:S01]  /*6030*/  FADD.FTZ R78, R78, R104 ;  /* 0x000000684e4e7221 */ /* 0x000fe20000010000 */
[----:B------:R-:W-:Y:S01]  /*6040*/  FFMA.FTZ R107, R104, R102, R107 ;  /* 0x00000066686b7223 */ /* 0x000fe2000001006b */
[----:B------:R-:W-:Y:S01]  /*6050*/  FMUL.FTZ R101, R101, UR17 ;  /* 0x0000001165657c20 */ /* 0x000fe20008410000 */
[----:B------:R-:W-:Y:S01]  /*6060*/  FFMA.FTZ R98, R98, R99, R95 ;  /* 0x0000006362627223 */ /* 0x000fe2000001005f */
[----:B------:R-:W-:Y:S01]  /*6070*/  SHF.L.U32 R95, R92, 0x10, RZ ;  /* 0x000000105c5f7819 */ /* 0x000fe200000006ff */
[----:B------:R-:W-:Y:S01]  /*6080*/  FADD.FTZ R78, R78, R96 ;  /* 0x000000604e4e7221 */ /* 0x000fe20000010000 */
[----:B------:R-:W-:Y:S01]  /*6090*/  FFMA.FTZ R107, R96, R101, R107 ;  /* 0x00000065606b7223 */ /* 0x000fe2000001006b */
[----:B------:R-:W-:Y:S01]  /*60a0*/  FMUL.FTZ R96, R9, R96 ;  /* 0x0000006009607220 */ /* 0x000fe20000410000 */
[----:B------:R-:W-:Y:S01]  /*60b0*/  FADD.FTZ R97, R94, R99 ;  /* 0x000000635e617221 */ /* 0x000fe20000010000 */
[----:B------:R-:W-:Y:S01]  /*60c0*/  FMUL.FTZ R99, R90, UR17 ;  /* 0x000000115a637c20 */ /* 0x000fe20008410000 */
[----:B------:R-:W-:Y:S01]  /*60d0*/  FADD.FTZ R90, R70, R95 ;  /* 0x0000005f465a7221 */ /* 0x000fe20000010000 */
[----:B------:R-:W-:Y:S01]  /*60e0*/  SHF.L.U32 R70, R93, 0x10, RZ ;  /* 0x000000105d467819 */ /* 0x000fe200000006ff */
[----:B------:R-:W-:Y:S01]  /*60f0*/  FADD.FTZ R97, R96, R97 ;  /* 0x0000006160617221 */ /* 0x000fe20000010000 */
[----:B------:R-:W-:Y:S01]  /*6100*/  FFMA.FTZ R98, R101, R96, R98 ;  /* 0x0000006065627223 */ /* 0x000fe20000010062 */
[----:B------:R-:W-:Y:S01]  /*6110*/  FMUL.FTZ R92, R8, R95 ;  /* 0x0000005f085c7220 */ /* 0x000fe20000410000 */
[----:B------:R-:W-:Y:S01]  /*6120*/  FFMA.FTZ R74, R95, R99, R74 ;  /* 0x000000635f4a7223 */ /* 0x000fe2000001004a */
[----:B------:R-:W-:Y:S01]  /*6130*/  FMUL.FTZ R95, R86, UR17 ;  /* 0x00000011565f7c20 */ /* 0x000fe20008410000 */
[----:B------:R-:W-:Y:S01]  /*6140*/  SHF.L.U32 R93, R88, 0x10, RZ ;  /* 0x00000010585d7819 */ /* 0x000fe200000006ff */
[----:B------:R-:W-:Y:S01]  /*6150*/  FADD.FTZ R97, R97, R92 ;  /* 0x0000005c61617221 */ /* 0x000fe20000010000 */
[----:B------:R-:W-:Y:S01]  /*6160*/  FFMA.FTZ R98, R99, R92, R98 ;  /* 0x0000005c63627223 */ /* 0x000fe20000010062 */
[----:B------:R-:W-:-:S02]  /*6170*/  FMUL.FTZ R86, R9, R70 ;  /* 0x0000004609567220 */ /* 0x000fc40000410000 */
[----:B------:R-:W-:Y:S02]  /*6180*/  FMUL.FTZ R88, R8, R93 ;  /* 0x0000005d08587220 */ /* 0x000fe40000410000 */
[----:B------:R-:W-:Y:S01]  /*6190*/  FADD.FTZ R97, R86, R97 ;  /* 0x0000006156617221 */ /* 0x000fe20000010000 */
[----:B------:R-:W-:Y:S01]  /*61a0*/  FFMA.FTZ R98, R91, R86, R98 ;  /* 0x000000565b627223 */ /* 0x000fe20000010062 */
[----:B------:R-:W-:Y:S01]  /*61b0*/  SHF.L.U32 R86, R89, 0x10, RZ ;  /* 0x0000001059567819 */ /* 0x000fe200000006ff */
[----:B------:R-:W-:Y:S01]  /*61c0*/  FADD.FTZ R78, R78, R70 ;  /* 0x000000464e4e7221 */ /* 0x000fe20000010000 */
[----:B------:R-:W-:Y:S01]  /*61d0*/  FADD.FTZ R97, R97, R88 ;  /* 0x0000005861617221 */ /* 0x000fe20000010000 */
[----:B------:R-:W-:Y:S01]  /*61e0*/  FFMA.FTZ R98, R95, R88, R98 ;  /* 0x000000585f627223 */ /* 0x000fe20000010062 */
[----:B------:R-:W-:Y:S01]  /*61f0*/  FFMA.FTZ R107, R70, R91, R107 ;  /* 0x0000005b466b7223 */ /* 0x000fe2000001006b */
[----:B------:R-:W-:Y:S01]  /*6200*/  FMUL.FTZ R88, R9, R86 ;  /* 0x0000005609587220 */ /* 0x000fe20000410000 */
[----:B------:R-:W-:Y:S01]  /*6210*/  FFMA.FTZ R74, R93, R95, R74 ;  /* 0x0000005f5d4a7223 */ /* 0x000fe2000001004a */
[----:B------:R-:W-:Y:S01]  /*6220*/  FADD.FTZ R78, R78, R86 ;  /* 0x000000564e4e7221 */ /* 0x000fe20000010000 */
[----:B------:R-:W-:Y:S01]  /*6230*/  FFMA.FTZ R107, R86, R87, R107 ;  /* 0x00000057566b7223 */ /* 0x000fe2000001006b */
[----:B------:R-:W-:Y:S01]  /*6240*/  FFMA.FTZ R98, R87, R88, R98 ;  /* 0x0000005857627223 */ /* 0x000fe20000010062 */
[----:B------:R-:W-:Y:S01]  /*6250*/  SHF.L.U32 R87, R21, 0x10, RZ ;  /* 0x0000001015577819 */ /* 0x000fe200000006ff */
[----:B------:R-:W-:Y:S01]  /*6260*/  FMUL.FTZ R86, R8, R83 ;  /* 0x0000005308567220 */ /* 0x000fe20000410000 */
[----:B------:R-:W-:Y:S01]  /*6270*/  FADD.FTZ R97, R88, R97 ;  /* 0x0000006158617221 */ /* 0x000fe20000010000 */
[----:B------:R-:W-:Y:S01]  /*6280*/  FFMA.FTZ R74, R83, R85, R74 ;  /* 0x00000055534a7223 */ /* 0x000fe2000001004a */
[----:B------:R-:W-:Y:S01]  /*6290*/  FMUL.FTZ R21, R9, R82 ;  /* 0x0000005209157220 */ /* 0x000fe20000410000 */
[----:B------:R-:W-:Y:S01]  /*62a0*/  FFMA.FTZ R85, R85, R86, R98 ;  /* 0x0000005655557223 */ /* 0x000fe20000010062 */
[----:B------:R-:W-:Y:S01]  /*62b0*/  FADD.FTZ R70, R90, R93 ;  /* 0x0000005d5a467221 */ /* 0x000fe20000010000 */
[----:B------:R-:W-:Y:S01]  /*62c0*/  FADD.FTZ R78, R78, R82 ;  /* 0x000000524e4e7221 */ /* 0x000fe20000010000 */
[----:B------:R-:W-:Y:S01]  /*62d0*/  FFMA.FTZ R107, R82, R84, R107 ;  /* 0x00000054526b7223 */ /* 0x000fe2000001006b */
[----:B------:R-:W-:Y:S01]  /*62e0*/  FADD.FTZ R87, R87, -UR16 ;  /* 0x8000001057577e21 */ /* 0x000fe20008010000 */
[----:B------:R-:W-:Y:S01]  /*62f0*/  FADD.FTZ R82, R97, R86 ;  /* 0x0000005661527221 */ /* 0x000fe20000010000 */
[----:B------:R-:W-:Y:S01]  /*6300*/  FFMA.FTZ R85, R84, R21, R85 ;  /* 0x0000001554557223 */ /* 0x000fe20000010055 */
[----:B------:R-:W-:Y:S01]  /*6310*/  FADD.FTZ R70, R70, R83 ;  /* 0x0000005346467221 */ /* 0x000fe20000010000 */
[----:B------:R-:W-:Y:S01]  /*6320*/  FMUL.FTZ R84, R87, UR17 ;  /* 0x0000001157547c20 */ /* 0x000fe20008410000 */
[----:B------:R-:W-:Y:S01]  /*6330*/  FADD.FTZ R82, R21, R82 ;  /* 0x0000005215527221 */ /* 0x000fe20000010000 */
[----:B------:R-:W-:Y:S01]  /*6340*/  FMUL.FTZ R21, R8, R37 ;  /* 0x0000002508157220 */ /* 0x000fe20000410000 */
[----:B------:R-:W-:Y:S01]  /*6350*/  FADD.FTZ R70, R70, R37 ;  /* 0x0000002546467221 */ /* 0x000fe20000010000 */
[----:B------:R-:W-:Y:S01]  /*6360*/  FFMA.FTZ R74, R37, R84, R74 ;  /* 0x00000054254a7223 */ /* 0x000fe2000001004a */
[----:B------:R-:W-:Y:S01]  /*6370*/  SHF.L.U32 R37, R44, 0x10, RZ ;  /* 0x000000102c257819 */ /* 0x000fe200000006ff */
[----:B------:R-:W-:Y:S01]  /*6380*/  FADD.FTZ R82, R82, R21 ;  /* 0x0000001552527221 */ /* 0x000fe20000010000 */
[----:B------:R-:W-:Y:S01]  /*6390*/  FFMA.FTZ R85, R84, R21, R85 ;  /* 0x0000001554557223 */ /* 0x000fe20000010055 */
[----:B------:R-:W-:Y:S01]  /*63a0*/  FMUL.FTZ R44, R2, UR17 ;  /* 0x00000011022c7c20 */ /* 0x000fe20008410000 */
[----:B------:R-:W-:Y:S01]  /*63b0*/  FMUL.FTZ R21, R9, R80 ;  /* 0x0000005009157220 */ /* 0x000fe20000410000 */
[----:B------:R-:W-:Y:S01]  /*63c0*/  FADD.FTZ R70, R70, R37 ;  /* 0x0000002546467221 */ /* 0x000fe20000010000 */
[----:B------:R-:W-:Y:S01]  /*63d0*/  FFMA.FTZ R107, R80, R36, R107 ;  /* 0x00000024506b7223 */ /* 0x000fe2000001006b */
[----:B------:R-:W-:Y:S01]  /*63e0*/  FFMA.FTZ R74, R37, R44, R74 ;  /* 0x0000002c254a7223 */ /* 0x000fe2000001004a */
[----:B------:R-:W-:Y:S01]  /*63f0*/  FMUL.FTZ R37, R8, R37 ;  /* 0x0000002508257220 */ /* 0x000fe20000410000 */
[----:B------:R-:W-:Y:S01]  /*6400*/  FADD.FTZ R82, R21, R82 ;  /* 0x0000005215527221 */ /* 0x000fe20000010000 */
[----:B------:R-:W-:Y:S01]  /*6410*/  FFMA.FTZ R85, R36, R21, R85 ;  /* 0x0000001524557223 */ /* 0x000fe20000010055 */
[----:B------:R-:W-:-:S02]  /*6420*/  SHF.L.U32 R2, R45, 0x10, RZ ;  /* 0x000000102d027819 */ /* 0x000fc400000006ff */
[----:B------:R-:W-:Y:S01]  /*6430*/  SHF.L.U32 R36, R4, 0x10, RZ ;  /* 0x0000001004247819 */ /* 0x000fe200000006ff */
[----:B------:R-:W-:Y:S01]  /*6440*/  FADD.FTZ R78, R78, R80 ;  /* 0x000000504e4e7221 */ /* 0x000fe20000010000 */
[----:B------:R-:W-:Y:S01]  /*6450*/  FADD.FTZ R21, R82, R37 ;  /* 0x0000002552157221 */ /* 0x000fe20000010000 */
[----:B------:R-:W-:Y:S01]  /*6460*/  FFMA.FTZ R44, R44, R37, R85 ;  /* 0x000000252c2c7223 */ /* 0x000fe20000010055 */
[----:B------:R-:W-:Y:S01]  /*6470*/  FMUL.FTZ R4, R9, R2 ;  /* 0x0000000209047220 */ /* 0x000fe20000410000 */
[----:B------:R-:W-:Y:S01]  /*6480*/  SHF.L.U32 R37, R48, 0x10, RZ ;  /* 0x0000001030257819 */ /* 0x000fe200000006ff */
[----:B------:R-:W-:Y:S01]  /*6490*/  FADD.FTZ R36, R36, -UR16 ;  /* 0x8000001024247e21 */ /* 0x000fe20008010000 */
        /* <DEDUP_REMOVED lines=9> */
[----:B------:R-:W-:Y:S01]  /*6530*/  FMUL.FTZ R2, R9, R2 ;  /* 0x0000000209027220 */ /* 0x000fe20000410000 */
[----:B------:R-:W-:Y:S01]  /*6540*/  FADD.FTZ R21, R21, R4 ;  /* 0x0000000415157221 */ /* 0x000fe20000010000 */
[----:B------:R-:W-:Y:S01]  /*6550*/  FFMA.FTZ R44, R43, R4, R44 ;  /* 0x000000042b2c7223 */ /* 0x000fe2000001002c */
[----:B------:R-:W-:-:S02]  /*6560*/  FFMA.FTZ R74, R37, R43, R74 ;  /* 0x0000002b254a7223 */ /* 0x000fc4000001004a */
[----:B------:R-:W-:Y:S01]  /*6570*/  FADD.FTZ R21, R2, R21 ;  /* 0x0000001502157221 */ /* 0x000fe20000010000 */
[----:B------:R-:W-:Y:S01]  /*6580*/  FFMA.FTZ R44, R47, R2, R44 ;  /* 0x000000022f2c7223 */ /* 0x000fe2000001002c */
[----:B------:R-:W-:Y:S01]  /*6590*/  FMUL.FTZ R2, R8, R53 ;  /* 0x0000003508027220 */ /* 0x000fe20000410000 */
[----:B------:R-:W-:Y:S01]  /*65a0*/  FFMA.FTZ R74, R53, R51, R74 ;  /* 0x00000033354a7223 */ /* 0x000fe2000001004a */
[----:B------:R-:W-:Y:S02]  /*65b0*/  FADD.FTZ R70, R70, R37 ;  /* 0x0000002546467221 */ /* 0x000fe40000010000 */
[----:B------:R-:W-:Y:S01]  /*65c0*/  FADD.FTZ R4, R21, R2 ;  /* 0x0000000215047221 */ /* 0x000fe20000010000 */
[----:B------:R-:W-:Y:S01]  /*65d0*/  FFMA.FTZ R51, R51, R2, R44 ;  /* 0x0000000233337223 */ /* 0x000fe2000001002c */
[----:B------:R-:W-:Y:S01]  /*65e0*/  SHF.L.U32 R2, R81, 0x10, RZ ;  /* 0x0000001051027819 */ /* 0x000fe200000006ff */
[----:B------:R-:W-:Y:S01]  /*65f0*/  FADD.FTZ R70, R70, R53 ;  /* 0x0000003546467221 */ /* 0x000fe20000010000 */
[----:B------:R-:W-:-:S03]  /*6600*/  FMUL.FTZ R36, R55, UR17 ;  /* 0x0000001137247c20 */ /* 0x000fc60008410000 */
[----:B------:R-:W-:Y:S01]  /*6610*/  FMUL.FTZ R21, R9, R2 ;  /* 0x0000000209157220 */ /* 0x000fe20000410000 */
[----:B------:R-:W-:Y:S01]  /*6620*/  FADD.FTZ R70, R70, R57 ;  /* 0x0000003946467221 */ /* 0x000fe20000010000 */
[----:B------:R-:W-:Y:S01]  /*6630*/  FFMA.FTZ R74, R57, R36, R74 ;  /* 0x00000024394a7223 */ /* 0x000fe2000001004a */
[----:B------:R-:W-:Y:S01]  /*6640*/  FMUL.FTZ R57, R8, R57 ;  /* 0x0000003908397220 */ /* 0x000fe20000410000 */
[----:B------:R-:W-:Y:S01]  /*6650*/  FADD.FTZ R4, R21, R4 ;  /* 0x0000000415047221 */ /* 0x000fe20000010000 */
[----:B------:R-:W-:Y:S01]  /*6660*/  FFMA.FTZ R51, R52, R21, R51 ;  /* 0x0000001534337223 */ /* 0x000fe20000010033 */
[----:B------:R-:W-:Y:S01]  /*6670*/  FADD.FTZ R78, R78, R2 ;  /* 0x000000024e4e7221 */ /* 0x000fe20000010000 */
        /* <DEDUP_REMOVED lines=9> */
[----:B------:R-:W-:Y:S01]  /*6710*/  FFMA.FTZ R51, R56, R21, R51 ;  /* 0x0000001538337223 */ /* 0x000fe20000010033 */
[----:B------:R-:W-:Y:S01]  /*6720*/  FMUL.FTZ R60, R60, UR17 ;  /* 0x000000113c3c7c20 */ /* 0x000fe20008410000 */
[----:B------:R-:W-:Y:S01]  /*6730*/  FMUL.FTZ R21, R9, R110 ;  /* 0x0000006e09157220 */ /* 0x000fe20000410000 */
[----:B------:R-:W-:Y:S01]  /*6740*/  FADD.FTZ R4, R4, R61 ;  /* 0x0000003d04047221 */ /* 0x000fe20000010000 */
[----:B------:R-:W-:Y:S01]  /*6750*/  FFMA.FTZ R51, R2, R61, R51 ;  /* 0x0000003d02337223 */ /* 0x000fe20000010033 */
[----:B------:R-:W-:Y:S01]  /*6760*/  FADD.FTZ R12, R12, -UR16 ;  /* 0x800000100c0c7e21 */ /* 0x000fe20008010000 */
[----:B------:R-:W-:Y:S01]  /*6770*/  SHF.L.U32 R37, R64, 0x10, RZ ;  /* 0x0000001040257819 */ /* 0x000fe200000006ff */
[----:B------:R-:W-:Y:S01]  /*6780*/  FADD.FTZ R78, R78, R108 ;  /* 0x0000006c4e4e7221 */ /* 0x000fe20000010000 */
[----:B------:R-:W-:Y:S01]  /*6790*/  FFMA.FTZ R107, R108, R56, R107 ;  /* 0x000000386c6b7223 */ /* 0x000fe2000001006b */
[----:B------:R-:W-:Y:S01]  /*67a0*/  FADD.FTZ R63, R63, -UR16 ;  /* 0x800000103f3f7e21 */ /* 0x000fe20008010000 */
[----:B------:R-:W-:Y:S01]  /*67b0*/  FADD.FTZ R4, R21, R4 ;  /* 0x0000000415047221 */ /* 0x000fe20000010000 */
[----:B------:R-:W-:Y:S01]  /*67c0*/  FFMA.FTZ R51, R60, R21, R51 ;  /* 0x000000153c337223 */ /* 0x000fe20000010033 */
[----:B------:R-:W-:Y:S01]  /*67d0*/  FMUL.FTZ R12, R12, UR17 ;  /* 0x000000110c0c7c20 */ /* 0x000fe20008410000 */
[----:B------:R-:W-:Y:S01]  /*67e0*/  SHF.L.U32 R2, R65, 0x10, RZ ;  /* 0x0000001041027819 */ /* 0x000fe200000006ff */
[----:B------:R-:W-:Y:S01]  /*67f0*/  FADD.FTZ R78, R78, R110 ;  /* 0x0000006e4e4e7221 */ /* 0x000fe20000010000 */
[----:B------:R-:W-:Y:S01]  /*6800*/  FFMA.FTZ R107, R110, R60, R107 ;  /* 0x0000003c6e6b7223 */ /* 0x000fe2000001006b */
[----:B------:R-:W-:Y:S01]  /*6810*/  FMUL.FTZ R21, R8, R37 ;  /* 0x0000002508157220 */ /* 0x000fe20000410000 */
[----:B------:R-:W-:Y:S01]  /*6820*/  FMUL.FTZ R63, R63, UR17 ;  /* 0x000000113f3f7c20 */ /* 0x000fe20008410000 */
[----:B------:R-:W-:Y:S01]  /*6830*/  SHF.L.U32 R14, R14, 0x10, RZ ;  /* 0x000000100e0e7819 */ /* 0x000fe200000006ff */
[----:B------:R-:W-:Y:S01]  /*6840*/  FADD.FTZ R70, R70, R37 ;  /* 0x0000002546467221 */ /* 0x000fe20000010000 */
[----:B------:R-:W-:Y:S01]  /*6850*/  FFMA.FTZ R74, R37, R12, R74 ;  /* 0x0000000c254a7223 */ /* 0x000fe2000001004a */
[----:B------:R-:W-:Y:S01]  /*6860*/  FADD.FTZ R37, R4, R21 ;  /* 0x0000001504257221 */ /* 0x000fe20000010000 */
[----:B------:R-:W-:Y:S01]  /*6870*/  FFMA.FTZ R12, R12, R21, R51 ;  /* 0x000000150c0c7223 */ /* 0x000fe20000010033 */
[----:B------:R-:W-:Y:S01]  /*6880*/  SHF.L.U32 R67, R67, 0x10, RZ ;  /* 0x0000001043437819 */ /* 0x000fe200000006ff */
[----:B------:R-:W-:Y:S01]  /*6890*/  FADD.FTZ R78, R78, R2 ;  /* 0x000000024e4e7221 */ /* 0x000fe20000010000 */
[----:B------:R-:W-:Y:S01]  /*68a0*/  FFMA.FTZ R107, R2, R63, R107 ;  /* 0x0000003f026b7223 */ /* 0x000fe2000001006b */
[----:B------:R-:W-:Y:S01]  /*68b0*/  SHF.L.U32 R21, R68, 0x10, RZ ;  /* 0x0000001044157819 */ /* 0x000fe200000006ff */
[----:B------:R-:W-:Y:S01]  /*68c0*/  FMUL.FTZ R2, R9, R2 ;  /* 0x0000000209027220 */ /* 0x000fe20000410000 */
[----:B------:R-:W-:Y:S01]  /*68d0*/  FADD.FTZ R14, R14, -UR16 ;  /* 0x800000100e0e7e21 */ /* 0x000fe20008010000 */
[----:B------:R-:W-:Y:S01]  /*68e0*/  FADD.FTZ R67, R67, -UR16 ;  /* 0x8000001043437e21 */ /* 0x000fe20008010000 */
[----:B------:R-:W-:Y:S01]  /*68f0*/  SHF.L.U32 R16, R16, 0x10, RZ ;  /* 0x0000001010107819 */ /* 0x000fe200000006ff */
[----:B------:R-:W-:Y:S01]  /*6900*/  FADD.FTZ R37, R2, R37 ;  /* 0x0000002502257221 */ /* 0x000fe20000010000 */
[----:B------:R-:W-:Y:S01]  /*6910*/  FFMA.FTZ R12, R63, R2, R12 ;  /* 0x000000023f0c7223 */ /* 0x000fe2000001000c */
[----:B------:R-:W-:Y:S01]  /*6920*/  FMUL.FTZ R43, R14, UR17 ;  /* 0x000000110e2b7c20 */ /* 0x000fe20008410000 */
[----:B------:R-:W-:Y:S01]  /*6930*/  FMUL.FTZ R4, R8, R21 ;  /* 0x0000001508047220 */ /* 0x000fe20000410000 */
[----:B------:R-:W-:-:S02]  /*6940*/  SHF.L.U32 R2, R69, 0x10, RZ ;  /* 0x0000001045027819 */ /* 0x000fc400000006ff */
[----:B------:R-:W-:Y:S01]  /*6950*/  SHF.L.U32 R71, R71, 0x10, RZ ;  /* 0x0000001047477819 */ /* 0x000fe200000006ff */
[----:B------:R-:W-:Y:S01]  /*6960*/  FMUL.FTZ R67, R67, UR17 ;  /* 0x0000001143437c20 */ /* 0x000fe20008410000 */
[----:B------:R-:W-:Y:S01]  /*6970*/  FADD.FTZ R70, R70, R21 ;  /* 0x0000001546467221 */ /* 0x000fe20000010000 */
[----:B------:R-:W-:Y:S01]  /*6980*/  FFMA.FTZ R74, R21, R43, R74 ;  /* 0x0000002b154a7223 */ /* 0x000fe2000001004a */
[----:B------:R-:W-:Y:S01]  /*6990*/  FADD.FTZ R37, R37, R4 ;  /* 0x0000000425257221 */ /* 0x000fe20000010000 */
[----:B------:R-:W-:Y:S01]  /*69a0*/  FFMA.FTZ R12, R43, R4, R12 ;  /* 0x000000042b0c7223 */ /* 0x000fe2000001000c */
[----:B------:R-:W-:Y:S01]  /*69b0*/  FMUL.FTZ R4, R9, R2 ;  /* 0x0000000209047220 */ /* 0x000fe20000410000 */
[----:B------:R-:W-:Y:S01]  /*69c0*/  FADD.FTZ R16, R16, -UR16 ;  /* 0x8000001010107e21 */ /* 0x000fe20008010000 */
        /* <DEDUP_REMOVED lines=8> */
[----:B------:R-:W-:Y:S01]  /*6a50*/  FMUL.FTZ R71, R71, UR17 ;  /* 0x0000001147477c20 */ /* 0x000fe20008410000 */
[----:B------:R-:W-:Y:S01]  /*6a60*/  SHF.L.U32 R18, R18, 0x10, RZ ;  /* 0x0000001012127819 */ /* 0x000fe200000006ff */
[----:B------:R-:W-:Y:S01]  /*6a70*/  FMUL.FTZ R4, R8, R21 ;  /* 0x0000001508047220 */ /* 0x000fe20000410000 */
[----:B------:R-:W-:Y:S01]  /*6a80*/  FADD.FTZ R70, R70, R21 ;  /* 0x0000001546467221 */ /* 0x000fe20000010000 */
[----:B------:R-:W-:Y:S01]  /*6a90*/  FFMA.FTZ R74, R21, R43, R74 ;  /* 0x0000002b154a7223 */ /* 0x000fe2000001004a */
[----:B------:R-:W-:Y:S01]  /*6aa0*/  FADD.FTZ R78, R78, R2 ;  /* 0x000000024e4e7221 */ /* 0x000fe20000010000 */
[----:B------:R-:W-:Y:S01]  /*6ab0*/  FFMA.FTZ R107, R2, R71, R107 ;  /* 0x00000047026b7223 */ /* 0x000fe2000001006b */
[----:B------:R-:W-:Y:S01]  /*6ac0*/  FMUL.FTZ R2, R9, R2 ;  /* 0x0000000209027220 */ /* 0x000fe20000410000 */
[----:B------:R-:W-:Y:S01]  /*6ad0*/  FADD.FTZ R37, R37, R4 ;  /* 0x0000000425257221 */ /* 0x000fe20000010000 */
[----:B------:R-:W-:Y:S01]  /*6ae0*/  FFMA.FTZ R12, R43, R4, R12 ;  /* 0x000000042b0c7223 */ /* 0x000fe2000001000c */
[----:B------:R-:W-:Y:S01]  /*6af0*/  SHF.L.U32 R21, R76, 0x10, RZ ;  /* 0x000000104c157819 */ /* 0x000fe200000006ff */
[----:B------:R-:W-:Y:S01]  /*6b00*/  FADD.FTZ R18, R18, -UR16 ;  /* 0x8000001012127e21 */ /* 0x000fe20008010000 */
[----:B------:R-:W-:Y:S01]  /*6b10*/  SHF.L.U32 R75, R75, 0x10, RZ ;  /* 0x000000104b4b7819 */ /* 0x000fe200000006ff */
[----:B------:R-:W-:Y:S01]  /*6b20*/  FADD.FTZ R37, R2, R37 ;  /* 0x0000002502257221 */ /* 0x000fe20000010000 */
[----:B------:R-:W-:Y:S01]  /*6b30*/  FFMA.FTZ R12, R71, R2, R12 ;  /* 0x00000002470c7223 */ /* 0x000fe2000001000c */
[----:B------:R-:W-:Y:S01]  /*6b40*/  FMUL.FTZ R43, R18, UR17 ;  /* 0x00000011122b7c20 */ /* 0x000fe20008410000 */
[----:B------:R-:W-:Y:S01]  /*6b50*/  FMUL.FTZ R2, R8, R21 ;  /* 0x0000001508027220 */ /* 0x000fe20000410000 */
[----:B------:R-:W-:Y:S01]  /*6b60*/  FADD.FTZ R75, R75, -UR16 ;  /* 0x800000104b4b7e21 */ /* 0x000fe20008010000 */
[----:B------:R-:W-:-:S02]  /*6b70*/  SHF.L.U32 R20, R20, 0x10, RZ ;  /* 0x0000001014147819 */ /* 0x000fc400000006ff */
[----:B------:R-:W-:Y:S01]  /*6b80*/  FADD.FTZ R37, R37, R2 ;  /* 0x0000000225257221 */ /* 0x000fe20000010000 */
[----:B------:R-:W-:Y:S01]  /*6b90*/  FFMA.FTZ R12, R43, R2, R12 ;  /* 0x000000022b0c7223 */ /* 0x000fe2000001000c */
[----:B------:R-:W-:Y:S01]  /*6ba0*/  SHF.L.U32 R2, R77, 0x10, RZ ;  /* 0x000000104d027819 */ /* 0x000fe200000006ff */
[----:B------:R-:W-:Y:S01]  /*6bb0*/  FMUL.FTZ R75, R75, UR17 ;  /* 0x000000114b4b7c20 */ /* 0x000fe20008410000 */
[----:B------:R-:W-:Y:S01]  /*6bc0*/  FADD.FTZ R70, R70, R21 ;  /* 0x0000001546467221 */ /* 0x000fe20000010000 */
[----:B------:R-:W-:Y:S01]  /*6bd0*/  FFMA.FTZ R74, R21, R43, R74 ;  /* 0x0000002b154a7223 */ /* 0x000fe2000001004a */
[----:B------:R-:W-:Y:S01]  /*6be0*/  SHF.L.U32 R79, R79, 0x10, RZ ;  /* 0x000000104f4f7819 */ /* 0x000fe200000006ff */
[----:B------:R-:W-:Y:S01]  /*6bf0*/  FADD.FTZ R78, R78, R2 ;  /* 0x000000024e4e7221 */ /* 0x000fe20000010000 */
[----:B------:R-:W-:Y:S01]  /*6c00*/  SHF.L.U32 R21, R106, 0x10, RZ ;  /* 0x000000106a157819 */ /* 0x000fe200000006ff */
[----:B------:R-:W-:Y:S01]  /*6c10*/  FFMA.FTZ R107, R2, R75, R107 ;  /* 0x0000004b026b7223 */ /* 0x000fe2000001006b */
[----:B------:R-:W-:Y:S01]  /*6c20*/  FADD.FTZ R20, R20, -UR16 ;  /* 0x8000001014147e21 */ /* 0x000fe20008010000 */
[----:B------:R-:W-:Y:S01]  /*6c30*/  FMUL.FTZ R2, R9, R2 ;  /* 0x0000000209027220 */ /* 0x000fe20000410000 */
[----:B------:R-:W-:Y:S01]  /*6c40*/  SHF.L.U32 R112, R112, 0x10, RZ ;  /* 0x0000001070707819 */ /* 0x000fe200000006ff */
[----:B------:R-:W-:Y:S01]  /*6c50*/  FMUL.FTZ R4, R8, R21 ;  /* 0x0000001508047220 */ /* 0x000fe20000410000 */
[----:B------:R-:W-:Y:S01]  /*6c60*/  SHF.L.U32 R23, R23, 0x10, RZ ;  /* 0x0000001017177819 */ /* 0x000fe200000006ff */
[----:B------:R-:W-:Y:S01]  /*6c70*/  FMUL.FTZ R43, R20, UR17 ;  /* 0x00000011142b7c20 */ /* 0x000fe20008410000 */
[----:B------:R-:W-:Y:S01]  /*6c80*/  FADD.FTZ R37, R2, R37 ;  /* 0x0000002502257221 */ /* 0x000fe20000010000 */
[----:B------:R-:W-:Y:S01]  /*6c90*/  FFMA.FTZ R12, R75, R2, R12 ;  /* 0x000000024b0c7223 */ /* 0x000fe2000001000c */
[----:B------:R-:W-:Y:S01]  /*6ca0*/  FADD.FTZ R79, R79, -UR16 ;  /* 0x800000104f4f7e21 */ /* 0x000fe20008010000 */
[----:B------:R-:W-:Y:S01]  /*6cb0*/  FMUL.FTZ R2, R9, R112 ;  /* 0x0000007009027220 */ /* 0x000fe20000410000 */
[----:B------:R-:W-:Y:S01]  /*6cc0*/  FADD.FTZ R37, R37, R4 ;  /* 0x0000000425257221 */ /* 0x000fe20000010000 */
[----:B------:R-:W-:Y:S01]  /*6cd0*/  FFMA.FTZ R12, R43, R4, R12 ;  /* 0x000000042b0c7223 */ /* 0x000fe2000001000c */
[----:B------:R-:W-:Y:S01]  /*6ce0*/  FMUL.FTZ R79, R79, UR17 ;  /* 0x000000114f4f7c20 */ /* 0x000fe20008410000 */
[----:B------:R-:W-:Y:S01]  /*6cf0*/  SHF.L.U32 R114, R114, 0x10, RZ ;  /* 0x0000001072727819 */ /* 0x000fe200000006ff */
[----:B------:R-:W-:Y:S01]  /*6d00*/  FADD.FTZ R23, R23, -UR16 ;  /* 0x8000001017177e21 */ /* 0x000fe20008010000 */
[----:B------:R-:W-:Y:S01]  /*6d10*/  SHF.L.U32 R115, R115, 0x10, RZ ;  /* 0x0000001073737819 */ /* 0x000fe200000006ff */
[----:B------:R-:W-:Y:S01]  /*6d20*/  FFMA.FTZ R74, R21, R43, R74 ;  /* 0x0000002b154a7223 */ /* 0x000fe2000001004a */
[----:B------:R-:W-:Y:S01]  /*6d30*/  FADD.FTZ R37, R2, R37 ;  /* 0x0000002502257221 */ /* 0x000fe20000010000 */
[----:B------:R-:W-:Y:S01]  /*6d40*/  FFMA.FTZ R12, R79, R2, R12 ;  /* 0x000000024f0c7223 */ /* 0x000fe2000001000c */
[----:B------:R-:W-:Y:S01]  /*6d50*/  SHF.L.U32 R116, R116, 0x10, RZ ;  /* 0x0000001074747819 */ /* 0x000fe200000006ff */
[----:B------:R-:W-:Y:S01]  /*6d60*/  FMUL.FTZ R23, R23, UR17 ;  /* 0x0000001117177c20 */ /* 0x000fe20008410000 */
[----:B------:R-:W-:Y:S01]  /*6d70*/  FADD.FTZ R114, R114, -UR16 ;  /* 0x8000001072727e21 */ /* 0x000fe20008010000 */
[----:B------:R-:W-:Y:S01]  /*6d80*/  SHF.L.U32 R25, R25, 0x10, RZ ;  /* 0x0000001019197819 */ /* 0x000fe200000006ff */
[----:B------:R-:W-:Y:S01]  /*6d90*/  FMUL.FTZ R2, R8, R115 ;  /* 0x0000007308027220 */ /* 0x000fe20000410000 */
[----:B------:R-:W-:Y:S01]  /*6da0*/  FADD.FTZ R70, R70, R21 ;  /* 0x0000001546467221 */ /* 0x000fe20000010000 */
[----:B------:R-:W-:Y:S01]  /*6db0*/  FFMA.FTZ R74, R115, R23, R74 ;  /* 0x00000017734a7223 */ /* 0x000fe2000001004a */
[----:B------:R-:W-:Y:S01]  /*6dc0*/  FMUL.FTZ R114, R114, UR17 ;  /* 0x0000001172727c20 */ /* 0x000fe20008410000 */
[----:B------:R-:W-:Y:S01]  /*6dd0*/  FMUL.FTZ R21, R9, R116 ;  /* 0x0000007409157220 */ /* 0x000fe20000410000 */
[----:B------:R-:W-:Y:S01]  /*6de0*/  FADD.FTZ R4, R37, R2 ;  /* 0x0000000225047221 */ /* 0x000fe20000010000 */
[----:B------:R-:W-:Y:S01]  /*6df0*/  FFMA.FTZ R23, R23, R2, R12 ;  /* 0x0000000217177223 */ /* 0x000fe2000001000c */
[----:B------:R-:W-:Y:S01]  /*6e00*/  SHF.L.U32 R119, R119, 0x10, RZ ;  /* 0x0000001077777819 */ /* 0x000fe200000006ff */
[----:B------:R-:W-:Y:S01]  /*6e10*/  FADD.FTZ R25, R25, -UR16 ;  /* 0x8000001019197e21 */ /* 0x000fe20008010000 */
[----:B------:R-:W-:-:S02]  /*6e20*/  SHF.L.U32 R27, R27, 0x10, RZ ;  /* 0x000000101b1b7819 */ /* 0x000fc400000006ff */
[----:B------:R-:W-:Y:S01]  /*6e30*/  SHF.L.U32 R118, R118, 0x10, RZ ;  /* 0x0000001076767819 */ /* 0x000fe200000006ff */
[----:B------:R-:W-:Y:S01]  /*6e40*/  FADD.FTZ R4, R21, R4 ;  /* 0x0000000415047221 */ /* 0x000fe20000010000 */
[----:B------:R-:W-:Y:S01]  /*6e50*/  FFMA.FTZ R23, R114, R21, R23 ;  /* 0x0000001572177223 */ /* 0x000fe20000010017 */
[----:B------:R-:W-:Y:S01]  /*6e60*/  FMUL.FTZ R2, R25, UR17 ;  /* 0x0000001119027c20 */ /* 0x000fe20008410000 */
[----:B------:R-:W-:Y:S01]  /*6e70*/  FMUL.FTZ R21, R8, R119 ;  /* 0x0000007708157220 */ /* 0x000fe20000410000 */
[----:B------:R-:W-:Y:S01]  /*6e80*/  FADD.FTZ R70, R70, R115 ;  /* 0x0000007346467221 */ /* 0x000fe20000010000 */
[----:B------:R-:W-:Y:S01]  /*6e90*/  SHF.L.U32 R120, R120, 0x10, RZ ;  /* 0x0000001078787819 */ /* 0x000fe200000006ff */
[----:B------:R-:W-:Y:S01]  /*6ea0*/  FADD.FTZ R27, R27, -UR16 ;  /* 0x800000101b1b7e21 */ /* 0x000fe20008010000 */
[----:B------:R-:W-:Y:S01]  /*6eb0*/  FADD.FTZ R118, R118, -UR16 ;  /* 0x8000001076767e21 */ /* 0x000fe20008010000 */
[----:B------:R-:W-:Y:S01]  /*6ec0*/  FFMA.FTZ R74, R119, R2, R74 ;  /* 0x00000002774a7223 */ /* 0x000fe2000001004a */
[----:B------:R-:W-:Y:S01]  /*6ed0*/  FFMA.FTZ R23, R2, R21, R23 ;  /* 0x0000001502177223 */ /* 0x000fe20000010017 */
[----:B------:R-:W-:Y:S01]  /*6ee0*/  SHF.L.U32 R123, R123, 0x10, RZ ;  /* 0x000000107b7b7819 */ /* 0x000fe200000006ff */
[----:B------:R-:W-:Y:S01]  /*6ef0*/  FADD.FTZ R70, R70, R119 ;  /* 0x0000007746467221 */ /* 0x000fe20000010000 */
[----:B------:R-:W-:Y:S01]  /*6f00*/  FADD.FTZ R4, R4, R21 ;  /* 0x0000001504047221 */ /* 0x000fe20000010000 */
[----:B------:R-:W-:Y:S01]  /*6f10*/  FMUL.FTZ R2, R27, UR17 ;  /* 0x000000111b027c20 */ /* 0x000fe20008410000 */
[----:B------:R-:W-:Y:S01]  /*6f20*/  FMUL.FTZ R118, R118, UR17 ;  /* 0x0000001176767c20 */ /* 0x000fe20008410000 */
[----:B------:R-:W-:Y:S01]  /*6f30*/  FMUL.FTZ R21, R9, R120 ;  /* 0x0000007809157220 */ /* 0x000fe20000410000 */
[----:B------:R-:W-:-:S02]  /*6f40*/  SHF.L.U32 R29, R29, 0x10, RZ ;  /* 0x000000101d1d7819 */ /* 0x000fc400000006ff */
[----:B------:R-:W-:Y:S01]  /*6f50*/  SHF.L.U32 R122, R122, 0x10, RZ ;  /* 0x000000107a7a7819 */ /* 0x000fe200000006ff */
[----:B------:R-:W-:Y:S01]  /*6f60*/  FADD.FTZ R70, R70, R123 ;  /* 0x0000007b46467221 */ /* 0x000fe20000010000 */
[----:B------:R-:W-:Y:S01]  /*6f70*/  FFMA.FTZ R74, R123, R2, R74 ;  /* 0x000000027b4a7223 */ /* 0x000fe2000001004a */
[----:B------:R-:W-:Y:S01]  /*6f80*/  FMUL.FTZ R123, R8, R123 ;  /* 0x0000007b087b7220 */ /* 0x000fe20000410000 */
[----:B------:R-:W-:Y:S01]  /*6f90*/  FFMA.FTZ R23, R118, R21, R23 ;  /* 0x0000001576177223 */ /* 0x000fe20000010017 */
[----:B------:R-:W-:Y:S01]  /*6fa0*/  SHF.L.U32 R124, R124, 0x10, RZ ;  /* 0x000000107c7c7819 */ /* 0x000fe200000006ff */
[----:B------:R-:W-:Y:S01]  /*6fb0*/  FADD.FTZ R29, R29, -UR16 ;  /* 0x800000101d1d7e21 */ /* 0x000fe20008010000 */
[----:B------:R-:W-:Y:S01]  /*6fc0*/  FADD.FTZ R78, R78, R112 ;  /* 0x000000704e4e7221 */ /* 0x000fe20000010000 */
[----:B------:R-:W-:Y:S01]  /*6fd0*/  FFMA.FTZ R107, R112, R79, R107 ;  /* 0x0000004f706b7223 */ /* 0x000fe2000001006b */
[----:B------:R-:W-:Y:S01]  /*6fe0*/  FADD.FTZ R4, R21, R4 ;  /* 0x0000000415047221 */ /* 0x000fe20000010000 */
[----:B------:R-:W-:Y:S01]  /*6ff0*/  FADD.FTZ R122, R122, -UR16 ;  /* 0x800000107a7a7e21 */ /* 0x000fe20008010000 */
[----:B------:R-:W-:Y:S01]  /*7000*/  FFMA.FTZ R23, R2, R123, R23 ;  /* 0x0000007b02177223 */ /* 0x000fe20000010017 */
[----:B------:R-:W-:Y:S01]  /*7010*/  SHF.L.U32 R31, R31, 0x10, RZ ;  /* 0x000000101f1f7819 */ /* 0x000fe200000006ff */
[----:B------:R-:W-:Y:S01]  /*7020*/  FMUL.FTZ R2, R29, UR17 ;  /* 0x000000111d027c20 */ /* 0x000fe20008410000 */
[----:B------:R-:W-:Y:S01]  /*7030*/  SHF.L.U32 R30, R30, 0x10, RZ ;  /* 0x000000101e1e7819 */ /* 0x000fe200000006ff */
[----:B------:R-:W-:Y:S01]  /*7040*/  FADD.FTZ R78, R78, R116 ;  /* 0x000000744e4e7221 */ /* 0x000fe20000010000 */
[----:B------:R-:W-:Y:S01]  /*7050*/  FFMA.FTZ R107, R116, R114, R107 ;  /* 0x00000072746b7223 */ /* 0x000fe2000001006b */
[----:B------:R-:W-:Y:S01]  /*7060*/  FADD.FTZ R4, R4, R123 ;  /* 0x0000007b04047221 */ /* 0x000fe20000010000 */
[----:B------:R-:W-:Y:S01]  /*7070*/  FMUL.FTZ R122, R122, UR17 ;  /* 0x000000117a7a7c20 */ /* 0x000fe20008410000 */
[----:B------:R-:W-:Y:S01]  /*7080*/  FMUL.FTZ R21, R9, R124 ;  /* 0x0000007c09157220 */ /* 0x000fe20000410000 */
[----:B------:R-:W-:Y:S01]  /*7090*/  SHF.L.U32 R32, R32, 0x10, RZ ;  /* 0x0000001020207819 */ /* 0x000fe200000006ff */
[----:B------:R-:W-:Y:S01]  /*70a0*/  FADD.FTZ R70, R70, R31 ;  /* 0x0000001f46467221 */ /* 0x000fe20000010000 */
[----:B------:R-:W-:Y:S01]  /*70b0*/  SHF.L.U32 R0, R0, 0x10, RZ ;  /* 0x0000001000007819 */ /* 0x000fe200000006ff */
[----:B------:R-:W-:Y:S01]  /*70c0*/  FFMA.FTZ R74, R31, R2, R74 ;  /* 0x000000021f4a7223 */ /* 0x000fe2000001004a */
[----:B------:R-:W-:Y:S01]  /*70d0*/  SHF.L.U32 R3, R3, 0x10, RZ ;  /* 0x0000001003037819 */ /* 0x000fe200000006ff */
[----:B------:R-:W-:Y:S01]  /*70e0*/  FADD.FTZ R78, R78, R120 ;  /* 0x000000784e4e7221 */ /* 0x000fe20000010000 */
[----:B------:R-:W-:Y:S01]  /*70f0*/  FFMA.FTZ R107, R120, R118, R107 ;  /* 0x00000076786b7223 */ /* 0x000fe2000001006b */
[----:B------:R-:W-:Y:S01]  /*7100*/  FADD.FTZ R4, R21, R4 ;  /* 0x0000000415047221 */ /* 0x000fe20000010000 */
[----:B------:R-:W-:Y:S01]  /*7110*/  FFMA.FTZ R23, R122, R21, R23 ;  /* 0x000000157a177223 */ /* 0x000fe20000010017 */
[----:B------:R-:W-:Y:S01]  /*7120*/  FADD.FTZ R30, R30, -UR16 ;  /* 0x800000101e1e7e21 */ /* 0x000fe20008010000 */
        /* <DEDUP_REMOVED lines=9> */
[----:B------:R-:W-:Y:S01]  /*71c0*/  FADD.FTZ R3, R3, -UR16 ;  /* 0x8000001003037e21 */ /* 0x000fe20008010000 */
[----:B------:R-:W-:Y:S01]  /*71d0*/  SHF.L.U32 R10, R10, 0x10, RZ ;  /* 0x000000100a0a7819 */ /* 0x000fe200000006ff */
[----:B------:R-:W-:Y:S01]  /*71e0*/  FADD.FTZ R78, R78, R32 ;  /* 0x000000204e4e7221 */ /* 0x000fe20000010000 */
[----:B------:R-:W-:Y:S01]  /*71f0*/  FFMA.FTZ R107, R32, R30, R107 ;  /* 0x0000001e206b7223 */ /* 0x000fe2000001006b */
[----:B------:R-:W-:Y:S01]  /*7200*/  FADD.FTZ R4, R21, R4 ;  /* 0x0000000415047221 */ /* 0x000fe20000010000 */
[----:B------:R-:W-:Y:S01]  /*7210*/  FFMA.FTZ R23, R30, R21, R23 ;  /* 0x000000151e177223 */ /* 0x000fe20000010017 */
[----:B------:R-:W-:Y:S01]  /*7220*/  FMUL.FTZ R0, R0, UR17 ;  /* 0x0000001100007c20 */ /* 0x000fe20008410000 */
[----:B------:R-:W-:Y:S01]  /*7230*/  FMUL.FTZ R3, R3, UR17 ;  /* 0x0000001103037c20 */ /* 0x000fe20008410000 */
[----:B------:R-:W-:Y:S01]  /*7240*/  FMUL.FTZ R21, R8, R5 ;  /* 0x0000000508157220 */ /* 0x000fe20000410000 */
[----:B------:R-:W-:Y:S01]  /*7250*/  SHF.L.U32 R13, R13, 0x10, RZ ;  /* 0x000000100d0d7819 */ /* 0x000fe200000006ff */
[----:B------:R-:W-:Y:S01]  /*7260*/  FADD.FTZ R70, R70, R5 ;  /* 0x0000000546467221 */ /* 0x000fe20000010000 */
[----:B------:R-:W-:Y:S01]  /*7270*/  FFMA.FTZ R74, R5, R0, R74 ;  /* 0x00000000054a7223 */ /* 0x000fe2000001004a */
[----:B------:R-:W-:Y:S01]  /*7280*/  SHF.L.U32 R17, R17, 0x10, RZ ;  /* 0x0000001011117819 */ /* 0x000fe200000006ff */
[----:B------:R-:W-:Y:S01]  /*7290*/  FADD.FTZ R78, R78, R10 ;  /* 0x0000000a4e4e7221 */ /* 0x000fe20000010000 */
[----:B------:R-:W-:Y:S01]  /*72a0*/  FFMA.FTZ R107, R10, R3, R107 ;  /* 0x000000030a6b7223 */ /* 0x000fe2000001006b */
[----:B------:R-:W-:Y:S01]  /*72b0*/  FADD.FTZ R5, R4, R21 ;  /* 0x0000001504057221 */ /* 0x000fe20000010000 */
[----:B------:R-:W-:Y:S01]  /*72c0*/  FMUL.FTZ R10, R9, R10 ;  /* 0x0000000a090a7220 */ /* 0x000fe20000410000 */
[----:B------:R-:W-:Y:S01]  /*72d0*/  FFMA.FTZ R0, R0, R21, R23 ;  /* 0x0000001500007223 */ /* 0x000fe20000010017 */
[----:B------:R-:W-:Y:S01]  /*72e0*/  FADD.FTZ R13, R13, -UR16 ;  /* 0x800000100d0d7e21 */ /* 0x000fe20008010000 */
[----:B------:R-:W-:Y:S01]  /*72f0*/  SHF.L.U32 R15, R15, 0x10, RZ ;  /* 0x000000100f0f7819 */ /* 0x000fe200000006ff */
[----:B------:R-:W-:Y:S01]  /*7300*/  FMUL.FTZ R4, R8, R17 ;  /* 0x0000001108047220 */ /* 0x000fe20000410000 */
[----:B------:R-:W-:Y:S01]  /*7310*/  FADD.FTZ R5, R10, R5 ;  /* 0x000000050a057221 */ /* 0x000fe20000010000 */
[----:B------:R-:W-:Y:S01]  /*7320*/  FMUL.FTZ R13, R13, UR17 ;  /* 0x000000110d0d7c20 */ /* 0x000fe20008410000 */
[----:B------:R-:W-:Y:S01]  /*7330*/  FFMA.FTZ R0, R3, R10, R0 ;  /* 0x0000000a03007223 */ /* 0x000fe20000010000 */
[----:B------:R-:W-:Y:S01]  /*7340*/  SHF.L.U32 R2, R19, 0x10, RZ ;  /* 0x0000001013027819 */ /* 0x000fe200000006ff */
[----:B------:R-:W-:Y:S01]  /*7350*/  FADD.FTZ R15, R15, -UR16 ;  /* 0x800000100f0f7e21 */ /* 0x000fe20008010000 */
[----:B------:R-:W-:Y:S01]  /*7360*/  SHF.L.U32 R35, R35, 0x10, RZ ;  /* 0x0000001023237819 */ /* 0x000fe200000006ff */
[----:B------:R-:W-:Y:S01]  /*7370*/  FADD.FTZ R5, R5, R4 ;  /* 0x0000000405057221 */ /* 0x000fe20000010000 */
[----:B------:R-:W-:Y:S01]  /*7380*/  SHF.L.U32 R34, R34, 0x10, RZ ;  /* 0x0000001022227819 */ /* 0x000fe200000006ff */
[----:B------:R-:W-:Y:S01]  /*7390*/  FFMA.FTZ R4, R13, R4, R0 ;  /* 0x000000040d047223 */ /* 0x000fe20000010000 */
[----:B------:R-:W-:Y:S01]  /*73a0*/  FMUL.FTZ R15, R15, UR17 ;  /* 0x000000110f0f7c20 */ /* 0x000fe20008410000 */
[----:B------:R-:W-:Y:S01]  /*73b0*/  FMUL.FTZ R0, R9, R2 ;  /* 0x0000000209007220 */ /* 0x000fe20000410000 */
[----:B------:R-:W-:Y:S01]  /*73c0*/  FADD.FTZ R35, R35, -UR16 ;  /* 0x8000001023237e21 */ /* 0x000fe20008010000 */
[----:B------:R-:W-:Y:S01]  /*73d0*/  SHF.L.U32 R3, R22, 0x10, RZ ;  /* 0x0000001016037819 */ /* 0x000fe200000006ff */
[----:B------:R-:W-:Y:S01]  /*73e0*/  FADD.FTZ R34, R34, -UR16 ;  /* 0x8000001022227e21 */ /* 0x000fe20008010000 */
[----:B------:R-:W-:Y:S01]  /*73f0*/  FADD.FTZ R5, R0, R5 ;  /* 0x0000000500057221 */ /* 0x000fe20000010000 */
[----:B------:R-:W-:Y:S01]  /*7400*/  FFMA.FTZ R4, R15, R0, R4 ;  /* 0x000000000f047223 */ /* 0x000fe20000010004 */
[----:B------:R-:W-:Y:S01]  /*7410*/  FADD.FTZ R70, R70, R17 ;  /* 0x0000001146467221 */ /* 0x000fe20000010000 */
[----:B------:R-:W-:Y:S01]  /*7420*/  FFMA.FTZ R74, R17, R13, R74 ;  /* 0x0000000d114a7223 */ /* 0x000fe2000001004a */
[----:B------:R-:W-:Y:S01]  /*7430*/  SHF.L.U32 R0, R33, 0x10, RZ ;  /* 0x0000001021007819 */ /* 0x000fe200000006ff */
[----:B------:R-:W-:Y:S01]  /*7440*/  FMUL.FTZ R35, R35, UR17 ;  /* 0x0000001123237c20 */ /* 0x000fe20008410000 */
[----:B------:R-:W-:Y:S01]  /*7450*/  FADD.FTZ R78, R78, R2 ;  /* 0x000000024e4e7221 */ /* 0x000fe20000010000 */
[----:B------:R-:W-:Y:S01]  /*7460*/  FFMA.FTZ R107, R2, R15, R107 ;  /* 0x0000000f026b7223 */ /* 0x000fe2000001006b */
        /* <DEDUP_REMOVED lines=17> */
[----:B------:R-:W-:Y:S01]  /*7580*/  SHF.L.U32 R46, R46, 0x10, RZ ;  /* 0x000000102e2e7819 */ /* 0x000fe200000006ff */
[----:B------:R-:W-:Y:S01]  /*7590*/  FADD.FTZ R24, R24, -UR16 ;  /* 0x8000001018187e21 */ /* 0x000fe20008010000 */
[----:B------:R-:W-:Y:S01]  /*75a0*/  SHF.L.U32 R54, R54, 0x10, RZ ;  /* 0x0000001036367819 */ /* 0x000fe200000006ff */
[----:B------:R-:W-:Y:S01]  /*75b0*/  FADD.FTZ R0, R0, R3 ;  /* 0x0000000300007221 */ /* 0x000fe20000010000 */
[----:B------:R-:W-:Y:S01]  /*75c0*/  FFMA.FTZ R35, R42, R3, R35 ;  /* 0x000000032a237223 */ /* 0x000fe20000010023 */
[----:B------:R-:W-:Y:S01]  /*75d0*/  SHF.L.U32 R5, R58, 0x10, RZ ;  /* 0x000000103a057819 */ /* 0x000fe200000006ff */
[----:B------:R-:W-:Y:S01]  /*75e0*/  FMUL.FTZ R3, R9, R46 ;  /* 0x0000002e09037220 */ /* 0x000fe20000410000 */
[----:B------:R-:W-:Y:S01]  /*75f0*/  FMUL.FTZ R24, R24, UR17 ;  /* 0x0000001118187c20 */ /* 0x000fe20008410000 */
[----:B------:R-:W-:Y:S01]  /*7600*/  SHF.L.U32 R50, R50, 0x10, RZ ;  /* 0x0000001032327819 */ /* 0x000fe200000006ff */
[----:B------:R-:W-:Y:S01]  /*7610*/  FADD.FTZ R54, R54, -UR16 ;  /* 0x8000001036367e21 */ /* 0x000fe20008010000 */
[----:B------:R-:W-:Y:S01]  /*7620*/  FADD.FTZ R0, R3, R0 ;  /* 0x0000000003007221 */ /* 0x000fe20000010000 */
        /* <DEDUP_REMOVED lines=17> */
[----:B--2---:R-:W-:Y:S01]  /*7740*/  SHF.L.U32 R2, R125, 0x10, RZ ;  /* 0x000000107d027819 */ /* 0x004fe200000006ff */
[----:B------:R-:W-:Y:S01]  /*7750*/  FMUL.FTZ R3, R8, R11 ;  /* 0x0000000b08037220 */ /* 0x000fe20000410000 */
[----:B------:R-:W-:Y:S01]  /*7760*/  FMUL.FTZ R62, R62, UR17 ;  /* 0x000000113e3e7c20 */ /* 0x000fe20008410000 */
[----:B------:R-:W-:Y:S01]  /*7770*/  FADD.FTZ R78, R78, R46 ;  /* 0x0000002e4e4e7221 */ /* 0x000fe20000010000 */
[----:B------:R-:W-:Y:S01]  /*7780*/  FFMA.FTZ R107, R46, R24, R107 ;  /* 0x000000182e6b7223 */ /* 0x000fe2000001006b */
[----:B------:R-:W-:Y:S01]  /*7790*/  FADD.FTZ R28, R28, -UR16 ;  /* 0x800000101c1c7e21 */ /* 0x000fe20008010000 */
[----:B------:R-:W-:Y:S01]  /*77a0*/  FADD.FTZ R0, R0, R3 ;  /* 0x0000000300007221 */ /* 0x000fe20000010000 */
[----:B------:R-:W-:Y:S01]  /*77b0*/  FFMA.FTZ R35, R62, R3, R35 ;  /* 0x000000033e237223 */ /* 0x000fe20000010023 */
[----:B------:R-:W-:Y:S01]  /*77c0*/  FMUL.FTZ R3, R9, R2 ;  /* 0x0000000209037220 */ /* 0x000fe20000410000 */
[----:B------:R-:W-:Y:S01]  /*77d0*/  FADD.FTZ R70, R70, R5 ;  /* 0x0000000546467221 */ /* 0x000fe20000010000 */
[----:B------:R-:W-:Y:S01]  /*77e0*/  FFMA.FTZ R74, R5, R54, R74 ;  /* 0x00000036054a7223 */ /* 0x000fe2000001004a */
        /* <DEDUP_REMOVED lines=10> */
.L_x_173:
[----:B------:R-:W2:Y:S04]  /*7890*/  LDL.LU R70, [R1+0x148] ;  /* 0x0001480001467983 */ /* 0x000ea80000300800 */
[----:B------:R-:W3:Y:S04]  /*78a0*/  LDL.LU R105, [R1+0x150] ;  /* 0x0001500001697983 */ /* 0x000ee80000300800 */
[----:B------:R-:W4:Y:S04]  /*78b0*/  LDL.LU R107, [R1+0x14c] ;  /* 0x00014c00016b7983 */ /* 0x000f280000300800 */
[----:B------:R-:W4:Y:S04]  /*78c0*/  LDL.LU R109, [R1+0x154] ;  /* 0x00015400016d7983 */ /* 0x000f280000300800 */
[----:B------:R-:W4:Y:S04]  /*78d0*/  LDL.LU R111, [R1+0x114] ;  /* 0x00011400016f7983 */ /* 0x000f280000300800 */
[----:B------:R-:W4:Y:S04]  /*78e0*/  LDL.LU R121, [R1+0x15c] ;  /* 0x00015c0001797983 */ /* 0x000f280000300800 */
[----:B-----5:R0:W-:Y:S04]  /*78f0*/  STL [R1+0x1a0], R41 ;  /* 0x0001a02901007387 */ /* 0x0201e80000100800 */
[----:B------:R1:W-:Y:S04]  /*7900*/  STL [R1+0x19c], R40 ;  /* 0x00019c2801007387 */ /* 0x0003e80000100800 */
[----:B------:R1:W-:Y:S04]  /*7910*/  STL [R1+0x194], R38 ;  /* 0x0001942601007387 */ /* 0x0003e80000100800 */
[----:B0-----:R-:W4:Y:S04]  /*7920*/  LDL.LU R41, [R1+0x164] ;  /* 0x0001640001297983 */ /* 0x001f280000300800 */
[----:B-1----:R-:W4:Y:S04]  /*7930*/  LDL.LU R40, [R1+0x168] ;  /* 0x0001680001287983 */ /* 0x002f280000300800 */
[----:B------:R-:W4:Y:S04]  /*7940*/  LDL.LU R38, [R1+0x16c] ;  /* 0x00016c0001267983 */ /* 0x000f280000300800 */
[----:B------:R0:W-:Y:S01]  /*7950*/  STL [R1+0x198], R39 ;  /* 0x0001982701007387 */ /* 0x0001e20000100800 */
[----:B--2---:R-:W-:-:S02]  /*7960*/  SHF.L.U32 R70, R70, 0x10, RZ ;  /* 0x0000001046467819 */ /* 0x004fc400000006ff */
[----:B---3--:R-:W-:-:S03]  /*7970*/  SHF.L.U32 R105, R105, 0x10, RZ ;  /* 0x0000001069697819 */ /* 0x008fc600000006ff */
[----:B------:R-:W-:Y:S01]  /*7980*/  FADD.FTZ R70, R70, -UR16 ;  /* 0x8000001046467e21 */ /* 0x000fe20008010000 */
[----:B----4-:R-:W-:-:S03]  /*7990*/  SHF.L.U32 R107, R107, 0x10, RZ ;  /* 0x000000106b6b7819 */ /* 0x010fc600000006ff */
[----:B------:R-:W-:-:S04]  /*79a0*/  FMUL.FTZ R70, R70, UR17 ;  /* 0x0000001146467c20 */ /* 0x000fc80008410000 */
[----:B------:R-:W-:-:S04]  /*79b0*/  FFMA.FTZ R78, R8, R70, R6 ;  /* 0x00000046084e7223 */ /* 0x000fc80000010006 */
[----:B------:R-:W-:-:S06]  /*79c0*/  FMUL.FTZ R74, R78, -1.4426950216293334961 ;  /* 0xbfb8aa3b4e4a7820 */ /* 0x000fcc0000410000 */
[----:B------:R-:W1:Y:S02]  /*79d0*/  MUFU.EX2 R74, R74 ;  /* 0x0000004a004a7308 */ /* 0x000e640000000800 */
[----:B-1----:R-:W-:-:S06]  /*79e0*/  FADD.FTZ R74, R74, 1 ;  /* 0x3f8000004a4a7421 */ /* 0x002fcc0000010000 */
[----:B------:R-:W1:Y:S01]  /*79f0*/  MUFU.RCP R74, R74 ;  /* 0x0000004a004a7308 */ /* 0x000e620000001000 */
[----:B------:R-:W-:Y:S01]  /*7a00*/  FADD.FTZ R107, R107, -UR16 ;  /* 0x800000106b6b7e21 */ /* 0x000fe20008010000 */
[----:B-1----:R-:W-:Y:S01]  /*7a10*/  FMUL.FTZ R105, R105, R74 ;  /* 0x0000004a69697220 */ /* 0x002fe20000410000 */
[----:B------:R-:W-:-:S04]  /*7a20*/  FADD.FTZ R74, -R74, 1 ;  /* 0x3f8000004a4a7421 */ /* 0x000fc80000010100 */
[----:B------:R-:W-:Y:S01]  /*7a30*/  FFMA.FTZ R78, R78, R74, 1 ;  /* 0x3f8000004e4e7423 */ /* 0x000fe2000001004a */
[----:B------:R-:W-:-:S03]  /*7a40*/  FMUL.FTZ R74, R107, UR17 ;  /* 0x000000116b4a7c20 */ /* 0x000fc60008410000 */
[----:B------:R-:W-:Y:S01]  /*7a50*/  FMUL.FTZ R78, R105, R78 ;  /* 0x0000004e694e7220 */ /* 0x000fe20000410000 */
[----:B------:R-:W-:-:S04]  /*7a60*/  FFMA.FTZ R105, R9, R74, R7 ;  /* 0x0000004a09697223 */ /* 0x000fc80000010007 */
[----:B------:R-:W-:-:S06]  /*7a70*/  FMUL.FTZ R107, R105, -1.4426950216293334961 ;  /* 0xbfb8aa3b696b7820 */ /* 0x000fcc0000410000 */
[----:B------:R-:W1:Y:S02]  /*7a80*/  MUFU.EX2 R107, R107 ;  /* 0x0000006b006b7308 */ /* 0x000e640000000800 */
[----:B-1----:R-:W-:-:S06]  /*7a90*/  FADD.FTZ R107, R107, 1 ;  /* 0x3f8000006b6b7421 */ /* 0x002fcc0000010000 */
[----:B------:R-:W1:Y:S01]  /*7aa0*/  MUFU.RCP R107, R107 ;  /* 0x0000006b006b7308 */ /* 0x000e620000001000 */
[----:B------:R-:W-:Y:S02]  /*7ab0*/  SHF.L.U32 R109, R109, 0x10, RZ ;  /* 0x000000106d6d7819 */ /* 0x000fe400000006ff */
[----:B------:R-:W-:-:S05]  /*7ac0*/  SHF.L.U32 R111, R111, 0x10, RZ ;  /* 0x000000106f6f7819 */ /* 0x000fca00000006ff */
[----:B------:R-:W-:Y:S01]  /*7ad0*/  FADD.FTZ R111, R111, -UR16 ;  /* 0x800000106f6f7e21 */ /* 0x000fe20008010000 */
[----:B-1----:R-:W-:Y:S01]  /*7ae0*/  FMUL.FTZ R109, R109, R107 ;  /* 0x0000006b6d6d7220 */ /* 0x002fe20000410000 */
[----:B------:R-:W-:-:S04]  /*7af0*/  FADD.FTZ R107, -R107, 1 ;  /* 0x3f8000006b6b7421 */ /* 0x000fc80000010100 */
[----:B------:R-:W-:Y:S01]  /*7b00*/  FFMA.FTZ R105, R105, R107, 1 ;  /* 0x3f80000069697423 */ /* 0x000fe2000001006b */
[----:B------:R-:W-:-:S03]  /*7b10*/  FMUL.FTZ R111, R111, UR17 ;  /* 0x000000116f6f7c20 */ /* 0x000fc60008410000 */
[----:B------:R-:W-:Y:S01]  /*7b20*/  FMUL.FTZ R105, R109, R105 ;  /* 0x000000696d697220 */ /* 0x000fe20000410000 */
[C---:B------:R-:W-:Y:S01]  /*7b30*/  FMUL.FTZ R109, R8.reuse, R78 ;  /* 0x0000004e086d7220 */ /* 0x040fe20000410000 */
[----:B------:R-:W-:Y:S02]  /*7b40*/  FFMA.FTZ R117, R8, R111, R6 ;  /* 0x0000006f08757223 */ /* 0x000fe40000010006 */
[----:B------:R-:W-:Y:S01]  /*7b50*/  FMUL.FTZ R113, R9, R105 ;  /* 0x0000006909717220 */ /* 0x000fe20000410000 */
[----:B------:R-:W-:Y:S01]  /*7b60*/  FFMA.FTZ R107, R70, R109, RZ ;  /* 0x0000006d466b7223 */ /* 0x000fe200000100ff */
[----:B------:R-:W-:-:S03]  /*7b70*/  FADD.FTZ R109, RZ, R109 ;  /* 0x0000006dff6d7221 */ /* 0x000fc60000010000 */
[----:B------:R-:W-:Y:S01]  /*7b80*/  FFMA.FTZ R107, R74, R113, R107 ;  /* 0x000000714a6b7223 */ /* 0x000fe2000001006b */
[----:B------:R-:W-:Y:S01]  /*7b90*/  FADD.FTZ R109, R113, R109 ;  /* 0x0000006d716d7221 */ /* 0x000fe20000010000 */
[----:B------:R-:W-:-:S06]  /*7ba0*/  FMUL.FTZ R113, R117, -1.4426950216293334961 ;  /* 0xbfb8aa3b75717820 */ /* 0x000fcc0000410000 */
[----:B------:R-:W1:Y:S02]  /*7bb0*/  MUFU.EX2 R113, R113 ;  /* 0x0000007100717308 */ /* 0x000e640000000800 */
[----:B-1----:R-:W-:-:S06]  /*7bc0*/  FADD.FTZ R113, R113, 1 ;  /* 0x3f80000071717421 */ /* 0x002fcc0000010000 */
[----:B------:R-:W1:Y:S01]  /*7bd0*/  MUFU.RCP R113, R113 ;  /* 0x0000007100717308 */ /* 0x000e620000001000 */
[----:B------:R-:W-:-:S05]  /*7be0*/  SHF.L.U32 R121, R121, 0x10, RZ ;  /* 0x0000001079797819 */ /* 0x000fca00000006ff */
[----:B-1----:R-:W-:Y:S01]  /*7bf0*/  FMUL.FTZ R121, R121, R113 ;  /* 0x0000007179797220 */ /* 0x002fe20000410000 */
[----:B------:R-:W-:-:S04]  /*7c00*/  FADD.FTZ R113, -R113, 1 ;  /* 0x3f80000071717421 */ /* 0x000fc80000010100 */
[----:B------:R-:W-:-:S04]  /*7c10*/  FFMA.FTZ R113, R117, R113, 1 ;  /* 0x3f80000075717423 */ /* 0x000fc80000010071 */
[----:B------:R-:W-:Y:S02]  /*7c20*/  FMUL.FTZ R113, R121, R113 ;  /* 0x0000007179717220 */ /* 0x000fe40000410000 */
[----:B------:R-:W2:Y:S01]  /*7c30*/  LDL.LU R121, [R1+0x158] ;  /* 0x0001580001797983 */ /* 0x000ea20000300800 */
[----:B------:R-:W-:Y:S01]  /*7c40*/  SHF.L.U32 R117, R125, 0x10, RZ ;  /* 0x000000107d757819 */ /* 0x000fe200000006ff */
[----:B------:R-:W-:-:S04]  /*7c50*/  FFMA.FTZ R70, R70, R78, RZ ;  /* 0x0000004e46467223 */ /* 0x000fc800000100ff */
[----:B------:R-:W-:Y:S01]  /*7c60*/  FADD.FTZ R117, R117, -UR16 ;  /* 0x8000001075757e21 */ /* 0x000fe20008010000 */
[----:B------:R-:W-:-:S03]  /*7c70*/  FADD.FTZ R78, RZ, R78 ;  /* 0x0000004eff4e7221 */ /* 0x000fc60000010000 */
[----:B------:R-:W-:Y:S01]  /*7c80*/  FMUL.FTZ R117, R117, UR17 ;  /* 0x0000001175757c20 */ /* 0x000fe20008410000 */
[----:B------:R-:W-:-:S03]  /*7c90*/  FFMA.FTZ R125, R111, R113, R70 ;  /* 0x000000716f7d7223 */ /* 0x000fc60000010046 */
[----:B------:R-:W-:Y:S01]  /*7ca0*/  FFMA.FTZ R70, R9, R117, R7 ;  /* 0x0000007509467223 */ /* 0x000fe20000010007 */
[----:B0-----:R-:W-:Y:S01]  /*7cb0*/  FADD.FTZ R39, R78, R113 ;  /* 0x000000714e277221 */ /* 0x001fe20000010000 */
[----:B------:R-:W-:Y:S02]  /*7cc0*/  FMUL.FTZ R113, R8, R113 ;  /* 0x0000007108717220 */ /* 0x000fe40000410000 */
[----:B------:R-:W-:Y:S02]  /*7cd0*/  FMUL.FTZ R78, R70, -1.4426950216293334961 ;  /* 0xbfb8aa3b464e7820 */ /* 0x000fe40000410000 */
[----:B------:R0:W-:Y:S01]  /*7ce0*/  STL [R1+0x144], R39 ;  /* 0x0001442701007387 */ /* 0x0001e20000100800 */
[----:B------:R-:W-:Y:S01]  /*7cf0*/  FFMA.FTZ R107, R111, R113, R107 ;  /* 0x000000716f6b7223 */ /* 0x000fe2000001006b */
[----:B------:R-:W-:Y:S02]  /*7d00*/  SHF.L.U32 R111, R41, 0x10, RZ ;  /* 0x00000010296f7819 */ /* 0x000fe400000006ff */
[----:B------:R-:W1:Y:S01]  /*7d10*/  MUFU.EX2 R78, R78 ;  /* 0x0000004e004e7308 */ /* 0x000e620000000800 */
[----:B------:R-:W3:Y:S04]  /*7d20*/  LDL.LU R41, [R1+0x170] ;  /* 0x0001700001297983 */ /* 0x000ee80000300800 */
[----:B0-----:R-:W4:Y:S01]  /*7d30*/  LDL.LU R39, [R1+0x174] ;  /* 0x0001740001277983 */ /* 0x001f220000300800 */
[----:B-1----:R-:W-:-:S06]  /*7d40*/  FADD.FTZ R78, R78, 1 ;  /* 0x3f8000004e4e7421 */ /* 0x002fcc0000010000 */
[----:B------:R-:W0:Y:S01]  /*7d50*/  MUFU.RCP R78, R78 ;  /* 0x0000004e004e7308 */ /* 0x000e220000001000 */
[----:B------:R-:W-:Y:S01]  /*7d60*/  FFMA.FTZ R74, R74, R105, RZ ;  /* 0x000000694a4a7223 */ /* 0x000fe200000100ff */
[----:B------:R-:W-:Y:S01]  /*7d70*/  FADD.FTZ R105, RZ, R105 ;  /* 0x00000069ff697221 */ /* 0x000fe20000010000 */
[----:B0-----:R-:W-:Y:S01]  /*7d80*/  FMUL.FTZ R111, R111, R78 ;  /* 0x0000004e6f6f7220 */ /* 0x001fe20000410000 */
[----:B------:R-:W-:-:S04]  /*7d90*/  FADD.FTZ R78, -R78, 1 ;  /* 0x3f8000004e4e7421 */ /* 0x000fc80000010100 */
[----:B------:R-:W-:Y:S01]  /*7da0*/  FFMA.FTZ R78, R70, R78, 1 ;  /* 0x3f800000464e7423 */ /* 0x000fe2000001004e */
[----:B------:R-:W-:-:S03]  /*7db0*/  FADD.FTZ R70, R109, R113 ;  /* 0x000000716d467221 */ /* 0x000fc60000010000 */
[----:B------:R-:W-:Y:S02]  /*7dc0*/  FMUL.FTZ R78, R111, R78 ;  /* 0x0000004e6f4e7220 */ /* 0x000fe40000410000 */
[----:B------:R-:W3:Y:S02]  /*7dd0*/  LDL.LU R111, [R1+0x17c] ;  /* 0x00017c00016f7983 */ /* 0x000ee40000300800 */
[----:B------:R-:W-:Y:S01]  /*7de0*/  FADD.FTZ R109, R105, R78 ;  /* 0x0000004e696d7221 */ /* 0x000fe20000010000 */
[-C--:B------:R-:W-:Y:S01]  /*7df0*/  FMUL.FTZ R105, R9, R78.reuse ;  /* 0x0000004e09697220 */ /* 0x080fe20000410000 */
[----:B------:R-:W-:-:S03]  /*7e00*/  FFMA.FTZ R74, R117, R78, R74 ;  /* 0x0000004e754a7223 */ /* 0x000fc6000001004a */
[----:B------:R-:W-:Y:S01]  /*7e10*/  FFMA.FTZ R78, R117, R105, R107 ;  /* 0x00000069754e7223 */ /* 0x000fe2000001006b */
[----:B------:R0:W-:Y:S02]  /*7e20*/  STL [R1+0x130], R105 ;  /* 0x0001306901007387 */ /* 0x0001e40000100800 */
[----:B0-----:R-:W-:Y:S02]  /*7e30*/  SHF.L.U32 R105, R40, 0x10, RZ ;  /* 0x0000001028697819 */ /* 0x001fe400000006ff */
[----:B------:R-:W3:Y:S04]  /*7e40*/  LDL.LU R40, [R1+0x178] ;  /* 0x0001780001287983 */ /* 0x000ee80000300800 */
[----:B------:R-:W-:Y:S04]  /*7e50*/  STL [R1+0x140], R70 ;  /* 0x0001404601007387 */ /* 0x000fe80000100800 */
[----:B------:R-:W-:Y:S04]  /*7e60*/  STL [R1+0x138], R74 ;  /* 0x0001384a01007387 */ /* 0x000fe80000100800 */
[----:B------:R0:W-:Y:S01]  /*7e70*/  STL [R1+0x134], R78 ;  /* 0x0001344e01007387 */ /* 0x0001e20000100800 */
[----:B------:R-:W-:Y:S01]  /*7e80*/  FADD.FTZ R105, R105, -UR16 ;  /* 0x8000001069697e21 */ /* 0x000fe20008010000 */
[----:B0-----:R-:W-:-:S03]  /*7e90*/  SHF.L.U32 R78, R38, 0x10, RZ ;  /* 0x00000010264e7819 */ /* 0x001fc600000006ff */
[----:B------:R-:W-:-:S05]  /*7ea0*/  FMUL.FTZ R38, R105, UR17 ;  /* 0x0000001169267c20 */ /* 0x000fca0008410000 */
[----:B------:R-:W-:Y:S01]  /*7eb0*/  STL [R1+0x128], R38 ;  /* 0x0001282601007387 */ /* 0x000fe20000100800 */
[----:B--2---:R-:W-:-:S03]  /*7ec0*/  SHF.L.U32 R70, R121, 0x10, RZ ;  /* 0x0000001079467819 */ /* 0x004fc600000006ff */
[----:B------:R-:W2:Y:S02]  /*7ed0*/  LDL.LU R121, [R1+0x184] ;  /* 0x0001840001797983 */ /* 0x000ea40000300800 */
[----:B------:R-:W-:-:S04]  /*7ee0*/  FADD.FTZ R70, R70, -UR16 ;  /* 0x8000001046467e21 */ /* 0x000fc80008010000 */
[----:B------:R-:W-:-:S04]  /*7ef0*/  FMUL.FTZ R70, R70, UR17 ;  /* 0x0000001146467c20 */ /* 0x000fc80008410000 */
[----:B------:R-:W-:Y:S01]  /*7f00*/  FFMA.FTZ R74, R8, R70, R6 ;  /* 0x00000046084a7223 */ /* 0x000fe20000010006 */
[----:B------:R0:W-:Y:S03]  /*7f10*/  STL [R1+0x12c], R70 ;  /* 0x00012c4601007387 */ /* 0x0001e60000100800 */
[----:B0-----:R-:W-:-:S06]  /*7f20*/  FMUL.FTZ R70, R74, -1.4426950216293334961 ;  /* 0xbfb8aa3b4a467820 */ /* 0x001fcc0000410000 */
[----:B------:R-:W0:Y:S02]  /*7f30*/  MUFU.EX2 R70, R70 ;  /* 0x0000004600467308 */ /* 0x000e240000000800 */
[----:B0-----:R-:W-:-:S06]  /*7f40*/  FADD.FTZ R70, R70, 1 ;  /* 0x3f80000046467421 */ /* 0x001fcc0000010000 */
[----:B------:R-:W0:Y:S02]  /*7f50*/  MUFU.RCP R70, R70 ;  /* 0x0000004600467308 */ /* 0x000e240000001000 */
[----:B0-----:R-:W-:Y:S01]  /*7f60*/  FMUL.FTZ R78, R78, R70 ;  /* 0x000000464e4e7220 */ /* 0x001fe20000410000 */
[----:B------:R-:W-:-:S04]  /*7f70*/  FADD.FTZ R70, -R70, 1 ;  /* 0x3f80000046467421 */ /* 0x000fc80000010100 */
[----:B------:R-:W-:-:S04]  /*7f80*/  FFMA.FTZ R70, R74, R70, 1 ;  /* 0x3f8000004a467423 */ /* 0x000fc80000010046 */
[----:B------:R-:W-:Y:S01]  /*7f90*/  FMUL.FTZ R70, R78, R70 ;  /* 0x000000464e467220 */ /* 0x000fe20000410000 */
[----:B------:R-:W-:Y:S02]  /*7fa0*/  FFMA.FTZ R78, R9, R38, R7 ;  /* 0x00000026094e7223 */ /* 0x000fe40000010007 */
[----:B------:R-:W2:Y:S02]  /*7fb0*/  LDL.LU R38, [R1+0x110] ;  /* 0x0001100001267983 */ /* 0x000ea40000300800 */
[----:B------:R-:W-:-:S06]  /*7fc0*/  FMUL.FTZ R74, R78, -1.4426950216293334961 ;  /* 0xbfb8aa3b4e4a7820 */ /* 0x000fcc0000410000 */
[----:B------:R-:W0:Y:S02]  /*7fd0*/  MUFU.EX2 R74, R74 ;  /* 0x0000004a004a7308 */ /* 0x000e240000000800 */
[----:B0-----:R-:W-:-:S06]  /*7fe0*/  FADD.FTZ R74, R74, 1 ;  /* 0x3f8000004a4a7421 */ /* 0x001fcc0000010000 */
[----:B------:R-:W0:Y:S01]  /*7ff0*/  MUFU.RCP R74, R74 ;  /* 0x0000004a004a7308 */ /* 0x000e220000001000 */
[----:B----4-:R-:W-:Y:S02]  /*8000*/  SHF.L.U32 R105, R39, 0x10, RZ ;  /* 0x0000001027697819 */ /* 0x010fe400000006ff */
[----:B---3--:R-:W-:Y:S02]  /*8010*/  SHF.L.U32 R107, R41, 0x10, RZ ;  /* 0x00000010296b7819 */ /* 0x008fe400000006ff */
[----:B------:R-:W3:Y:S03]  /*8020*/  LDL.LU R41, [R1+0x188] ;  /* 0x0001880001297983 */ /* 0x000ee60000300800 */
[----:B------:R-:W-:-:S04]  /*8030*/  FADD.FTZ R107, R107, -UR16 ;  /* 0x800000106b6b7e21 */ /* 0x000fc80008010000 */
[----:B------:R-:W-:Y:S01]  /*8040*/  FMUL.FTZ R39, R107, UR17 ;  /* 0x000000116b277c20 */ /* 0x000fe20008410000 */
[----:B0-----:R-:W-:Y:S01]  /*8050*/  FMUL.FTZ R105, R105, R74 ;  /* 0x0000004a69697220 */ /* 0x001fe20000410000 */
[----:B------:R-:W-:-:S04]  /*8060*/  FADD.FTZ R74, -R74, 1 ;  /* 0x3f8000004a4a7421 */ /* 0x000fc80000010100 */
[----:B------:R-:W-:Y:S01]  /*8070*/  FFMA.FTZ R74, R78, R74, 1 ;  /* 0x3f8000004e4a7423 */ /* 0x000fe2000001004a */
[----:B------:R0:W-:Y:S03]  /*8080*/  STL [R1+0x124], R39 ;  /* 0x0001242701007387 */ /* 0x0001e60000100800 */
[----:B------:R-:W-:Y:S01]  /*8090*/  FMUL.FTZ R74, R105, R74 ;  /* 0x0000004a694a7220 */ /* 0x000fe20000410000 */
[----:B------:R-:W-:Y:S02]  /*80a0*/  FFMA.FTZ R105, R8, R39, R6 ;  /* 0x0000002708697223 */ /* 0x000fe40000010006 */
[----:B0-----:R-:W4:Y:S02]  /*80b0*/  LDL.LU R39, [R1+0x18c] ;  /* 0x00018c0001277983 */ /* 0x001f240000300800 */
[----:B------:R-:W-:-:S06]  /*80c0*/  FMUL.FTZ R78, R105, -1.4426950216293334961 ;  /* 0xbfb8aa3b694e7820 */ /* 0x000fcc0000410000 */
[----:B------:R-:W0:Y:S02]  /*80d0*/  MUFU.EX2 R78, R78 ;  /* 0x0000004e004e7308 */ /* 0x000e240000000800 */
[----:B0-----:R-:W-:-:S06]  /*80e0*/  FADD.FTZ R78, R78, 1 ;  /* 0x3f8000004e4e7421 */ /* 0x001fcc0000010000 */
[----:B------:R-:W0:Y:S01]  /*80f0*/  MUFU.RCP R78, R78 ;  /* 0x0000004e004e7308 */ /* 0x000e220000001000 */
[----:B------:R1:W-:Y:S01]  /*8100*/  STL [R1+0x13c], R109 ;  /* 0x00013c6d01007387 */ /* 0x0003e20000100800 */
[----:B------:R-:W-:Y:S02]  /*8110*/  SHF.L.U32 R107, R111, 0x10, RZ ;  /* 0x000000106f6b7819 */ /* 0x000fe400000006ff */
[----:B-1----:R-:W-:-:S05]  /*8120*/  SHF.L.U32 R109, R40, 0x10, RZ ;  /* 0x00000010286d7819 */ /* 0x002fca00000006ff */
[----:B------:R-:W-:Y:S01]  /*8130*/  FADD.FTZ R109, R109, -UR16 ;  /* 0x800000106d6d7e21 */ /* 0x000fe20008010000 */
[----:B0-----:R-:W-:Y:S01]  /*8140*/  FMUL.FTZ R107, R107, R78 ;  /* 0x0000004e6b6b7220 */ /* 0x001fe20000410000 */
[----:B------:R-:W-:Y:S02]  /*8150*/  FADD.FTZ R78, -R78, 1 ;  /* 0x3f8000004e4e7421 */ /* 0x000fe40000010100 */
[----:B------:R-:W-:Y:S02]  /*8160*/  FMUL.FTZ R40, R109, UR17 ;  /* 0x000000116d287c20 */ /* 0x000fe40008410000 */
[----:B------:R-:W-:-:S03]  /*8170*/  FFMA.FTZ R78, R105, R78, 1 ;  /* 0x3f800000694e7423 */ /* 0x000fc6000001004e */
[----:B------:R0:W-:Y:S01]  /*8180*/  STL [R1+0x120], R40 ;  /* 0x0001202801007387 */ /* 0x0001e20000100800 */
[----:B------:R-:W-:Y:S01]  /*8190*/  FMUL.FTZ R78, R107, R78 ;  /* 0x0000004e6b4e7220 */ /* 0x000fe20000410000 */
[----:B------:R-:W-:Y:S02]  /*81a0*/  FFMA.FTZ R107, R9, R40, R7 ;  /* 0x00000028096b7223 */ /* 0x000fe40000010007 */
[----:B0-----:R-:W4:Y:S02]  /*81b0*/  LDL.LU R40, [R1+0x190] ;  /* 0x0001900001287983 */ /* 0x001f240000300800 */
[----:B------:R-:W-:-:S06]  /*81c0*/  FMUL.FTZ R105, R107, -1.4426950216293334961 ;  /* 0xbfb8aa3b6b697820 */ /* 0x000fcc0000410000 */
[----:B------:R-:W0:Y:S02]  /*81d0*/  MUFU.EX2 R105, R105 ;  /* 0x0000006900697308 */ /* 0x000e240000000800 */
[----:B0-----:R-:W-:-:S06]  /*81e0*/  FADD.FTZ R105, R105, 1 ;  /* 0x3f80000069697421 */ /* 0x001fcc0000010000 */
[----:B------:R-:W0:Y:S01]  /*81f0*/  MUFU.RCP R105, R105 ;  /* 0x0000006900697308 */ /* 0x000e220000001000 */
[----:B--2---:R-:W-:-:S05]  /*8200*/  SHF.L.U32 R109, R121, 0x10, RZ ;  /* 0x00000010796d7819 */ /* 0x004fca00000006ff */
[----:B0-----:R-:W-:Y:S01]  /*8210*/  FMUL.FTZ R109, R109, R105 ;  /* 0x000000696d6d7220 */ /* 0x001fe20000410000 */
[----:B------:R-:W-:-:S04]  /*8220*/  FADD.FTZ R105, -R105, 1 ;  /* 0x3f80000069697421 */ /* 0x000fc80000010100 */
[----:B------:R-:W-:-:S04]  /*8230*/  FFMA.FTZ R105, R107, R105, 1 ;  /* 0x3f8000006b697423 */ /* 0x000fc80000010069 */
[----:B------:R-:W-:Y:S01]  /*8240*/  FMUL.FTZ R105, R109, R105 ;  /* 0x000000696d697220 */ /* 0x000fe20000410000 */
[----:B------:R-:W-:-:S05]  /*8250*/  SHF.L.U32 R111, R38, 0x10, RZ ;  /* 0x00000010266f7819 */ /* 0x000fca00000006ff */
[----:B------:R-:W-:-:S04]  /*8260*/  FADD.FTZ R111, R111, -UR16 ;  /* 0x800000106f6f7e21 */ /* 0x000fc80008010000 */
[----:B------:R-:W-:-:S04]  /*8270*/  FMUL.FTZ R38, R111, UR17 ;  /* 0x000000116f267c20 */ /* 0x000fc80008410000 */
[----:B------:R-:W-:Y:S01]  /*8280*/  FFMA.FTZ R109, R8, R38, R6 ;  /* 0x00000026086d7223 */ /* 0x000fe20000010006 */
[----:B------:R0:W-:Y:S04]  /*8290*/  STL [R1+0x11c], R38 ;  /* 0x00011c2601007387 */ /* 0x0001e80000100800 */
[----:B0-----:R-:W2:Y:S01]  /*82a0*/  LDL.LU R38, [R1+0x180] ;  /* 0x0001800001267983 */ /* 0x001ea20000300800 */
[----:B------:R-:W-:-:S06]  /*82b0*/  FMUL.FTZ R107, R109, -1.4426950216293334961 ;  /* 0xbfb8aa3b6d6b7820 */ /* 0x000fcc0000410000 */
[----:B------:R-:W0:Y:S02]  /*82c0*/  MUFU.EX2 R107, R107 ;  /* 0x0000006b006b7308 */ /* 0x000e240000000800 */
[----:B0-----:R-:W-:-:S06]  /*82d0*/  FADD.FTZ R107, R107, 1 ;  /* 0x3f8000006b6b7421 */ /* 0x001fcc0000010000 */
[----:B------:R-:W0:Y:S01]  /*82e0*/  MUFU.RCP R107, R107 ;  /* 0x0000006b006b7308 */ /* 0x000e220000001000 */
[----:B---3--:R-:W-:Y:S02]  /*82f0*/  SHF.L.U32 R113, R41, 0x10, RZ ;  /* 0x0000001029717819 */ /* 0x008fe400000006ff */
[----:B----4-:R-:W-:-:S03]  /*8300*/  SHF.L.U32 R111, R39, 0x10, RZ ;  /* 0x00000010276f7819 */ /* 0x010fc600000006ff */
[----:B------:R-:W-:Y:S02]  /*8310*/  FADD.FTZ R113, R113, -UR16 ;  /* 0x8000001071717e21 */ /* 0x000fe40008010000 */
[----:B0-----:R-:W-:Y:S01]  /*8320*/  FMUL.FTZ R111, R111, R107 ;  /* 0x0000006b6f6f7220 */ /* 0x001fe20000410000 */
[----:B------:R-:W-:Y:S01]  /*8330*/  FADD.FTZ R107, -R107, 1 ;  /* 0x3f8000006b6b7421 */ /* 0x000fe20000010100 */
[----:B------:R-:W-:-:S03]  /*8340*/  FMUL.FTZ R41, R113, UR17 ;  /* 0x0000001171297c20 */ /* 0x000fc60008410000 */
[----:B------:R-:W-:-:S04]  /*8350*/  FFMA.FTZ R107, R109, R107, 1 ;  /* 0x3f8000006d6b7423 */ /* 0x000fc8000001006b */
[----:B------:R-:W-:Y:S01]  /*8360*/  FMUL.FTZ R107, R111, R107 ;  /* 0x0000006b6f6b7220 */ /* 0x000fe20000410000 */
[----:B------:R-:W-:-:S04]  /*8370*/  FFMA.FTZ R111, R9, R41, R7 ;  /* 0x00000029096f7223 */ /* 0x000fc80000010007 */
[----:B------:R-:W-:-:S06]  /*8380*/  FMUL.FTZ R109, R111, -1.4426950216293334961 ;  /* 0xbfb8aa3b6f6d7820 */ /* 0x000fcc0000410000 */
[----:B------:R-:W0:Y:S02]  /*8390*/  MUFU.EX2 R109, R109 ;  /* 0x0000006d006d7308 */ /* 0x000e240000000800 */
[----:B0-----:R-:W-:-:S06]  /*83a0*/  FADD.FTZ R109, R109, 1 ;  /* 0x3f8000006d6d7421 */ /* 0x001fcc0000010000 */
[----:B------:R-:W0:Y:S01]  /*83b0*/  MUFU.RCP R109, R109 ;  /* 0x0000006d006d7308 */ /* 0x000e220000001000 */
[----:B------:R-:W-:-:S05]  /*83c0*/  SHF.L.U32 R98, R98, 0x10, RZ ;  /* 0x0000001062627819 */ /* 0x000fca00000006ff */
[----:B------:R-:W-:Y:S01]  /*83d0*/  FADD.FTZ R98, R98, -UR16 ;  /* 0x8000001062627e21 */ /* 0x000fe20008010000 */
[----:B------:R-:W-:-:S03]  /*83e0*/  SHF.L.U32 R113, R40, 0x10, RZ ;  /* 0x0000001028717819 */ /* 0x000fc600000006ff */
[----:B------:R-:W-:Y:S02]  /*83f0*/  FMUL.FTZ R40, R98, UR17 ;  /* 0x0000001162287c20 */ /* 0x000fe40008410000 */
[----:B0-----:R-:W-:Y:S01]  /*8400*/  FMUL.FTZ R113, R113, R109 ;  /* 0x0000006d71717220 */ /* 0x001fe20000410000 */
[----:B------:R-:W-:-:S04]  /*8410*/  FADD.FTZ R109, -R109, 1 ;  /* 0x3f8000006d6d7421 */ /* 0x000fc80000010100 */
[----:B------:R-:W-:Y:S01]  /*8420*/  FFMA.FTZ R109, R111, R109, 1 ;  /* 0x3f8000006f6d7423 */ /* 0x000fe2000001006d */
[----:B------:R-:W-:-:S03]  /*8430*/  FFMA.FTZ R111, R8, R40, R6 ;  /* 0x00000028086f7223 */ /* 0x000fc60000010006 */
[----:B------:R-:W-:Y:S01]  /*8440*/  FMUL.FTZ R98, R113, R109 ;  /* 0x0000006d71627220 */ /* 0x000fe20000410000 */
[----:B------:R-:W-:-:S06]  /*8450*/  FMUL.FTZ R109, R111, -1.4426950216293334961 ;  /* 0xbfb8aa3b6f6d7820 */ /* 0x000fcc0000410000 */
[----:B------:R-:W0:Y:S02]  /*8460*/  MUFU.EX2 R109, R109 ;  /* 0x0000006d006d7308 */ /* 0x000e240000000800 */
[----:B0-----:R-:W-:-:S06]  /*8470*/  FADD.FTZ R109, R109, 1 ;  /* 0x3f8000006d6d7421 */ /* 0x001fcc0000010000 */
[----:B------:R-:W0:Y:S01]  /*8480*/  MUFU.RCP R109, R109 ;  /* 0x0000006d006d7308 */ /* 0x000e220000001000 */
[----:B------:R-:W-:Y:S02]  /*8490*/  SHF.L.U32 R100, R100, 0x10, RZ ;  /* 0x0000001064647819 */ /* 0x000fe400000006ff */
[----:B------:R-:W-:-:S05]  /*84a0*/  SHF.L.U32 R99, R99, 0x10, RZ ;  /* 0x0000001063637819 */ /* 0x000fca00000006ff */
[----:B------:R-:W-:-:S04]  /*84b0*/  FADD.FTZ R99, R99, -UR16 ;  /* 0x8000001063637e21 */ /* 0x000fc80008010000 */
[----:B------:R-:W-:Y:S01]  /*84c0*/  FMUL.FTZ R39, R99, UR17 ;  /* 0x0000001163277c20 */ /* 0x000fe20008410000 */
[----:B0-----:R-:W-:Y:S01]  /*84d0*/  FMUL.FTZ R100, R100, R109 ;  /* 0x0000006d64647220 */ /* 0x001fe20000410000 */
[----:B------:R-:W-:-:S04]  /*84e0*/  FADD.FTZ R109, -R109, 1 ;  /* 0x3f8000006d6d7421 */ /* 0x000fc80000010100 */
        /* <DEDUP_REMOVED lines=9> */
[----:B------:R-:W-:Y:S02]  /*8580*/  SHF.L.U32 R102, R102, 0x10, RZ ;  /* 0x0000001066667819 */ /* 0x000fe400000006ff */
[----:B------:R-:W-:-:S03]  /*8590*/  SHF.L.U32 R103, R103, 0x10, RZ ;  /* 0x0000001067677819 */ /* 0x000fc600000006ff */
[----:B------:R-:W-:-:S04]  /*85a0*/  FADD.FTZ R102, R102, -UR16 ;  /* 0x8000001066667e21 */ /* 0x000fc80008010000 */
[----:B------:R-:W-:Y:S01]  /*85b0*/  FMUL.FTZ R102, R102, UR17 ;  /* 0x0000001166667c20 */ /* 0x000fe20008410000 */
[----:B--2---:R-:W-:Y:S01]  /*85c0*/  SHF.L.U32 R111, R38, 0x10, RZ ;  /* 0x00000010266f7819 */ /* 0x004fe200000006ff */
[----:B------:R-:W-:-:S04]  /*85d0*/  FMUL.FTZ R38, R101, UR17 ;  /* 0x0000001165267c20 */ /* 0x000fc80008410000 */
[----:B0-----:R-:W-:Y:S01]  /*85e0*/  FMUL.FTZ R111, R111, R100 ;  /* 0x000000646f6f7220 */ /* 0x001fe20000410000 */
[----:B------:R-:W-:-:S04]  /*85f0*/  FADD.FTZ R100, -R100, 1 ;  /* 0x3f80000064647421 */ /* 0x000fc80000010100 */
[----:B------:R-:W-:Y:S01]  /*8600*/  FFMA.FTZ R100, R109, R100, 1 ;  /* 0x3f8000006d647423 */ /* 0x000fe20000010064 */
        /* <DEDUP_REMOVED lines=16> */
[----:B------:R-:W-:Y:S01]  /*8710*/  FADD.FTZ R94, R94, -UR16 ;  /* 0x800000105e5e7e21 */ /* 0x000fe20008010000 */
[----:B0-----:R-:W-:Y:S01]  /*8720*/  FMUL.FTZ R104, R104, R103 ;  /* 0x0000006768687220 */ /* 0x001fe20000410000 */
[----:B------:R-:W-:-:S04]  /*8730*/  FADD.FTZ R103, -R103, 1 ;  /* 0x3f80000067677421 */ /* 0x000fc80000010100 */
[----:B------:R-:W-:Y:S01]  /*8740*/  FFMA.FTZ R109, R109, R103, 1 ;  /* 0x3f8000006d6d7423 */ /* 0x000fe20000010067 */
[----:B------:R-:W-:-:S03]  /*8750*/  FMUL.FTZ R103, R94, UR17 ;  /* 0x000000115e677c20 */ /* 0x000fc60008410000 */
[----:B------:R-:W-:Y:S01]  /*8760*/  FMUL.FTZ R94, R104, R109 ;  /* 0x0000006d685e7220 */ /* 0x000fe20000410000 */
[----:B------:R-:W-:-:S04]  /*8770*/  FFMA.FTZ R109, R8, R103, R6 ;  /* 0x00000067086d7223 */ /* 0x000fc80000010006 */
[----:B------:R-:W-:-:S06]  /*8780*/  FMUL.FTZ R104, R109, -1.4426950216293334961 ;  /* 0xbfb8aa3b6d687820 */ /* 0x000fcc0000410000 */
[----:B------:R-:W0:Y:S02]  /*8790*/  MUFU.EX2 R104, R104 ;  /* 0x0000006800687308 */ /* 0x000e240000000800 */
[----:B0-----:R-:W-:-:S06]  /*87a0*/  FADD.FTZ R104, R104, 1 ;  /* 0x3f80000068687421 */ /* 0x001fcc0000010000 */
[----:B------:R-:W0:Y:S01]  /*87b0*/  MUFU.RCP R104, R104 ;  /* 0x0000006800687308 */ /* 0x000e220000001000 */
[----:B------:R-:W-:Y:S02]  /*87c0*/  SHF.L.U32 R95, R95, 0x10, RZ ;  /* 0x000000105f5f7819 */ /* 0x000fe400000006ff */
[----:B------:R-:W-:Y:S01]  /*87d0*/  SHF.L.U32 R96, R96, 0x10, RZ ;  /* 0x0000001060607819 */ /* 0x000fe200000006ff */
[----:B------:R-:W-:Y:S02]  /*87e0*/  FMUL.FTZ R100, R111, R100 ;  /* 0x000000646f647220 */ /* 0x000fe40000410000 */
[----:B------:R-:W-:Y:S02]  /*87f0*/  FADD.FTZ R95, R95, -UR16 ;  /* 0x800000105f5f7e21 */ /* 0x000fe40008010000 */
[----:B0-----:R-:W-:Y:S01]  /*8800*/  FMUL.FTZ R111, R96, R104 ;  /* 0x00000068606f7220 */ /* 0x001fe20000410000 */
[----:B------:R-:W-:Y:S01]  /*8810*/  FADD.FTZ R104, -R104, 1 ;  /* 0x3f80000068687421 */ /* 0x000fe20000010100 */
[----:B------:R-:W-:-:S03]  /*8820*/  FMUL.FTZ R96, R95, UR17 ;  /* 0x000000115f607c20 */ /* 0x000fc60008410000 */
        /* <DEDUP_REMOVED lines=8> */
[----:B------:R-:W-:-:S03]  /*88b0*/  SHF.L.U32 R97, R97, 0x10, RZ ;  /* 0x0000001061617819 */ /* 0x000fc600000006ff */
        /* <DEDUP_REMOVED lines=65> */
[----:B------:R-:W-:-:S04]  /*8cd0*/  FADD.FTZ R84, R84, -UR16 ;  /* 0x8000001054547e21 */ /* 0x000fc80008010000 */
[----:B------:R-:W-:Y:S01]  /*8ce0*/  FMUL.FTZ R84, R84, UR17 ;  /* 0x0000001154547c20 */ /* 0x000fe20008410000 */
        /* <DEDUP_REMOVED lines=301> */
[----:B------:R-:W-:-:S04]  /*9fc0*/  FMUL.FTZ R109, R23, UR17 ;  /* 0x00000011176d7c20 */ /* 0x000fc80008410000 */
[----:B------:R-:W-:Y:S01]  /*9fd0*/  FFMA.FTZ R111, R8, R109, R6 ;  /* 0x0000006d086f7223 */ /* 0x000fe20000010006 */
[----:B------:R-:W-:-:S03]  /*9fe0*/  FMUL.FTZ R23, R112, R110 ;  /* 0x0000006e70177220 */ /* 0x000fc60000410000 */
        /* <DEDUP_REMOVED lines=11> */
[----:B------:R-:W-:-:S04]  /*a0a0*/  FFMA.FTZ R113, R9, R111, R7 ;  /* 0x0000006f09717223 */ /* 0x000fc80000010007 */
        /* <DEDUP_REMOVED lines=23> */
[----:B------:R-:W-:Y:S01]  /*a220*/  FMUL.FTZ R114, R118, UR17 ;  /* 0x0000001176727c20 */ /* 0x000fe20008410000 */
[----:B------:R-:W-:-:S03]  /*a230*/  FMUL.FTZ R110, R115, R110 ;  /* 0x0000006e736e7220 */ /* 0x000fc60000410000 */
        /* <DEDUP_REMOVED lines=21> */
[----:B------:R-:W-:Y:S01]  /*a390*/  FMUL.FTZ R113, R119, R113 ;  /* 0x0000007177717220 */ /* 0x000fe20000410000 */
[----:B0-----:R-:W-:Y:S01]  /*a3a0*/  FMUL.FTZ R123, R123, R116 ;  /* 0x000000747b7b7220 */ /* 0x001fe20000410000 */
[----:B------:R-:W-:-:S04]  /*a3b0*/  FADD.FTZ R116, -R116, 1 ;  /* 0x3f80000074747421 */ /* 0x000fc80000010100 */
[----:B------:R-:W-:Y:S01]  /*a3c0*/  FFMA.FTZ R116, R117, R116, 1 ;  /* 0x3f80000075747423 */ /* 0x000fe20000010074 */
[----:B------:R-:W-:Y:S01]  /*a3d0*/  FMUL.FTZ R117, R122, UR17 ;  /* 0x000000117a757c20 */ /* 0x000fe20008410000 */
[----:B------:R-:W-:Y:S02]  /*a3e0*/  SHF.L.U32 R124, R124, 0x10, RZ ;  /* 0x000000107c7c7819 */ /* 0x000fe400000006ff */
[----:B------:R-:W-:Y:S01]  /*a3f0*/  SHF.L.U32 R29, R29, 0x10, RZ ;  /* 0x000000101d1d7819 */ /* 0x000fe200000006ff */
[----:B------:R-:W-:Y:S01]  /*a400*/  FFMA.FTZ R119, R9, R117, R7 ;  /* 0x0000007509777223 */ /* 0x000fe20000010007 */
[----:B------:R-:W-:Y:S02]  /*a410*/  SHF.L.U32 R30, R30, 0x10, RZ ;  /* 0x000000101e1e7819 */ /* 0x000fe400000006ff */
[----:B------:R-:W-:Y:S01]  /*a420*/  SHF.L.U32 R31, R31, 0x10, RZ ;  /* 0x000000101f1f7819 */ /* 0x000fe200000006ff */
[----:B------:R-:W-:Y:S01]  /*a430*/  FMUL.FTZ R118, R119, -1.4426950216293334961 ;  /* 0xbfb8aa3b77767820 */ /* 0x000fe20000410000 */
[----:B------:R-:W-:-:S02]  /*a440*/  SHF.L.U32 R0, R0, 0x10, RZ ;  /* 0x0000001000007819 */ /* 0x000fc400000006ff */
[----:B------:R-:W-:Y:S02]  /*a450*/  SHF.L.U32 R32, R32, 0x10, RZ ;  /* 0x0000001020207819 */ /* 0x000fe400000006ff */
[----:B------:R-:W-:Y:S01]  /*a460*/  SHF.L.U32 R3, R3, 0x10, RZ ;  /* 0x0000001003037819 */ /* 0x000fe200000006ff */
[----:B------:R-:W0:Y:S01]  /*a470*/  MUFU.EX2 R118, R118 ;  /* 0x0000007600767308 */ /* 0x000e220000000800 */
[----:B------:R-:W-:Y:S02]  /*a480*/  SHF.L.U32 R5, R5, 0x10, RZ ;  /* 0x0000001005057819 */ /* 0x000fe400000006ff */
[----:B------:R-:W-:Y:S02]  /*a490*/  SHF.L.U32 R13, R13, 0x10, RZ ;  /* 0x000000100d0d7819 */ /* 0x000fe400000006ff */
[----:B------:R-:W-:Y:S02]  /*a4a0*/  SHF.L.U32 R10, R10, 0x10, RZ ;  /* 0x000000100a0a7819 */ /* 0x000fe400000006ff */
[----:B------:R-:W-:-:S02]  /*a4b0*/  SHF.L.U32 R15, R15, 0x10, RZ ;  /* 0x000000100f0f7819 */ /* 0x000fc400000006ff */
[----:B------:R-:W-:Y:S02]  /*a4c0*/  SHF.L.U32 R17, R17, 0x10, RZ ;  /* 0x0000001011117819 */ /* 0x000fe400000006ff */
[----:B------:R-:W-:Y:S02]  /*a4d0*/  SHF.L.U32 R35, R35, 0x10, RZ ;  /* 0x0000001023237819 */ /* 0x000fe400000006ff */
[----:B------:R-:W-:Y:S01]  /*a4e0*/  SHF.L.U32 R19, R19, 0x10, RZ ;  /* 0x0000001013137819 */ /* 0x000fe200000006ff */
[----:B0-----:R-:W-:Y:S01]  /*a4f0*/  FADD.FTZ R118, R118, 1 ;  /* 0x3f80000076767421 */ /* 0x001fe20000010000 */
[----:B------:R-:W-:Y:S02]  /*a500*/  SHF.L.U32 R34, R34, 0x10, RZ ;  /* 0x0000001022227819 */ /* 0x000fe400000006ff */
[----:B------:R-:W-:Y:S02]  /*a510*/  SHF.L.U32 R22, R22, 0x10, RZ ;  /* 0x0000001016167819 */ /* 0x000fe400000006ff */
[----:B------:R-:W-:Y:S01]  /*a520*/  SHF.L.U32 R42, R42, 0x10, RZ ;  /* 0x000000102a2a7819 */ /* 0x000fe200000006ff */
[----:B------:R-:W0:Y:S01]  /*a530*/  MUFU.RCP R118, R118 ;  /* 0x0000007600767308 */ /* 0x000e220000001000 */
[----:B------:R-:W-:Y:S01]  /*a540*/  FADD.FTZ R29, R29, -UR16 ;  /* 0x800000101d1d7e21 */ /* 0x000fe20008010000 */
[----:B------:R-:W-:-:S02]  /*a550*/  SHF.L.U32 R33, R33, 0x10, RZ ;  /* 0x0000001021217819 */ /* 0x000fc400000006ff */
[----:B------:R-:W-:Y:S02]  /*a560*/  SHF.L.U32 R24, R24, 0x10, RZ ;  /* 0x0000001018187819 */ /* 0x000fe400000006ff */
[----:B------:R-:W-:Y:S02]  /*a570*/  SHF.L.U32 R11, R11, 0x10, RZ ;  /* 0x000000100b0b7819 */ /* 0x000fe400000006ff */
[----:B------:R-:W-:Y:S02]  /*a580*/  SHF.L.U32 R54, R54, 0x10, RZ ;  /* 0x0000001036367819 */ /* 0x000fe400000006ff */
[----:B------:R-:W-:Y:S02]  /*a590*/  SHF.L.U32 R46, R46, 0x10, RZ ;  /* 0x000000102e2e7819 */ /* 0x000fe400000006ff */
[----:B------:R-:W-:Y:S02]  /*a5a0*/  SHF.L.U32 R58, R58, 0x10, RZ ;  /* 0x000000103a3a7819 */ /* 0x000fe400000006ff */
[----:B------:R-:W-:-:S02]  /*a5b0*/  SHF.L.U32 R50, R50, 0x10, RZ ;  /* 0x0000001032327819 */ /* 0x000fc400000006ff */
[----:B------:R-:W-:Y:S02]  /*a5c0*/  SHF.L.U32 R62, R62, 0x10, RZ ;  /* 0x000000103e3e7819 */ /* 0x000fe400000006ff */
[----:B------:R-:W-:Y:S01]  /*a5d0*/  SHF.L.U32 R26, R26, 0x10, RZ ;  /* 0x000000101a1a7819 */ /* 0x000fe200000006ff */
[----:B0-----:R-:W-:Y:S01]  /*a5e0*/  FMUL.FTZ R124, R124, R118 ;  /* 0x000000767c7c7220 */ /* 0x001fe20000410000 */
[----:B------:R-:W-:Y:S01]  /*a5f0*/  FADD.FTZ R118, -R118, 1 ;  /* 0x3f80000076767421 */ /* 0x000fe20000010100 */
[----:B------:R-:W-:Y:S02]  /*a600*/  SHF.L.U32 R66, R66, 0x10, RZ ;  /* 0x0000001042427819 */ /* 0x000fe400000006ff */
[----:B------:R-:W-:Y:S01]  /*a610*/  SHF.L.U32 R28, R28, 0x10, RZ ;  /* 0x000000101c1c7819 */ /* 0x000fe200000006ff */
[----:B------:R-:W-:Y:S01]  /*a620*/  FFMA.FTZ R119, R119, R118, 1 ;  /* 0x3f80000077777423 */ /* 0x000fe20000010076 */
[----:B------:R-:W-:Y:S01]  /*a630*/  FMUL.FTZ R118, R29, UR17 ;  /* 0x000000111d767c20 */ /* 0x000fe20008410000 */
[----:B------:R-:W-:Y:S01]  /*a640*/  FMUL.FTZ R116, R123, R116 ;  /* 0x000000747b747220 */ /* 0x000fe20000410000 */
[----:B------:R0:W-:Y:S02]  /*a650*/  STL [R1+0x1ac], R74 ;  /* 0x0001ac4a01007387 */ /* 0x0001e40000100800 */
[----:B------:R-:W-:Y:S01]  /*a660*/  FFMA.FTZ R120, R8, R118, R6 ;  /* 0x0000007608787223 */ /* 0x000fe20000010006 */
[----:B------:R-:W-:Y:S01]  /*a670*/  FMUL.FTZ R29, R124, R119 ;  /* 0x000000777c1d7220 */ /* 0x000fe20000410000 */
[----:B------:R-:W-:Y:S01]  /*a680*/  FADD.FTZ R30, R30, -UR16 ;  /* 0x800000101e1e7e21 */ /* 0x000fe20008010000 */
[----:B------:R-:W-:Y:S01]  /*a690*/  FADD.FTZ R0, R0, -UR16 ;  /* 0x8000001000007e21 */ /* 0x000fe20008010000 */
[----:B------:R-:W-:Y:S01]  /*a6a0*/  FMUL.FTZ R119, R120, -1.4426950216293334961 ;  /* 0xbfb8aa3b78777820 */ /* 0x000fe20000410000 */
[----:B------:R-:W-:Y:S01]  /*a6b0*/  FADD.FTZ R3, R3, -UR16 ;  /* 0x8000001003037e21 */ /* 0x000fe20008010000 */
[----:B------:R-:W-:Y:S01]  /*a6c0*/  FADD.FTZ R13, R13, -UR16 ;  /* 0x800000100d0d7e21 */ /* 0x000fe20008010000 */
[----:B------:R-:W-:Y:S01]  /*a6d0*/  FADD.FTZ R15, R15, -UR16 ;  /* 0x800000100f0f7e21 */ /* 0x000fe20008010000 */
[----:B------:R-:W-:Y:S01]  /*a6e0*/  FADD.FTZ R35, R35, -UR16 ;  /* 0x8000001023237e21 */ /* 0x000fe20008010000 */
[----:B------:R-:W-:Y:S01]  /*a6f0*/  FADD.FTZ R34, R34, -UR16 ;  /* 0x8000001022227e21 */ /* 0x000fe20008010000 */
[----:B------:R-:W1:Y:S01]  /*a700*/  MUFU.EX2 R119, R119 ;  /* 0x0000007700777308 */ /* 0x000e620000000800 */
[----:B------:R-:W-:Y:S01]  /*a710*/  FADD.FTZ R42, R42, -UR16 ;  /* 0x800000102a2a7e21 */ /* 0x000fe20008010000 */
[----:B------:R-:W-:Y:S01]  /*a720*/  FADD.FTZ R24, R24, -UR16 ;  /* 0x8000001018187e21 */ /* 0x000fe20008010000 */
[----:B------:R-:W-:Y:S01]  /*a730*/  FADD.FTZ R54, R54, -UR16 ;  /* 0x8000001036367e21 */ /* 0x000fe20008010000 */
[----:B------:R-:W-:Y:S01]  /*a740*/  FADD.FTZ R50, R50, -UR16 ;  /* 0x8000001032327e21 */ /* 0x000fe20008010000 */
[----:B------:R-:W-:Y:S01]  /*a750*/  FADD.FTZ R62, R62, -UR16 ;  /* 0x800000103e3e7e21 */ /* 0x000fe20008010000 */
[----:B------:R-:W-:Y:S01]  /*a760*/  FADD.FTZ R28, R28, -UR16 ;  /* 0x800000101c1c7e21 */ /* 0x000fe20008010000 */
[----:B------:R-:W2:Y:S04]  /*a770*/  LDL.LU R123, [R1+0x12c] ;  /* 0x00012c00017b7983 */ /* 0x000ea80000300800 */
[----:B0-----:R-:W3:Y:S01]  /*a780*/  LDL.LU R74, [R1+0x134] ;  /* 0x00013400014a7983 */ /* 0x001ee20000300800 */
[----:B-1----:R-:W-:-:S03]  /*a790*/  FADD.FTZ R119, R119, 1 ;  /* 0x3f80000077777421 */ /* 0x002fc60000010000 */
[----:B------:R0:W-:Y:S04]  /*a7a0*/  STL [R1+0x1a8], R78 ;  /* 0x0001a84e01007387 */ /* 0x0001e80000100800 */
[----:B------:R-:W4:Y:S01]  /*a7b0*/  LDL.LU R122, [R1+0x138] ;  /* 0x00013800017a7983 */ /* 0x000f220000300800 */
[----:B------:R-:W1:Y:S01]  /*a7c0*/  MUFU.RCP R119, R119 ;  /* 0x0000007700777308 */ /* 0x000e620000001000 */
[----:B------:R-:W-:Y:S01]  /*a7d0*/  FMUL.FTZ R13, R13, UR17 ;  /* 0x000000110d0d7c20 */ /* 0x000fe20008410000 */
[----:B------:R-:W-:Y:S01]  /*a7e0*/  FMUL.FTZ R35, R35, UR17 ;  /* 0x0000001123237c20 */ /* 0x000fe20008410000 */
[----:B------:R-:W-:Y:S01]  /*a7f0*/  FMUL.FTZ R34, R34, UR17 ;  /* 0x0000001122227c20 */ /* 0x000fe20008410000 */
[----:B------:R-:W-:Y:S01]  /*a800*/  FMUL.FTZ R42, R42, UR17 ;  /* 0x000000112a2a7c20 */ /* 0x000fe20008410000 */
[----:B------:R-:W-:Y:S01]  /*a810*/  FMUL.FTZ R24, R24, UR17 ;  /* 0x0000001118187c20 */ /* 0x000fe20008410000 */
[----:B------:R-:W-:Y:S01]  /*a820*/  FMUL.FTZ R54, R54, UR17 ;  /* 0x0000001136367c20 */ /* 0x000fe20008410000 */
[----:B------:R-:W-:Y:S01]  /*a830*/  FMUL.FTZ R62, R62, UR17 ;  /* 0x000000113e3e7c20 */ /* 0x000fe20008410000 */
[----:B0-----:R-:W4:Y:S04]  /*a840*/  LDL.LU R78, [R1+0x128] ;  /* 0x00012800014e7983 */ /* 0x001f280000300800 */
[----:B------:R0:W-:Y:S04]  /*a850*/  STL [R1+0x1b0], R107 ;  /* 0x0001b06b01007387 */ /* 0x0001e80000100800 */
[----:B------:R-:W4:Y:S01]  /*a860*/  LDL.LU R124, [R1+0x130] ;  /* 0x00013000017c7983 */ /* 0x000f220000300800 */
[----:B-1----:R-:W-:Y:S01]  /*a870*/  FMUL.FTZ R121, R31, R119 ;  /* 0x000000771f797220 */ /* 0x002fe20000410000 */
[----:B------:R-:W-:Y:S01]  /*a880*/  FADD.FTZ R119, -R119, 1 ;  /* 0x3f80000077777421 */ /* 0x000fe20000010100 */
[----:B------:R-:W-:Y:S01]  /*a890*/  FMUL.FTZ R31, R30, UR17 ;  /* 0x000000111e1f7c20 */ /* 0x000fe20008410000 */
[----:B0-----:R-:W4:Y:S02]  /*a8a0*/  LDL.LU R107, [R1+0x140] ;  /* 0x00014000016b7983 */ /* 0x001f240000300800 */
[----:B------:R-:W-:Y:S01]  /*a8b0*/  FFMA.FTZ R119, R120, R119, 1 ;  /* 0x3f80000078777423 */ /* 0x000fe20000010077 */
[----:B------:R-:W-:-:S03]  /*a8c0*/  FFMA.FTZ R120, R9, R31, R7 ;  /* 0x0000001f09787223 */ /* 0x000fc60000010007 */
[----:B------:R-:W-:Y:S01]  /*a8d0*/  FMUL.FTZ R30, R121, R119 ;  /* 0x00000077791e7220 */ /* 0x000fe20000410000 */
[----:B------:R-:W-:-:S06]  /*a8e0*/  FMUL.FTZ R119, R120, -1.4426950216293334961 ;  /* 0xbfb8aa3b78777820 */ /* 0x000fcc0000410000 */
[----:B------:R-:W0:Y:S02]  /*a8f0*/  MUFU.EX2 R119, R119 ;  /* 0x0000007700777308 */ /* 0x000e240000000800 */
[----:B0-----:R-:W-:-:S06]  /*a900*/  FADD.FTZ R119, R119, 1 ;  /* 0x3f80000077777421 */ /* 0x001fcc0000010000 */
[----:B------:R-:W0:Y:S02]  /*a910*/  MUFU.RCP R119, R119 ;  /* 0x0000007700777308 */ /* 0x000e240000001000 */
        /* <DEDUP_REMOVED lines=87> */
[----:B------:R-:W-:-:S04]  /*ae90*/  FFMA.FTZ R119, R120, R119, 1 ;  /* 0x3f80000078777423 */ /* 0x000fc80000010077 */
[----:B------:R-:W-:Y:S02]  /*aea0*/  FMUL.FTZ R50, R121, R119 ;  /* 0x0000007779327220 */ /* 0x000fe40000410000 */
[----:B------:R-:W2:Y:S01]  /*aeb0*/  LDL.LU R121, [R1+0x118] ;  /* 0x0001180001797983 */ /* 0x000ea20000300800 */
        /* <DEDUP_REMOVED lines=24> */
[----:B--2---:R-:W-:-:S05]  /*b040*/  SHF.L.U32 R121, R121, 0x10, RZ ;  /* 0x0000001079797819 */ /* 0x004fca00000006ff */
[----:B0-----:R-:W-:Y:S01]  /*b050*/  FMUL.FTZ R121, R121, R120 ;  /* 0x0000007879797220 */ /* 0x001fe20000410000 */
[----:B------:R-:W-:-:S04]  /*b060*/  FADD.FTZ R120, -R120, 1 ;  /* 0x3f80000078787421 */ /* 0x000fc80000010100 */
[----:B------:R-:W-:Y:S02]  /*b070*/  FFMA.FTZ R66, R66, R120, 1 ;  /* 0x3f80000042427423 */ /* 0x000fe40000010078 */
[----:B------:R-:W2:Y:S02]  /*b080*/  LDL.LU R120, [R1+0x144] ;  /* 0x0001440001787983 */ /* 0x000ea40000300800 */
[----:B------:R-:W-:Y:S01]  /*b090*/  FMUL.FTZ R66, R121, R66 ;  /* 0x0000004279427220 */ /* 0x000fe20000410000 */
[----:B--2---:R-:W-:Y:S01]  /*b0a0*/  FADD.FTZ R121, R120, R70 ;  /* 0x0000004678797221 */ /* 0x004fe20000010000 */
[CC--:B------:R-:W-:Y:S01]  /*b0b0*/  FFMA.FTZ R120, R123.reuse, R70.reuse, R125 ;  /* 0x000000467b787223 */ /* 0x0c0fe2000001007d */
[----:B------:R-:W-:Y:S02]  /*b0c0*/  FMUL.FTZ R125, R8, R70 ;  /* 0x00000046087d7220 */ /* 0x000fe40000410000 */
[----:B------:R-:W2:Y:S02]  /*b0d0*/  LDL.LU R70, [R1+0x13c] ;  /* 0x00013c0001467983 */ /* 0x000ea40000300800 */
[----:B---3--:R-:W-:-:S02]  /*b0e0*/  FFMA.FTZ R123, R123, R125, R74 ;  /* 0x0000007d7b7b7223 */ /* 0x008fc4000001004a */
[----:B------:R-:W2:Y:S04]  /*b0f0*/  LDL.LU R74, [R1+0x1ac] ;  /* 0x0001ac00014a7983 */ /* 0x000ea80000300800 */
[----:B------:R0:W-:Y:S04]  /*b100*/  STL [R1+0x1a4], R105 ;  /* 0x0001a46901007387 */ /* 0x0001e80000100800 */
[----:B0-----:R-:W3:Y:S01]  /*b110*/  LDL.LU R105, [R1+0x124] ;  /* 0x0001240001697983 */ /* 0x001ee20000300800 */
[----:B--2---:R-:W-:Y:S01]  /*b120*/  FADD.FTZ R70, R70, R74 ;  /* 0x0000004a46467221 */ /* 0x004fe20000010000 */
[-C--:B----4-:R-:W-:Y:S01]  /*b130*/  FFMA.FTZ R122, R78, R74.reuse, R122 ;  /* 0x0000004a4e7a7223 */ /* 0x090fe2000001007a */
[----:B------:R-:W-:-:S04]  /*b140*/  FMUL.FTZ R74, R9, R74 ;  /* 0x0000004a094a7220 */ /* 0x000fc80000410000 */
[----:B------:R-:W-:Y:S02]  /*b150*/  FFMA.FTZ R123, R78, R74, R123 ;  /* 0x0000004a4e7b7223 */ /* 0x000fe4000001007b */
[----:B------:R-:W2:Y:S01]  /*b160*/  LDL.LU R78, [R1+0x1a8] ;  /* 0x0001a800014e7983 */ /* 0x000ea20000300800 */
[----:B------:R-:W-:-:S03]  /*b170*/  FADD.FTZ R124, R124, R107 ;  /* 0x0000006b7c7c7221 */ /* 0x000fc60000010000 */
[----:B------:R-:W4:Y:S01]  /*b180*/  LDL.LU R107, [R1+0x1b0] ;  /* 0x0001b000016b7983 */ /* 0x000f220000300800 */
[----:B------:R-:W-:-:S03]  /*b190*/  FADD.FTZ R124, R124, R125 ;  /* 0x0000007d7c7c7221 */ /* 0x000fc60000010000 */
[----:B------:R-:W4:Y:S01]  /*b1a0*/  LDL.LU R125, [R1+0x11c] ;  /* 0x00011c00017d7983 */ /* 0x000f220000300800 */
[----:B------:R-:W-:-:S03]  /*b1b0*/  FADD.FTZ R124, R74, R124 ;  /* 0x0000007c4a7c7221 */ /* 0x000fc60000010000 */
[----:B------:R-:W4:Y:S01]  /*b1c0*/  LDL.LU R74, [R1+0x120] ;  /* 0x00012000014a7983 */ /* 0x000f220000300800 */
[----:B--2---:R-:W-:Y:S01]  /*b1d0*/  FADD.FTZ R121, R121, R78 ;  /* 0x0000004e79797221 */ /* 0x004fe20000010000 */
[-C--:B---3--:R-:W-:Y:S01]  /*b1e0*/  FFMA.FTZ R120, R105, R78.reuse, R120 ;  /* 0x0000004e69787223 */ /* 0x088fe20000010078 */
[----:B------:R-:W-:-:S04]  /*b1f0*/  FMUL.FTZ R78, R8, R78 ;  /* 0x0000004e084e7220 */ /* 0x000fc80000410000 */
[----:B------:R-:W-:Y:S02]  /*b200*/  FFMA.FTZ R123, R105, R78, R123 ;  /* 0x0000004e697b7223 */ /* 0x000fe4000001007b */
[----:B------:R-:W2:Y:S01]  /*b210*/  LDL.LU R105, [R1+0x1a4] ;  /* 0x0001a40001697983 */ /* 0x000ea20000300800 */
[----:B------:R-:W-:Y:S01]  /*b220*/  FADD.FTZ R124, R124, R78 ;  /* 0x0000004e7c7c7221 */ /* 0x000fe20000010000 */
[----:B------:R-:W-:Y:S01]  /*b230*/  FMUL.FTZ R78, R9, R98 ;  /* 0x00000062094e7220 */ /* 0x000fe20000410000 */
[----:B----4-:R-:W-:Y:S01]  /*b240*/  FFMA.FTZ R120, R125, R107, R120 ;  /* 0x0000006b7d787223 */ /* 0x010fe20000010078 */
[----:B------:R-:W-:-:S03]  /*b250*/  FADD.FTZ R121, R121, R107 ;  /* 0x0000006b79797221 */ /* 0x000fc60000010000 */
[----:B------:R-:W-:-:S04]  /*b260*/  FFMA.FTZ R120, R40, R99, R120 ;  /* 0x0000006328787223 */ /* 0x000fc80000010078 */
[----:B------:R-:W-:-:S04]  /*b270*/  FFMA.FTZ R120, R38, R101, R120 ;  /* 0x0000006526787223 */ /* 0x000fc80000010078 */
[----:B------:R-:W-:-:S04]  /*b280*/  FFMA.FTZ R120, R103, R95, R120 ;  /* 0x0000005f67787223 */ /* 0x000fc80000010078 */
[----:B------:R-:W-:-:S04]  /*b290*/  FFMA.FTZ R120, R97, R91, R120 ;  /* 0x0000005b61787223 */ /* 0x000fc80000010078 */
[----:B------:R-:W-:Y:S01]  /*b2a0*/  FFMA.FTZ R120, R93, R87, R120 ;  /* 0x000000575d787223 */ /* 0x000fe20000010078 */
[----:B--2---:R-:W-:Y:S01]  /*b2b0*/  FADD.FTZ R70, R70, R105 ;  /* 0x0000006946467221 */ /* 0x004fe20000010000 */
[-C--:B------:R-:W-:Y:S01]  /*b2c0*/  FFMA.FTZ R122, R74, R105.reuse, R122 ;  /* 0x000000694a7a7223 */ /* 0x080fe2000001007a */
[----:B------:R-:W-:-:S04]  /*b2d0*/  FMUL.FTZ R105, R9, R105 ;  /* 0x0000006909697220 */ /* 0x000fc80000410000 */
[----:B------:R-:W-:Y:S01]  /*b2e0*/  FFMA.FTZ R123, R74, R105, R123 ;  /* 0x000000694a7b7223 */ /* 0x000fe2000001007b */
[----:B------:R-:W-:Y:S01]  /*b2f0*/  FMUL.FTZ R74, R8, R107 ;  /* 0x0000006b084a7220 */ /* 0x000fe20000410000 */
[----:B------:R-:W-:-:S03]  /*b300*/  FADD.FTZ R124, R105, R124 ;  /* 0x0000007c697c7221 */ /* 0x000fc60000010000 */
[----:B------:R-:W-:Y:S01]  /*b310*/  FFMA.FTZ R123, R125, R74, R123 ;  /* 0x0000004a7d7b7223 */ /* 0x000fe2000001007b */
[----:B------:R-:W-:Y:S01]  /*b320*/  FADD.FTZ R105, R124, R74 ;  /* 0x0000004a7c697221 */ /* 0x000fe20000010000 */
[----:B------:R-:W-:Y:S02]  /*b330*/  FMUL.FTZ R74, R8, R99 ;  /* 0x00000063084a7220 */ /* 0x000fe40000410000 */
[----:B------:R-:W-:Y:S01]  /*b340*/  FFMA.FTZ R123, R41, R78, R123 ;  /* 0x0000004e297b7223 */ /* 0x000fe2000001007b */
[----:B------:R-:W-:Y:S01]  /*b350*/  FADD.FTZ R125, R70, R98 ;  /* 0x00000062467d7221 */ /* 0x000fe20000010000 */
[----:B------:R-:W-:Y:S01]  /*b360*/  FADD.FTZ R105, R78, R105 ;  /* 0x000000694e697221 */ /* 0x000fe20000010000 */
[----:B------:R-:W-:Y:S01]  /*b370*/  FMUL.FTZ R70, R9, R100 ;  /* 0x0000006409467220 */ /* 0x000fe20000410000 */
[----:B------:R-:W-:Y:S01]  /*b380*/  FFMA.FTZ R123, R40, R74, R123 ;  /* 0x0000004a287b7223 */ /* 0x000fe2000001007b */
[----:B------:R-:W-:Y:S01]  /*b390*/  FFMA.FTZ R107, R41, R98, R122 ;  /* 0x00000062296b7223 */ /* 0x000fe2000001007a */
[----:B------:R-:W-:Y:S01]  /*b3a0*/  FADD.FTZ R105, R105, R74 ;  /* 0x0000004a69697221 */ /* 0x000fe20000010000 */
[----:B------:R-:W-:Y:S01]  /*b3b0*/  FMUL.FTZ R74, R8, R101 ;  /* 0x00000065084a7220 */ /* 0x000fe20000410000 */
[C---:B------:R-:W-:Y:S01]  /*b3c0*/  FFMA.FTZ R123, R39.reuse, R70, R123 ;  /* 0x00000046277b7223 */ /* 0x040fe2000001007b */
[----:B------:R-:W-:Y:S01]  /*b3d0*/  FFMA.FTZ R107, R39, R100, R107 ;  /* 0x00000064276b7223 */ /* 0x000fe2000001006b */
[----:B------:R-:W-:Y:S01]  /*b3e0*/  FADD.FTZ R105, R70, R105 ;  /* 0x0000006946697221 */ /* 0x000fe20000010000 */
[----:B------:R0:W5:Y:S01]  /*b3f0*/  LDL.LU R41, [R1+0x1a0] ;  /* 0x0001a00001297983 */ /* 0x0001620000300800 */
[----:B------:R-:W-:-:S03]  /*b400*/  FFMA.FTZ R70, R38, R74, R123 ;  /* 0x0000004a26467223 */ /* 0x000fc6000001007b */
[----:B------:R0:W5:Y:S04]  /*b410*/  LDL.LU R40, [R1+0x19c] ;  /* 0x00019c0001287983 */ /* 0x0001680000300800 */
[----:B------:R0:W5:Y:S04]  /*b420*/  LDL.LU R39, [R1+0x198] ;  /* 0x0001980001277983 */ /* 0x0001680000300800 */
[----:B------:R0:W5:Y:S01]  /*b430*/  LDL.LU R38, [R1+0x194] ;  /* 0x0001940001267983 */ /* 0x0001620000300800 */
[----:B------:R-:W-:Y:S01]  /*b440*/  FADD.FTZ R78, R121, R99 ;  /* 0x00000063794e7221 */ /* 0x000fe20000010000 */
[----:B------:R-:W-:Y:S01]  /*b450*/  FMUL.FTZ R99, R9, R94 ;  /* 0x0000005e09637220 */ /* 0x000fe20000410000 */
[----:B------:R-:W-:-:S02]  /*b460*/  FADD.FTZ R74, R105, R74 ;  /* 0x0000004a694a7221 */ /* 0x000fc40000010000 */
[----:B------:R-:W-:Y:S01]  /*b470*/  FADD.FTZ R78, R78, R101 ;  /* 0x000000654e4e7221 */ /* 0x000fe20000010000 */
[----:B------:R-:W-:Y:S01]  /*b480*/  FFMA.FTZ R70, R102, R99, R70 ;  /* 0x0000006366467223 */ /* 0x000fe20000010046 */
[----:B------:R-:W-:Y:S01]  /*b490*/  FMUL.FTZ R101, R8, R95 ;  /* 0x0000005f08657220 */ /* 0x000fe20000410000 */
[----:B------:R-:W-:Y:S01]  /*b4a0*/  FADD.FTZ R74, R99, R74 ;  /* 0x0000004a634a7221 */ /* 0x000fe20000010000 */
[----:B------:R-:W-:Y:S02]  /*b4b0*/  FMUL.FTZ R99, R9, R90 ;  /* 0x0000005a09637220 */ /* 0x000fe40000410000 */
[----:B------:R-:W-:Y:S01]  /*b4c0*/  FFMA.FTZ R70, R103, R101, R70 ;  /* 0x0000006567467223 */ /* 0x000fe20000010046 */
[----:B------:R-:W-:Y:S01]  /*b4d0*/  FADD.FTZ R78, R78, R95 ;  /* 0x0000005f4e4e7221 */ /* 0x000fe20000010000 */
[----:B------:R-:W-:Y:S02]  /*b4e0*/  FMUL.FTZ R95, R8, R91 ;  /* 0x0000005b085f7220 */ /* 0x000fe40000410000 */
[----:B------:R-:W-:Y:S01]  /*b4f0*/  FFMA.FTZ R70, R96, R99, R70 ;  /* 0x0000006360467223 */ /* 0x000fe20000010046 */
[----:B------:R-:W-:Y:S01]  /*b500*/  FADD.FTZ R74, R74, R101 ;  /* 0x000000654a4a7221 */ /* 0x000fe20000010000 */
[----:B------:R-:W-:-:S02]  /*b510*/  FADD.FTZ R125, R125, R100 ;  /* 0x000000647d7d7221 */ /* 0x000fc40000010000 */
[----:B------:R-:W-:Y:S01]  /*b520*/  FFMA.FTZ R70, R97, R95, R70 ;  /* 0x0000005f61467223 */ /* 0x000fe20000010046 */
[----:B------:R-:W-:Y:S01]  /*b530*/  FMUL.FTZ R97, R9, R86 ;  /* 0x0000005609617220 */ /* 0x000fe20000410000 */
[----:B------:R-:W-:Y:S01]  /*b540*/  FADD.FTZ R74, R99, R74 ;  /* 0x0000004a634a7221 */ /* 0x000fe20000010000 */
[----:B------:R-:W-:Y:S01]  /*b550*/  FFMA.FTZ R107, R102, R94, R107 ;  /* 0x0000005e666b7223 */ /* 0x000fe2000001006b */
[----:B------:R-:W-:Y:S01]  /*b560*/  FADD.FTZ R78, R78, R91 ;  /* 0x0000005b4e4e7221 */ /* 0x000fe20000010000 */
[----:B------:R-:W-:Y:S01]  /*b570*/  FADD.FTZ R125, R125, R94 ;  /* 0x0000005e7d7d7221 */ /* 0x000fe20000010000 */
[----:B------:R-:W-:Y:S01]  /*b580*/  FFMA.FTZ R70, R92, R97, R70 ;  /* 0x000000615c467223 */ /* 0x000fe20000010046 */
[----:B------:R-:W-:Y:S01]  /*b590*/  FMUL.FTZ R91, R8, R87 ;  /* 0x00000057085b7220 */ /* 0x000fe20000410000 */
[----:B------:R-:W-:Y:S01]  /*b5a0*/  FADD.FTZ R74, R74, R95 ;  /* 0x0000005f4a4a7221 */ /* 0x000fe20000010000 */
[----:B------:R-:W-:Y:S01]  /*b5b0*/  FFMA.FTZ R107, R96, R90, R107 ;  /* 0x0000005a606b7223 */ /* 0x000fe2000001006b */
[----:B------:R-:W-:Y:S01]  /*b5c0*/  FADD.FTZ R125, R125, R90 ;  /* 0x0000005a7d7d7221 */ /* 0x000fe20000010000 */
[----:B------:R-:W-:Y:S01]  /*b5d0*/  FFMA.FTZ R70, R93, R91, R70 ;  /* 0x0000005b5d467223 */ /* 0x000fe20000010046 */
[----:B------:R-:W-:Y:S01]  /*b5e0*/  FADD.FTZ R74, R97, R74 ;  /* 0x0000004a614a7221 */ /* 0x000fe20000010000 */
[----:B------:R-:W-:Y:S01]  /*b5f0*/  FMUL.FTZ R93, R9, R85 ;  /* 0x00000055095d7220 */ /* 0x000fe20000410000 */
[----:B------:R-:W-:Y:S01]  /*b600*/  FFMA.FTZ R107, R92, R86, R107 ;  /* 0x000000565c6b7223 */ /* 0x000fe2000001006b */
[----:B------:R-:W-:Y:S01]  /*b610*/  FADD.FTZ R86, R125, R86 ;  /* 0x000000567d567221 */ /* 0x000fe20000010000 */
[----:B------:R-:W-:Y:S01]  /*b620*/  FADD.FTZ R78, R78, R87 ;  /* 0x000000574e4e7221 */ /* 0x000fe20000010000 */
[----:B------:R-:W-:Y:S01]  /*b630*/  FADD.FTZ R74, R74, R91 ;  /* 0x0000005b4a4a7221 */ /* 0x000fe20000010000 */
[----:B------:R-:W-:Y:S01]  /*b640*/  FFMA.FTZ R70, R88, R93, R70 ;  /* 0x0000005d58467223 */ /* 0x000fe20000010046 */
[----:B------:R-:W-:Y:S01]  /*b650*/  FMUL.FTZ R87, R8, R83 ;  /* 0x0000005308577220 */ /* 0x000fe20000410000 */
[----:B------:R-:W-:Y:S01]  /*b660*/  FFMA.FTZ R107, R88, R85, R107 ;  /* 0x00000055586b7223 */ /* 0x000fe2000001006b */
[----:B------:R-:W-:Y:S01]  /*b670*/  FADD.FTZ R86, R86, R85 ;  /* 0x0000005556567221 */ /* 0x000fe20000010000 */
[----:B------:R-:W-:Y:S01]  /*b680*/  FADD.FTZ R74, R93, R74 ;  /* 0x0000004a5d4a7221 */ /* 0x000fe20000010000 */
[C---:B------:R-:W-:Y:S01]  /*b690*/  FFMA.FTZ R85, R89.reuse, R83, R120 ;  /* 0x0000005359557223 */ /* 0x040fe20000010078 */
[----:B------:R-:W-:Y:S01]  /*b6a0*/  FFMA.FTZ R88, R89, R87, R70 ;  /* 0x0000005759587223 */ /* 0x000fe20000010046 */
[----:B------:R-:W-:Y:S01]  /*b6b0*/  FMUL.FTZ R89, R9, R21 ;  /* 0x0000001509597220 */ /* 0x000fe20000410000 */
[----:B------:R-:W-:Y:S01]  /*b6c0*/  FADD.FTZ R83, R78, R83 ;  /* 0x000000534e537221 */ /* 0x000fe20000010000 */
[----:B------:R-:W-:Y:S01]  /*b6d0*/  FADD.FTZ R74, R74, R87 ;  /* 0x000000574a4a7221 */ /* 0x000fe20000010000 */
[-C--:B------:R-:W-:Y:S01]  /*b6e0*/  FMUL.FTZ R78, R8, R36.reuse ;  /* 0x00000024084e7220 */ /* 0x080fe20000410000 */
[C---:B------:R-:W-:Y:S01]  /*b6f0*/  FFMA.FTZ R87, R84.reuse, R89, R88 ;  /* 0x0000005954577223 */ /* 0x040fe20000010058 */
[----:B------:R-:W-:Y:S01]  /*b700*/  FFMA.FTZ R70, R84, R21, R107 ;  /* 0x0000001554467223 */ /* 0x000fe2000001006b */
[----:B------:R-:W-:Y:S01]  /*b710*/  FADD.FTZ R74, R89, R74 ;  /* 0x0000004a594a7221 */ /* 0x000fe20000010000 */
[C---:B------:R-:W-:Y:S01]  /*b720*/  FFMA.FTZ R85, R82.reuse, R36, R85 ;  /* 0x0000002452557223 */ /* 0x040fe20000010055 */
[----:B------:R-:W-:Y:S01]  /*b730*/  FFMA.FTZ R87, R82, R78, R87 ;  /* 0x0000004e52577223 */ /* 0x000fe20000010057 */
[-C--:B------:R-:W-:Y:S01]  /*b740*/  FMUL.FTZ R82, R9, R2.reuse ;  /* 0x0000000209527220 */ /* 0x080fe20000410000 */
[----:B------:R-:W-:Y:S01]  /*b750*/  FADD.FTZ R21, R86, R21 ;  /* 0x0000001556157221 */ /* 0x000fe20000010000 */
[----:B------:R-:W-:Y:S01]  /*b760*/  FADD.FTZ R36, R83, R36 ;  /* 0x0000002453247221 */ /* 0x000fe20000010000 */
[----:B------:R-:W-:Y:S01]  /*b770*/  FADD.FTZ R89, R74, R78 ;  /* 0x0000004e4a597221 */ /* 0x000fe20000010000 */
[C---:B------:R-:W-:Y:S01]  /*b780*/  FFMA.FTZ R83, R37.reuse, R2, R70 ;  /* 0x0000000225537223 */ /* 0x040fe20000010046 */
[----:B------:R-:W-:Y:S01]  /*b790*/  FFMA.FTZ R87, R37, R82, R87 ;  /* 0x0000005225577223 */ /* 0x000fe20000010057 */
[-C--:B------:R-:W-:Y:S01]  /*b7a0*/  FMUL.FTZ R70, R8, R43.reuse ;  /* 0x0000002b08467220 */ /* 0x080fe20000410000 */
[----:B------:R-:W-:Y:S01]  /*b7b0*/  FADD.FTZ R21, R21, R2 ;  /* 0x0000000215157221 */ /* 0x000fe20000010000 */
[----:B------:R-:W-:Y:S01]  /*b7c0*/  FADD.FTZ R89, R82, R89 ;  /* 0x0000005952597221 */ /* 0x000fe20000010000 */
[C---:B------:R-:W-:Y:S01]  /*b7d0*/  FFMA.FTZ R2, R80.reuse, R43, R85 ;  /* 0x0000002b50027223 */ /* 0x040fe20000010055 */
[----:B------:R-:W-:Y:S01]  /*b7e0*/  FFMA.FTZ R80, R80, R70, R87 ;  /* 0x0000004650507223 */ /* 0x000fe20000010057 */
[-C--:B------:R-:W-:Y:S01]  /*b7f0*/  FMUL.FTZ R37, R9, R4.reuse ;  /* 0x0000000409257220 */ /* 0x080fe20000410000 */
[----:B------:R-:W-:Y:S01]  /*b800*/  FADD.FTZ R70, R89, R70 ;  /* 0x0000004659467221 */ /* 0x000fe20000010000 */
[----:B------:R-:W-:Y:S01]  /*b810*/  FADD.FTZ R36, R36, R43 ;  /* 0x0000002b24247221 */ /* 0x000fe20000010000 */
[----:B------:R-:W-:Y:S01]  /*b820*/  FMUL.FTZ R43, R8, R47 ;  /* 0x0000002f082b7220 */ /* 0x000fe20000410000 */
[C---:B------:R-:W-:Y:S01]  /*b830*/  FFMA.FTZ R80, R44.reuse, R37, R80 ;  /* 0x000000252c507223 */ /* 0x040fe20000010050 */
[----:B------:R-:W-:Y:S01]  /*b840*/  FFMA.FTZ R83, R44, R4, R83 ;  /* 0x000000042c537223 */ /* 0x000fe20000010053 */
[----:B------:R-:W-:Y:S01]  /*b850*/  FADD.FTZ R70, R37, R70 ;  /* 0x0000004625467221 */ /* 0x000fe20000010000 */
[----:B------:R-:W-:Y:S01]  /*b860*/  FADD.FTZ R4, R21, R4 ;  /* 0x0000000415047221 */ /* 0x000fe20000010000 */
[----:B------:R-:W-:Y:S01]  /*b870*/  FFMA.FTZ R80, R45, R43, R80 ;  /* 0x0000002b2d507223 */ /* 0x000fe20000010050 */
[----:B------:R-:W-:Y:S01]  /*b880*/  FMUL.FTZ R21, R9, R49 ;  /* 0x0000003109157220 */ /* 0x000fe20000410000 */
[----:B------:R-:W-:Y:S01]  /*b890*/  FADD.FTZ R70, R70, R43 ;  /* 0x0000002b46467221 */ /* 0x000fe20000010000 */
[----:B------:R-:W-:Y:S01]  /*b8a0*/  FFMA.FTZ R2, R45, R47, R2 ;  /* 0x0000002f2d027223 */ /* 0x000fe20000010002 */
[-C--:B------:R-:W-:Y:S01]  /*b8b0*/  FMUL.FTZ R37, R8, R52.reuse ;  /* 0x0000003408257220 */ /* 0x080fe20000410000 */
[----:B------:R-:W-:Y:S01]  /*b8c0*/  FFMA.FTZ R80, R48, R21, R80 ;  /* 0x0000001530507223 */ /* 0x000fe20000010050 */
[----:B------:R-:W-:Y:S01]  /*b8d0*/  FADD.FTZ R70, R21, R70 ;  /* 0x0000004615467221 */ /* 0x000fe20000010000 */
[----:B------:R-:W-:Y:S01]  /*b8e0*/  FFMA.FTZ R2, R51, R52, R2 ;  /* 0x0000003433027223 */ /* 0x000fe20000010002 */
[----:B------:R-:W-:Y:S01]  /*b8f0*/  FMUL.FTZ R44, R9, R55 ;  /* 0x00000037092c7220 */ /* 0x000fe20000410000 */
[----:B------:R-:W-:Y:S01]  /*b900*/  FFMA.FTZ R51, R51, R37, R80 ;  /* 0x0000002533337223 */ /* 0x000fe20000010050 */
[----:B------:R-:W-:Y:S01]  /*b910*/  FADD.FTZ R47, R36, R47 ;  /* 0x0000002f242f7221 */ /* 0x000fe20000010000 */
[----:B------:R-:W-:Y:S01]  /*b920*/  FADD.FTZ R37, R70, R37 ;  /* 0x0000002546257221 */ /* 0x000fe20000010000 */
[----:B------:R-:W-:Y:S01]  /*b930*/  FFMA.FTZ R36, R48, R49, R83 ;  /* 0x0000003130247223 */ /* 0x000fe20000010053 */
[----:B------:R-:W-:Y:S01]  /*b940*/  FFMA.FTZ R48, R53, R44, R51 ;  /* 0x0000002c35307223 */ /* 0x000fe20000010033 */
[-C--:B------:R-:W-:Y:S01]  /*b950*/  FMUL.FTZ R43, R8, R56.reuse ;  /* 0x00000038082b7220 */ /* 0x080fe20000410000 */
[----:B------:R-:W-:Y:S01]  /*b960*/  FADD.FTZ R37, R44, R37 ;  /* 0x000000252c257221 */ /* 0x000fe20000010000 */
[----:B------:R-:W-:Y:S01]  /*b970*/  FFMA.FTZ R21, R81, R56, R2 ;  /* 0x0000003851157223 */ /* 0x000fe20000010002 */
[----:B------:R-:W-:Y:S01]  /*b980*/  FMUL.FTZ R2, R9, R59 ;  /* 0x0000003b09027220 */ /* 0x000fe20000410000 */
[----:B------:R-:W-:Y:S01]  /*b990*/  FFMA.FTZ R81, R81, R43, R48 ;  /* 0x0000002b51517223 */ /* 0x000fe20000010030 */
[----:B------:R-:W-:Y:S01]  /*b9a0*/  FADD.FTZ R37, R37, R43 ;  /* 0x0000002b25257221 */ /* 0x000fe20000010000 */
[----:B------:R-:W-:Y:S01]  /*b9b0*/  FADD.FTZ R4, R4, R49 ;  /* 0x0000003104047221 */ /* 0x000fe20000010000 */
[----:B------:R-:W-:Y:S01]  /*b9c0*/  FMUL.FTZ R44, R8, R60 ;  /* 0x0000003c082c7220 */ /* 0x000fe20000410000 */
[----:B------:R-:W-:Y:S01]  /*b9d0*/  FFMA.FTZ R81, R57, R2, R81 ;  /* 0x0000000239517223 */ /* 0x000fe20000010051 */
[----:B------:R-:W-:Y:S01]  /*b9e0*/  FFMA.FTZ R36, R53, R55, R36 ;  /* 0x0000003735247223 */ /* 0x000fe20000010024 */
[----:B------:R-:W-:Y:S01]  /*b9f0*/  FADD.FTZ R37, R2, R37 ;  /* 0x0000002502257221 */ /* 0x000fe20000010000 */
        /* <DEDUP_REMOVED lines=10> */
[C---:B------:R-:W-:Y:S01]  /*baa0*/  FFMA.FTZ R2, R108.reuse, R63, R21 ;  /* 0x0000003f6c027223 */ /* 0x040fe20000010015 */
[----:B------:R-:W-:Y:S01]  /*bab0*/  FMUL.FTZ R21, R9, R14 ;  /* 0x0000000e09157220 */ /* 0x000fe20000410000 */
[----:B------:R-:W-:Y:S01]  /*bac0*/  FFMA.FTZ R108, R108, R4, R81 ;  /* 0x000000046c6c7223 */ /* 0x000fe20000010051 */
[----:B------:R-:W-:Y:S01]  /*bad0*/  FADD.FTZ R4, R43, R4 ;  /* 0x000000042b047221 */ /* 0x000fe20000010000 */
[----:B------:R-:W-:-:S02]  /*bae0*/  FMUL.FTZ R43, R8, R67 ;  /* 0x00000043082b7220 */ /* 0x000fc40000410000 */
[----:B------:R-:W-:Y:S01]  /*baf0*/  FFMA.FTZ R108, R64, R21, R108 ;  /* 0x00000015406c7223 */ /* 0x000fe2000001006c */
[----:B------:R-:W-:Y:S01]  /*bb00*/  FADD.FTZ R4, R21, R4 ;  /* 0x0000000415047221 */ /* 0x000fe20000010000 */
[----:B------:R-:W-:Y:S02]  /*bb10*/  FMUL.FTZ R21, R9, R16 ;  /* 0x0000001009157220 */ /* 0x000fe40000410000 */
[----:B------:R-:W-:Y:S01]  /*bb20*/  FFMA.FTZ R108, R65, R43, R108 ;  /* 0x0000002b416c7223 */ /* 0x000fe2000001006c */
[----:B------:R-:W-:Y:S01]  /*bb30*/  FADD.FTZ R4, R4, R43 ;  /* 0x0000002b04047221 */ /* 0x000fe20000010000 */
[----:B------:R-:W-:Y:S02]  /*bb40*/  FMUL.FTZ R43, R8, R71 ;  /* 0x00000047082b7220 */ /* 0x000fe40000410000 */
[----:B------:R-:W-:Y:S01]  /*bb50*/  FFMA.FTZ R108, R68, R21, R108 ;  /* 0x00000015446c7223 */ /* 0x000fe2000001006c */
[----:B------:R-:W-:Y:S01]  /*bb60*/  FADD.FTZ R4, R21, R4 ;  /* 0x0000000415047221 */ /* 0x000fe20000010000 */
[----:B------:R-:W-:Y:S01]  /*bb70*/  FFMA.FTZ R37, R61, R12, R36 ;  /* 0x0000000c3d257223 */ /* 0x000fe20000010024 */
[----:B------:R-:W-:Y:S01]  /*bb80*/  FMUL.FTZ R21, R9, R18 ;  /* 0x0000001209157220 */ /* 0x000fe20000410000 */
        /* <DEDUP_REMOVED lines=9> */
[----:B------:R-:W-:Y:S01]  /*bc20*/  FFMA.FTZ R108, R73, R43, R108 ;  /* 0x0000002b496c7223 */ /* 0x000fe2000001006c */
[----:B------:R-:W-:Y:S01]  /*bc30*/  FMUL.FTZ R21, R9, R20 ;  /* 0x0000001409157220 */ /* 0x000fe20000410000 */
[----:B------:R-:W-:Y:S01]  /*bc40*/  FADD.FTZ R59, R59, R14 ;  /* 0x0000000e3b3b7221 */ /* 0x000fe20000010000 */
        /* <DEDUP_REMOVED lines=56> */
[----:B------:R-:W-:Y:S01]  /*bfd0*/  FADD.FTZ R20, R20, R27 ;  /* 0x0000001b14147221 */ /* 0x000fe20000010000 */
[----:B------:R-:W-:Y:S01]  /*bfe0*/  FADD.FTZ R23, R23, R12 ;  /* 0x0000000c17177221 */ /* 0x000fe20000010000 */
[----:B------:R-:W-:Y:S01]  /*bff0*/  FADD.FTZ R113, R113, R116 ;  /* 0x0000007471717221 */ /* 0x000fe20000010000 */
[----:B------:R-:W-:Y:S01]  /*c000*/  FFMA.FTZ R115, R31, R2, R115 ;  /* 0x000000021f737223 */ /* 0x000fe20000010073 */
[----:B------:R-:W-:Y:S01]  /*c010*/  FMUL.FTZ R12, R8, R3 ;  /* 0x00000003080c7220 */ /* 0x000fe20000410000 */
[----:B------:R-:W-:Y:S01]  /*c020*/  FFMA.FTZ R4, R117, R29, R4 ;  /* 0x0000001d75047223 */ /* 0x000fe20000010004 */
[----:B------:R-:W-:Y:S01]  /*c030*/  FADD.FTZ R29, R20, R29 ;  /* 0x0000001d141d7221 */ /* 0x000fe20000010000 */
[----:B------:R-:W-:Y:S01]  /*c040*/  FFMA.FTZ R21, R118, R30, R21 ;  /* 0x0000001e76157223 */ /* 0x000fe20000010015 */
[----:B------:R-:W-:Y:S01]  /*c050*/  FADD.FTZ R23, R2, R23 ;  /* 0x0000001702177221 */ /* 0x000fe20000010000 */
[----:B------:R-:W-:Y:S01]  /*c060*/  FADD.FTZ R30, R113, R30 ;  /* 0x0000001e711e7221 */ /* 0x000fe20000010000 */
[C---:B------:R-:W-:Y:S01]  /*c070*/  FFMA.FTZ R115, R32.reuse, R12, R115 ;  /* 0x0000000c20737223 */ /* 0x040fe20000010073 */
[----:B------:R-:W-:Y:S01]  /*c080*/  FMUL.FTZ R2, R9, R10 ;  /* 0x0000000a09027220 */ /* 0x000fe20000410000 */
[----:B------:R-:W-:Y:S01]  /*c090*/  FFMA.FTZ R4, R31, R0, R4 ;  /* 0x000000001f047223 */ /* 0x000fe20000010004 */
[----:B------:R-:W-:Y:S01]  /*c0a0*/  FADD.FTZ R29, R29, R0 ;  /* 0x000000001d1d7221 */ /* 0x000fe20000010000 */
[----:B------:R-:W-:Y:S01]  /*c0b0*/  FADD.FTZ R23, R23, R12 ;  /* 0x0000000c17177221 */ /* 0x000fe20000010000 */
[----:B------:R-:W-:Y:S01]  /*c0c0*/  FFMA.FTZ R0, R32, R3, R21 ;  /* 0x0000000320007223 */ /* 0x000fe20000010015 */
[----:B------:R-:W-:Y:S01]  /*c0d0*/  FADD.FTZ R30, R30, R3 ;  /* 0x000000031e1e7221 */ /* 0x000fe20000010000 */
[C---:B------:R-:W-:Y:S01]  /*c0e0*/  FFMA.FTZ R12, R5.reuse, R2, R115 ;  /* 0x00000002050c7223 */ /* 0x040fe20000010073 */
[-C--:B------:R-:W-:Y:S01]  /*c0f0*/  FMUL.FTZ R3, R8, R15.reuse ;  /* 0x0000000f08037220 */ /* 0x080fe20000410000 */
[----:B------:R-:W-:Y:S01]  /*c100*/  FADD.FTZ R23, R2, R23 ;  /* 0x0000001702177221 */ /* 0x000fe20000010000 */
[----:B------:R-:W-:Y:S01]  /*c110*/  FFMA.FTZ R4, R5, R10, R4 ;  /* 0x0000000a05047223 */ /* 0x000fe20000010004 */
[C---:B------:R-:W-:Y:S01]  /*c120*/  FFMA.FTZ R0, R13.reuse, R15, R0 ;  /* 0x0000000f0d007223 */ /* 0x040fe20000010000 */
[----:B------:R-:W-:Y:S01]  /*c130*/  FFMA.FTZ R13, R13, R3, R12 ;  /* 0x000000030d0d7223 */ /* 0x000fe2000001000c */
[-C--:B------:R-:W-:Y:S01]  /*c140*/  FMUL.FTZ R2, R9, R19.reuse ;  /* 0x0000001309027220 */ /* 0x080fe20000410000 */
[----:B------:R-:W-:Y:S01]  /*c150*/  FADD.FTZ R23, R23, R3 ;  /* 0x0000000317177221 */ /* 0x000fe20000010000 */
[----:B------:R-:W-:-:S02]  /*c160*/  FFMA.FTZ R3, R17, R19, R4 ;  /* 0x0000001311037223 */ /* 0x000fc40000010004 */
[----:B------:R-:W-:Y:S01]  /*c170*/  FFMA.FTZ R4, R17, R2, R13 ;  /* 0x0000000211047223 */ /* 0x000fe2000001000d */
[-C--:B------:R-:W-:Y:S01]  /*c180*/  FMUL.FTZ R13, R8, R22.reuse ;  /* 0x00000016080d7220 */ /* 0x080fe20000410000 */
[----:B------:R-:W-:Y:S01]  /*c190*/  FADD.FTZ R23, R2, R23 ;  /* 0x0000001702177221 */ /* 0x000fe20000010000 */
[----:B------:R-:W-:Y:S01]  /*c1a0*/  FMUL.FTZ R17, R9, R33 ;  /* 0x0000002109117220 */ /* 0x000fe20000410000 */
[C---:B------:R-:W-:Y:S01]  /*c1b0*/  FFMA.FTZ R5, R35.reuse, R22, R0 ;  /* 0x0000001623057223 */ /* 0x040fe20000010000 */
[----:B------:R-:W-:Y:S01]  /*c1c0*/  FFMA.FTZ R4, R35, R13, R4 ;  /* 0x0000000d23047223 */ /* 0x000fe20000010004 */
[----:B------:R-:W-:Y:S01]  /*c1d0*/  FADD.FTZ R0, R23, R13 ;  /* 0x0000000d17007221 */ /* 0x000fe20000010000 */
[----:B------:R-:W-:Y:S02]  /*c1e0*/  FMUL.FTZ R2, R8, R11 ;  /* 0x0000000b08027220 */ /* 0x000fe40000410000 */
[----:B------:R-:W-:Y:S01]  /*c1f0*/  FFMA.FTZ R13, R34, R17, R4 ;  /* 0x00000011220d7223 */ /* 0x000fe20000010004 */
[----:B------:R-:W-:Y:S01]  /*c200*/  FADD.FTZ R0, R17, R0 ;  /* 0x0000000011007221 */ /* 0x000fe20000010000 */
[----:B------:R-:W-:Y:S01]  /*c210*/  FFMA.FTZ R5, R42, R11, R5 ;  /* 0x0000000b2a057223 */ /* 0x000fe20000010005 */
        /* <DEDUP_REMOVED lines=8> */
[----:B------:R-:W-:Y:S01]  /*c2a0*/  FADD.FTZ R10, R10, R19 ;  /* 0x000000130a0a7221 */ /* 0x000fe20000010000 */
        /* <DEDUP_REMOVED lines=8> */
[----:B------:R-:W-:Y:S01]  /*c330*/  FADD.FTZ R11, R22, R11 ;  /* 0x0000000b160b7221 */ /* 0x000fe20000010000 */
[----:B------:R-:W-:Y:S01]  /*c340*/  FFMA.FTZ R3, R24, R46, R3 ;  /* 0x0000002e18037223 */ /* 0x000fe20000010003 */
[----:B------:R-:W-:Y:S01]  /*c350*/  FADD.FTZ R33, R33, R46 ;  /* 0x0000002e21217221 */ /* 0x000fe20000010000 */
[----:B------:R-:W-:Y:S01]  /*c360*/  FADD.FTZ R0, R13, R0 ;  /* 0x000000000d007221 */ /* 0x000fe20000010000 */
[----:B------:R-:W-:Y:S01]  /*c370*/  FFMA.FTZ R4, R62, R17, R15 ;  /* 0x000000113e047223 */ /* 0x000fe2000001000f */
[----:B------:R-:W-:Y:S01]  /*c380*/  FFMA.FTZ R5, R54, R50, R5 ;  /* 0x0000003236057223 */ /* 0x000fe20000010005 */
[----:B------:R-:W-:Y:S01]  /*c390*/  FADD.FTZ R11, R11, R50 ;  /* 0x000000320b0b7221 */ /* 0x000fe20000010000 */
[----:B------:R-:W-:Y:S01]  /*c3a0*/  FMUL.FTZ R2, R9, R66 ;  /* 0x0000004209027220 */ /* 0x000fe20000410000 */
        /* <DEDUP_REMOVED lines=8> */
[----:B0-----:R-:W-:-:S07]  /*c430*/  FADD.FTZ R15, R33, R66 ;  /* 0x00000042210f7221 */ /* 0x001fce0000010000 */
.L_x_174:
[----:B------:R-:W0:Y:S01]  /*c440*/  S2R R18, SR_LANEID ;  /* 0x0000000000127919 */ /* 0x000e220000000000 */
[----:B------:R-:W-:Y:S01]  /*c450*/  MOV R5, R0 ;  /* 0x0000000000057202 */ /* 0x000fe20000000f00 */
[----:B------:R-:W1:Y:S01]  /*c460*/  S2UR UR7, SR_CgaCtaId ;  /* 0x00000000000779c3 */ /* 0x000e620000008800 */
[----:B------:R-:W-:Y:S01]  /*c470*/  MOV R11, R3 ;  /* 0x00000003000b7202 */ /* 0x000fe20000000f00 */
[----:B------:R-:W-:Y:S01]  /*c480*/  UMOV UR6, 0x400 ;  /* 0x0000040000067882 */ /* 0x000fe20000000000 */
[----:B------:R-:W2:Y:S01]  /*c490*/  LDCU UR9, c[0x0][0x374] ;  /* 0x00006e80ff0977ac */ /* 0x000ea20008000800 */
[----:B------:R-:W3:Y:S01]  /*c4a0*/  SHFL.DOWN PT, R2, R5, 0x1, 0x1f ;  /* 0x08201f0005027f89 */ /* 0x000ee200000e0000 */
[----:B------:R-:W-:Y:S01]  /*c4b0*/  BSSY.RECONVERGENT B0, `(.L_x_175) ;  /* 0x000002b000007945 */ /* 0x000fe20003800200 */
[----:B------:R-:W-:Y:S01]  /*c4c0*/  MOV R19, UR13 ;  /* 0x0000000d00137c02 */ /* 0x000fe20008000f00 */
[----:B------:R-:W-:Y:S01]  /*c4d0*/  UIADD3 UR5, UPT, UPT, UR6, 0xa0, URZ ;  /* 0x000000a006057890 */ /* 0x000fe2000fffe0ff */
[----:B------:R-:W4:Y:S01]  /*c4e0*/  SHFL.DOWN PT, R0, R11, 0x1, 0x1f ;  /* 0x08201f000b007f89 */ /* 0x000f2200000e0000 */
[----:B------:R-:W0:Y:S02]  /*c4f0*/  LDCU UR12, c[0x0][0x370] ;  /* 0x00006e00ff0c77ac */ /* 0x000e240008000800 */
[----:B-1----:R-:W-:Y:S01]  /*c500*/  ULEA UR5, UR7, UR5, 0x18 ;  /* 0x0000000507057291 */ /* 0x002fe2000f8ec0ff */
[----:B0-----:R-:W-:-:S02]  /*c510*/  ISETP.GT.AND P0, PT, R18, 0x1e, PT ;  /* 0x0000001e1200780c */ /* 0x001fc40003f04270 */
[C---:B------:R-:W-:Y:S02]  /*c520*/  ISETP.GT.AND P2, PT, R18.reuse, 0xf, PT ;  /* 0x0000000f1200780c */ /* 0x040fe40003f44270 */
[----:B------:R-:W-:-:S09]  /*c530*/  ISETP.GT.AND P1, PT, R18, 0x17, PT ;  /* 0x000000171200780c */ /* 0x000fd20003f24270 */
[----:B---3--:R-:W-:Y:S01]  /*c540*/  @!P0 FADD.FTZ R5, R2, R5 ;  /* 0x0000000502058221 */ /* 0x008fe20000010000 */
[----:B----4-:R-:W-:Y:S01]  /*c550*/  @!P0 FADD.FTZ R11, R0, R11 ;  /* 0x0000000b000b8221 */ /* 0x010fe20000010000 */
[----:B------:R-:W-:-:S03]  /*c560*/  ISETP.GT.AND P0, PT, R18, 0x1d, PT ;  /* 0x0000001d1200780c */ /* 0x000fc60003f04270 */
[----:B------:R-:W0:Y:S04]  /*c570*/  SHFL.DOWN PT, R2, R5, 0x2, 0x1f ;  /* 0x08401f0005027f89 */ /* 0x000e2800000e0000 */
[----:B------:R-:W1:Y:S06]  /*c580*/  SHFL.DOWN PT, R0, R11, 0x2, 0x1f ;  /* 0x08401f000b007f89 */ /* 0x000e6c00000e0000 */
[----:B0-----:R-:W-:-:S02]  /*c590*/  @!P0 FADD.FTZ R5, R5, R2 ;  /* 0x0000000205058221 */ /* 0x001fc40000010000 */
[----:B------:R-:W0:Y:S01]  /*c5a0*/  S2R R2, SR_TID.X ;  /* 0x0000000000027919 */ /* 0x000e220000002100 */
[----:B-1----:R-:W-:Y:S01]  /*c5b0*/  @!P0 FADD.FTZ R11, R11, R0 ;  /* 0x000000000b0b8221 */ /* 0x002fe20000010000 */
[----:B------:R-:W-:Y:S01]  /*c5c0*/  ISETP.GT.AND P0, PT, R18, 0x1b, PT ;  /* 0x0000001b1200780c */ /* 0x000fe20003f04270 */
[----:B------:R-:W1:Y:S04]  /*c5d0*/  SHFL.DOWN PT, R3, R5, 0x4, 0x1f ;  /* 0x08801f0005037f89 */ /* 0x000e6800000e0000 */
[----:B------:R-:W3:Y:S08]  /*c5e0*/  SHFL.DOWN PT, R0, R11, 0x4, 0x1f ;  /* 0x08801f000b007f89 */ /* 0x000ef000000e0000 */
[----:B-1----:R-:W-:Y:S01]  /*c5f0*/  @!P0 FADD.FTZ R5, R5, R3 ;  /* 0x0000000305058221 */ /* 0x002fe20000010000 */
[----:B---3--:R-:W-:-:S04]  /*c600*/  @!P0 FADD.FTZ R11, R11, R0 ;  /* 0x000000000b0b8221 */ /* 0x008fc80000010000 */
[----:B------:R-:W1:Y:S01]  /*c610*/  SHFL.DOWN PT, R3, R5, 0x8, 0x1f ;  /* 0x09001f0005037f89 */ /* 0x000e6200000e0000 */
[C---:B0-----:R-:W-:Y:S02]  /*c620*/  ISETP.NE.AND P0, PT, R2.reuse, RZ, PT ;  /* 0x000000ff0200720c */ /* 0x041fe40003f05270 */
[C---:B------:R-:W-:Y:S01]  /*c630*/  ISETP.GT.U32.AND P3, PT, R2.reuse, 0x1f, PT ;  /* 0x0000001f0200780c */ /* 0x040fe20003f64070 */
[----:B------:R-:W0:Y:S01]  /*c640*/  SHFL.DOWN PT, R0, R11, 0x8, 0x1f ;  /* 0x09001f000b007f89 */ /* 0x000e2200000e0000 */
[----:B-1----:R-:W-:Y:S01]  /*c650*/  FADD.FTZ R16, R5, R3 ;  /* 0x0000000305107221 */ /* 0x002fe20000010000 */
[----:B------:R-:W-:Y:S01]  /*c660*/  LEA R3, R2, UR5, 0x4 ;  /* 0x0000000502037c11 */ /* 0x000fe2000f8e20ff */
[----:B0-----:R-:W-:-:S03]  /*c670*/  FADD.FTZ R10, R11, R0 ;  /* 0x000000000b0a7221 */ /* 0x001fc60000010000 */
[----:B------:R-:W-:Y:S01]  /*c680*/  FSEL R5, R5, R16, P1 ;  /* 0x0000001005057208 */ /* 0x000fe20000800000 */
[----:B------:R0:W-:Y:S01]  /*c690*/  STS.128 [R3], R12 ;  /* 0x0000000c03007388 */ /* 0x0001e20000000c00 */
[----:B------:R-:W-:-:S03]  /*c6a0*/  FSEL R4, R11, R10, P1 ;  /* 0x0000000a0b047208 */ /* 0x000fc60000800000 */
[----:B------:R0:W1:Y:S04]  /*c6b0*/  SHFL.DOWN PT, R17, R5, 0x10, 0x1f ;  /* 0x0a001f0005117f89 */ /* 0x00006800000e0000 */
[----:B------:R0:W3:Y:S01]  /*c6c0*/  SHFL.DOWN PT, R11, R4, 0x10, 0x1f ;  /* 0x0a001f00040b7f89 */ /* 0x0000e200000e0000 */
[----:B--2---:R-:W-:Y:S05]  /*c6d0*/  @P2 BRA `(.L_x_176) ;  /* 0x0000000000202947 */ /* 0x004fea0003800000 */
[----:B------:R-:W-:Y:S01]  /*c6e0*/  ISETP.NE.AND P1, PT, R18, RZ, PT ;  /* 0x000000ff1200720c */ /* 0x000fe20003f25270 */
[----:B0--3--:R-:W-:Y:S01]  /*c6f0*/  FADD.FTZ R4, R10, R11 ;  /* 0x0000000b0a047221 */ /* 0x009fe20000010000 */
[----:B-1----:R-:W-:-:S11]  /*c700*/  FADD.FTZ R5, R16, R17 ;  /* 0x0000001110057221 */ /* 0x002fd60000010000 */
[----:B------:R-:W-:Y:S01]  /*c710*/  VOTEU.ALL UP0, P1 ;  /* 0x0000000000ff7886 */ /* 0x000fe20000800000 */
[----:B------:R-:W-:-:S04]  /*c720*/  @!P1 SHF.R.U32.HI R0, RZ, 0x2, R2 ;  /* 0x00000002ff009819 */ /* 0x000fc80000011602 */
[----:B------:R-:W-:Y:S01]  /*c730*/  @!UP0 ULEA UR5, UR7, UR6, 0x18 ;  /* 0x0000000607058291 */ /* 0x000fe2000f8ec0ff */
[----:B------:R-:W-:-:S08]  /*c740*/  @!P1 LOP3.LUT R0, R0, 0xf8, RZ, 0xc0, !PT ;  /* 0x000000f800009812 */ /* 0x000fd000078ec0ff */
[----:B------:R2:W-:Y:S03]  /*c750*/  @!P1 STS.64 [R0+UR5+0x10], R4 ;  /* 0x0000100400009988 */ /* 0x0005e60008000a05 */
.L_x_176:
[----:B------:R-:W-:Y:S05]  /*c760*/  BSYNC.RECONVERGENT B0 ;  /* 0x0000000000007941 */ /* 0x000fea0003800200 */
.L_x_175:
[----:B------:R-:W-:Y:S01]  /*c770*/  BAR.SYNC.DEFER_BLOCKING 0x0 ;  /* 0x0000000000007b1d */ /* 0x000fe20000010000 */
[----:B--2---:R-:W-:-:S05]  /*c780*/  LEA R0, R19, R2, 0x5 ;  /* 0x0000000213007211 */ /* 0x004fca00078e28ff */
[----:B------:R-:W-:Y:S04]  /*c790*/  BSSY.RECONVERGENT B0, `(.L_x_177) ;  /* 0x0000029000007945 */ /* 0x000fe80003800200 */
[----:B------:R-:W-:Y:S05]  /*c7a0*/  @P0 BRA `(.L_x_178) ;  /* 0x00000000009c0947 */ /* 0x000fea0003800000 */
[----:B------:R-:W-:-:S09]  /*c7b0*/  ULEA UR5, UR7, UR6, 0x18 ;  /* 0x0000000607057291 */ /* 0x000fd2000f8ec0ff */
[----:B---3--:R-:W2:Y:S04]  /*c7c0*/  LDS.64 R10, [UR5+0x18] ;  /* 0x00001805ff0a7984 */ /* 0x008ea80008000a00 */
[----:B------:R-:W3:Y:S04]  /*c7d0*/  LDS.128 R28, [UR5+0x20] ;  /* 0x00002005ff1c7984 */ /* 0x000ee80008000c00 */
[----:B------:R-:W4:Y:S04]  /*c7e0*/  LDS.128 R32, [UR5+0x30] ;  /* 0x00003005ff207984 */ /* 0x000f280008000c00 */
[----:B------:R-:W4:Y:S04]  /*c7f0*/  LDS.128 R44, [UR5+0x40] ;  /* 0x00004005ff2c7984 */ /* 0x000f280008000c00 */
[----:B------:R-:W4:Y:S04]  /*c800*/  LDS.128 R20, [UR5+0x50] ;  /* 0x00005005ff147984 */ /* 0x000f280008000c00 */
[----:B-1----:R-:W1:Y:S01]  /*c810*/  LDS.128 R16, [UR5+0x60] ;  /* 0x00006005ff107984 */ /* 0x002e620008000c00 */
[----:B--2---:R-:W-:Y:S01]  /*c820*/  FADD.FTZ R25, R4, R10 ;  /* 0x0000000a04197221 */ /* 0x004fe20000010000 */
[----:B0-----:R-:W-:-:S03]  /*c830*/  FADD.FTZ R4, R5, R11 ;  /* 0x0000000b05047221 */ /* 0x001fc60000010000 */
[----:B---3--:R-:W-:Y:S01]  /*c840*/  FADD.FTZ R5, R25, R28 ;  /* 0x0000001c19057221 */ /* 0x008fe20000010000 */
[----:B------:R-:W-:Y:S01]  /*c850*/  FADD.FTZ R4, R4, R29 ;  /* 0x0000001d04047221 */ /* 0x000fe20000010000 */
[----:B------:R-:W0:Y:S02]  /*c860*/  LDS.128 R24, [UR5+0x70] ;  /* 0x00007005ff187984 */ /* 0x000e240008000c00 */
[----:B------:R-:W-:Y:S01]  /*c870*/  FADD.FTZ R5, R5, R30 ;  /* 0x0000001e05057221 */ /* 0x000fe20000010000 */
[----:B------:R-:W-:Y:S02]  /*c880*/  FADD.FTZ R4, R4, R31 ;  /* 0x0000001f04047221 */ /* 0x000fe40000010000 */
[----:B------:R-:W2:Y:S01]  /*c890*/  LDS.128 R28, [UR5+0x80] ;  /* 0x00008005ff1c7984 */ /* 0x000ea20008000c00 */
[----:B----4-:R-:W-:Y:S01]  /*c8a0*/  FADD.FTZ R5, R5, R32 ;  /* 0x0000002005057221 */ /* 0x010fe20000010000 */
[----:B------:R-:W-:-:S03]  /*c8b0*/  FADD.FTZ R4, R4, R33 ;  /* 0x0000002104047221 */ /* 0x000fc60000010000 */
[----:B------:R-:W-:Y:S01]  /*c8c0*/  FADD.FTZ R5, R5, R34 ;  /* 0x0000002205057221 */ /* 0x000fe20000010000 */
        /* <DEDUP_REMOVED lines=9> */
[----:B-1----:R-:W-:Y:S01]  /*c960*/  FADD.FTZ R5, R5, R16 ;  /* 0x0000001005057221 */ /* 0x002fe20000010000 */
[----:B------:R-:W-:-:S03]  /*c970*/  FADD.FTZ R4, R4, R17 ;  /* 0x0000001104047221 */ /* 0x000fc60000010000 */
[----:B------:R-:W-:Y:S01]  /*c980*/  FADD.FTZ R5, R5, R18 ;  /* 0x0000001205057221 */ /* 0x000fe20000010000 */
[----:B------:R-:W-:-:S03]  /*c990*/  FADD.FTZ R4, R4, R19 ;  /* 0x0000001304047221 */ /* 0x000fc60000010000 */
[----:B0-----:R-:W-:Y:S01]  /*c9a0*/  FADD.FTZ R5, R5, R24 ;  /* 0x0000001805057221 */ /* 0x001fe20000010000 */
[----:B------:R-:W-:-:S03]  /*c9b0*/  FADD.FTZ R4, R4, R25 ;  /* 0x0000001904047221 */ /* 0x000fc60000010000 */
[----:B------:R-:W-:Y:S01]  /*c9c0*/  FADD.FTZ R5, R5, R26 ;  /* 0x0000001a05057221 */ /* 0x000fe20000010000 */
[----:B------:R-:W-:-:S03]  /*c9d0*/  FADD.FTZ R4, R4, R27 ;  /* 0x0000001b04047221 */ /* 0x000fc60000010000 */
[----:B--2---:R-:W-:Y:S01]  /*c9e0*/  FADD.FTZ R5, R5, R28 ;  /* 0x0000001c05057221 */ /* 0x004fe20000010000 */
[----:B------:R-:W-:-:S03]  /*c9f0*/  FADD.FTZ R10, R4, R29 ;  /* 0x0000001d040a7221 */ /* 0x000fc60000010000 */
[----:B------:R-:W-:Y:S01]  /*ca00*/  FADD.FTZ R4, R5, R30 ;  /* 0x0000001e05047221 */ /* 0x000fe20000010000 */
[----:B------:R-:W-:-:S07]  /*ca10*/  FADD.FTZ R5, R10, R31 ;  /* 0x0000001f0a057221 */ /* 0x000fce0000010000 */
.L_x_178:
[----:B------:R-:W-:Y:S05]  /*ca20*/  BSYNC.RECONVERGENT B0 ;  /* 0x0000000000007941 */ /* 0x000fea0003800200 */
.L_x_177:
[----:B------:R-:W-:Y:S06]  /*ca30*/  BAR.SYNC.DEFER_BLOCKING 0x0 ;  /* 0x0000000000007b1d */ /* 0x000fec0000010000 */
[----:B------:R-:W-:Y:S04]  /*ca40*/  BSSY.RECONVERGENT B0, `(.L_x_179) ;  /* 0x000004d000007945 */ /* 0x000fe80003800200 */
[----:B------:R-:W-:Y:S05]  /*ca50*/  @P3 BRA `(.L_x_180) ;  /* 0x00000004002c3947 */ /* 0x000fea0003800000 */
[----:B------:R-:W3:Y:S04]  /*ca60*/  LDS.128 R56, [R3+0x200] ;  /* 0x0002000003387984 */ /* 0x000ee80000000c00 */
[----:B------:R-:W2:Y:S04]  /*ca70*/  LDS.128 R60, [R3+0x400] ;  /* 0x00040000033c7984 */ /* 0x000ea80000000c00 */
[----:B------:R-:W4:Y:S04]  /*ca80*/  LDS.128 R52, [R3+0x600] ;  /* 0x0006000003347984 */ /* 0x000f280000000c00 */
[----:B------:R-:W4:Y:S04]  /*ca90*/  LDS.128 R48, [R3+0x800] ;  /* 0x0008000003307984 */ /* 0x000f280000000c00 */
[----:B-1----:R-:W1:Y:S04]  /*caa0*/  LDS.128 R16, [R3+0xa00] ;  /* 0x000a000003107984 */ /* 0x002e680000000c00 */
[----:B------:R-:W1:Y:S04]  /*cab0*/  LDS.128 R44, [R3+0xc00] ;  /* 0x000c0000032c7984 */ /* 0x000e680000000c00 */
[----:B------:R-:W1:Y:S04]  /*cac0*/  LDS.128 R32, [R3+0xe00] ;  /* 0x000e000003207984 */ /* 0x000e680000000c00 */
[----:B------:R-:W1:Y:S04]  /*cad0*/  LDS.128 R28, [R3+0x1000] ;  /* 0x00100000031c7984 */ /* 0x000e680000000c00 */
[----:B------:R-:W1:Y:S04]  /*cae0*/  LDS.128 R24, [R3+0x1200] ;  /* 0x0012000003187984 */ /* 0x000e680000000c00 */
[----:B------:R-:W1:Y:S01]  /*caf0*/  LDS.128 R20, [R3+0x1400] ;  /* 0x0014000003147984 */ /* 0x000e620000000c00 */
[----:B---3--:R-:W-:Y:S01]  /*cb00*/  FADD.FTZ R11, R12, R56 ;  /* 0x000000380c0b7221 */ /* 0x008fe20000010000 */
[----:B------:R-:W-:Y:S01]  /*cb10*/  FADD.FTZ R10, R13, R57 ;  /* 0x000000390d0a7221 */ /* 0x000fe20000010000 */
[----:B------:R-:W-:Y:S01]  /*cb20*/  FADD.FTZ R37, R14, R58 ;  /* 0x0000003a0e257221 */ /* 0x000fe20000010000 */
[----:B------:R-:W-:Y:S01]  /*cb30*/  FADD.FTZ R36, R15, R59 ;  /* 0x0000003b0f247221 */ /* 0x000fe20000010000 */
[----:B--2---:R-:W-:Y:S01]  /*cb40*/  FADD.FTZ R11, R11, R60 ;  /* 0x0000003c0b0b7221 */ /* 0x004fe20000010000 */
[----:B0-----:R-:W0:Y:S01]  /*cb50*/  LDS.128 R12, [R3+0x1600] ;  /* 0x00160000030c7984 */ /* 0x001e220000000c00 */
[----:B------:R-:W-:Y:S01]  /*cb60*/  FADD.FTZ R10, R10, R61 ;  /* 0x0000003d0a0a7221 */ /* 0x000fe20000010000 */
[----:B------:R-:W-:Y:S01]  /*cb70*/  FADD.FTZ R37, R37, R62 ;  /* 0x0000003e25257221 */ /* 0x000fe20000010000 */
[----:B------:R-:W-:Y:S01]  /*cb80*/  FADD.FTZ R36, R36, R63 ;  /* 0x0000003f24247221 */ /* 0x000fe20000010000 */
[----:B------:R-:W2:Y:S01]  /*cb90*/  LDS.128 R56, [R3+0x1800] ;  /* 0x0018000003387984 */ /* 0x000ea20000000c00 */
[----:B----4-:R-:W-:Y:S01]  /*cba0*/  FADD.FTZ R11, R11, R52 ;  /* 0x000000340b0b7221 */ /* 0x010fe20000010000 */
[----:B------:R-:W-:Y:S01]  /*cbb0*/  FADD.FTZ R10, R10, R53 ;  /* 0x000000350a0a7221 */ /* 0x000fe20000010000 */
[----:B------:R-:W-:Y:S01]  /*cbc0*/  FADD.FTZ R37, R37, R54 ;  /* 0x0000003625257221 */ /* 0x000fe20000010000 */
[----:B------:R-:W3:Y:S01]  /*cbd0*/  LDS.128 R60, [R3+0x1a00] ;  /* 0x001a0000033c7984 */ /* 0x000ee20000000c00 */
[----:B------:R-:W-:Y:S01]  /*cbe0*/  FADD.FTZ R36, R36, R55 ;  /* 0x0000003724247221 */ /* 0x000fe20000010000 */
[----:B------:R-:W-:Y:S01]  /*cbf0*/  FADD.FTZ R11, R11, R48 ;  /* 0x000000300b0b7221 */ /* 0x000fe20000010000 */
[----:B------:R-:W-:Y:S01]  /*cc00*/  FADD.FTZ R10, R10, R49 ;  /* 0x000000310a0a7221 */ /* 0x000fe20000010000 */
[----:B------:R-:W4:Y:S01]  /*cc10*/  LDS.128 R52, [R3+0x1c00] ;  /* 0x001c000003347984 */ /* 0x000f220000000c00 */
[----:B------:R-:W-:Y:S01]  /*cc20*/  FADD.FTZ R37, R37, R50 ;  /* 0x0000003225257221 */ /* 0x000fe20000010000 */
[----:B------:R-:W-:Y:S01]  /*cc30*/  FADD.FTZ R36, R36, R51 ;  /* 0x0000003324247221 */ /* 0x000fe20000010000 */
[----:B-1----:R-:W-:Y:S01]  /*cc40*/  FADD.FTZ R11, R11, R16 ;  /* 0x000000100b0b7221 */ /* 0x002fe20000010000 */
[----:B------:R-:W1:Y:S01]  /*cc50*/  LDS.128 R48, [R3+0x1e00] ;  /* 0x001e000003307984 */ /* 0x000e620000000c00 */
        /* <DEDUP_REMOVED lines=23> */
[----:B0-----:R-:W-:Y:S01]  /*cdd0*/  FADD.FTZ R11, R11, R12 ;  /* 0x0000000c0b0b7221 */ /* 0x001fe20000010000 */
        /* <DEDUP_REMOVED lines=15> */
[----:B-1----:R-:W-:Y:S01]  /*ced0*/  FADD.FTZ R12, R11, R48 ;  /* 0x000000300b0c7221 */ /* 0x002fe20000010000 */
[----:B------:R-:W-:Y:S01]  /*cee0*/  FADD.FTZ R13, R10, R49 ;  /* 0x000000310a0d7221 */ /* 0x000fe20000010000 */
[----:B------:R-:W-:Y:S01]  /*cef0*/  FADD.FTZ R14, R37, R50 ;  /* 0x00000032250e7221 */ /* 0x000fe20000010000 */
[----:B------:R-:W-:-:S07]  /*cf00*/  FADD.FTZ R15, R36, R51 ;  /* 0x00000033240f7221 */ /* 0x000fce0000010000 */
.L_x_180:
[----:B------:R-:W-:Y:S05]  /*cf10*/  BSYNC.RECONVERGENT B0 ;  /* 0x0000000000007941 */ /* 0x000fea0003800200 */
.L_x_179:
[----:B------:R-:W-:Y:S04]  /*cf20*/  BSSY.RECONVERGENT B0, `(.L_x_181) ;  /* 0x000001c000007945 */ /* 0x000fe80003800200 */
[----:B------:R-:W-:Y:S05]  /*cf30*/  @P3 BRA `(.L_x_182) ;  /* 0x0000000000683947 */ /* 0x000fea0003800000 */
[----:B------:R-:W1:Y:S08]  /*cf40*/  LDC.64 R24, c[0x0][0x3f8] ;  /* 0x0000fe00ff187b82 */ /* 0x000e700000000a00 */
[----:B---3--:R-:W2:Y:S01]  /*cf50*/  LDC.64 R10, c[0x0][0x3d8] ;  /* 0x0000f600ff0a7b82 */ /* 0x008ea20000000a00 */
[----:B-1----:R-:W-:Y:S01]  /*cf60*/  IMAD.WIDE.U32 R16, R24, 0x3, RZ ;  /* 0x0000000318107825 */ /* 0x002fe200078e00ff */
[----:B0-----:R-:W-:-:S02]  /*cf70*/  LEA R3, R25, R25, 0x1 ;  /* 0x0000001919037211 */ /* 0x001fc400078e08ff */
[----:B------:R-:W-:Y:S02]  /*cf80*/  LEA.HI R23, P1, R25, R24, RZ, 0x1 ;  /* 0x0000001819177211 */ /* 0x000fe400078308ff */
[----:B------:R-:W-:Y:S02]  /*cf90*/  IADD3 R17, PT, PT, R17, R3, RZ ;  /* 0x0000000311117210 */ /* 0x000fe40007ffe0ff */
[----:B------:R-:W-:Y:S01]  /*cfa0*/  SHF.L.U32 R19, R23, 0x1, RZ ;  /* 0x0000000117137819 */ /* 0x000fe200000006ff */
[----:B--2---:R-:W-:Y:S01]  /*cfb0*/  IMAD.WIDE R10, R0, 0x4, R10 ;  /* 0x00000004000a7825 */ /* 0x004fe200078e020a */
[----:B------:R-:W-:Y:S02]  /*cfc0*/  IADD3.X R0, PT, PT, RZ, R25, RZ, P1, !PT ;  /* 0x00000019ff007210 */ /* 0x000fe40000ffe4ff */
[----:B------:R-:W-:Y:S02]  /*cfd0*/  LEA.HI R3, P1, R17, R16, RZ, 0x1 ;  /* 0x0000001011037211 */ /* 0x000fe400078308ff */
[----:B------:R-:W-:Y:S01]  /*cfe0*/  LOP3.LUT R19, R19, 0xfffffffc, RZ, 0xc0, !PT ;  /* 0xfffffffc13137812 */ /* 0x000fe200078ec0ff */
[----:B------:R2:W-:Y:S01]  /*cff0*/  REDG.E.ADD.F32.FTZ.RN.STRONG.GPU desc[UR10][R10.64], R12 ;  /* 0x0000000c0a0079a6 */ /* 0x0005e2000c12f30a */
[----:B------:R-:W-:-:S02]  /*d000*/  SHF.L.U32 R21, R3, 0x1, RZ ;  /* 0x0000000103157819 */ /* 0x000fc400000006ff */
[----:B------:R-:W-:Y:S02]  /*d010*/  SHF.L.U64.HI R23, R23, 0x1, R0 ;  /* 0x0000000117177819 */ /* 0x000fe40000010200 */
[----:B------:R-:W-:Y:S02]  /*d020*/  LEA R18, P2, R24, R10, 0x2 ;  /* 0x0000000a18127211 */ /* 0x000fe400078410ff */
[----:B------:R-:W-:Y:S02]  /*d030*/  IADD3.X R0, PT, PT, RZ, R17, RZ, P1, !PT ;  /* 0x00000011ff007210 */ /* 0x000fe40000ffe4ff */
[----:B------:R-:W-:Y:S02]  /*d040*/  LOP3.LUT R21, R21, 0xfffffffc, RZ, 0xc0, !PT ;  /* 0xfffffffc15157812 */ /* 0x000fe400078ec0ff */
        /* <DEDUP_REMOVED lines=9> */
.L_x_182:
[----:B------:R-:W-:Y:S05]  /*d0e0*/  BSYNC.RECONVERGENT B0 ;  /* 0x0000000000007941 */ /* 0x000fea0003800200 */
.L_x_181:
[----:B------:R-:W-:-:S09]  /*d0f0*/  UISETP.GE.U32.AND UP0, UPT, UR12, 0x2, UPT ;  /* 0x000000020c00788c */ /* 0x000fd2000bf06070 */
[----:B------:R-:W-:Y:S05]  /*d100*/  BRA.U !UP0, `(.L_x_183) ;  /* 0x0000000d08847547 */ /* 0x000fea000b800000 */
[----:B--23--:R-:W2:Y:S01]  /*d110*/  LDC.64 R10, c[0x0][0x3d0] ;  /* 0x0000f400ff0a7b82 */ /* 0x00cea20000000a00 */
[----:B------:R-:W-:Y:S01]  /*d120*/  ULOP3.LUT UR5, UR4, 0x1, URZ, 0xc0, !UPT ;  /* 0x0000000104057892 */ /* 0x000fe2000f8ec0ff */
[----:B------:R-:W-:Y:S03]  /*d130*/  BSSY.RECONVERGENT B0, `(.L_x_184) ;  /* 0x0000022000007945 */ /* 0x000fe60003800200 */
[----:B------:R-:W-:-:S03]  /*d140*/  UIMAD UR6, UR5, UR9, URZ ;  /* 0x00000009050672a4 */ /* 0x000fc6000f8e02ff */
[----:B------:R-:W3:Y:S01]  /*d150*/  S2UR UR14, SR_CTAID.Y ;  /* 0x00000000000e79c3 */ /* 0x000ee20000002600 */
[----:B------:R-:W-:-:S04]  /*d160*/  UIMAD UR5, UR6, UR12, URZ ;  /* 0x0000000c060572a4 */ /* 0x000fc8000f8e02ff */
[----:B------:R-:W-:-:S06]  /*d170*/  USHF.L.U32 UR5, UR5, 0x1, URZ ;  /* 0x0000000105057899 */ /* 0x000fcc00080006ff */
[----:B0-----:R-:W-:-:S05]  /*d180*/  MOV R3, UR5 ;  /* 0x0000000500037c02 */ /* 0x001fca0008000f00 */
[----:B--2---:R-:W-:Y:S01]  /*d190*/  IMAD.WIDE R10, R3, 0x4, R10 ;  /* 0x00000004030a7825 */ /* 0x004fe200078e020a */
[----:B---3--:R-:W-:Y:S06]  /*d1a0*/  @P0 BRA `(.L_x_185) ;  /* 0x0000000000680947 */ /* 0x008fec0003800000 */
[----:B------:R-:W0:Y:S01]  /*d1b0*/  LDC.64 R12, c[0x0][0x3c8] ;  /* 0x0000f200ff0c7b82 */ /* 0x000e220000000a00 */
[----:B------:R-:W-:Y:S02]  /*d1c0*/  UIADD3 UR7, UPT, UPT, UR6, UR14, URZ ;  /* 0x0000000e06077290 */ /* 0x000fe4000fffe0ff */
[----:B------:R-:W-:Y:S02]  /*d1d0*/  UIMAD UR13, UR20, UR9, UR14 ;  /* 0x00000009140d72a4 */ /* 0x000fe4000f8e020e */
[----:B------:R-:W-:Y:S02]  /*d1e0*/  ULOP3.LUT UP0, UR5, UR4, 0x2, URZ, 0xc0, !UPT ;  /* 0x0000000204057892 */ /* 0x000fe4000f80c0ff */
[----:B------:R-:W-:Y:S02]  /*d1f0*/  MOV R15, UR7 ;  /* 0x00000007000f7c02 */ /* 0x000fe40008000f00 */
[----:B------:R-:W-:Y:S01]  /*d200*/  UIADD3 UR5, UPT, UPT, -UR5, 0x1, URZ ;  /* 0x0000000105057890 */ /* 0x000fe2000fffe1ff */
[----:B------:R-:W-:-:S02]  /*d210*/  MOV R3, UR13 ;  /* 0x0000000d00037c02 */ /* 0x000fc40008000f00 */
[----:B------:R-:W-:Y:S01]  /*d220*/  MOV R0, 0xffffffff ;  /* 0xffffffff00007802 */ /* 0x000fe20000000f00 */
[----:B0-----:R-:W-:-:S04]  /*d230*/  IMAD.WIDE.U32 R14, R15, 0x4, R12 ;  /* 0x000000040f0e7825 */ /* 0x001fc800078e000c */
[----:B------:R-:W-:Y:S01]  /*d240*/  IMAD.WIDE.U32 R12, R3, 0x8, R10 ;  /* 0x00000008030c7825 */ /* 0x000fe200078e000a */
[----:B------:R-:W-:-:S04]  /*d250*/  MOV R3, UR5 ;  /* 0x0000000500037c02 */ /* 0x000fc80008000f00 */
[----:B------:R0:W-:Y:S01]  /*d260*/  STG.E.64 desc[UR10][R12.64], R4 ;  /* 0x000000040c007986 */ /* 0x0001e2000c101b0a */
[----:B------:R-:W-:Y:S06]  /*d270*/  MEMBAR.ALL.GPU ;  /* 0x0000000000007992 */ /* 0x000fec000000a000 */
[----:B------:R-:W-:-:S00]  /*d280*/  ERRBAR ;  /* 0x00000000000079ab */ /* 0x000fc00000000000 */
[----:B------:R-:W-:Y:S06]  /*d290*/  CGAERRBAR ;  /* 0x00000000000075ab */ /* 0x000fec0000000000 */
[----:B------:R0:W-:Y:S01]  /*d2a0*/  REDG.E.ADD.S32.STRONG.GPU desc[UR10][R14.64], R3 ;  /* 0x000000030e00798e */ /* 0x0001e2000c12e30a */
[----:B------:R-:W-:Y:S01]  /*d2b0*/  USEL UR5, UR12, URZ, !UP0 ;  /* 0x000000ff0c057287 */ /* 0x000fe2000c000000 */
[----:B------:R-:W-:Y:S02]  /*d2c0*/  UMOV UR7, 0xffffffff ;  /* 0xffffffff00077882 */ /* 0x000fe40000000000 */
[----:B------:R0:W-:Y:S01]  /*d2d0*/  STL [R1], R0 ;  /* 0x0000000001007387 */ /* 0x0001e20000100800 */
[----:B------:R-:W-:-:S09]  /*d2e0*/  UISETP.NE.AND UP0, UPT, UR7, UR5, UPT ;  /* 0x000000050700728c */ /* 0x000fd2000bf05270 */
[----:B0-----:R-:W-:Y:S05]  /*d2f0*/  BRA.U !UP0, `(.L_x_185) ;  /* 0x0000000108147547 */ /* 0x001fea000b800000 */
.L_x_186:
[----:B------:R-:W2:Y:S04]  /*d300*/  LDG.E.STRONG.GPU R0, desc[UR10][R14.64] ;  /* 0x0000000a0e007981 */ /* 0x000ea8000c1ef900 */
[----:B--2---:R-:W-:Y:S04]  /*d310*/  CCTL.IVALL ;  /* 0x00000000ff00798f */ /* 0x004fe80002000000 */
[----:B------:R0:W-:Y:S01]  /*d320*/  STL [R1], R0 ;  /* 0x0000000001007387 */ /* 0x0001e20000100800 */
[----:B------:R-:W-:-:S13]  /*d330*/  ISETP.NE.AND P0, PT, R0, UR5, PT ;  /* 0x0000000500007c0c */ /* 0x000fda000bf05270 */
[----:B0-----:R-:W-:Y:S05]  /*d340*/  @P0 BRA `(.L_x_186) ;  /* 0xfffffffc00ec0947 */ /* 0x001fea000383ffff */
.L_x_185:
[----:B------:R-:W-:Y:S05]  /*d350*/  BSYNC.RECONVERGENT B0 ;  /* 0x0000000000007941 */ /* 0x000fea0003800200 */
.L_x_184:
[----:B------:R-:W-:Y:S01]  /*d360*/  BAR.SYNC.DEFER_BLOCKING 0x0 ;  /* 0x0000000000007b1d */ /* 0x000fe20000010000 */
[----:B------:R-:W-:-:S05]  /*d370*/  UISETP.GE.U32.AND UP0, UPT, UR12, 0x8, UPT ;  /* 0x000000080c00788c */ /* 0x000fca000bf06070 */
[----:B------:R-:W-:-:S04]  /*d380*/  UMOV UR5, URZ ;  /* 0x000000ff00057c82 */ /* 0x000fc80008000000 */
[----:B------:R-:W-:Y:S05]  /*d390*/  BRA.U !UP0, `(.L_x_187) ;  /* 0x0000000508787547 */ /* 0x000fea000b800000 */
[----:B------:R-:W-:Y:S02]  /*d3a0*/  ULEA UR13, UR9, UR14, 0x2 ;  /* 0x0000000e090d7291 */ /* 0x000fe4000f8e10ff */
[----:B------:R-:W-:Y:S02]  /*d3b0*/  UIMAD UR18, UR9, 0x3, UR14 ;  /* 0x00000003091278a4 */ /* 0x000fe4000f8e020e */
[----:B------:R-:W-:Y:S02]  /*d3c0*/  ULEA UR19, UR9, UR14, 0x1 ;  /* 0x0000000e09137291 */ /* 0x000fe4000f8e08ff */
[----:B------:R-:W-:Y:S02]  /*d3d0*/  UIMAD UR21, UR9, 0x6, UR14 ;  /* 0x00000006091578a4 */ /* 0x000fe4000f8e020e */
[----:B------:R-:W-:Y:S02]  /*d3e0*/  UIMAD UR22, UR9, 0x7, UR14 ;  /* 0x00000007091678a4 */ /* 0x000fe4000f8e020e */
[----:B------:R-:W-:-:S02]  /*d3f0*/  UIMAD UR23, UR9, 0x5, UR14 ;  /* 0x00000005091778a4 */ /* 0x000fc4000f8e020e */
[----:B------:R-:W-:Y:S02]  /*d400*/  UIADD3 UR25, UPT, UPT, UR14, UR9, URZ ;  /* 0x000000090e197290 */ /* 0x000fe4000fffe0ff */
[----:B------:R-:W-:Y:S02]  /*d410*/  UIADD3 UR24, UPT, UPT, -UR20, URZ, URZ ;  /* 0x000000ff14187290 */ /* 0x000fe4000fffe1ff */
[----:B------:R-:W-:Y:S01]  /*d420*/  ULOP3.LUT UR7, UR12, 0x7ffffff8, URZ, 0xc0, !UPT ;  /* 0x7ffffff80c077892 */ /* 0x000fe2000f8ec0ff */
[----:B------:R-:W-:Y:S01]  /*d430*/  UMOV UR5, URZ ;  /* 0x000000ff00057c82 */ /* 0x000fe20008000000 */
[----:B------:R-:W-:-:S10]  /*d440*/  UMOV UR6, UR14 ;  /* 0x0000000e00067c82 */ /* 0x000fd40008000000 */
.L_x_188:
[----:B------:R-:W-:Y:S02]  /*d450*/  ISETP.NE.AND P1, PT, RZ, UR24, PT ;  /* 0x00000018ff007c0c */ /* 0x000fe4000bf25270 */
[----:B------:R-:W-:Y:S02]  /*d460*/  MOV R13, UR6 ;  /* 0x00000006000d7c02 */ /* 0x000fe40008000f00 */
[----:B------:R-:W-:-:S13]  /*d470*/  ISETP.NE.OR P1, PT, R2, RZ, !P1 ;  /* 0x000000ff0200720c */ /* 0x000fda0004f25670 */
[----:B------:R-:W-:-:S06]  /*d480*/  @!P1 IMAD.WIDE.U32 R12, R13, 0x8, R10 ;  /* 0x000000080d0c9825 */ /* 0x000fcc00078e000a */
[----:B------:R-:W2:Y:S01]  /*d490*/  @!P1 LDG.E.64 R12, desc[UR10][R12.64] ;  /* 0x0000000a0c0c9981 */ /* 0x000ea2000c1e1b00 */
[----:B------:R-:W-:Y:S01]  /*d4a0*/  UIADD3 UR26, UPT, UPT, UR5, 0x1, URZ ;  /* 0x00000001051a7890 */ /* 0x000fe2000fffe0ff */
[----:B------:R-:W-:Y:S01]  /*d4b0*/  MOV R15, UR19 ;  /* 0x00000013000f7c02 */ /* 0x000fe20008000f00 */
[----:B------:R-:W-:Y:S01]  /*d4c0*/  UIADD3 UR27, UPT, UPT, UR5, 0x2, URZ ;  /* 0x00000002051b7890 */ /* 0x000fe2000fffe0ff */
[----:B-1----:R-:W-:Y:S01]  /*d4d0*/  MOV R17, UR18 ;  /* 0x0000001200117c02 */ /* 0x002fe20008000f00 */
[----:B------:R-:W-:Y:S02]  /*d4e0*/  UIADD3 UR28, UPT, UPT, UR5, 0x4, URZ ;  /* 0x00000004051c7890 */ /* 0x000fe4000fffe0ff */
[----:B------:R-:W-:Y:S01]  /*d4f0*/  MOV R0, UR26 ;  /* 0x0000001a00007c02 */ /* 0x000fe20008000f00 */
[----:B------:R-:W-:Y:S02]  /*d500*/  UIADD3 UR26, UPT, UPT, UR5, 0x3, URZ ;  /* 0x00000003051a7890 */ /* 0x000fe4000fffe0ff */
[----:B------:R-:W-:Y:S01]  /*d510*/  UIADD3 UR29, UPT, UPT, UR5, 0x5, URZ ;  /* 0x00000005051d7890 */ /* 0x000fe2000fffe0ff */
[----:B------:R-:W-:-:S02]  /*d520*/  ISETP.NE.AND P0, PT, R0, UR20, PT ;  /* 0x0000001400007c0c */ /* 0x000fc4000bf05270 */
[----:B------:R-:W-:Y:S02]  /*d530*/  MOV R0, UR27 ;  /* 0x0000001b00007c02 */ /* 0x000fe40008000f00 */
[----:B------:R-:W-:Y:S01]  /*d540*/  MOV R3, UR26 ;  /* 0x0000001a00037c02 */ /* 0x000fe20008000f00 */
[----:B------:R-:W-:Y:S01]  /*d550*/  UIADD3 UR26, UPT, UPT, UR5, 0x6, URZ ;  /* 0x00000006051a7890 */ /* 0x000fe2000fffe0ff */
[----:B------:R-:W-:Y:S02]  /*d560*/  ISETP.NE.AND P4, PT, R0, UR20, PT ;  /* 0x0000001400007c0c */ /* 0x000fe4000bf85270 */
[----:B------:R-:W-:Y:S02]  /*d570*/  ISETP.NE.OR P0, PT, R2, RZ, !P0 ;  /* 0x000000ff0200720c */ /* 0x000fe40004705670 */
[----:B------:R-:W-:Y:S02]  /*d580*/  ISETP.NE.AND P3, PT, R3, UR20, PT ;  /* 0x0000001403007c0c */ /* 0x000fe4000bf65270 */
[----:B------:R-:W-:-:S02]  /*d590*/  MOV R14, UR28 ;  /* 0x0000001c000e7c02 */ /* 0x000fc40008000f00 */
[----:B------:R-:W-:Y:S01]  /*d5a0*/  MOV R3, UR26 ;  /* 0x0000001a00037c02 */ /* 0x000fe20008000f00 */
[----:B------:R-:W-:Y:S01]  /*d5b0*/  UIADD3 UR26, UPT, UPT, UR5, 0x7, URZ ;  /* 0x00000007051a7890 */ /* 0x000fe2000fffe0ff */
[----:B------:R-:W-:Y:S02]  /*d5c0*/  ISETP.NE.OR P4, PT, R2, RZ, !P4 ;  /* 0x000000ff0200720c */ /* 0x000fe40006785670 */
[----:B------:R-:W-:Y:S02]  /*d5d0*/  MOV R0, UR29 ;  /* 0x0000001d00007c02 */ /* 0x000fe40008000f00 */
[----:B------:R-:W-:Y:S02]  /*d5e0*/  ISETP.NE.AND P2, PT, R14, UR20, PT ;  /* 0x000000140e007c0c */ /* 0x000fe4000bf45270 */
[----:B------:R-:W-:Y:S02]  /*d5f0*/  ISETP.NE.AND P5, PT, R3, UR20, PT ;  /* 0x0000001403007c0c */ /* 0x000fe4000bfa5270 */
[----:B------:R-:W-:-:S02]  /*d600*/  ISETP.NE.OR P3, PT, R2, RZ, !P3 ;  /* 0x000000ff0200720c */ /* 0x000fc40005f65670 */
[----:B------:R-:W-:Y:S02]  /*d610*/  MOV R3, UR25 ;  /* 0x0000001900037c02 */ /* 0x000fe40008000f00 */
[----:B------:R-:W-:Y:S01]  /*d620*/  ISETP.NE.AND P6, PT, R0, UR20, PT ;  /* 0x0000001400007c0c */ /* 0x000fe2000bfc5270 */
[--C-:B------:R-:W-:Y:S01]  /*d630*/  @!P4 IMAD.WIDE.U32 R14, R15, 0x8, R10.reuse ;  /* 0x000000080f0ec825 */ /* 0x100fe200078e000a */
[C---:B------:R-:W-:Y:S02]  /*d640*/  ISETP.NE.OR P2, PT, R2.reuse, RZ, !P2 ;  /* 0x000000ff0200720c */ /* 0x040fe40005745670 */
[----:B------:R-:W-:Y:S02]  /*d650*/  MOV R0, UR26 ;  /* 0x0000001a00007c02 */ /* 0x000fe40008000f00 */
[C---:B------:R-:W-:Y:S01]  /*d660*/  ISETP.NE.OR P6, PT, R2.reuse, RZ, !P6 ;  /* 0x000000ff0200720c */ /* 0x040fe200077c5670 */
[----:B------:R-:W3:Y:S01]  /*d670*/  @!P4 LDG.E.64 R24, desc[UR10][R14.64] ;  /* 0x0000000a0e18c981 */ /* 0x000ee2000c1e1b00 */
[----:B------:R-:W-:Y:S01]  /*d680*/  MOV R19, UR13 ;  /* 0x0000000d00137c02 */ /* 0x000fe20008000f00 */
[----:B------:R-:W-:Y:S01]  /*d690*/  @!P3 IMAD.WIDE.U32 R16, R17, 0x8, R10 ;  /* 0x000000081110b825 */ /* 0x000fe200078e000a */
[----:B------:R-:W-:-:S02]  /*d6a0*/  ISETP.NE.OR P5, PT, R2, RZ, !P5 ;  /* 0x000000ff0200720c */ /* 0x000fc40006fa5670 */
[----:B------:R-:W-:-:S03]  /*d6b0*/  MOV R21, UR23 ;  /* 0x0000001700157c02 */ /* 0x000fc60008000f00 */
[--C-:B------:R-:W-:Y:S01]  /*d6c0*/  @!P2 IMAD.WIDE.U32 R18, R19, 0x8, R10.reuse ;  /* 0x000000081312a825 */ /* 0x100fe200078e000a */
[----:B------:R-:W4:Y:S03]  /*d6d0*/  @!P3 LDG.E.64 R16, desc[UR10][R16.64] ;  /* 0x0000000a1010b981 */ /* 0x000f26000c1e1b00 */
[----:B------:R-:W-:Y:S01]  /*d6e0*/  @!P6 IMAD.WIDE.U32 R20, R21, 0x8, R10 ;  /* 0x000000081514e825 */ /* 0x000fe200078e000a */
[----:B------:R-:W-:Y:S01]  /*d6f0*/  MOV R27, UR22 ;  /* 0x00000016001b7c02 */ /* 0x000fe20008000f00 */
[----:B------:R-:W4:Y:S04]  /*d700*/  @!P2 LDG.E.64 R18, desc[UR10][R18.64] ;  /* 0x0000000a1212a981 */ /* 0x000f28000c1e1b00 */
[----:B------:R-:W4:Y:S01]  /*d710*/  @!P6 LDG.E.64 R20, desc[UR10][R20.64] ;  /* 0x0000000a1414e981 */ /* 0x000f22000c1e1b00 */
[----:B--2---:R-:W-:Y:S01]  /*d720*/  @!P1 FADD.FTZ R4, R4, R12 ;  /* 0x0000000c04049221 */ /* 0x004fe20000010000 */
[----:B------:R-:W-:Y:S01]  /*d730*/  @!P1 FADD.FTZ R5, R5, R13 ;  /* 0x0000000d05059221 */ /* 0x000fe20000010000 */
[----:B------:R-:W-:Y:S01]  /*d740*/  @!P0 IMAD.WIDE.U32 R12, R3, 0x8, R10 ;  /* 0x00000008030c8825 */ /* 0x000fe200078e000a */
[----:B------:R-:W-:-:S04]  /*d750*/  ISETP.NE.AND P1, PT, R0, UR20, PT ;  /* 0x0000001400007c0c */ /* 0x000fc8000bf25270 */
[----:B------:R0:W2:Y:S01]  /*d760*/  @!P0 LDG.E.64 R22, desc[UR10][R12.64] ;  /* 0x0000000a0c168981 */ /* 0x0000a2000c1e1b00 */
[----:B------:R-:W-:Y:S02]  /*d770*/  ISETP.NE.OR P1, PT, R2, RZ, !P1 ;  /* 0x000000ff0200720c */ /* 0x000fe40004f25670 */
[----:B------:R-:W-:-:S05]  /*d780*/  MOV R3, UR21 ;  /* 0x0000001500037c02 */ /* 0x000fca0008000f00 */
[----:B0-----:R-:W-:-:S06]  /*d790*/  @!P5 IMAD.WIDE.U32 R12, R3, 0x8, R10 ;  /* 0x00000008030cd825 */ /* 0x001fcc00078e000a */
[----:B------:R-:W-:Y:S01]  /*d7a0*/  @!P1 IMAD.WIDE.U32 R14, R27, 0x8, R10 ;  /* 0x000000081b0e9825 */ /* 0x000fe200078e000a */
[----:B------:R-:W4:Y:S05]  /*d7b0*/  @!P5 LDG.E.64 R12, desc[UR10][R12.64] ;  /* 0x0000000a0c0cd981 */ /* 0x000f2a000c1e1b00 */
[----:B------:R-:W4:Y:S01]  /*d7c0*/  @!P1 LDG.E.64 R14, desc[UR10][R14.64] ;  /* 0x0000000a0e0e9981 */ /* 0x000f22000c1e1b00 */
[----:B------:R-:W-:-:S04]  /*d7d0*/  UIADD3 UR5, UPT, UPT, UR5, 0x8, URZ ;  /* 0x0000000805057890 */ /* 0x000fc8000fffe0ff */
[----:B------:R-:W-:Y:S02]  /*d7e0*/  UISETP.NE.AND UP0, UPT, UR5, UR7, UPT ;  /* 0x000000070500728c */ /* 0x000fe4000bf05270 */
[----:B------:R-:W-:Y:S02]  /*d7f0*/  UIADD3 UR24, UPT, UPT, UR24, 0x8, URZ ;  /* 0x0000000818187890 */ /* 0x000fe4000fffe0ff */
[----:B------:R-:W-:Y:S02]  /*d800*/  ULEA UR6, UR9, UR6, 0x3 ;  /* 0x0000000609067291 */ /* 0x000fe4000f8e18ff */
[----:B------:R-:W-:Y:S02]  /*d810*/  ULEA UR25, UR9, UR25, 0x3 ;  /* 0x0000001909197291 */ /* 0x000fe4000f8e18ff */
[----:B------:R-:W-:Y:S02]  /*d820*/  ULEA UR19, UR9, UR19, 0x3 ;  /* 0x0000001309137291 */ /* 0x000fe4000f8e18ff */
[----:B------:R-:W-:-:S02]  /*d830*/  ULEA UR18, UR9, UR18, 0x3 ;  /* 0x0000001209127291 */ /* 0x000fc4000f8e18ff */
[----:B------:R-:W-:Y:S02]  /*d840*/  ULEA UR13, UR9, UR13, 0x3 ;  /* 0x0000000d090d7291 */ /* 0x000fe4000f8e18ff */
[----:B------:R-:W-:Y:S02]  /*d850*/  ULEA UR23, UR9, UR23, 0x3 ;  /* 0x0000001709177291 */ /* 0x000fe4000f8e18ff */
[----:B------:R-:W-:Y:S02]  /*d860*/  ULEA UR21, UR9, UR21, 0x3 ;  /* 0x0000001509157291 */ /* 0x000fe4000f8e18ff */
[----:B------:R-:W-:Y:S01]  /*d870*/  ULEA UR22, UR9, UR22, 0x3 ;  /* 0x0000001609167291 */ /* 0x000fe2000f8e18ff */
[----:B--2---:R-:W-:Y:S01]  /*d880*/  @!P0 FADD.FTZ R4, R4, R22 ;  /* 0x0000001604048221 */ /* 0x004fe20000010000 */
[----:B------:R-:W-:-:S03]  /*d890*/  @!P0 FADD.FTZ R5, R5, R23 ;  /* 0x0000001705058221 */ /* 0x000fc60000010000 */
[----:B---3--:R-:W-:Y:S01]  /*d8a0*/  @!P4 FADD.FTZ R4, R4, R24 ;  /* 0x000000180404c221 */ /* 0x008fe20000010000 */
[----:B------:R-:W-:-:S03]  /*d8b0*/  @!P4 FADD.FTZ R5, R5, R25 ;  /* 0x000000190505c221 */ /* 0x000fc60000010000 */
[----:B----4-:R-:W-:Y:S01]  /*d8c0*/  @!P3 FADD.FTZ R4, R4, R16 ;  /* 0x000000100404b221 */ /* 0x010fe20000010000 */
[----:B------:R-:W-:-:S03]  /*d8d0*/  @!P3 FADD.FTZ R5, R5, R17 ;  /* 0x000000110505b221 */ /* 0x000fc60000010000 */
[----:B------:R-:W-:Y:S01]  /*d8e0*/  @!P2 FADD.FTZ R4, R4, R18 ;  /* 0x000000120404a221 */ /* 0x000fe20000010000 */
[----:B------:R-:W-:-:S03]  /*d8f0*/  @!P2 FADD.FTZ R5, R5, R19 ;  /* 0x000000130505a221 */ /* 0x000fc60000010000 */
[----:B------:R-:W-:Y:S01]  /*d900*/  @!P6 FADD.FTZ R4, R4, R20 ;  /* 0x000000140404e221 */ /* 0x000fe20000010000 */
[----:B------:R-:W-:-:S03]  /*d910*/  @!P6 FADD.FTZ R5, R5, R21 ;  /* 0x000000150505e221 */ /* 0x000fc60000010000 */
[----:B------:R-:W-:Y:S01]  /*d920*/  @!P5 FADD.FTZ R4, R4, R12 ;  /* 0x0000000c0404d221 */ /* 0x000fe20000010000 */
[----:B------:R-:W-:-:S03]  /*d930*/  @!P5 FADD.FTZ R5, R5, R13 ;  /* 0x0000000d0505d221 */ /* 0x000fc60000010000 */
[----:B------:R-:W-:Y:S01]  /*d940*/  @!P1 FADD.FTZ R4, R4, R14 ;  /* 0x0000000e04049221 */ /* 0x000fe20000010000 */
[----:B------:R-:W-:Y:S01]  /*d950*/  @!P1 FADD.FTZ R5, R5, R15 ;  /* 0x0000000f05059221 */ /* 0x000fe20000010000 */
[----:B------:R-:W-:Y:S06]  /*d960*/  BRA.U UP0, `(.L_x_188) ;  /* 0xfffffff900b87547 */ /* 0x000fec000b83ffff */
[----:B------:R-:W-:-:S05]  /*d970*/  UMOV UR5, UR7 ;  /* 0x0000000700057c82 */ /* 0x000fca0008000000 */
.L_x_187:
[----:B------:R-:W-:-:S09]  /*d980*/  ULOP3.LUT UP0, UR6, UR12, 0x7, URZ, 0xc0, !UPT ;  /* 0x000000070c067892 */ /* 0x000fd2000f80c0ff */
[----:B------:R-:W-:Y:S05]  /*d990*/  BRA.U !UP0, `(.L_x_183) ;  /* 0x0000000508607547 */ /* 0x000fea000b800000 */
[----:B------:R-:W-:Y:S02]  /*d9a0*/  UIADD3 UR6, UPT, UPT, UR6, -0x1, URZ ;  /* 0xffffffff06067890 */ /* 0x000fe4000fffe0ff */
[----:B------:R-:W-:Y:S02]  /*d9b0*/  ULOP3.LUT UP0, UR18, UR12, 0x3, URZ, 0xc0, !UPT ;  /* 0x000000030c127892 */ /* 0x000fe4000f80c0ff */
[----:B------:R-:W-:-:S09]  /*d9c0*/  UISETP.GE.U32.AND UP1, UPT, UR6, 0x3, UPT ;  /* 0x000000030600788c */ /* 0x000fd2000bf26070 */
[----:B------:R-:W-:Y:S05]  /*d9d0*/  BRA.U !UP1, `(.L_x_189) ;  /* 0x0000000109b47547 */ /* 0x000fea000b800000 */
[----:B------:R-:W-:Y:S02]  /*d9e0*/  UIADD3 UR6, UPT, UPT, UR5, 0x1, URZ ;  /* 0x0000000105067890 */ /* 0x000fe4000fffe0ff */
[----:B------:R-:W-:Y:S01]  /*d9f0*/  MOV R0, UR5 ;  /* 0x0000000500007c02 */ /* 0x000fe20008000f00 */
[----:B------:R-:W-:Y:S02]  /*da00*/  UIADD3 UR7, UPT, UPT, UR5, 0x2, URZ ;  /* 0x0000000205077890 */ /* 0x000fe4000fffe0ff */
[----:B------:R-:W-:Y:S02]  /*da10*/  UISETP.NE.AND UP1, UPT, UR6, UR20, UPT ;  /* 0x000000140600728c */ /* 0x000fe4000bf25270 */
[----:B------:R-:W-:Y:S01]  /*da20*/  ISETP.NE.AND P0, PT, R0, UR20, PT ;  /* 0x0000001400007c0c */ /* 0x000fe2000bf05270 */
[----:B------:R-:W-:Y:S02]  /*da30*/  UIADD3 UR13, UPT, UPT, UR5, 0x3, URZ ;  /* 0x00000003050d7890 */ /* 0x000fe4000fffe0ff */
[----:B------:R-:W-:Y:S01]  /*da40*/  UISETP.NE.AND UP2, UPT, UR7, UR20, UPT ;  /* 0x000000140700728c */ /* 0x000fe2000bf45270 */
[----:B------:R-:W-:Y:S01]  /*da50*/  ISETP.NE.OR P0, PT, R2, RZ, !P0 ;  /* 0x000000ff0200720c */ /* 0x000fe20004705670 */
[----:B------:R-:W-:Y:S01]  /*da60*/  UISETP.NE.AND UP3, UPT, UR13, UR20, UPT ;  /* 0x000000140d00728c */ /* 0x000fe2000bf65270 */
[----:B------:R-:W-:-:S03]  /*da70*/  PLOP3.LUT P1, PT, PT, PT, UP1, 0x80, 0x8 ;  /* 0x000000000008781c */ /* 0x000fc60003f2f018 */
[----:B------:R-:W-:Y:S02]  /*da80*/  PLOP3.LUT P2, PT, PT, PT, UP2, 0x80, 0x8 ;  /* 0x000000000008781c */ /* 0x000fe40003f4f028 */
[C---:B------:R-:W-:Y:S02]  /*da90*/  ISETP.NE.OR P1, PT, R2.reuse, RZ, !P1 ;  /* 0x000000ff0200720c */ /* 0x040fe40004f25670 */
[----:B------:R-:W-:Y:S02]  /*daa0*/  PLOP3.LUT P3, PT, PT, PT, UP3, 0x80, 0x8 ;  /* 0x000000000008781c */ /* 0x000fe40003f6f038 */
[C---:B------:R-:W-:Y:S02]  /*dab0*/  ISETP.NE.OR P2, PT, R2.reuse, RZ, !P2 ;  /* 0x000000ff0200720c */ /* 0x040fe40005745670 */
[----:B------:R-:W-:Y:S01]  /*dac0*/  ISETP.NE.OR P3, PT, R2, RZ, !P3 ;  /* 0x000000ff0200720c */ /* 0x000fe20005f65670 */
[----:B------:R-:W-:-:S05]  /*dad0*/  VOTEU.ALL UP1, P0 ;  /* 0x0000000000ff7886 */ /* 0x000fca0000020000 */
[----:B------:R-:W-:Y:S01]  /*dae0*/  @!UP1 UIMAD UR5, UR5, UR9, UR14 ;  /* 0x00000009050592a4 */ /* 0x000fe2000f8e020e */
[----:B------:R-:W-:-:S04]  /*daf0*/  VOTEU.ALL UP2, P1 ;  /* 0x0000000000ff7886 */ /* 0x000fc80000840000 */
[----:B------:R-:W-:Y:S01]  /*db00*/  VOTEU.ALL UP1, P2 ;  /* 0x0000000000ff7886 */ /* 0x000fe20001020000 */
[----:B------:R-:W-:Y:S01]  /*db10*/  MOV R13, UR5 ;  /* 0x00000005000d7c02 */ /* 0x000fe20008000f00 */
[----:B------:R-:W-:Y:S01]  /*db20*/  @!UP2 UIMAD UR6, UR6, UR9, UR14 ;  /* 0x000000090606a2a4 */ /* 0x000fe2000f8e020e */
[----:B------:R-:W-:Y:S02]  /*db30*/  VOTEU.ALL UP2, P3 ;  /* 0x0000000000ff7886 */ /* 0x000fe40001840000 */
[----:B------:R-:W-:Y:S01]  /*db40*/  @!UP1 UIMAD UR5, UR7, UR9, UR14 ;  /* 0x00000009070592a4 */ /* 0x000fe2000f8e020e */
[--C-:B------:R-:W-:Y:S02]  /*db50*/  @!P0 IMAD.WIDE.U32 R12, R13, 0x8, R10.reuse ;  /* 0x000000080d0c8825 */ /* 0x100fe400078e000a */
[----:B------:R-:W-:Y:S01]  /*db60*/  MOV R15, UR6 ;  /* 0x00000006000f7c02 */ /* 0x000fe20008000f00 */
[----:B------:R-:W-:Y:S02]  /*db70*/  @!UP2 UIMAD UR6, UR13, UR9, UR14 ;  /* 0x000000090d06a2a4 */ /* 0x000fe4000f8e020e */
[----:B-1----:R-:W-:Y:S01]  /*db80*/  MOV R17, UR5 ;  /* 0x0000000500117c02 */ /* 0x002fe20008000f00 */
[----:B------:R-:W2:Y:S01]  /*db90*/  @!P0 LDG.E.64 R12, desc[UR10][R12.64] ;  /* 0x0000000a0c0c8981 */ /* 0x000ea2000c1e1b00 */
[----:B------:R-:W-:-:S02]  /*dba0*/  @!P1 IMAD.WIDE.U32 R14, R15, 0x8, R10 ;  /* 0x000000080f0e9825 */ /* 0x000fc400078e000a */
[----:B------:R-:W-:Y:S02]  /*dbb0*/  MOV R19, UR6 ;  /* 0x0000000600137c02 */ /* 0x000fe40008000f00 */
[--C-:B------:R-:W-:Y:S02]  /*dbc0*/  @!P2 IMAD.WIDE.U32 R16, R17, 0x8, R10.reuse ;  /* 0x000000081110a825 */ /* 0x100fe400078e000a */
[----:B------:R-:W3:Y:S02]  /*dbd0*/  @!P1 LDG.E.64 R14, desc[UR10][R14.64] ;  /* 0x0000000a0e0e9981 */ /* 0x000ee4000c1e1b00 */
[----:B------:R-:W-:Y:S02]  /*dbe0*/  @!P3 IMAD.WIDE.U32 R18, R19, 0x8, R10 ;  /* 0x000000081312b825 */ /* 0x000fe400078e000a */
[----:B------:R-:W4:Y:S04]  /*dbf0*/  @!P2 LDG.E.64 R16, desc[UR10][R16.64] ;  /* 0x0000000a1010a981 */ /* 0x000f28000c1e1b00 */
[----:B------:R-:W4:Y:S01]  /*dc00*/  @!P3 LDG.E.64 R18, desc[UR10][R18.64] ;  /* 0x0000000a1212b981 */ /* 0x000f22000c1e1b00 */
[----:B------:R-:W-:-:S04]  /*dc10*/  IADD3 R0, PT, PT, R0, 0x4, RZ ;  /* 0x0000000400007810 */ /* 0x000fc80007ffe0ff */
[----:B------:R-:W-:Y:S01]  /*dc20*/  R2UR UR5, R0 ;  /* 0x00000000000572ca */ /* 0x000fe200000e0000 */
[----:B--2---:R-:W-:Y:S01]  /*dc30*/  @!P0 FADD.FTZ R4, R4, R12 ;  /* 0x0000000c04048221 */ /* 0x004fe20000010000 */
[----:B------:R-:W-:-:S03]  /*dc40*/  @!P0 FADD.FTZ R5, R5, R13 ;  /* 0x0000000d05058221 */ /* 0x000fc60000010000 */
[----:B---3--:R-:W-:Y:S01]  /*dc50*/  @!P1 FADD.FTZ R4, R4, R14 ;  /* 0x0000000e04049221 */ /* 0x008fe20000010000 */
[----:B------:R-:W-:-:S03]  /*dc60*/  @!P1 FADD.FTZ R5, R5, R15 ;  /* 0x0000000f05059221 */ /* 0x000fc60000010000 */
[----:B----4-:R-:W-:Y:S01]  /*dc70*/  @!P2 FADD.FTZ R4, R4, R16 ;  /* 0x000000100404a221 */ /* 0x010fe20000010000 */
[----:B------:R-:W-:-:S03]  /*dc80*/  @!P2 FADD.FTZ R5, R5, R17 ;  /* 0x000000110505a221 */ /* 0x000fc60000010000 */
[----:B------:R-:W-:Y:S01]  /*dc90*/  @!P3 FADD.FTZ R4, R4, R18 ;  /* 0x000000120404b221 */ /* 0x000fe20000010000 */
[----:B------:R-:W-:-:S07]  /*dca0*/  @!P3 FADD.FTZ R5, R5, R19 ;  /* 0x000000130505b221 */ /* 0x000fce0000010000 */
.L_x_189:
[----:B------:R-:W-:Y:S05]  /*dcb0*/  BRA.U !UP0, `(.L_x_183) ;  /* 0x0000000108987547 */ /* 0x000fea000b800000 */
[----:B------:R-:W-:-:S09]  /*dcc0*/  UISETP.NE.AND UP0, UPT, UR18, 0x1, UPT ;  /* 0x000000011200788c */ /* 0x000fd2000bf05270 */
[----:B------:R-:W-:Y:S05]  /*dcd0*/  BRA.U !UP0, `(.L_x_190) ;  /* 0x0000000108547547 */ /* 0x000fea000b800000 */
[----:B------:R-:W-:Y:S01]  /*dce0*/  MOV R0, UR5 ;  /* 0x0000000500007c02 */ /* 0x000fe20008000f00 */
[----:B------:R-:W0:Y:S03]  /*dcf0*/  S2R R12, SR_CTAID.Y ;  /* 0x00000000000c7919 */ /* 0x000e260000002600 */
[C---:B------:R-:W-:Y:S02]  /*dd00*/  ISETP.NE.AND P0, PT, R0.reuse, UR20, PT ;  /* 0x0000001400007c0c */ /* 0x040fe4000bf05270 */
[----:B------:R-:W-:Y:S02]  /*dd10*/  IADD3 R13, PT, PT, R0, 0x1, RZ ;  /* 0x00000001000d7810 */ /* 0x000fe40007ffe0ff */
[----:B------:R-:W-:Y:S02]  /*dd20*/  ISETP.NE.OR P1, PT, R2, RZ, !P0 ;  /* 0x000000ff0200720c */ /* 0x000fe40004725670 */
[----:B------:R-:W-:-:S04]  /*dd30*/  ISETP.NE.AND P0, PT, R13, UR20, PT ;  /* 0x000000140d007c0c */ /* 0x000fc8000bf05270 */
[----:B------:R-:W-:-:S07]  /*dd40*/  ISETP.NE.OR P0, PT, R2, RZ, !P0 ;  /* 0x000000ff0200720c */ /* 0x000fce0004705670 */
[----:B------:R-:W-:-:S05]  /*dd50*/  VOTEU.ALL UP0, P1 ;  /* 0x0000000000ff7886 */ /* 0x000fca0000800000 */
[----:B------:R-:W-:-:S06]  /*dd60*/  @!UP0 UIMAD UR5, UR5, UR9, UR14 ;  /* 0x00000009050582a4 */ /* 0x000fcc000f8e020e */
[----:B------:R-:W-:Y:S01]  /*dd70*/  MOV R15, UR5 ;  /* 0x00000005000f7c02 */ /* 0x000fe20008000f00 */
[----:B0-----:R-:W-:-:S04]  /*dd80*/  @!P0 IMAD R13, R13, UR9, R12 ;  /* 0x000000090d0d8c24 */ /* 0x001fc8000f8e020c */
[----:B------:R-:W-:-:S04]  /*dd90*/  @!P1 IMAD.WIDE.U32 R14, R15, 0x8, R10 ;  /* 0x000000080f0e9825 */ /* 0x000fc800078e000a */
[----:B------:R-:W-:Y:S02]  /*dda0*/  @!P0 IMAD.WIDE.U32 R12, R13, 0x8, R10 ;  /* 0x000000080d0c8825 */ /* 0x000fe400078e000a */
[----:B------:R-:W2:Y:S04]  /*ddb0*/  @!P1 LDG.E.64 R14, desc[UR10][R14.64] ;  /* 0x0000000a0e0e9981 */ /* 0x000ea8000c1e1b00 */
[----:B------:R-:W3:Y:S01]  /*ddc0*/  @!P0 LDG.E.64 R12, desc[UR10][R12.64] ;  /* 0x0000000a0c0c8981 */ /* 0x000ee2000c1e1b00 */
[----:B------:R-:W-:-:S04]  /*ddd0*/  IADD3 R0, PT, PT, R0, 0x2, RZ ;  /* 0x0000000200007810 */ /* 0x000fc80007ffe0ff */
[----:B------:R-:W-:Y:S01]  /*dde0*/  R2UR UR5, R0 ;  /* 0x00000000000572ca */ /* 0x000fe200000e0000 */
[----:B--2---:R-:W-:Y:S01]  /*ddf0*/  @!P1 FADD.FTZ R4, R4, R14 ;  /* 0x0000000e04049221 */ /* 0x004fe20000010000 */
[----:B------:R-:W-:-:S03]  /*de00*/  @!P1 FADD.FTZ R5, R5, R15 ;  /* 0x0000000f05059221 */ /* 0x000fc60000010000 */
[----:B---3--:R-:W-:Y:S01]  /*de10*/  @!P0 FADD.FTZ R4, R4, R12 ;  /* 0x0000000c04048221 */ /* 0x008fe20000010000 */
[----:B------:R-:W-:-:S09]  /*de20*/  @!P0 FADD.FTZ R5, R5, R13 ;  /* 0x0000000d05058221 */ /* 0x000fd20000010000 */
.L_x_190:
[----:B------:R-:W-:Y:S01]  /*de30*/  MOV R0, UR5 ;  /* 0x0000000500007c02 */ /* 0x000fe20008000f00 */
[----:B------:R-:W-:Y:S01]  /*de40*/  ULOP3.LUT UR6, UR12, 0x1, URZ, 0xc0, !UPT ;  /* 0x000000010c067892 */ /* 0x000fe2000f8ec0ff */
[----:B------:R-:W-:Y:S02]  /*de50*/  BSSY.RECONVERGENT B0, `(.L_x_183) ;  /* 0x000000c000007945 */ /* 0x000fe40003800200 */
[----:B------:R-:W-:-:S03]  /*de60*/  ISETP.NE.AND P0, PT, R0, UR20, PT ;  /* 0x0000001400007c0c */ /* 0x000fc6000bf05270 */
[----:B------:R-:W-:Y:S02]  /*de70*/  MOV R0, UR6 ;  /* 0x0000000600007c02 */ /* 0x000fe40008000f00 */
[----:B------:R-:W-:-:S04]  /*de80*/  ISETP.NE.OR P0, PT, R2, RZ, !P0 ;  /* 0x000000ff0200720c */ /* 0x000fc80004705670 */
[----:B------:R-:W-:-:S13]  /*de90*/  ISETP.NE.U32.OR P0, PT, R0, 0x1, P0 ;  /* 0x000000010000780c */ /* 0x000fda0000705470 */
[----:B------:R-:W-:Y:S05]  /*dea0*/  @P0 BRA `(.L_x_191) ;  /* 0x0000000000180947 */ /* 0x000fea0003800000 */
[----:B------:R-:W-:-:S06]  /*deb0*/  UIMAD UR6, UR9, UR5, UR14 ;  /* 0x00000005090672a4 */ /* 0x000fcc000f8e020e */
[----:B------:R-:W-:-:S05]  /*dec0*/  MOV R3, UR6 ;  /* 0x0000000600037c02 */ /* 0x000fca0008000f00 */
[----:B------:R-:W-:-:S06]  /*ded0*/  IMAD.WIDE.U32 R10, R3, 0x8, R10 ;  /* 0x00000008030a7825 */ /* 0x000fcc00078e000a */
[----:B------:R-:W2:Y:S02]  /*dee0*/  LDG.E.64 R10, desc[UR10][R10.64] ;  /* 0x0000000a0a0a7981 */ /* 0x000ea4000c1e1b00 */
[----:B--2---:R-:W-:Y:S01]  /*def0*/  FADD.FTZ R4, R4, R10 ;  /* 0x0000000a04047221 */ /* 0x004fe20000010000 */
[----:B------:R-:W-:-:S07]  /*df00*/  FADD.FTZ R5, R5, R11 ;  /* 0x0000000b05057221 */ /* 0x000fce0000010000 */
.L_x_191:
[----:B------:R-:W-:Y:S05]  /*df10*/  BSYNC.RECONVERGENT B0 ;  /* 0x0000000000007941 */ /* 0x000fea0003800200 */
.L_x_183:
[----:B------:R-:W4:Y:S01]  /*df20*/  S2UR UR6, SR_CgaCtaId ;  /* 0x00000000000679c3 */ /* 0x000f220000008800 */
[----:B------:R-:W-:Y:S01]  /*df30*/  ISETP.NE.AND P0, PT, R2, RZ, PT ;  /* 0x000000ff0200720c */ /* 0x000fe20003f05270 */
[----:B------:R-:W-:Y:S01]  /*df40*/  UMOV UR5, 0x400 ;  /* 0x0000040000057882 */ /* 0x000fe20000000000 */
[----:B------:R-:W1:Y:S01]  /*df50*/  LDCU.U8 UR12, c[0x0][0x414] ;  /* 0x00008280ff0c77ac */ /* 0x000e620008000000 */
[----:B0-2---:R-:W-:Y:S01]  /*df60*/  HFMA2 R14, -RZ, RZ, 0, 0 ;  /* 0x00000000ff0e7431 */ /* 0x005fe200000001ff */
[----:B------:R-:W0:Y:S01]  /*df70*/  LDCU UR13, c[0x0][0x41c] ;  /* 0x00008380ff0d77ac */ /* 0x000e220008000800 */
[----:B------:R-:W2:Y:S01]  /*df80*/  LDCU.64 UR22, c[0x0][0x3f8] ;  /* 0x00007f00ff1677ac */ /* 0x000ea20008000a00 */
[----:B------:R-:W0:Y:S01]  /*df90*/  LDCU.64 UR18, c[0x0][0x400] ;  /* 0x00008000ff1277ac */ /* 0x000e220008000a00 */
[----:B-1----:R-:W-:Y:S02]  /*dfa0*/  UISETP.NE.AND UP0, UPT, UR12, URZ, UPT ;  /* 0x000000ff0c00728c */ /* 0x002fe4000bf05270 */
[----:B----4-:R-:W-:Y:S01]  /*dfb0*/  ULEA UR5, UR6, UR5, 0x18 ;  /* 0x0000000506057291 */ /* 0x010fe2000f8ec0ff */
[----:B------:R-:W1:Y:S03]  /*dfc0*/  LDCU.64 UR6, c[0x0][0x380] ;  /* 0x00007000ff0677ac */ /* 0x000e660008000a00 */
[----:B------:R-:W-:-:S05]  /*dfd0*/  PLOP3.LUT P1, PT, PT, PT, UP0, 0x80, 0x8 ;  /* 0x000000000008781c */ /* 0x000fca0003f2f008 */
[----:B------:R-:W-:Y:S01]  /*dfe0*/  @!P0 STS.64 [UR5+0x98], R4 ;  /* 0x00009804ff008988 */ /* 0x000fe20008000a05 */
[----:B------:R-:W-:Y:S06]  /*dff0*/  BAR.SYNC.DEFER_BLOCKING 0x0 ;  /* 0x0000000000007b1d */ /* 0x000fec0000010000 */
[----:B---3--:R-:W3:Y:S01]  /*e000*/  LDS.64 R10, [UR5+0x98] ;  /* 0x00009805ff0a7984 */ /* 0x008ee20008000a00 */
[----:B------:R-:W3:Y:S02]  /*e010*/  LDCU UR5, c[0x0][0x42c] ;  /* 0x00008580ff0577ac */ /* 0x000ee40008000800 */
[----:B---3--:R-:W-:Y:S01]  /*e020*/  FMUL.FTZ R0, R10, UR5 ;  /* 0x000000050a007c20 */ /* 0x008fe20008410000 */
[----:B012---:R-:W-:-:S07]  /*e030*/  FMUL.FTZ R3, R11, UR5 ;  /* 0x000000050b037c20 */ /* 0x007fce0008410000 */
.L_x_197:
[----:B------:R-:W-:-:S05]  /*e040*/  LEA R13, R14, UR15, 0x2 ;  /* 0x0000000f0e0d7c11 */ /* 0x000fca000f8e10ff */
[----:B0-----:R-:W2:Y:S04]  /*e050*/  LDL.64 R10, [R13+0x10] ;  /* 0x000010000d0a7983 */ /* 0x001ea80000100a00 */
[----:B------:R-:W3:Y:S01]  /*e060*/  LDL.64 R4, [R13+0x90] ;  /* 0x000090000d047983 */ /* 0x000ee20000100a00 */
[----:B------:R-:W-:Y:S01]  /*e070*/  SHF.R.U32.HI R22, RZ, 0x5, R2 ;  /* 0x00000005ff167819 */ /* 0x000fe20000011602 */
[----:B------:R-:W-:Y:S01]  /*e080*/  BSSY.RECONVERGENT B0, `(.L_x_192) ;  /* 0x0000038000007945 */ /* 0x000fe20003800200 */
[----:B------:R-:W-:-:S05]  /*e090*/  MOV R25, UR13 ;  /* 0x0000000d00197c02 */ /* 0x000fca0008000f00 */
[----:B------:R-:W-:-:S05]  /*e0a0*/  IMAD R25, R25, UR20, R22 ;  /* 0x0000001419197c24 */ /* 0x000fca000f8e0216 */
[----:B------:R-:W-:-:S04]  /*e0b0*/  LEA R25, R14, R25, 0x4 ;  /* 0x000000190e197211 */ /* 0x000fc800078e20ff */
[----:B------:R-:W-:Y:S02]  /*e0c0*/  ISETP.GE.U32.AND P0, PT, R25, UR18, PT ;  /* 0x0000001219007c0c */ /* 0x000fe4000bf06070 */
[C---:B--2---:R-:W-:Y:S02]  /*e0d0*/  SHF.L.U32 R12, R10.reuse, 0x10, RZ ;  /* 0x000000100a0c7819 */ /* 0x044fe400000006ff */
[----:B------:R-:W-:Y:S02]  /*e0e0*/  PRMT R10, R10, 0x7632, R10 ;  /* 0x000076320a0a7816 */ /* 0x000fe4000000000a */
[----:B---3--:R-:W-:Y:S01]  /*e0f0*/  SHF.L.U32 R13, R4, 0x10, RZ ;  /* 0x00000010040d7819 */ /* 0x008fe200000006ff */
[----:B------:R-:W-:Y:S01]  /*e100*/  FADD.FTZ R12, R12, -UR16 ;  /* 0x800000100c0c7e21 */ /* 0x000fe20008010000 */
[----:B------:R-:W-:Y:S02]  /*e110*/  SHF.L.U32 R10, R10, 0x10, RZ ;  /* 0x000000100a0a7819 */ /* 0x000fe400000006ff */
[----:B------:R-:W-:Y:S01]  /*e120*/  PRMT R4, R4, 0x7632, R4 ;  /* 0x0000763204047816 */ /* 0x000fe20000000004 */
[----:B------:R-:W-:-:S02]  /*e130*/  FMUL.FTZ R23, R12, UR17 ;  /* 0x000000110c177c20 */ /* 0x000fc40008410000 */
[----:B------:R-:W-:Y:S01]  /*e140*/  FADD.FTZ R10, R10, -UR16 ;  /* 0x800000100a0a7e21 */ /* 0x000fe20008010000 */
[----:B------:R-:W-:Y:S01]  /*e150*/  SHF.L.U32 R4, R4, 0x10, RZ ;  /* 0x0000001004047819 */ /* 0x000fe200000006ff */
[----:B------:R-:W-:Y:S02]  /*e160*/  @P1 FFMA.FTZ R12, R8, R23, R6 ;  /* 0x00000017080c1223 */ /* 0x000fe40000010006 */
[----:B------:R-:W-:Y:S02]  /*e170*/  FMUL.FTZ R20, R10, UR17 ;  /* 0x000000110a147c20 */ /* 0x000fe40008410000 */
[----:B------:R-:W-:Y:S02]  /*e180*/  @P1 FMUL.FTZ R15, R12, -1.4426950216293334961 ;  /* 0xbfb8aa3b0c0f1820 */ /* 0x000fe40000410000 */
[----:B------:R-:W-:-:S04]  /*e190*/  @P1 FFMA.FTZ R10, R9, R20, R7 ;  /* 0x00000014090a1223 */ /* 0x000fc80000010007 */
[----:B------:R-:W-:Y:S01]  /*e1a0*/  @P1 FMUL.FTZ R17, R10, -1.4426950216293334961 ;  /* 0xbfb8aa3b0a111820 */ /* 0x000fe20000410000 */
[----:B------:R-:W0:Y:S05]  /*e1b0*/  @P1 MUFU.EX2 R15, R15 ;  /* 0x0000000f000f1308 */ /* 0x000e2a0000000800 */
[----:B------:R-:W1:Y:S01]  /*e1c0*/  @P1 MUFU.EX2 R17, R17 ;  /* 0x0000001100111308 */ /* 0x000e620000000800 */
[----:B0-----:R-:W-:Y:S01]  /*e1d0*/  @P1 FADD.FTZ R16, R15, 1 ;  /* 0x3f8000000f101421 */ /* 0x001fe20000010000 */
[----:B-1----:R-:W-:-:S05]  /*e1e0*/  @P1 FADD.FTZ R18, R17, 1 ;  /* 0x3f80000011121421 */ /* 0x002fca0000010000 */
[----:B------:R-:W0:Y:S08]  /*e1f0*/  @P1 MUFU.RCP R16, R16 ;  /* 0x0000001000101308 */ /* 0x000e300000001000 */
[----:B------:R1:W2:Y:S02]  /*e200*/  @P1 MUFU.RCP R19, R18 ;  /* 0x0000001200131308 */ /* 0x0002a40000001000 */
[----:B-1----:R-:W-:Y:S01]  /*e210*/  SHF.R.S32.HI R18, RZ, 0x1f, R25 ;  /* 0x0000001fff127819 */ /* 0x002fe20000011419 */
[----:B0-----:R-:W-:Y:S01]  /*e220*/  @P1 FADD.FTZ R21, -R16, 1 ;  /* 0x3f80000010151421 */ /* 0x001fe20000010100 */
[----:B------:R-:W-:-:S02]  /*e230*/  @P1 FMUL.FTZ R16, R13, R16 ;  /* 0x000000100d101220 */ /* 0x000fc40000410000 */
[----:B------:R-:W-:Y:S01]  /*e240*/  ISETP.GE.AND.EX P0, PT, R18, UR19, PT, P0 ;  /* 0x0000001312007c0c */ /* 0x000fe2000bf06300 */
[----:B------:R-:W-:Y:S01]  /*e250*/  @P1 FFMA.FTZ R21, R12, R21, 1 ;  /* 0x3f8000000c151423 */ /* 0x000fe20000010015 */
[----:B------:R-:W-:Y:S01]  /*e260*/  PRMT R12, R11, 0x7632, R12 ;  /* 0x000076320b0c7816 */ /* 0x000fe2000000000c */
[----:B--2---:R-:W-:Y:S01]  /*e270*/  @P1 FADD.FTZ R15, -R19, 1 ;  /* 0x3f800000130f1421 */ /* 0x004fe20000010100 */
[----:B------:R-:W-:Y:S01]  /*e280*/  @P1 FMUL.FTZ R19, R4, R19 ;  /* 0x0000001304131220 */ /* 0x000fe20000410000 */
[----:B------:R-:W-:Y:S01]  /*e290*/  @P1 FMUL.FTZ R13, R16, R21 ;  /* 0x00000015100d1220 */ /* 0x000fe20000410000 */
[----:B------:R-:W-:Y:S01]  /*e2a0*/  SHF.L.U32 R17, R12, 0x10, RZ ;  /* 0x000000100c117819 */ /* 0x000fe200000006ff */
[----:B------:R-:W-:Y:S01]  /*e2b0*/  @P1 FFMA.FTZ R10, R10, R15, 1 ;  /* 0x3f8000000a0a1423 */ /* 0x000fe2000001000f */
[C-C-:B------:R-:W-:Y:S01]  /*e2c0*/  FFMA.FTZ R15, R0.reuse, R23, R3.reuse ;  /* 0x00000017000f7223 */ /* 0x140fe20000010003 */
[----:B------:R-:W-:Y:S02]  /*e2d0*/  SHF.L.U32 R16, R11, 0x10, RZ ;  /* 0x000000100b107819 */ /* 0x000fe400000006ff */
[----:B------:R-:W-:Y:S01]  /*e2e0*/  @P1 FMUL.FTZ R4, R19, R10 ;  /* 0x0000000a13041220 */ /* 0x000fe20000410000 */
[----:B------:R-:W-:Y:S01]  /*e2f0*/  FFMA.FTZ R10, R0, R20, R3 ;  /* 0x00000014000a7223 */ /* 0x000fe20000010003 */
[----:B------:R-:W-:Y:S01]  /*e300*/  FFMA.FTZ R15, R8, R13, -R15 ;  /* 0x0000000d080f7223 */ /* 0x000fe2000001080f */
[----:B------:R-:W-:-:S02]  /*e310*/  IADD3 R23, PT, PT, R25, 0x10, RZ ;  /* 0x0000001019177810 */ /* 0x000fc40007ffe0ff */
[----:B------:R-:W-:Y:S01]  /*e320*/  FFMA.FTZ R12, R9, R4, -R10 ;  /* 0x00000004090c7223 */ /* 0x000fe2000001080a */
[----:B------:R-:W-:Y:S06]  /*e330*/  @P0 BRA `(.L_x_193) ;  /* 0x0000000000300947 */ /* 0x000fec0003800000 */
[----:B-----5:R-:W-:Y:S01]  /*e340*/  MOV R10, R38 ;  /* 0x00000026000a7202 */ /* 0x020fe20000000f00 */
[----:B------:R-:W-:Y:S01]  /*e350*/  IMAD R4, R18, UR22, RZ ;  /* 0x0000001612047c24 */ /* 0x000fe2000f8e02ff */
[----:B------:R-:W-:Y:S01]  /*e360*/  MOV R11, R41 ;  /* 0x00000029000b7202 */ /* 0x000fe20000000f00 */
[----:B------:R-:W-:Y:S02]  /*e370*/  FMUL.FTZ R15, R15, UR17 ;  /* 0x000000110f0f7c20 */ /* 0x000fe40008410000 */
[C---:B------:R-:W-:Y:S02]  /*e380*/  IMAD R13, R25.reuse, UR23, R4 ;  /* 0x00000017190d7c24 */ /* 0x040fe4000f8e0204 */
[----:B------:R-:W-:Y:S01]  /*e390*/  FMUL.FTZ R4, R12, UR17 ;  /* 0x000000110c047c20 */ /* 0x000fe20008410000 */
[----:B------:R-:W-:-:S05]  /*e3a0*/  IMAD.WIDE.U32 R10, R25, UR22, R10 ;  /* 0x00000016190a7c25 */ /* 0x000fca000f8e000a */
[----:B------:R-:W-:Y:S02]  /*e3b0*/  IADD3 R11, PT, PT, R11, R13, RZ ;  /* 0x0000000d0b0b7210 */ /* 0x000fe40007ffe0ff */
[----:B------:R-:W-:-:S04]  /*e3c0*/  LEA R12, P0, R10, UR6, 0x1 ;  /* 0x000000060a0c7c11 */ /* 0x000fc8000f8008ff */
[----:B------:R-:W-:Y:S02]  /*e3d0*/  LEA.HI.X R13, R10, UR7, R11, 0x1, P0 ;  /* 0x000000070a0d7c11 */ /* 0x000fe400080f0c0b */
[----:B------:R-:W-:-:S05]  /*e3e0*/  F2FP.BF16.F32.PACK_AB R11, R4, R15 ;  /* 0x0000000f040b723e */ /* 0x000fca00000010ff */
[----:B------:R0:W-:Y:S02]  /*e3f0*/  STG.E desc[UR10][R12.64], R11 ;  /* 0x0000000b0c007986 */ /* 0x0001e4000c10190a */
.L_x_193:
[----:B------:R-:W-:Y:S05]  /*e400*/  BSYNC.RECONVERGENT B0 ;  /* 0x0000000000007941 */ /* 0x000fea0003800200 */
.L_x_192:
[----:B------:R-:W-:Y:S01]  /*e410*/  ISETP.NE.AND P1, PT, RZ, UR12, PT ;  /* 0x0000000cff007c0c */ /* 0x000fe2000bf25270 */
[----:B------:R-:W-:Y:S01]  /*e420*/  FADD.FTZ R16, R16, -UR16 ;  /* 0x8000001010107e21 */ /* 0x000fe20008010000 */
[----:B------:R-:W-:Y:S01]  /*e430*/  FADD.FTZ R17, R17, -UR16 ;  /* 0x8000001011117e21 */ /* 0x000fe20008010000 */
[----:B------:R-:W-:Y:S02]  /*e440*/  ISETP.GE.U32.AND P0, PT, R23, UR18, PT ;  /* 0x0000001217007c0c */ /* 0x000fe4000bf06070 */
[----:B0-----:R-:W-:Y:S01]  /*e450*/  FMUL.FTZ R11, R16, UR17 ;  /* 0x00000011100b7c20 */ /* 0x001fe20008410000 */
[----:B------:R-:W-:Y:S01]  /*e460*/  SHF.R.S32.HI R22, RZ, 0x1f, R23 ;  /* 0x0000001fff167819 */ /* 0x000fe20000011417 */
[----:B------:R-:W-:Y:S01]  /*e470*/  FMUL.FTZ R16, R17, UR17 ;  /* 0x0000001111107c20 */ /* 0x000fe20008410000 */
[C---:B------:R-:W-:Y:S01]  /*e480*/  PRMT R4, R5.reuse, 0x7632, R4 ;  /* 0x0000763205047816 */ /* 0x040fe20000000004 */
[--C-:B------:R-:W-:Y:S01]  /*e490*/  FFMA.FTZ R21, R0, R11, R3.reuse ;  /* 0x0000000b00157223 */ /* 0x100fe20000010003 */
[----:B------:R-:W-:Y:S01]  /*e4a0*/  ISETP.GE.AND.EX P0, PT, R22, UR19, PT, P0 ;  /* 0x0000001316007c0c */ /* 0x000fe2000bf06300 */
[----:B------:R-:W-:Y:S01]  /*e4b0*/  FFMA.FTZ R20, R0, R16, R3 ;  /* 0x0000001000147223 */ /* 0x000fe20000010003 */
[----:B------:R-:W-:-:S02]  /*e4c0*/  SHF.L.U32 R5, R5, 0x10, RZ ;  /* 0x0000001005057819 */ /* 0x000fc400000006ff */
        /* <DEDUP_REMOVED lines=20> */
.L_x_194:
[----:B------:R-:W-:Y:S01]  /*e610*/  BSSY.RECONVERGENT B0, `(.L_x_195) ;  /* 0x0000010000007945 */ /* 0x000fe20003800200 */
[----:B------:R-:W-:Y:S01]  /*e620*/  FFMA.FTZ R21, R8, R5, -R21 ;  /* 0x0000000508157223 */ /* 0x000fe20000010815 */
[----:B------:R-:W-:Y:S02]  /*e630*/  FFMA.FTZ R12, R9, R4, -R20 ;  /* 0x00000004090c7223 */ /* 0x000fe40000010814 */
[----:B------:R-:W-:Y:S05]  /*e640*/  @P0 BRA `(.L_x_196) ;  /* 0x0000000000300947 */ /* 0x000fea0003800000 */
[----:B-----5:R-:W-:Y:S01]  /*e650*/  MOV R4, R38 ;  /* 0x0000002600047202 */ /* 0x020fe20000000f00 */
[----:B------:R-:W-:Y:S01]  /*e660*/  IMAD R10, R22, UR22, RZ ;  /* 0x00000016160a7c24 */ /* 0x000fe2000f8e02ff */
[----:B------:R-:W-:Y:S01]  /*e670*/  MOV R5, R41 ;  /* 0x0000002900057202 */ /* 0x000fe20000000f00 */
[----:B------:R-:W-:Y:S01]  /*e680*/  FMUL.FTZ R21, R21, UR17 ;  /* 0x0000001115157c20 */ /* 0x000fe20008410000 */
[----:B------:R-:W-:Y:S01]  /*e690*/  FMUL.FTZ R12, R12, UR17 ;  /* 0x000000110c0c7c20 */ /* 0x000fe20008410000 */
[C---:B------:R-:W-:Y:S02]  /*e6a0*/  IMAD R11, R23.reuse, UR23, R10 ;  /* 0x00000017170b7c24 */ /* 0x040fe4000f8e020a */
[----:B------:R-:W-:-:S05]  /*e6b0*/  IMAD.WIDE.U32 R4, R23, UR22, R4 ;  /* 0x0000001617047c25 */ /* 0x000fca000f8e0004 */
[----:B------:R-:W-:Y:S02]  /*e6c0*/  IADD3 R5, PT, PT, R5, R11, RZ ;  /* 0x0000000b05057210 */ /* 0x000fe40007ffe0ff */
[----:B------:R-:W-:-:S04]  /*e6d0*/  LEA R10, P0, R4, UR6, 0x1 ;  /* 0x00000006040a7c11 */ /* 0x000fc8000f8008ff */
[----:B------:R-:W-:Y:S02]  /*e6e0*/  LEA.HI.X R11, R4, UR7, R5, 0x1, P0 ;  /* 0x00000007040b7c11 */ /* 0x000fe400080f0c05 */
[----:B------:R-:W-:-:S05]  /*e6f0*/  F2FP.BF16.F32.PACK_AB R5, R12, R21 ;  /* 0x000000150c05723e */ /* 0x000fca00000010ff */
[----:B------:R0:W-:Y:S02]  /*e700*/  STG.E desc[UR10][R10.64], R5 ;  /* 0x000000050a007986 */ /* 0x0001e4000c10190a */
.L_x_196:
[----:B------:R-:W-:Y:S05]  /*e710*/  BSYNC.RECONVERGENT B0 ;  /* 0x0000000000007941 */ /* 0x000fea0003800200 */
.L_x_195:
[----:B------:R-:W-:-:S04]  /*e720*/  IADD3 R14, PT, PT, R14, 0x2, RZ ;  /* 0x000000020e0e7810 */ /* 0x000fc80007ffe0ff */
[----:B------:R-:W-:-:S13]  /*e730*/  ISETP.NE.AND P0, PT, R14, 0x20, PT ;  /* 0x000000200e00780c */ /* 0x000fda0003f05270 */
[----:B------:R-:W-:Y:S05]  /*e740*/  @P0 BRA `(.L_x_197) ;  /* 0xfffffff8003c0947 */ /* 0x000fea000383ffff */
[----:B------:R-:W1:Y:S01]  /*e750*/  LDCU UR5, c[0x0][0x410] ;  /* 0x00008200ff0577ac */ /* 0x000e620008000800 */
[----:B------:R-:W1:Y:S01]  /*e760*/  LDCU UR6, c[0x0][0x3e0] ;  /* 0x00007c00ff0677ac */ /* 0x000e620008000800 */
[----:B------:R-:W-:Y:S02]  /*e770*/  UIADD3 UR8, UPT, UPT, UR9, UR8, URZ ;  /* 0x0000000809087290 */ /* 0x000fe4000fffe0ff */
[----:B------:R-:W-:Y:S02]  /*e780*/  UIADD3 UR4, UPT, UPT, UR4, 0x1, URZ ;  /* 0x0000000104047890 */ /* 0x000fe4000fffe0ff */
[----:B-1----:R-:W-:-:S04]  /*e790*/  UIMAD UR5, UR5, UR6, URZ ;  /* 0x00000006050572a4 */ /* 0x002fc8000f8e02ff */
[----:B------:R-:W-:-:S09]  /*e7a0*/  UISETP.GE.AND UP0, UPT, UR8, UR5, UPT ;  /* 0x000000050800728c */ /* 0x000fd2000bf06270 */
[----:B------:R-:W-:Y:S05]  /*e7b0*/  BRA.U !UP0, `(.L_x_198) ;  /* 0xffffff19083c7547 */ /* 0x000fea000b83ffff */
.L_x_172:
[----:B------:R-:W1:Y:S01]  /*e7c0*/  S2R R9, SR_TID.X ;  /* 0x0000000000097919 */ /* 0x000e620000002100 */
[----:B------:R-:W2:Y:S01]  /*e7d0*/  LDC R4, c[0x0][0x370] ;  /* 0x0000dc00ff047b82 */ /* 0x000ea20000000800 */
[----:B------:R-:W-:Y:S07]  /*e7e0*/  BSSY.RECONVERGENT B0, `(.L_x_199) ;  /* 0x000000e000007945 */ /* 0x000fee0003800200 */
[----:B------:R-:W3:Y:S08]  /*e7f0*/  LDC R7, c[0x0][0x374] ;  /* 0x0000dd00ff077b82 */ /* 0x000ef00000000800 */
[----:B------:R-:W4:Y:S01]  /*e800*/  LDC.64 R2, c[0x0][0x3c8] ;  /* 0x0000f200ff027b82 */ /* 0x000f220000000a00 */
[----:B--2---:R-:W-:-:S02]  /*e810*/  ISETP.NE.AND P0, PT, R4, 0x1, PT ;  /* 0x000000010400780c */ /* 0x004fc40003f05270 */
[----:B-1----:R-:W-:Y:S02]  /*e820*/  ISETP.NE.AND P1, PT, R9, RZ, PT ;  /* 0x000000ff0900720c */ /* 0x002fe40003f25270 */
[----:B---3--:R-:W-:-:S04]  /*e830*/  SHF.L.U32 R0, R7, 0x1, RZ ;  /* 0x0000000107007819 */ /* 0x008fc800000006ff */
[----:B0-----:R-:W-:-:S05]  /*e840*/  SEL R5, R0, RZ, P0 ;  /* 0x000000ff00057207 */ /* 0x001fca0000000000 */
[----:B----4-:R-:W-:Y:S02]  /*e850*/  IMAD.WIDE.U32 R2, R5, 0x4, R2 ;  /* 0x0000000405027825 */ /* 0x010fe400078e0002 */
[----:B------:R-:W-:Y:S05]  /*e860*/  @P1 BRA `(.L_x_200) ;  /* 0x0000000000141947 */ /* 0x000fea0003800000 */
[----:B------:R-:W-:Y:S01]  /*e870*/  HFMA2 R5, -RZ, RZ, 0, 5.9604644775390625e-08 ;  /* 0x00000001ff057431 */ /* 0x000fe200000001ff */
[----:B------:R-:W-:Y:S06]  /*e880*/  MEMBAR.ALL.GPU ;  /* 0x0000000000007992 */ /* 0x000fec000000a000 */
[----:B------:R-:W-:-:S00]  /*e890*/  ERRBAR ;  /* 0x00000000000079ab */ /* 0x000fc00000000000 */
[----:B------:R-:W-:Y:S06]  /*e8a0*/  CGAERRBAR ;  /* 0x00000000000075ab */ /* 0x000fec0000000000 */
[----:B------:R0:W-:Y:S02]  /*e8b0*/  REDG.E.ADD.S32.STRONG.GPU desc[UR10][R2.64], R5 ;  /* 0x000000050200798e */ /* 0x0001e4000c12e30a */
.L_x_200:
[----:B------:R-:W-:Y:S05]  /*e8c0*/  BSYNC.RECONVERGENT B0 ;  /* 0x0000000000007941 */ /* 0x000fea0003800200 */
.L_x_199:
        /* <DEDUP_REMOVED lines=11> */
.L_x_202:
[----:B------:R-:W2:Y:S04]  /*e980*/  LDG.E.STRONG.GPU R5, desc[UR10][R2.64] ;  /* 0x0000000a02057981 */ /* 0x000ea8000c1ef900 */
[----:B--2---:R-:W-:Y:S01]  /*e990*/  CCTL.IVALL ;  /* 0x00000000ff00798f */ /* 0x004fe20002000000 */
[----:B------:R-:W-:Y:S05]  /*e9a0*/  YIELD ;  /* 0x0000000000007946 */ /* 0x000fea0003800000 */
[----:B------:R-:W-:-:S13]  /*e9b0*/  ISETP.NE.AND P0, PT, R5, R0, PT ;  /* 0x000000000500720c */ /* 0x000fda0003f05270 */
[----:B------:R-:W-:Y:S05]  /*e9c0*/  @P0 BRA `(.L_x_202) ;  /* 0xfffffffc00ec0947 */ /* 0x000fea000383ffff */
.L_x_201:
        /* <DEDUP_REMOVED lines=61> */
.L_x_205:
        /* <DEDUP_REMOVED lines=29> */
.L_x_204:
[----:B------:R-:W-:Y:S05]  /*ef70*/  BSYNC.RECONVERGENT B0 ;  /* 0x0000000000007941 */ /* 0x000fea0003800200 */
.L_x_203:
[----:B------:R-:W-:Y:S05]  /*ef80*/  @!P0 EXIT ;  /* 0x000000000000894d */ /* 0x000fea0003800000 */
[----:B-----5:R-:W-:Y:S01]  /*ef90*/  SHF.L.U64.HI R39, R26, 0x2, R35 ;  /* 0x000000021a277819 */ /* 0x020fe20000010223 */
[----:B------:R-:W1:Y:S01]  /*efa0*/  LDCU.64 UR4, c[0x0][0x3d8] ;  /* 0x00007b00ff0477ac */ /* 0x000e620008000a00 */
[C---:B------:R-:W-:Y:S02]  /*efb0*/  SHF.L.U64.HI R33, R32.reuse, 0x2, R33 ;  /* 0x0000000220217819 */ /* 0x040fe40000010221 */
[----:B------:R-:W-:Y:S01]  /*efc0*/  SHF.L.U32 R31, R32, 0x2, RZ ;  /* 0x00000002201f7819 */ /* 0x000fe200000006ff */
[----:B------:R-:W2:Y:S01]  /*efd0*/  LDCU.64 UR6, c[0x0][0x388] ;  /* 0x00007100ff0677ac */ /* 0x000ea20008000a00 */
[----:B------:R-:W-:Y:S02]  /*efe0*/  SHF.L.U32 R41, R26, 0x2, RZ ;  /* 0x000000021a297819 */ /* 0x000fe400000006ff */
[C---:B------:R-:W-:Y:S01]  /*eff0*/  SHF.L.U64.HI R35, R0.reuse, 0x2, R3 ;  /* 0x0000000200237819 */ /* 0x040fe20000010203 */
[----:B------:R-:W3:Y:S01]  /*f000*/  LDCU.64 UR8, c[0x0][0x390] ;  /* 0x00007200ff0877ac */ /* 0x000ee20008000a00 */
[----:B------:R-:W-:-:S07]  /*f010*/  SHF.L.U32 R37, R0, 0x2, RZ ;  /* 0x0000000200257819 */ /* 0x000fce00000006ff */
.L_x_206:
[C---:B0-----:R-:W-:Y:S02]  /*f020*/  SHF.L.U32 R18, R5.reuse, 0x2, RZ ;  /* 0x0000000205127819 */ /* 0x041fe400000006ff */
[----:B------:R-:W-:Y:S02]  /*f030*/  SHF.L.U64.HI R2, R5, 0x2, R30 ;  /* 0x0000000205027819 */ /* 0x000fe4000001021e */
[----:B-1----:R-:W-:-:S04]  /*f040*/  IADD3 R6, P0, PT, R18, UR4, RZ ;  /* 0x0000000412067c10 */ /* 0x002fc8000ff1e0ff */
[----:B------:R-:W-:Y:S02]  /*f050*/  IADD3.X R7, PT, PT, R2, UR5, RZ, P0, !PT ;  /* 0x0000000502077c10 */ /* 0x000fe400087fe4ff */
[C---:B------:R-:W-:Y:S02]  /*f060*/  IADD3 R8, P0, PT, R6.reuse, R37, RZ ;  /* 0x0000002506087210 */ /* 0x040fe40007f1e0ff */
[C---:B----4-:R-:W-:Y:S01]  /*f070*/  IADD3 R12, P1, PT, R6.reuse, R41, RZ ;  /* 0x00000029060c7210 */ /* 0x050fe20007f3e0ff */
        /* <DEDUP_REMOVED lines=13> */
[----:B--2---:R-:W-:Y:S02]  /*f150*/  IADD3 R14, P0, PT, R16, UR6, RZ ;  /* 0x00000006100e7c10 */ /* 0x004fe4000ff1e0ff */
[----:B------:R-:W-:Y:S02]  /*f160*/  LOP3.LUT R2, R2, 0x3, RZ, 0xc0, !PT ;  /* 0x0000000302027812 */ /* 0x000fe400078ec0ff */
[----:B---3--:R-:W-:Y:S02]  /*f170*/  IADD3 R16, P1, PT, R16, UR8, RZ ;  /* 0x0000000810107c10 */ /* 0x008fe4000ff3e0ff */
        /* <DEDUP_REMOVED lines=60> */
.L_x_207:
        /* <DEDUP_REMOVED lines=12> */
.L_x_4499:


//--------------------- .text._Z35group_norm_nhwc_bwd_one_pass_kernelI11Bf16IOBf16WLi64ELi64ELi512EEv26Group_norm_nhwc_bwd_params --------------------------
	.section	.text._Z35group_norm_nhwc_bwd_one_pass_kernelI11Bf16IOBf16WLi64ELi64ELi512EEv26Group_norm_nhwc_bwd_params,"ax",@progbits
	.align	128
        .global         _Z35group_norm_nhwc_bwd_one_pass_kernelI11Bf16IOBf16WLi64ELi64ELi512EEv26Group_norm_nhwc_bwd_params
        .type           _Z35group_norm_nhwc_bwd_one_pass_kernelI11Bf16IOBf16WLi64ELi64ELi512EEv26Group_norm_nhwc_bwd_params,@function
        .size           _Z35group_norm_nhwc_bwd_one_pass_kernelI11Bf16IOBf16WLi64ELi64ELi512EEv26Group_norm_nhwc_bwd_params,(.L_x_4500 - _Z35group_norm_nhwc_bwd_one_pass_kernelI11Bf16IOBf16WLi64ELi64ELi512EEv26Group_norm_nhwc_bwd_params)
        .other          _Z35group_norm_nhwc_bwd_one_pass_kernelI11Bf16IOBf16WLi64ELi64ELi512EEv26Group_norm_nhwc_bwd_params,@"STO_CUDA_ENTRY STV_DEFAULT"
_Z35group_norm_nhwc_bwd_one_pass_kernelI11Bf16IOBf16WLi64ELi64ELi512EEv26Group_norm_nhwc_bwd_params:
.text._Z35group_norm_nhwc_bwd_one_pass_kernelI11Bf16IOBf16WLi64ELi64ELi512EEv26Group_norm_nhwc_bwd_params:
        /* <DEDUP_REMOVED lines=11> */
.L_x_239:
[----:B------:R-:W1:Y:S01]  /*00b0*/  LDC R8, c[0x0][0x410] ;  /* 0x00010400ff087b82 */ /* 0x000e620000000800 */
[----:B0-2---:R-:W2:Y:S01]  /*00c0*/  S2R R2, SR_TID.X ;  /* 0x0000000000027919 */ /* 0x005ea20000002100 */
[----:B------:R-:W3:Y:S01]  /*00d0*/  LDCU UR4, c[0x0][0x41c] ;  /* 0x00008380ff0477ac */ /* 0x000ee20008000800 */
[----:B------:R-:W-:Y:S01]  /*00e0*/  ISETP.GE.AND P3, PT, R35, RZ, PT ;  /* 0x000000ff2300720c */ /* 0x000fe20003f66270 */
[----:B------:R-:W4:Y:S01]  /*00f0*/  LDCU.128 UR8, c[0x0][0x400] ;  /* 0x00008000ff0877ac */ /* 0x000f220008000c00 */
[----:B------:R-:W5:Y:S01]  /*0100*/  LDCU.U8 UR5, c[0x0][0x414] ;  /* 0x00008280ff0577ac */ /* 0x000f620008000000 */
[----:B-1----:R-:W-:-:S04]  /*0110*/  IABS R7, R8 ;  /* 0x0000000800077213 */ /* 0x002fc80000000000 */
[----:B------:R-:W1:Y:S08]  /*0120*/  I2F.RP R6, R7 ;  /* 0x0000000700067306 */ /* 0x000e700000209400 */
[----:B-1----:R-:W1:Y:S02]  /*0130*/  MUFU.RCP R6, R6 ;  /* 0x0000000600067308 */ /* 0x002e640000001000 */
[----:B-1----:R-:W-:-:S02]  /*0140*/  IADD3 R4, PT, PT, R6, 0xffffffe, RZ ;  /* 0x0ffffffe06047810 */ /* 0x002fc40007ffe0ff */
[----:B------:R-:W-:-:S04]  /*0150*/  IABS R6, R35 ;  /* 0x0000002300067213 */ /* 0x000fc80000000000 */
[----:B------:R1:W3:Y:S02]  /*0160*/  F2I.FTZ.U32.TRUNC.NTZ R5, R4 ;  /* 0x0000000400057305 */ /* 0x0002e4000021f000 */
[----:B-1----:R-:W-:Y:S02]  /*0170*/  MOV R4, RZ ;  /* 0x000000ff00047202 */ /* 0x002fe40000000f00 */
[----:B---3--:R-:W-:-:S05]  /*0180*/  IADD3 R10, PT, PT, RZ, -R5, RZ ;  /* 0x80000005ff0a7210 */ /* 0x008fca0007ffe0ff */
[----:B------:R-:W-:-:S04]  /*0190*/  IMAD R3, R10, R7, RZ ;  /* 0x000000070a037224 */ /* 0x000fc800078e02ff */
[----:B------:R-:W-:Y:S02]  /*01a0*/  IMAD.HI.U32 R5, R5, R3, R4 ;  /* 0x0000000305057227 */ /* 0x000fe400078e0004 */
[----:B------:R-:W1:Y:S04]  /*01b0*/  S2R R3, SR_CTAID.X ;  /* 0x0000000000037919 */ /* 0x000e680000002500 */
[----:B------:R-:W-:-:S05]  /*01c0*/  IMAD.HI.U32 R5, R5, R6, RZ ;  /* 0x0000000605057227 */ /* 0x000fca00078e00ff */
[----:B------:R-:W-:-:S05]  /*01d0*/  IADD3 R4, PT, PT, -R5, RZ, RZ ;  /* 0x000000ff05047210 */ /* 0x000fca0007ffe1ff */
[----:B------:R-:W-:Y:S01]  /*01e0*/  IMAD R4, R7, R4, R6 ;  /* 0x0000000407047224 */ /* 0x000fe200078e0206 */
[----:B--2---:R-:W-:-:S04]  /*01f0*/  SHF.R.U32.HI R6, RZ, 0x5, R2 ;  /* 0x00000005ff067819 */ /* 0x004fc80000011602 */
[----:B------:R-:W-:-:S13]  /*0200*/  ISETP.GT.U32.AND P2, PT, R7, R4, PT ;  /* 0x000000040700720c */ /* 0x000fda0003f44070 */
[-C--:B------:R-:W-:Y:S01]  /*0210*/  @!P2 IADD3 R4, PT, PT, R4, -R7.reuse, RZ ;  /* 0x800000070404a210 */ /* 0x080fe20007ffe0ff */
[----:B-1----:R-:W-:Y:S01]  /*0220*/  IMAD R27, R3, UR4, R6 ;  /* 0x00000004031b7c24 */ /* 0x002fe2000f8e0206 */
[----:B------:R-:W-:Y:S02]  /*0230*/  LOP3.LUT R6, R35, R8, RZ, 0x3c, !PT ;  /* 0x0000000823067212 */ /* 0x000fe400078e3cff */
[----:B------:R-:W-:Y:S02]  /*0240*/  ISETP.GE.U32.AND P1, PT, R4, R7, PT ;  /* 0x000000070400720c */ /* 0x000fe40003f26070 */
[----:B------:R-:W-:Y:S02]  /*0250*/  ISETP.GE.AND P5, PT, R6, RZ, PT ;  /* 0x000000ff0600720c */ /* 0x000fe40003fa6270 */
[----:B----4-:R-:W-:Y:S02]  /*0260*/  ISETP.GE.U32.AND P0, PT, R27, UR8, PT ;  /* 0x000000081b007c0c */ /* 0x010fe4000bf06070 */
[----:B------:R-:W-:-:S02]  /*0270*/  SHF.R.S32.HI R15, RZ, 0x1f, R27 ;  /* 0x0000001fff0f7819 */ /* 0x000fc4000001141b */
[-C--:B------:R-:W-:Y:S02]  /*0280*/  ISETP.GT.U32.AND P4, PT, R7, R4.reuse, PT ;  /* 0x000000040700720c */ /* 0x080fe40003f84070 */
[----:B------:R-:W-:Y:S02]  /*0290*/  @!P2 IADD3 R5, PT, PT, R5, 0x1, RZ ;  /* 0x000000010505a810 */ /* 0x000fe40007ffe0ff */
[----:B------:R-:W-:Y:S02]  /*02a0*/  IADD3 R7, PT, PT, R4, -R7, RZ ;  /* 0x8000000704077210 */ /* 0x000fe40007ffe0ff */
[----:B------:R-:W-:Y:S02]  /*02b0*/  ISETP.GE.AND.EX P0, PT, R15, UR9, PT, P0 ;  /* 0x000000090f007c0c */ /* 0x000fe4000bf06300 */
[----:B------:R-:W-:Y:S02]  /*02c0*/  @P1 IADD3 R5, PT, PT, R5, 0x1, RZ ;  /* 0x0000000105051810 */ /* 0x000fe40007ffe0ff */
[----:B------:R-:W-:-:S02]  /*02d0*/  SEL R4, R7, R4, !P4 ;  /* 0x0000000407047207 */ /* 0x000fc40006000000 */
[----:B------:R-:W-:Y:S02]  /*02e0*/  IADD3 R14, PT, PT, R27, 0x10, RZ ;  /* 0x000000101b0e7810 */ /* 0x000fe40007ffe0ff */
[----:B------:R-:W-:Y:S02]  /*02f0*/  ISETP.NE.AND P2, PT, R8, RZ, PT ;  /* 0x000000ff0800720c */ /* 0x000fe40003f45270 */
[----:B------:R-:W-:Y:S02]  /*0300*/  LOP3.LUT R7, RZ, R8, RZ, 0x33, !PT ;  /* 0x00000008ff077212 */ /* 0x000fe400078e33ff */
[----:B------:R-:W-:Y:S01]  /*0310*/  @!P5 IADD3 R5, PT, PT, -R5, RZ, RZ ;  /* 0x000000ff0505d210 */ /* 0x000fe20007ffe1ff */
[----:B------:R-:W1:Y:S01]  /*0320*/  @!P0 LDC.64 R8, c[0x0][0x3f8] ;  /* 0x0000fe00ff088b82 */ /* 0x000e620000000a00 */
[----:B------:R-:W-:Y:S02]  /*0330*/  @!P3 IADD3 R4, PT, PT, -R4, RZ, RZ ;  /* 0x000000ff0404b210 */ /* 0x000fe40007ffe1ff */
[----:B------:R-:W-:-:S02]  /*0340*/  ISETP.GE.U32.AND P1, PT, R14, UR8, PT ;  /* 0x000000080e007c0c */ /* 0x000fc4000bf26070 */
[----:B------:R-:W-:Y:S02]  /*0350*/  SHF.R.S32.HI R21, RZ, 0x1f, R14 ;  /* 0x0000001fff157819 */ /* 0x000fe4000001140e */
[C---:B------:R-:W-:Y:S01]  /*0360*/  SEL R11, R7.reuse, R5, !P2 ;  /* 0x00000005070b7207 */ /* 0x040fe20005000000 */
[----:B------:R-:W2:Y:S01]  /*0370*/  @!P0 LDC.64 R24, c[0x0][0x3a0] ;  /* 0x0000e800ff188b82 */ /* 0x000ea20000000a00 */
[----:B------:R-:W-:Y:S02]  /*0380*/  SEL R49, R7, R4, !P2 ;  /* 0x0000000407317207 */ /* 0x000fe40005000000 */
[----:B------:R-:W-:Y:S02]  /*0390*/  ISETP.GE.AND.EX P1, PT, R21, UR9, PT, P1 ;  /* 0x0000000915007c0c */ /* 0x000fe4000bf26310 */
[----:B------:R-:W-:Y:S02]  /*03a0*/  SHF.R.S32.HI R4, RZ, 0x1f, R11 ;  /* 0x0000001fff047819 */ /* 0x000fe4000001140b */
[----:B------:R-:W-:Y:S01]  /*03b0*/  SHF.L.U32 R6, R2, 0x1, RZ ;  /* 0x0000000102067819 */ /* 0x000fe200000006ff */
[----:B------:R-:W3:Y:S01]  /*03c0*/  @!P0 LDC.64 R18, c[0x0][0x398] ;  /* 0x0000e600ff128b82 */ /* 0x000ee20000000a00 */
[----:B------:R-:W-:Y:S01]  /*03d0*/  SHF.L.U32 R5, R49, 0x6, RZ ;  /* 0x0000000631057819 */ /* 0x000fe200000006ff */
[----:B------:R-:W-:Y:S01]  /*03e0*/  IMAD R10, R4, UR10, RZ ;  /* 0x0000000a040a7c24 */ /* 0x000fe2000f8e02ff */
[----:B-----5:R-:W-:-:S02]  /*03f0*/  ISETP.NE.AND P4, PT, RZ, UR5, PT ;  /* 0x00000005ff007c0c */ /* 0x020fc4000bf85270 */
[----:B------:R-:W-:Y:S01]  /*0400*/  LOP3.LUT R6, R5, 0x3e, R6, 0xf8, !PT ;  /* 0x0000003e05067812 */ /* 0x000fe200078ef806 */
[----:B------:R-:W-:Y:S01]  /*0410*/  IMAD R53, R11, UR11, R10 ;  /* 0x0000000b0b357c24 */ /* 0x000fe2000f8e020a */
[----:B------:R-:W-:Y:S01]  /*0420*/  SHF.R.S32.HI R7, RZ, 0x1f, R5 ;  /* 0x0000001fff077819 */ /* 0x000fe20000011405 */
[----:B-1----:R-:W-:Y:S01]  /*0430*/  @!P0 IMAD R16, R15, R8, RZ ;  /* 0x000000080f108224 */ /* 0x002fe200078e02ff */
[----:B------:R-:W1:Y:S01]  /*0440*/  @!P1 LDC.64 R4, c[0x0][0x3f8] ;  /* 0x0000fe00ff049b82 */ /* 0x000e620000000a00 */
[----:B------:R-:W-:Y:S01]  /*0450*/  IADD3 R22, PT, PT, R27, 0x20, RZ ;  /* 0x000000201b167810 */ /* 0x000fe20007ffe0ff */
[----:B------:R-:W-:Y:S01]  /*0460*/  IMAD.WIDE.U32 R50, R11, UR10, R6 ;  /* 0x0000000a0b327c25 */ /* 0x000fe2000f8e0006 */
[C---:B------:R-:W-:Y:S02]  /*0470*/  IADD3 R7, PT, PT, R27.reuse, 0x30, RZ ;  /* 0x000000301b077810 */ /* 0x040fe40007ffe0ff */
[----:B------:R-:W-:Y:S01]  /*0480*/  ISETP.GE.U32.AND P2, PT, R22, UR8, PT ;  /* 0x0000000816007c0c */ /* 0x000fe2000bf46070 */
[----:B------:R-:W-:-:S02]  /*0490*/  @!P0 IMAD R15, R27, R9, R16 ;  /* 0x000000091b0f8224 */ /* 0x000fc400078e0210 */
[----:B------:R-:W4:Y:S01]  /*04a0*/  LDC.64 R10, c[0x0][0x3b8] ;  /* 0x0000ee00ff0a7b82 */ /* 0x000f220000000a00 */
[----:B------:R-:W-:Y:S02]  /*04b0*/  SHF.R.S32.HI R23, RZ, 0x1f, R22 ;  /* 0x0000001fff177819 */ /* 0x000fe40000011416 */
[----:B------:R-:W-:Y:S02]  /*04c0*/  IADD3 R53, PT, PT, R51, R53, RZ ;  /* 0x0000003533357210 */ /* 0x000fe40007ffe0ff */
[----:B------:R-:W-:Y:S02]  /*04d0*/  ISETP.GE.AND.EX P2, PT, R23, UR9, PT, P2 ;  /* 0x0000000917007c0c */ /* 0x000fe4000bf46320 */
[----:B------:R-:W-:Y:S01]  /*04e0*/  @!P0 MOV R52, R50 ;  /* 0x0000003200348202 */ /* 0x000fe20000000f00 */
[----:B------:R-:W5:Y:S01]  /*04f0*/  @P4 LDC.64 R12, c[0x0][0x3b0] ;  /* 0x0000ec00ff0c4b82 */ /* 0x000f620000000a00 */
[----:B------:R-:W-:Y:S02]  /*0500*/  ISETP.GE.U32.AND P3, PT, R7, UR8, PT ;  /* 0x0000000807007c0c */ /* 0x000fe4000bf66070 */
[----:B------:R-:W-:Y:S01]  /*0510*/  SHF.R.S32.HI R17, RZ, 0x1f, R7 ;  /* 0x0000001fff117819 */ /* 0x000fe20000011407 */
[----:B------:R-:W-:-:S03]  /*0520*/  @!P0 IMAD.WIDE.U32 R26, R27, R8, R52 ;  /* 0x000000081b1a8225 */ /* 0x000fc600078e0034 */
[----:B------:R-:W-:Y:S01]  /*0530*/  ISETP.GE.AND.EX P3, PT, R17, UR9, PT, P3 ;  /* 0x0000000911007c0c */ /* 0x000fe2000bf66330 */
[----:B------:R-:W0:Y:S01]  /*0540*/  @!P1 LDC.64 R8, c[0x0][0x3a0] ;  /* 0x0000e800ff089b82 */ /* 0x000e220000000a00 */
[----:B------:R-:W-:Y:S01]  /*0550*/  @!P0 IADD3 R15, PT, PT, R27, R15, RZ ;  /* 0x0000000f1b0f8210 */ /* 0x000fe20007ffe0ff */
[----:B-1----:R-:W-:Y:S02]  /*0560*/  @!P1 IMAD R27, R21, R4, RZ ;  /* 0x00000004151b9224 */ /* 0x002fe400078e02ff */
[----:B----4-:R-:W-:-:S04]  /*0570*/  IMAD.WIDE R10, R35, 0x8, R10 ;  /* 0x00000008230a7825 */ /* 0x010fc800078e020a */
[----:B------:R-:W1:Y:S02]  /*0580*/  @!P2 LDC.64 R20, c[0x0][0x3f8] ;  /* 0x0000fe00ff14ab82 */ /* 0x000e640000000a00 */
[----:B------:R-:W4:Y:S01]  /*0590*/  LDG.E.64 R10, desc[UR6][R10.64] ;  /* 0x000000060a0a7981 */ /* 0x000f22000c1e1b00 */
[----:B-----5:R-:W-:Y:S01]  /*05a0*/  @P4 IMAD.WIDE R12, R6, 0x2, R12 ;  /* 0x00000002060c4825 */ /* 0x020fe200078e020c */
[----:B------:R-:W-:-:S04]  /*05b0*/  @!P0 SHF.L.U32 R31, R26, 0x1, RZ ;  /* 0x000000011a1f8819 */ /* 0x000fc800000006ff */
[----:B------:R-:W5:Y:S04]  /*05c0*/  @P4 LDG.E.U16 R28, desc[UR6][R12.64] ;  /* 0x000000060c1c4981 */ /* 0x000f68000c1e1500 */
[----:B------:R3:W5:Y:S01]  /*05d0*/  @P4 LDG.E.U16 R16, desc[UR6][R12.64+0x2] ;  /* 0x000002060c104981 */ /* 0x000762000c1e1500 */
[----:B------:R-:W-:Y:S01]  /*05e0*/  @!P0 SHF.L.U64.HI R26, R26, 0x1, R15 ;  /* 0x000000011a1a8819 */ /* 0x000fe2000001020f */
[----:B------:R-:W-:Y:S01]  /*05f0*/  @!P1 IMAD R27, R14, R5, R27 ;  /* 0x000000050e1b9224 */ /* 0x000fe200078e021b */
[----:B--2---:R-:W-:Y:S02]  /*0600*/  @!P0 IADD3 R24, P5, PT, R31, R24, RZ ;  /* 0x000000181f188210 */ /* 0x004fe40007fbe0ff */
[----:B------:R-:W-:Y:S02]  /*0610*/  CS2R R32, SRZ ;  /* 0x0000000000207805 */ /* 0x000fe4000001ff00 */
[----:B------:R-:W-:-:S02]  /*0620*/  @!P2 MOV R38, R50 ;  /* 0x000000320026a202 */ /* 0x000fc40000000f00 */
[----:B------:R-:W-:Y:S02]  /*0630*/  @!P0 IADD3.X R25, PT, PT, R26, R25, RZ, P5, !PT ;  /* 0x000000191a198210 */ /* 0x000fe40002ffe4ff */
[----:B---3--:R-:W-:Y:S02]  /*0640*/  @!P1 MOV R12, R50 ;  /* 0x00000032000c9202 */ /* 0x008fe40000000f00 */
[-C--:B------:R-:W-:Y:S01]  /*0650*/  @!P1 MOV R13, R53.reuse ;  /* 0x00000035000d9202 */ /* 0x080fe20000000f00 */
[----:B-1----:R-:W-:Y:S01]  /*0660*/  @!P2 IMAD R23, R23, R20, RZ ;  /* 0x000000141717a224 */ /* 0x002fe200078e02ff */
[----:B------:R-:W-:Y:S01]  /*0670*/  @!P2 MOV R39, R53 ;  /* 0x000000350027a202 */ /* 0x000fe20000000f00 */
[----:B------:R1:W2:Y:S01]  /*0680*/  @!P0 LDG.E R33, desc[UR6][R24.64] ;  /* 0x0000000618218981 */ /* 0x0002a2000c1e1900 */
[----:B------:R-:W-:Y:S02]  /*0690*/  @!P1 IMAD.WIDE.U32 R14, R14, R4, R12 ;  /* 0x000000040e0e9225 */ /* 0x000fe400078e000c */
[----:B------:R-:W3:Y:S03]  /*06a0*/  @!P1 LDC.64 R4, c[0x0][0x398] ;  /* 0x0000e600ff049b82 */ /* 0x000ee60000000a00 */
[----:B------:R-:W-:-:S05]  /*06b0*/  @!P1 IADD3 R15, PT, PT, R15, R27, RZ ;  /* 0x0000001b0f0f9210 */ /* 0x000fca0007ffe0ff */
[----:B------:R-:W0:Y:S01]  /*06c0*/  @!P3 LDC.64 R12, c[0x0][0x3f8] ;  /* 0x0000fe00ff0cbb82 */ /* 0x000e220000000a00 */
[C---:B------:R-:W-:Y:S02]  /*06d0*/  @!P1 SHF.L.U32 R27, R14.reuse, 0x1, RZ ;  /* 0x000000010e1b9819 */ /* 0x040fe400000006ff */
[----:B------:R-:W-:Y:S02]  /*06e0*/  @!P1 SHF.L.U64.HI R40, R14, 0x1, R15 ;  /* 0x000000010e289819 */ /* 0x000fe4000001020f */
[----:B------:R-:W-:-:S03]  /*06f0*/  @!P0 IADD3 R30, P5, PT, R31, R18, RZ ;  /* 0x000000121f1e8210 */ /* 0x000fc60007fbe0ff */
[----:B------:R-:W0:Y:S01]  /*0700*/  @!P2 LDC.64 R14, c[0x0][0x3a0] ;  /* 0x0000e800ff0eab82 */ /* 0x000e220000000a00 */
[----:B------:R-:W-:Y:S01]  /*0710*/  @!P0 IADD3.X R31, PT, PT, R26, R19, RZ, P5, !PT ;  /* 0x000000131a1f8210 */ /* 0x000fe20002ffe4ff */
[C---:B------:R-:W-:Y:S02]  /*0720*/  @!P2 IMAD R29, R22.reuse, R21, R23 ;  /* 0x00000015161da224 */ /* 0x040fe400078e0217 */
[----:B------:R-:W-:Y:S02]  /*0730*/  @!P2 IMAD.WIDE.U32 R38, R22, R20, R38 ;  /* 0x000000141626a225 */ /* 0x000fe400078e0026 */
[----:B------:R0:W2:Y:S02]  /*0740*/  @!P0 LDG.E R32, desc[UR6][R30.64] ;  /* 0x000000061e208981 */ /* 0x0000a4000c1e1900 */
[----:B------:R-:W0:Y:S08]  /*0750*/  @!P2 LDC.64 R18, c[0x0][0x398] ;  /* 0x0000e600ff12ab82 */ /* 0x000e300000000a00 */
[----:B-1----:R-:W1:Y:S08]  /*0760*/  @!P3 LDC.64 R24, c[0x0][0x3a0] ;  /* 0x0000e800ff18bb82 */ /* 0x002e700000000a00 */
[----:B------:R-:W1:Y:S01]  /*0770*/  @!P3 LDC.64 R22, c[0x0][0x398] ;  /* 0x0000e600ff16bb82 */ /* 0x000e620000000a00 */
[----:B---3--:R-:W-:-:S07]  /*0780*/  @!P1 IADD3 R26, P0, PT, R27, R4, RZ ;  /* 0x000000041b1a9210 */ /* 0x008fce0007f1e0ff */
[----:B------:R-:W3:Y:S01]  /*0790*/  LDC.64 R20, c[0x0][0x3a8] ;  /* 0x0000ea00ff147b82 */ /* 0x000ee20000000a00 */
[----:B------:R-:W-:Y:S01]  /*07a0*/  @!P2 IADD3 R29, PT, PT, R39, R29, RZ ;  /* 0x0000001d271da210 */ /* 0x000fe20007ffe0ff */
[----:B0-----:R-:W-:Y:S01]  /*07b0*/  @!P3 IMAD R4, R17, R12, RZ ;  /* 0x0000000c1104b224 */ /* 0x001fe200078e02ff */
[----:B------:R-:W-:Y:S02]  /*07c0*/  @!P3 MOV R30, R50 ;  /* 0x00000032001eb202 */ /* 0x000fe40000000f00 */
[----:B------:R-:W-:Y:S02]  /*07d0*/  @!P3 MOV R31, R53 ;  /* 0x00000035001fb202 */ /* 0x000fe40000000f00 */
[----:B------:R-:W-:Y:S02]  /*07e0*/  @!P1 IADD3 R36, P6, PT, R27, R8, RZ ;  /* 0x000000081b249210 */ /* 0x000fe40007fde0ff */
[C---:B------:R-:W-:Y:S02]  /*07f0*/  @!P2 SHF.L.U32 R17, R38.reuse, 0x1, RZ ;  /* 0x000000012611a819 */ /* 0x040fe400000006ff */
[----:B------:R-:W-:Y:S01]  /*0800*/  @!P2 SHF.L.U64.HI R38, R38, 0x1, R29 ;  /* 0x000000012626a819 */ /* 0x000fe2000001021d */
[C---:B------:R-:W-:Y:S01]  /*0810*/  @!P3 IMAD R29, R7.reuse, R13, R4 ;  /* 0x0000000d071db224 */ /* 0x040fe200078e0204 */
[C---:B------:R-:W-:Y:S01]  /*0820*/  @!P1 IADD3.X R37, PT, PT, R40.reuse, R9, RZ, P6, !PT ;  /* 0x0000000928259210 */ /* 0x040fe200037fe4ff */
[----:B------:R-:W-:Y:S01]  /*0830*/  @!P3 IMAD.WIDE.U32 R12, R7, R12, R30 ;  /* 0x0000000c070cb225 */ /* 0x000fe200078e001e */
[----:B------:R-:W-:-:S02]  /*0840*/  @!P1 IADD3.X R27, PT, PT, R40, R5, RZ, P0, !PT ;  /* 0x00000005281b9210 */ /* 0x000fc400007fe4ff */
[----:B------:R-:W-:Y:S02]  /*0850*/  CS2R R8, SRZ ;  /* 0x0000000000087805 */ /* 0x000fe4000001ff00 */
[----:B------:R-:W-:Y:S02]  /*0860*/  CS2R R4, SRZ ;  /* 0x0000000000047805 */ /* 0x000fe4000001ff00 */
[----:B------:R-:W-:Y:S02]  /*0870*/  @!P2 IADD3 R14, P0, PT, R17, R14, RZ ;  /* 0x0000000e110ea210 */ /* 0x000fe40007f1e0ff */
[----:B------:R-:W-:Y:S02]  /*0880*/  @!P3 IADD3 R13, PT, PT, R13, R29, RZ ;  /* 0x0000001d0d0db210 */ /* 0x000fe40007ffe0ff */
[----:B------:R-:W-:Y:S01]  /*0890*/  @!P3 SHF.L.U32 R7, R12, 0x1, RZ ;  /* 0x000000010c07b819 */ /* 0x000fe200000006ff */
[----:B------:R0:W2:Y:S01]  /*08a0*/  @!P1 LDG.E R9, desc[UR6][R36.64] ;  /* 0x0000000624099981 */ /* 0x0000a2000c1e1900 */
[----:B------:R-:W-:-:S02]  /*08b0*/  @!P2 IADD3.X R15, PT, PT, R38, R15, RZ, P0, !PT ;  /* 0x0000000f260fa210 */ /* 0x000fc400007fe4ff */
[----:B------:R-:W-:Y:S01]  /*08c0*/  @!P2 IADD3 R18, P0, PT, R17, R18, RZ ;  /* 0x000000121112a210 */ /* 0x000fe20007f1e0ff */
[----:B------:R-:W2:Y:S01]  /*08d0*/  @!P1 LDG.E R4, desc[UR6][R26.64] ;  /* 0x000000061a049981 */ /* 0x000ea2000c1e1900 */
[----:B------:R-:W-:Y:S02]  /*08e0*/  @!P3 SHF.L.U64.HI R12, R12, 0x1, R13 ;  /* 0x000000010c0cb819 */ /* 0x000fe4000001020d */
[C---:B-1----:R-:W-:Y:S01]  /*08f0*/  @!P3 IADD3 R24, P1, PT, R7.reuse, R24, RZ ;  /* 0x000000180718b210 */ /* 0x042fe20007f3e0ff */
[----:B---3--:R-:W-:Y:S01]  /*0900*/  IMAD.WIDE R20, R6, 0x2, R20 ;  /* 0x0000000206147825 */ /* 0x008fe200078e0214 */
[----:B------:R-:W-:Y:S02]  /*0910*/  @!P3 IADD3 R22, P5, PT, R7, R22, RZ ;  /* 0x000000160716b210 */ /* 0x000fe40007fbe0ff */
[----:B------:R-:W-:Y:S02]  /*0920*/  CS2R R6, SRZ ;  /* 0x0000000000067805 */ /* 0x000fe4000001ff00 */
[----:B------:R-:W-:Y:S01]  /*0930*/  @!P2 IADD3.X R19, PT, PT, R38, R19, RZ, P0, !PT ;  /* 0x000000132613a210 */ /* 0x000fe200007fe4ff */
[----:B------:R-:W3:Y:S01]  /*0940*/  @!P2 LDG.E R5, desc[UR6][R14.64] ;  /* 0x000000060e05a981 */ /* 0x000ee2000c1e1900 */
[----:B------:R-:W-:-:S02]  /*0950*/  @!P3 IADD3.X R25, PT, PT, R12, R25, RZ, P1, !PT ;  /* 0x000000190c19b210 */ /* 0x000fc40000ffe4ff */
[----:B------:R-:W-:Y:S01]  /*0960*/  @!P3 IADD3.X R23, PT, PT, R12, R23, RZ, P5, !PT ;  /* 0x000000170c17b210 */ /* 0x000fe20002ffe4ff */
[----:B------:R-:W3:Y:S04]  /*0970*/  LDG.E.U16 R36, desc[UR6][R20.64] ;  /* 0x0000000614247981 */ /* 0x000ee8000c1e1500 */
[----:B------:R-:W3:Y:S04]  /*0980*/  LDG.E.U16 R13, desc[UR6][R20.64+0x2] ;  /* 0x00000206140d7981 */ /* 0x000ee8000c1e1500 */
[----:B------:R-:W3:Y:S04]  /*0990*/  @!P2 LDG.E R6, desc[UR6][R18.64] ;  /* 0x000000061206a981 */ /* 0x000ee8000c1e1900 */
[----:B------:R-:W3:Y:S04]  /*09a0*/  @!P3 LDG.E R7, desc[UR6][R24.64] ;  /* 0x000000061807b981 */ /* 0x000ee8000c1e1900 */
[----:B------:R-:W3:Y:S01]  /*09b0*/  @!P3 LDG.E R8, desc[UR6][R22.64] ;  /* 0x000000061608b981 */ /* 0x000ee2000c1e1900 */
[----:B------:R-:W-:Y:S01]  /*09c0*/  MOV R47, 0x3f800000 ;  /* 0x3f800000002f7802 */ /* 0x000fe20000000f00 */
[----:B------:R-:W-:Y:S01]  /*09d0*/  UISETP.NE.AND UP0, UPT, UR5, URZ, UPT ;  /* 0x000000ff0500728c */ /* 0x000fe2000bf05270 */
[----:B0-----:R-:W-:-:S02]  /*09e0*/  MOV R37, RZ ;  /* 0x000000ff00257202 */ /* 0x001fc40000000f00 */
[----:B------:R-:W-:Y:S01]  /*09f0*/  MOV R38, RZ ;  /* 0x000000ff00267202 */ /* 0x000fe20000000f00 */
[----:B----4-:R-:W-:-:S05]  /*0a00*/  FFMA.FTZ R11, -R10, R10, R11 ;  /* 0x0000000a0a0b7223 */ /* 0x010fca000001010b */
[----:B------:R-:W-:-:S13]  /*0a10*/  FSETP.GTU.FTZ.AND P0, PT, R11, RZ, PT ;  /* 0x000000ff0b00720b */ /* 0x000fda0003f1c000 */
[----:B------:R-:W0:Y:S01]  /*0a20*/  @P0 LDC R12, c[0x0][0x3c0] ;  /* 0x0000f000ff0c0b82 */ /* 0x000e220000000800 */
[----:B-----5:R-:W-:Y:S02]  /*0a30*/  @P4 SHF.L.U32 R37, R28, 0x10, RZ ;  /* 0x000000101c254819 */ /* 0x020fe400000006ff */
[----:B------:R-:W-:Y:S02]  /*0a40*/  @P4 SHF.L.U32 R38, R16, 0x10, RZ ;  /* 0x0000001010264819 */ /* 0x000fe400000006ff */
[----:B--2---:R-:W-:Y:S01]  /*0a50*/  PRMT R45, R33, 0x7632, R45 ;  /* 0x00007632212d7816 */ /* 0x004fe2000000002d */
[----:B0-----:R-:W-:-:S04]  /*0a60*/  @P0 FADD.FTZ R12, R11, R12 ;  /* 0x0000000c0b0c0221 */ /* 0x001fc80000010000 */
[----:B------:R0:W1:Y:S01]  /*0a70*/  @P0 MUFU.RSQ R47, R12 ;  /* 0x0000000c002f0308 */ /* 0x0000620000001400 */
[----:B------:R-:W-:Y:S02]  /*0a80*/  PRMT R46, R32, 0x7632, R46 ;  /* 0x00007632202e7816 */ /* 0x000fe4000000002e */
[----:B------:R-:W-:Y:S02]  /*0a90*/  PRMT R43, R9, 0x7632, R43 ;  /* 0x00007632092b7816 */ /* 0x000fe4000000002b */
[----:B------:R-:W-:Y:S02]  /*0aa0*/  PRMT R44, R4, 0x7632, R44 ;  /* 0x00007632042c7816 */ /* 0x000fe4000000002c */
[----:B---3--:R-:W-:Y:S02]  /*0ab0*/  PRMT R41, R5, 0x7632, R41 ;  /* 0x0000763205297816 */ /* 0x008fe40000000029 */
[----:B------:R-:W-:Y:S02]  /*0ac0*/  SHF.L.U32 R36, R36, 0x10, RZ ;  /* 0x0000001024247819 */ /* 0x000fe400000006ff */
[----:B------:R-:W-:-:S02]  /*0ad0*/  SHF.L.U32 R11, R13, 0x10, RZ ;  /* 0x000000100d0b7819 */ /* 0x000fc400000006ff */
        /* <DEDUP_REMOVED lines=9> */
[----:B------:R-:W-:Y:S01]  /*0b70*/  FADD.FTZ R16, -R10, R17 ;  /* 0x000000110a107221 */ /* 0x000fe20000010100 */
[----:B------:R-:W-:Y:S01]  /*0b80*/  SHF.L.U32 R23, R9, 0x10, RZ ;  /* 0x0000001009177819 */ /* 0x000fe200000006ff */
[----:B------:R-:W-:Y:S01]  /*0b90*/  FMUL.FTZ R17, R36, R13 ;  /* 0x0000000d24117220 */ /* 0x000fe20000410000 */
[-C--:B------:R-:W-:Y:S01]  /*0ba0*/  FMUL.FTZ R14, R14, R47.reuse ;  /* 0x0000002f0e0e7220 */ /* 0x080fe20000410000 */
[----:B------:R-:W-:Y:S01]  /*0bb0*/  FMUL.FTZ R18, R11, R12 ;  /* 0x0000000c0b127220 */ /* 0x000fe20000410000 */
[----:B------:R-:W-:Y:S01]  /*0bc0*/  FMUL.FTZ R15, R16, R47 ;  /* 0x0000002f100f7220 */ /* 0x000fe20000410000 */
[----:B------:R-:W-:Y:S01]  /*0bd0*/  FADD.FTZ R21, RZ, R17 ;  /* 0x00000011ff157221 */ /* 0x000fe20000010000 */
[----:B------:R-:W-:Y:S01]  /*0be0*/  SHF.L.U32 R19, R4, 0x10, RZ ;  /* 0x0000001004137819 */ /* 0x000fe200000006ff */
[----:B------:R-:W-:Y:S01]  /*0bf0*/  FFMA.FTZ R16, R14, R17, RZ ;  /* 0x000000110e107223 */ /* 0x000fe200000100ff */
[----:B------:R-:W-:Y:S01]  /*0c00*/  FADD.FTZ R20, -R10, R23 ;  /* 0x000000170a147221 */ /* 0x000fe20000010100 */
[----:B------:R-:W-:Y:S01]  /*0c10*/  FADD.FTZ R21, R18, R21 ;  /* 0x0000001512157221 */ /* 0x000fe20000010000 */
[----:B------:R-:W-:Y:S01]  /*0c20*/  SHF.L.U32 R17, R43, 0x10, RZ ;  /* 0x000000102b117819 */ /* 0x000fe200000006ff */
[----:B------:R-:W-:Y:S01]  /*0c30*/  FFMA.FTZ R18, R15, R18, R16 ;  /* 0x000000120f127223 */ /* 0x000fe20000010010 */
[----:B------:R-:W-:Y:S01]  /*0c40*/  FMUL.FTZ R22, R36, R19 ;  /* 0x0000001324167220 */ /* 0x000fe20000410000 */
[-C--:B------:R-:W-:Y:S01]  /*0c50*/  FMUL.FTZ R23, R20, R47.reuse ;  /* 0x0000002f14177220 */ /* 0x080fe20000410000 */
[----:B------:R-:W-:Y:S01]  /*0c60*/  SHF.L.U32 R16, R44, 0x10, RZ ;  /* 0x000000102c107819 */ /* 0x000fe200000006ff */
[----:B------:R-:W-:Y:S01]  /*0c70*/  FFMA.FTZ R20, R13, R14, RZ ;  /* 0x0000000e0d147223 */ /* 0x000fe200000100ff */
[----:B------:R-:W-:Y:S01]  /*0c80*/  SHF.L.U32 R27, R5, 0x10, RZ ;  /* 0x00000010051b7819 */ /* 0x000fe200000006ff */
[----:B------:R-:W-:Y:S01]  /*0c90*/  FFMA.FTZ R24, R23, R22, R18 ;  /* 0x0000001617187223 */ /* 0x000fe20000010012 */
[----:B------:R-:W-:Y:S01]  /*0ca0*/  FADD.FTZ R18, -R10, R17 ;  /* 0x000000110a127221 */ /* 0x000fe20000010100 */
[----:B------:R-:W-:Y:S01]  /*0cb0*/  FADD.FTZ R25, R21, R22 ;  /* 0x0000001615197221 */ /* 0x000fe20000010000 */
[----:B------:R-:W-:Y:S01]  /*0cc0*/  SHF.L.U32 R17, R6, 0x10, RZ ;  /* 0x0000001006117819 */ /* 0x000fe200000006ff */
[----:B------:R-:W-:Y:S01]  /*0cd0*/  FMUL.FTZ R22, R11, R16 ;  /* 0x000000100b167220 */ /* 0x000fe20000410000 */
[----:B------:R-:W-:Y:S01]  /*0ce0*/  FMUL.FTZ R21, R18, R47 ;  /* 0x0000002f12157220 */ /* 0x000fe20000410000 */
[----:B------:R-:W-:Y:S01]  /*0cf0*/  FADD.FTZ R14, -R10, R27 ;  /* 0x0000001b0a0e7221 */ /* 0x000fe20000010100 */
[----:B------:R-:W-:Y:S01]  /*0d00*/  FADD.FTZ R18, RZ, R13 ;  /* 0x0000000dff127221 */ /* 0x000fe20000010000 */
[----:B------:R-:W-:Y:S01]  /*0d10*/  FADD.FTZ R25, R22, R25 ;  /* 0x0000001916197221 */ /* 0x000fe20000010000 */
[----:B------:R-:W-:Y:S01]  /*0d20*/  FFMA.FTZ R13, R21, R22, R24 ;  /* 0x00000016150d7223 */ /* 0x000fe20000010018 */
[----:B------:R-:W-:Y:S01]  /*0d30*/  FMUL.FTZ R22, R36, R17 ;  /* 0x0000001124167220 */ /* 0x000fe20000410000 */
[----:B------:R-:W-:Y:S01]  /*0d40*/  FMUL.FTZ R14, R14, R47 ;  /* 0x0000002f0e0e7220 */ /* 0x000fe20000410000 */
[----:B------:R-:W-:Y:S01]  /*0d50*/  FFMA.FTZ R20, R19, R23, R20 ;  /* 0x0000001713147223 */ /* 0x000fe20000010014 */
[----:B------:R-:W-:Y:S01]  /*0d60*/  SHF.L.U32 R23, R41, 0x10, RZ ;  /* 0x0000001029177819 */ /* 0x000fe200000006ff */
[----:B------:R-:W-:Y:S01]  /*0d70*/  FADD.FTZ R18, R19, R18 ;  /* 0x0000001213127221 */ /* 0x000fe20000010000 */
[----:B------:R-:W-:Y:S01]  /*0d80*/  FFMA.FTZ R26, R14, R22, R13 ;  /* 0x000000160e1a7223 */ /* 0x000fe2000001000d */
[----:B------:R-:W-:Y:S01]  /*0d90*/  FFMA.FTZ R19, R12, R15, RZ ;  /* 0x0000000f0c137223 */ /* 0x000fe200000100ff */
[----:B------:R-:W-:Y:S01]  /*0da0*/  FADD.FTZ R13, RZ, R12 ;  /* 0x0000000cff0d7221 */ /* 0x000fe20000010000 */
[----:B------:R-:W-:Y:S01]  /*0db0*/  FADD.FTZ R25, R25, R22 ;  /* 0x0000001619197221 */ /* 0x000fe20000010000 */
[----:B------:R-:W-:Y:S01]  /*0dc0*/  FADD.FTZ R12, -R10, R23 ;  /* 0x000000170a0c7221 */ /* 0x000fe20000010100 */
[----:B------:R-:W-:Y:S01]  /*0dd0*/  SHF.L.U32 R22, R42, 0x10, RZ ;  /* 0x000000102a167819 */ /* 0x000fe200000006ff */
[C---:B------:R-:W-:Y:S01]  /*0de0*/  FADD.FTZ R13, R16.reuse, R13 ;  /* 0x0000000d100d7221 */ /* 0x040fe20000010000 */
[----:B------:R-:W-:Y:S01]  /*0df0*/  SHF.L.U32 R23, R7, 0x10, RZ ;  /* 0x0000001007177819 */ /* 0x000fe200000006ff */
        /* <DEDUP_REMOVED lines=10> */
[----:B------:R-:W-:Y:S01]  /*0ea0*/  FFMA.FTZ R20, R17, R14, R20 ;  /* 0x0000000e11147223 */ /* 0x000fe20000010014 */
[-C--:B------:R-:W-:Y:S01]  /*0eb0*/  FMUL.FTZ R27, R16, R47.reuse ;  /* 0x0000002f101b7220 */ /* 0x080fe20000410000 */
[----:B------:R-:W-:Y:S01]  /*0ec0*/  FADD.FTZ R14, -R10, R23 ;  /* 0x000000170a0e7221 */ /* 0x000fe20000010100 */
[----:B------:R-:W-:Y:S01]  /*0ed0*/  FADD.FTZ R18, R18, R17 ;  /* 0x0000001112127221 */ /* 0x000fe20000010000 */
[----:B------:R-:W-:Y:S01]  /*0ee0*/  FADD.FTZ R16, R25, R24 ;  /* 0x0000001819107221 */ /* 0x000fe20000010000 */
[----:B------:R-:W-:Y:S01]  /*0ef0*/  FMUL.FTZ R17, R11, R12 ;  /* 0x0000000c0b117220 */ /* 0x000fe20000410000 */
[----:B------:R-:W-:Y:S01]  /*0f00*/  FFMA.FTZ R23, R27, R24, R26 ;  /* 0x000000181b177223 */ /* 0x000fe2000001001a */
        /* <DEDUP_REMOVED lines=10> */
.L_x_209:
[----:B------:R-:W-:Y:S02]  /*0fb0*/  SHF.L.U32 R13, R33, 0x10, RZ ;  /* 0x00000010210d7819 */ /* 0x000fe400000006ff */
[----:B------:R-:W-:Y:S02]  /*0fc0*/  SHF.L.U32 R15, R45, 0x10, RZ ;  /* 0x000000102d0f7819 */ /* 0x000fe400000006ff */
[----:B------:R-:W-:Y:S01]  /*0fd0*/  SHF.L.U32 R17, R9, 0x10, RZ ;  /* 0x0000001009117819 */ /* 0x000fe200000006ff */
[----:B------:R-:W-:Y:S01]  /*0fe0*/  FADD.FTZ R12, -R10, R13 ;  /* 0x0000000d0a0c7221 */ /* 0x000fe20000010100 */
[----:B------:R-:W-:Y:S02]  /*0ff0*/  SHF.L.U32 R25, R43, 0x10, RZ ;  /* 0x000000102b197819 */ /* 0x000fe400000006ff */
[----:B------:R-:W-:Y:S01]  /*1000*/  SHF.L.U32 R24, R32, 0x10, RZ ;  /* 0x0000001020187819 */ /* 0x000fe200000006ff */
[----:B------:R-:W-:Y:S01]  /*1010*/  FMUL.FTZ R13, R12, R47 ;  /* 0x0000002f0c0d7220 */ /* 0x000fe20000410000 */
[C---:B------:R-:W-:Y:S01]  /*1020*/  FADD.FTZ R12, -R10.reuse, R15 ;  /* 0x0000000f0a0c7221 */ /* 0x040fe20000010100 */
[----:B------:R-:W-:Y:S01]  /*1030*/  FADD.FTZ R16, -R10, R17 ;  /* 0x000000110a107221 */ /* 0x000fe20000010100 */
[----:B------:R-:W-:Y:S01]  /*1040*/  SHF.L.U32 R27, R5, 0x10, RZ ;  /* 0x00000010051b7819 */ /* 0x000fe200000006ff */
[--C-:B------:R-:W-:Y:S01]  /*1050*/  FFMA.FTZ R15, R36, R13, R37.reuse ;  /* 0x0000000d240f7223 */ /* 0x100fe20000010025 */
[-C--:B------:R-:W-:Y:S01]  /*1060*/  FMUL.FTZ R12, R12, R47.reuse ;  /* 0x0000002f0c0c7220 */ /* 0x080fe20000410000 */
[----:B------:R-:W-:Y:S01]  /*1070*/  FMUL.FTZ R16, R16, R47 ;  /* 0x0000002f10107220 */ /* 0x000fe20000410000 */
[----:B------:R-:W-:Y:S01]  /*1080*/  SHF.L.U32 R31, R41, 0x10, RZ ;  /* 0x00000010291f7819 */ /* 0x000fe200000006ff */
[----:B------:R-:W-:Y:S01]  /*1090*/  FMUL.FTZ R14, R15, -1.4426950216293334961 ;  /* 0xbfb8aa3b0f0e7820 */ /* 0x000fe20000410000 */
[----:B------:R-:W-:Y:S01]  /*10a0*/  FFMA.FTZ R19, R11, R12, R38 ;  /* 0x0000000c0b137223 */ /* 0x000fe20000010026 */
[----:B------:R-:W-:Y:S01]  /*10b0*/  FFMA.FTZ R17, R36, R16, R37 ;  /* 0x0000001024117223 */ /* 0x000fe20000010025 */
[----:B------:R-:W-:-:S02]  /*10c0*/  SHF.L.U32 R56, R40, 0x10, RZ ;  /* 0x0000001028387819 */ /* 0x000fc400000006ff */
[----:B------:R-:W-:Y:S01]  /*10d0*/  FMUL.FTZ R22, R19, -1.4426950216293334961 ;  /* 0xbfb8aa3b13167820 */ /* 0x000fe20000410000 */
[----:B------:R-:W0:Y:S01]  /*10e0*/  MUFU.EX2 R14, R14 ;  /* 0x0000000e000e7308 */ /* 0x000e220000000800 */
[----:B------:R-:W-:-:S04]  /*10f0*/  FMUL.FTZ R23, R17, -1.4426950216293334961 ;  /* 0xbfb8aa3b11177820 */ /* 0x000fc80000410000 */
[----:B------:R-:W1:Y:S04]  /*1100*/  MUFU.EX2 R22, R22 ;  /* 0x0000001600167308 */ /* 0x000e680000000800 */
[----:B------:R-:W2:Y:S01]  /*1110*/  MUFU.EX2 R23, R23 ;  /* 0x0000001700177308 */ /* 0x000ea20000000800 */
[----:B0-----:R-:W-:Y:S01]  /*1120*/  FADD.FTZ R21, R14, 1 ;  /* 0x3f8000000e157421 */ /* 0x001fe20000010000 */
[----:B------:R-:W-:Y:S01]  /*1130*/  FADD.FTZ R14, -R10, R25 ;  /* 0x000000190a0e7221 */ /* 0x000fe20000010100 */
[----:B-1----:R-:W-:-:S04]  /*1140*/  FADD.FTZ R20, R22, 1 ;  /* 0x3f80000016147421 */ /* 0x002fc80000010000 */
[----:B------:R-:W0:Y:S01]  /*1150*/  MUFU.RCP R21, R21 ;  /* 0x0000001500157308 */ /* 0x000e220000001000 */
[----:B------:R-:W-:Y:S01]  /*1160*/  FMUL.FTZ R14, R14, R47 ;  /* 0x0000002f0e0e7220 */ /* 0x000fe20000410000 */
[----:B--2---:R-:W-:-:S06]  /*1170*/  FADD.FTZ R18, R23, 1 ;  /* 0x3f80000017127421 */ /* 0x004fcc0000010000 */
[----:B------:R-:W1:Y:S08]  /*1180*/  MUFU.RCP R20, R20 ;  /* 0x0000001400147308 */ /* 0x000e700000001000 */
[----:B------:R-:W2:Y:S01]  /*1190*/  MUFU.RCP R18, R18 ;  /* 0x0000001200127308 */ /* 0x000ea20000001000 */
[----:B0-----:R-:W-:Y:S01]  /*11a0*/  FADD.FTZ R22, -R21, 1 ;  /* 0x3f80000015167421 */ /* 0x001fe20000010100 */
[----:B------:R-:W-:-:S03]  /*11b0*/  FMUL.FTZ R21, R24, R21 ;  /* 0x0000001518157220 */ /* 0x000fc60000410000 */
[----:B------:R-:W-:Y:S01]  /*11c0*/  FFMA.FTZ R24, R15, R22, 1 ;  /* 0x3f8000000f187423 */ /* 0x000fe20000010016 */
[----:B------:R-:W-:Y:S01]  /*11d0*/  FFMA.FTZ R22, R11, R14, R38 ;  /* 0x0000000e0b167223 */ /* 0x000fe20000010026 */
[----:B-1----:R-:W-:-:S04]  /*11e0*/  FADD.FTZ R26, -R20, 1 ;  /* 0x3f800000141a7421 */ /* 0x002fc80000010100 */
[----:B------:R-:W-:Y:S01]  /*11f0*/  FFMA.FTZ R25, R19, R26, 1 ;  /* 0x3f80000013197423 */ /* 0x000fe2000001001a */
[----:B------:R-:W-:Y:S01]  /*1200*/  FADD.FTZ R26, -R10, R27 ;  /* 0x0000001b0a1a7221 */ /* 0x000fe20000010100 */
[----:B------:R-:W-:Y:S01]  /*1210*/  SHF.L.U32 R27, R46, 0x10, RZ ;  /* 0x000000102e1b7819 */ /* 0x000fe200000006ff */
[----:B------:R-:W-:Y:S01]  /*1220*/  FMUL.FTZ R19, R21, R24 ;  /* 0x0000001815137220 */ /* 0x000fe20000410000 */
[----:B------:R-:W-:Y:S01]  /*1230*/  FMUL.FTZ R21, R22, -1.4426950216293334961 ;  /* 0xbfb8aa3b16157820 */ /* 0x000fe20000410000 */
[----:B------:R-:W-:Y:S01]  /*1240*/  FMUL.FTZ R15, R26, R47 ;  /* 0x0000002f1a0f7220 */ /* 0x000fe20000410000 */
[----:B--2---:R-:W-:Y:S01]  /*1250*/  FADD.FTZ R24, -R18, 1 ;  /* 0x3f80000012187421 */ /* 0x004fe20000010100 */
[----:B------:R-:W-:Y:S01]  /*1260*/  FMUL.FTZ R20, R27, R20 ;  /* 0x000000141b147220 */ /* 0x000fe20000410000 */
[----:B------:R-:W-:Y:S01]  /*1270*/  SHF.L.U32 R27, R4, 0x10, RZ ;  /* 0x00000010041b7819 */ /* 0x000fe200000006ff */
[----:B------:R-:W-:Y:S01]  /*1280*/  FFMA.FTZ R23, R36, R15, R37 ;  /* 0x0000000f24177223 */ /* 0x000fe20000010025 */
[----:B------:R-:W0:Y:S01]  /*1290*/  MUFU.EX2 R21, R21 ;  /* 0x0000001500157308 */ /* 0x000e220000000800 */
[----:B------:R-:W-:Y:S01]  /*12a0*/  FFMA.FTZ R28, R17, R24, 1 ;  /* 0x3f800000111c7423 */ /* 0x000fe20000010018 */
[----:B------:R-:W-:Y:S01]  /*12b0*/  FADD.FTZ R24, -R10, R31 ;  /* 0x0000001f0a187221 */ /* 0x000fe20000010100 */
[----:B------:R-:W-:Y:S01]  /*12c0*/  FMUL.FTZ R27, R27, R18 ;  /* 0x000000121b1b7220 */ /* 0x000fe20000410000 */
[----:B------:R-:W-:Y:S01]  /*12d0*/  FMUL.FTZ R18, R20, R25 ;  /* 0x0000001914127220 */ /* 0x000fe20000410000 */
[----:B------:R-:W-:Y:S01]  /*12e0*/  SHF.L.U32 R25, R7, 0x10, RZ ;  /* 0x0000001007197819 */ /* 0x000fe200000006ff */
[----:B------:R-:W-:Y:S01]  /*12f0*/  FMUL.FTZ R29, R23, -1.4426950216293334961 ;  /* 0xbfb8aa3b171d7820 */ /* 0x000fe20000410000 */
[----:B------:R-:W-:-:S03]  /*1300*/  FMUL.FTZ R17, R24, R47 ;  /* 0x0000002f18117220 */ /* 0x000fc60000410000 */
[----:B------:R-:W-:Y:S01]  /*1310*/  FADD.FTZ R20, -R10, R25 ;  /* 0x000000190a147221 */ /* 0x000fe20000010100 */
[----:B------:R-:W-:Y:S01]  /*1320*/  FFMA.FTZ R24, R11, R17, R38 ;  /* 0x000000110b187223 */ /* 0x000fe20000010026 */
[----:B------:R-:W1:Y:S02]  /*1330*/  MUFU.EX2 R29, R29 ;  /* 0x0000001d001d7308 */ /* 0x000e640000000800 */
[----:B------:R-:W-:Y:S01]  /*1340*/  FMUL.FTZ R20, R20, R47 ;  /* 0x0000002f14147220 */ /* 0x000fe20000410000 */
[----:B0-----:R-:W-:Y:S01]  /*1350*/  FADD.FTZ R26, R21, 1 ;  /* 0x3f800000151a7421 */ /* 0x001fe20000010000 */
[----:B------:R-:W-:Y:S01]  /*1360*/  FMUL.FTZ R21, R27, R28 ;  /* 0x0000001c1b157220 */ /* 0x000fe20000410000 */
[----:B------:R-:W-:Y:S01]  /*1370*/  FMUL.FTZ R28, R24, -1.4426950216293334961 ;  /* 0xbfb8aa3b181c7820 */ /* 0x000fe20000410000 */
[----:B------:R-:W-:-:S03]  /*1380*/  FFMA.FTZ R25, R36, R20, R37 ;  /* 0x0000001424197223 */ /* 0x000fc60000010025 */
[----:B------:R-:W0:Y:S01]  /*1390*/  MUFU.RCP R26, R26 ;  /* 0x0000001a001a7308 */ /* 0x000e220000001000 */
[----:B------:R-:W-:Y:S01]  /*13a0*/  FMUL.FTZ R31, R25, -1.4426950216293334961 ;  /* 0xbfb8aa3b191f7820 */ /* 0x000fe20000410000 */
[----:B-1----:R-:W-:-:S06]  /*13b0*/  FADD.FTZ R29, R29, 1 ;  /* 0x3f8000001d1d7421 */ /* 0x002fcc0000010000 */
[----:B------:R-:W1:Y:S04]  /*13c0*/  MUFU.EX2 R28, R28 ;  /* 0x0000001c001c7308 */ /* 0x000e680000000800 */
[----:B------:R-:W2:Y:S04]  /*13d0*/  MUFU.EX2 R31, R31 ;  /* 0x0000001f001f7308 */ /* 0x000ea80000000800 */
[----:B------:R-:W3:Y:S01]  /*13e0*/  MUFU.RCP R29, R29 ;  /* 0x0000001d001d7308 */ /* 0x000ee20000001000 */
[----:B0-----:R-:W-:Y:S01]  /*13f0*/  FADD.FTZ R27, -R26, 1 ;  /* 0x3f8000001a1b7421 */ /* 0x001fe20000010100 */
[----:B-1----:R-:W-:-:S03]  /*1400*/  FADD.FTZ R30, R28, 1 ;  /* 0x3f8000001c1e7421 */ /* 0x002fc60000010000 */
[----:B------:R-:W-:Y:S01]  /*1410*/  FFMA.FTZ R22, R22, R27, 1 ;  /* 0x3f80000016167423 */ /* 0x000fe2000001001b */
[----:B------:R-:W-:Y:S01]  /*1420*/  SHF.L.U32 R27, R44, 0x10, RZ ;  /* 0x000000102c1b7819 */ /* 0x000fe200000006ff */
[----:B--2---:R-:W-:Y:S01]  /*1430*/  FADD.FTZ R28, R31, 1 ;  /* 0x3f8000001f1c7421 */ /* 0x004fe20000010000 */
[----:B------:R-:W-:Y:S01]  /*1440*/  SHF.L.U32 R31, R42, 0x10, RZ ;  /* 0x000000102a1f7819 */ /* 0x000fe200000006ff */
[----:B------:R-:W0:Y:S02]  /*1450*/  MUFU.RCP R30, R30 ;  /* 0x0000001e001e7308 */ /* 0x000e240000001000 */
[----:B------:R-:W-:-:S04]  /*1460*/  FMUL.FTZ R27, R27, R26 ;  /* 0x0000001a1b1b7220 */ /* 0x000fc80000410000 */
[----:B------:R-:W-:Y:S01]  /*1470*/  FMUL.FTZ R22, R27, R22 ;  /* 0x000000161b167220 */ /* 0x000fe20000410000 */
[----:B---3--:R-:W-:Y:S01]  /*1480*/  FADD.FTZ R26, -R29, 1 ;  /* 0x3f8000001d1a7421 */ /* 0x008fe20000010100 */
[----:B------:R-:W-:Y:S01]  /*1490*/  SHF.L.U32 R27, R39, 0x10, RZ ;  /* 0x00000010271b7819 */ /* 0x000fe200000006ff */
[----:B------:R-:W1:Y:S02]  /*14a0*/  MUFU.RCP R28, R28 ;  /* 0x0000001c001c7308 */ /* 0x000e640000001000 */
[----:B------:R-:W-:Y:S01]  /*14b0*/  FFMA.FTZ R23, R23, R26, 1 ;  /* 0x3f80000017177423 */ /* 0x000fe2000001001a */
[----:B------:R-:W-:-:S05]  /*14c0*/  SHF.L.U32 R26, R6, 0x10, RZ ;  /* 0x00000010061a7819 */ /* 0x000fca00000006ff */
[----:B------:R-:W-:Y:S01]  /*14d0*/  FMUL.FTZ R26, R26, R29 ;  /* 0x0000001d1a1a7220 */ /* 0x000fe20000410000 */
[----:B0-----:R-:W-:Y:S01]  /*14e0*/  FADD.FTZ R29, -R30, 1 ;  /* 0x3f8000001e1d7421 */ /* 0x001fe20000010100 */
[----:B------:R-:W-:Y:S01]  /*14f0*/  FMUL.FTZ R30, R31, R30 ;  /* 0x0000001e1f1e7220 */ /* 0x000fe20000410000 */
[----:B------:R-:W-:Y:S02]  /*1500*/  SHF.L.U32 R31, R8, 0x10, RZ ;  /* 0x00000010081f7819 */ /* 0x000fe400000006ff */
[----:B------:R-:W-:Y:S01]  /*1510*/  FFMA.FTZ R29, R24, R29, 1 ;  /* 0x3f800000181d7423 */ /* 0x000fe2000001001d */
[----:B-1----:R-:W-:Y:S02]  /*1520*/  FADD.FTZ R48, -R28, 1 ;  /* 0x3f8000001c307421 */ /* 0x002fe40000010100 */
[----:B------:R-:W-:Y:S02]  /*1530*/  FMUL.FTZ R24, R31, R28 ;  /* 0x0000001c1f187220 */ /* 0x000fe40000410000 */
[----:B------:R-:W-:Y:S01]  /*1540*/  FFMA.FTZ R31, R25, R48, 1 ;  /* 0x3f800000191f7423 */ /* 0x000fe20000010030 */
[----:B------:R-:W-:Y:S01]  /*1550*/  FMUL.FTZ R25, R26, R23 ;  /* 0x000000171a197220 */ /* 0x000fe20000410000 */
[----:B------:R-:W-:Y:S01]  /*1560*/  FMUL.FTZ R26, R30, R29 ;  /* 0x0000001d1e1a7220 */ /* 0x000fe20000410000 */
[----:B------:R-:W-:Y:S01]  /*1570*/  FADD.FTZ R30, -R10, R27 ;  /* 0x0000001b0a1e7221 */ /* 0x000fe20000010100 */
[----:B------:R-:W-:Y:S01]  /*1580*/  FMUL.FTZ R23, R24, R31 ;  /* 0x0000001f18177220 */ /* 0x000fe20000410000 */
[C---:B------:R-:W-:Y:S01]  /*1590*/  FMUL.FTZ R24, R36.reuse, R19 ;  /* 0x0000001324187220 */ /* 0x040fe20000410000 */
[----:B------:R-:W-:Y:S01]  /*15a0*/  FMUL.FTZ R27, R11, R18 ;  /* 0x000000120b1b7220 */ /* 0x000fe20000410000 */
[----:B------:R-:W-:-:S02]  /*15b0*/  FMUL.FTZ R48, R36, R21 ;  /* 0x0000001524307220 */ /* 0x000fc40000410000 */
[C---:B------:R-:W-:Y:S01]  /*15c0*/  FFMA.FTZ R29, R13.reuse, R24, RZ ;  /* 0x000000180d1d7223 */ /* 0x040fe200000100ff */
[----:B------:R-:W-:Y:S01]  /*15d0*/  FADD.FTZ R28, RZ, R24 ;  /* 0x00000018ff1c7221 */ /* 0x000fe20000010000 */
[----:B------:R-:W-:Y:S01]  /*15e0*/  FMUL.FTZ R24, R30, R47 ;  /* 0x0000002f1e187220 */ /* 0x000fe20000410000 */
[----:B------:R-:W-:Y:S01]  /*15f0*/  FFMA.FTZ R13, R13, R19, RZ ;  /* 0x000000130d0d7223 */ /* 0x000fe200000100ff */
[----:B------:R-:W-:Y:S01]  /*1600*/  FFMA.FTZ R31, R12, R27, R29 ;  /* 0x0000001b0c1f7223 */ /* 0x000fe2000001001d */
[----:B------:R-:W-:Y:S01]  /*1610*/  FADD.FTZ R27, R27, R28 ;  /* 0x0000001c1b1b7221 */ /* 0x000fe20000010000 */
[----:B------:R-:W-:Y:S01]  /*1620*/  FFMA.FTZ R29, R11, R24, R38 ;  /* 0x000000180b1d7223 */ /* 0x000fe20000010026 */
[----:B------:R-:W-:Y:S01]  /*1630*/  FADD.FTZ R28, RZ, R19 ;  /* 0x00000013ff1c7221 */ /* 0x000fe20000010000 */
[C---:B------:R-:W-:Y:S01]  /*1640*/  FFMA.FTZ R30, R16.reuse, R21, R13 ;  /* 0x00000015101e7223 */ /* 0x040fe2000001000d */
[----:B------:R-:W-:Y:S01]  /*1650*/  FFMA.FTZ R16, R16, R48, R31 ;  /* 0x0000003010107223 */ /* 0x000fe2000001001f */
[----:B------:R-:W-:Y:S01]  /*1660*/  FMUL.FTZ R54, R29, -1.4426950216293334961 ;  /* 0xbfb8aa3b1d367820 */ /* 0x000fe20000410000 */
[----:B------:R-:W-:Y:S01]  /*1670*/  FADD.FTZ R28, R28, R21 ;  /* 0x000000151c1c7221 */ /* 0x000fe20000010000 */
[----:B------:R-:W-:Y:S01]  /*1680*/  FADD.FTZ R48, R27, R48 ;  /* 0x000000301b307221 */ /* 0x000fe20000010000 */
[----:B------:R-:W-:Y:S01]  /*1690*/  FMUL.FTZ R21, R11, R22 ;  /* 0x000000160b157220 */ /* 0x000fe20000410000 */
[----:B------:R-:W-:Y:S01]  /*16a0*/  FFMA.FTZ R19, R12, R18, RZ ;  /* 0x000000120c137223 */ /* 0x000fe200000100ff */
[----:B------:R-:W-:Y:S01]  /*16b0*/  FADD.FTZ R28, R28, R25 ;  /* 0x000000191c1c7221 */ /* 0x000fe20000010000 */
[----:B------:R-:W0:Y:S01]  /*16c0*/  MUFU.EX2 R54, R54 ;  /* 0x0000003600367308 */ /* 0x000e220000000800 */
[----:B------:R-:W-:Y:S01]  /*16d0*/  FFMA.FTZ R16, R14, R21, R16 ;  /* 0x000000150e107223 */ /* 0x000fe20000010010 */
[----:B------:R-:W-:Y:S01]  /*16e0*/  FADD.FTZ R48, R21, R48 ;  /* 0x0000003015307221 */ /* 0x000fe20000010000 */
[----:B------:R-:W-:Y:S01]  /*16f0*/  FMUL.FTZ R21, R36, R25 ;  /* 0x0000001924157220 */ /* 0x000fe20000410000 */
[----:B------:R-:W-:Y:S01]  /*1700*/  FFMA.FTZ R12, R14, R22, R19 ;  /* 0x000000160e0c7223 */ /* 0x000fe20000010013 */
[----:B------:R-:W-:Y:S01]  /*1710*/  FMUL.FTZ R14, R11, R26 ;  /* 0x0000001a0b0e7220 */ /* 0x000fe20000410000 */
[----:B------:R-:W-:Y:S01]  /*1720*/  FADD.FTZ R19, RZ, R18 ;  /* 0x00000012ff137221 */ /* 0x000fe20000010000 */
[----:B------:R-:W-:Y:S01]  /*1730*/  FFMA.FTZ R16, R15, R21, R16 ;  /* 0x000000150f107223 */ /* 0x000fe20000010010 */
[----:B------:R-:W-:Y:S01]  /*1740*/  FADD.FTZ R27, R48, R21 ;  /* 0x00000015301b7221 */ /* 0x000fe20000010000 */
[----:B------:R-:W-:Y:S01]  /*1750*/  FMUL.FTZ R18, R36, R23 ;  /* 0x0000001724127220 */ /* 0x000fe20000410000 */
[----:B------:R-:W-:Y:S01]  /*1760*/  FADD.FTZ R19, R19, R22 ;  /* 0x0000001613137221 */ /* 0x000fe20000010000 */
[----:B------:R-:W-:Y:S01]  /*1770*/  FFMA.FTZ R21, R17, R14, R16 ;  /* 0x0000000e11157223 */ /* 0x000fe20000010010 */
[----:B------:R-:W-:Y:S01]  /*1780*/  FADD.FTZ R27, R14, R27 ;  /* 0x0000001b0e1b7221 */ /* 0x000fe20000010000 */
[----:B------:R-:W-:Y:S01]  /*1790*/  FFMA.FTZ R15, R15, R25, R30 ;  /* 0x000000190f0f7223 */ /* 0x000fe2000001001e */
[----:B0-----:R-:W-:Y:S01]  /*17a0*/  FADD.FTZ R55, R54, 1 ;  /* 0x3f80000036377421 */ /* 0x001fe20000010000 */
[----:B------:R-:W-:Y:S01]  /*17b0*/  FADD.FTZ R22, R28, R23 ;  /* 0x000000171c167221 */ /* 0x000fe20000010000 */
[----:B------:R-:W-:-:S04]  /*17c0*/  FADD.FTZ R16, R27, R18 ;  /* 0x000000121b107221 */ /* 0x000fc80000010000 */
[----:B------:R-:W0:Y:S02]  /*17d0*/  MUFU.RCP R55, R55 ;  /* 0x0000003700377308 */ /* 0x000e240000001000 */
[----:B0-----:R-:W-:Y:S01]  /*17e0*/  FADD.FTZ R54, -R55, 1 ;  /* 0x3f80000037367421 */ /* 0x001fe20000010100 */
[----:B------:R-:W-:-:S03]  /*17f0*/  FMUL.FTZ R13, R56, R55 ;  /* 0x00000037380d7220 */ /* 0x000fc60000410000 */
[----:B------:R-:W-:Y:S01]  /*1800*/  FFMA.FTZ R54, R29, R54, 1 ;  /* 0x3f8000001d367423 */ /* 0x000fe20000010036 */
[C---:B------:R-:W-:Y:S01]  /*1810*/  FFMA.FTZ R29, R20.reuse, R18, R21 ;  /* 0x00000012141d7223 */ /* 0x040fe20000010015 */
[----:B------:R-:W-:Y:S01]  /*1820*/  FFMA.FTZ R21, R17, R26, R12 ;  /* 0x0000001a11157223 */ /* 0x000fe2000001000c */
[----:B------:R-:W-:Y:S01]  /*1830*/  FADD.FTZ R26, R19, R26 ;  /* 0x0000001a131a7221 */ /* 0x000fe20000010000 */
[----:B------:R-:W-:Y:S01]  /*1840*/  FMUL.FTZ R13, R13, R54 ;  /* 0x000000360d0d7220 */ /* 0x000fe20000410000 */
[----:B------:R-:W-:-:S03]  /*1850*/  FFMA.FTZ R20, R20, R23, R15 ;  /* 0x0000001714147223 */ /* 0x000fc6000001000f */
[-C--:B------:R-:W-:Y:S01]  /*1860*/  FMUL.FTZ R25, R11, R13.reuse ;  /* 0x0000000d0b197220 */ /* 0x080fe20000410000 */
[----:B------:R-:W-:Y:S01]  /*1870*/  FFMA.FTZ R21, R24, R13, R21 ;  /* 0x0000000d18157223 */ /* 0x000fe20000010015 */
[----:B------:R-:W-:Y:S02]  /*1880*/  FADD.FTZ R23, R26, R13 ;  /* 0x0000000d1a177221 */ /* 0x000fe40000010000 */
[----:B------:R-:W-:Y:S01]  /*1890*/  FFMA.FTZ R17, R24, R25, R29 ;  /* 0x0000001918117223 */ /* 0x000fe2000001001d */
[----:B------:R-:W-:-:S07]  /*18a0*/  FADD.FTZ R16, R25, R16 ;  /* 0x0000001019107221 */ /* 0x000fce0000010000 */
.L_x_210:
        /* <DEDUP_REMOVED lines=43> */
.L_x_212:
[----:B------:R-:W-:Y:S05]  /*1b60*/  BSYNC.RECONVERGENT B0 ;  /* 0x0000000000007941 */ /* 0x000fea0003800200 */
.L_x_211:
[----:B------:R-:W-:Y:S06]  /*1b70*/  BAR.SYNC.DEFER_BLOCKING 0x0 ;  /* 0x0000000000007b1d */ /* 0x000fec0000010000 */
[----:B------:R-:W-:Y:S04]  /*1b80*/  BSSY.RECONVERGENT B0, `(.L_x_213) ;  /* 0x0000029000007945 */ /* 0x000fe80003800200 */
[----:B------:R-:W-:Y:S05]  /*1b90*/  @P1 BRA `(.L_x_214) ;  /* 0x00000000009c1947 */ /* 0x000fea0003800000 */
[----:B------:R-:W-:-:S09]  /*1ba0*/  ULEA UR4, UR8, UR5, 0x18 ;  /* 0x0000000508047291 */ /* 0x000fd2000f8ec0ff */
[----:B---3--:R-:W3:Y:S04]  /*1bb0*/  LDS.64 R14, [UR4+0x18] ;  /* 0x00001804ff0e7984 */ /* 0x008ee80008000a00 */
[----:B-12---:R-:W1:Y:S04]  /*1bc0*/  LDS.128 R16, [UR4+0x20] ;  /* 0x00002004ff107984 */ /* 0x006e680008000c00 */
[----:B------:R-:W2:Y:S01]  /*1bd0*/  LDS.128 R24, [UR4+0x30] ;  /* 0x00003004ff187984 */ /* 0x000ea20008000c00 */
[----:B---3--:R-:W-:Y:S01]  /*1be0*/  FADD.FTZ R29, R12, R14 ;  /* 0x0000000e0c1d7221 */ /* 0x008fe20000010000 */
[----:B------:R-:W-:-:S02]  /*1bf0*/  FADD.FTZ R28, R13, R15 ;  /* 0x0000000f0d1c7221 */ /* 0x000fc40000010000 */
[----:B0-----:R-:W0:Y:S01]  /*1c00*/  LDS.128 R12, [UR4+0x40] ;  /* 0x00004004ff0c7984 */ /* 0x001e220008000c00 */
        /* <DEDUP_REMOVED lines=32> */
.L_x_214:
[----:B------:R-:W-:Y:S05]  /*1e10*/  BSYNC.RECONVERGENT B0 ;  /* 0x0000000000007941 */ /* 0x000fea0003800200 */
.L_x_213:
[----:B------:R-:W-:Y:S06]  /*1e20*/  BAR.SYNC.DEFER_BLOCKING 0x0 ;  /* 0x0000000000007b1d */ /* 0x000fec0000010000 */
[----:B------:R-:W-:Y:S04]  /*1e30*/  BSSY.RECONVERGENT B0, `(.L_x_215) ;  /* 0x000004d000007945 */ /* 0x000fe80003800200 */
[----:B------:R-:W-:Y:S05]  /*1e40*/  @P3 BRA `(.L_x_216) ;  /* 0x00000004002c3947 */ /* 0x000fea0003800000 */
[----:B------:R-:W4:Y:S04]  /*1e50*/  LDS.128 R24, [R48+0x200] ;  /* 0x0002000030187984 */ /* 0x000f280000000c00 */
[----:B------:R-:W5:Y:S04]  /*1e60*/  LDS.128 R28, [R48+0x400] ;  /* 0x00040000301c7984 */ /* 0x000f680000000c00 */
[----:B-12---:R-:W1:Y:S01]  /*1e70*/  LDS.128 R16, [R48+0x600] ;  /* 0x0006000030107984 */ /* 0x006e620000000c00 */
[----:B----4-:R-:W-:Y:S01]  /*1e80*/  FADD.FTZ R15, R20, R24 ;  /* 0x00000018140f7221 */ /* 0x010fe20000010000 */
[----:B---3--:R-:W-:Y:S01]  /*1e90*/  FADD.FTZ R14, R21, R25 ;  /* 0x00000019150e7221 */ /* 0x008fe20000010000 */
        /* <DEDUP_REMOVED lines=56> */
[----:B------:R-:W3:Y:S01]  /*2220*/  LDS.128 R28, [R48+0x1e00] ;  /* 0x001e0000301c7984 */ /* 0x000ee20000000c00 */
[----:B------:R-:W-:Y:S02]  /*2230*/  FADD.FTZ R54, R54, R19 ;  /* 0x0000001336367221 */ /* 0x000fe40000010000 */
        /* <DEDUP_REMOVED lines=12> */
.L_x_216:
[----:B------:R-:W-:Y:S05]  /*2300*/  BSYNC.RECONVERGENT B0 ;  /* 0x0000000000007941 */ /* 0x000fea0003800200 */
.L_x_215:
        /* <DEDUP_REMOVED lines=12> */
[----:B------:R-:W-:Y:S01]  /*23d0*/  SHF.L.U32 R17, R31, 0x1, RZ ;  /* 0x000000011f117819 */ /* 0x000fe200000006ff */
[----:B---3--:R-:W-:Y:S01]  /*23e0*/  IMAD.WIDE R26, R49, 0x4, R26 ;  /* 0x00000004311a7825 */ /* 0x008fe200078e021a */
[----:B------:R-:W-:Y:S02]  /*23f0*/  LEA.HI R16, P3, R29, R16, RZ, 0x1 ;  /* 0x000000101d107211 */ /* 0x000fe400078708ff */
[----:B------:R-:W-:Y:S02]  /*2400*/  IADD3.X R18, PT, PT, RZ, R15, RZ, P2, !PT ;  /* 0x0000000fff127210 */ /* 0x000fe400017fe4ff */
[----:B------:R-:W-:Y:S01]  /*2410*/  IADD3.X R29, PT, PT, RZ, R29, RZ, P3, !PT ;  /* 0x0000001dff1d7210 */ /* 0x000fe20001ffe4ff */
[----:B------:R4:W-:Y:S01]  /*2420*/  REDG.E.ADD.F32.FTZ.RN.STRONG.GPU desc[UR6][R26.64], R20 ;  /* 0x000000141a0079a6 */ /* 0x0009e2000c12f306 */
[----:B------:R-:W-:-:S02]  /*2430*/  SHF.L.U32 R19, R16, 0x1, RZ ;  /* 0x0000000110137819 */ /* 0x000fc400000006ff */
[----:B------:R-:W-:Y:S02]  /*2440*/  SHF.L.U64.HI R29, R16, 0x1, R29 ;  /* 0x00000001101d7819 */ /* 0x000fe4000001021d */
[----:B------:R-:W-:Y:S02]  /*2450*/  LOP3.LUT R17, R17, 0xfffffffc, RZ, 0xc0, !PT ;  /* 0xfffffffc11117812 */ /* 0x000fe400078ec0ff */
        /* <DEDUP_REMOVED lines=11> */
.L_x_218:
[----:B------:R-:W-:Y:S05]  /*2510*/  BSYNC.RECONVERGENT B0 ;  /* 0x0000000000007941 */ /* 0x000fea0003800200 */
.L_x_217:
[----:B------:R-:W-:Y:S05]  /*2520*/  @!P0 BRA `(.L_x_219) ;  /* 0x0000000800988947 */ /* 0x000fea0003800000 */
[----:B------:R-:W5:Y:S01]  /*2530*/  LDC.64 R58, c[0x0][0x3d0] ;  /* 0x0000f400ff3a7b82 */ /* 0x000f620000000a00 */
[----:B----4-:R-:W4:Y:S01]  /*2540*/  S2R R23, SR_CTAID.Y ;  /* 0x0000000000177919 */ /* 0x010f220000002600 */
[----:B------:R-:W-:Y:S02]  /*2550*/  LOP3.LUT R15, R34, 0x1, RZ, 0xc0, !PT ;  /* 0x00000001220f7812 */ /* 0x000fe400078ec0ff */
[----:B------:R-:W-:-:S03]  /*2560*/  ISETP.GE.U32.AND P2, PT, R25, 0x8, PT ;  /* 0x000000081900780c */ /* 0x000fc60003f46070 */
[----:B--2---:R-:W-:-:S04]  /*2570*/  IMAD R16, R15, R24, RZ ;  /* 0x000000180f107224 */ /* 0x004fc800078e02ff */
[----:B---3--:R-:W-:-:S05]  /*2580*/  IMAD R14, R16, R25, RZ ;  /* 0x00000019100e7224 */ /* 0x008fca00078e02ff */
[----:B------:R-:W-:-:S05]  /*2590*/  SHF.L.U32 R15, R14, 0x1, RZ ;  /* 0x000000010e0f7819 */ /* 0x000fca00000006ff */
[----:B-----5:R-:W-:Y:S01]  /*25a0*/  IMAD.WIDE R58, R15, 0x4, R58 ;  /* 0x000000040f3a7825 */ /* 0x020fe200078e023a */
[----:B----4-:R-:W-:Y:S06]  /*25b0*/  @P1 BRA `(.L_x_220) ;  /* 0x0000000000501947 */ /* 0x010fec0003800000 */
[----:B------:R-:W2:Y:S01]  /*25c0*/  LDC.64 R14, c[0x0][0x3c8] ;  /* 0x0000f200ff0e7b82 */ /* 0x000ea20000000a00 */
[----:B------:R-:W-:Y:S01]  /*25d0*/  LOP3.LUT P0, R18, R34, 0x2, RZ, 0xc0, !PT ;  /* 0x0000000222127812 */ /* 0x000fe2000780c0ff */
[----:B------:R-:W-:Y:S01]  /*25e0*/  IMAD R19, R3, R24, R23 ;  /* 0x0000001803137224 */ /* 0x000fe200078e0217 */
[----:B-1----:R-:W-:Y:S02]  /*25f0*/  IADD3 R17, PT, PT, R16, R23, RZ ;  /* 0x0000001710117210 */ /* 0x002fe40007ffe0ff */
[----:B------:R-:W-:-:S04]  /*2600*/  SEL R21, R25, RZ, !P0 ;  /* 0x000000ff19157207 */ /* 0x000fc80004000000 */
[----:B------:R-:W-:Y:S01]  /*2610*/  ISETP.NE.AND P0, PT, R21, -0x1, PT ;  /* 0xffffffff1500780c */ /* 0x000fe20003f05270 */
[----:B--2---:R-:W-:-:S04]  /*2620*/  IMAD.WIDE.U32 R14, R17, 0x4, R14 ;  /* 0x00000004110e7825 */ /* 0x004fc800078e000e */
        /* <DEDUP_REMOVED lines=8> */
.L_x_221:
[----:B--2---:R-:W2:Y:S04]  /*26b0*/  LDG.E.STRONG.GPU R16, desc[UR6][R14.64] ;  /* 0x000000060e107981 */ /* 0x004ea8000c1ef900 */
[----:B--2---:R-:W-:Y:S01]  /*26c0*/  CCTL.IVALL ;  /* 0x00000000ff00798f */ /* 0x004fe20002000000 */
[----:B------:R-:W-:Y:S05]  /*26d0*/  YIELD ;  /* 0x0000000000007946 */ /* 0x000fea0003800000 */
[----:B------:R-:W-:-:S13]  /*26e0*/  ISETP.NE.AND P0, PT, R16, R21, PT ;  /* 0x000000151000720c */ /* 0x000fda0003f05270 */
[----:B------:R-:W-:Y:S05]  /*26f0*/  @P0 BRA `(.L_x_221) ;  /* 0xfffffffc00ec0947 */ /* 0x000fea000383ffff */
.L_x_220:
[----:B------:R-:W-:Y:S05]  /*2700*/  WARPSYNC.ALL ;  /* 0x0000000000007948 */ /* 0x000fea0003800000 */
[----:B------:R-:W-:Y:S01]  /*2710*/  BAR.SYNC.DEFER_BLOCKING 0x0 ;  /* 0x0000000000007b1d */ /* 0x000fe20000010000 */
[----:B------:R-:W-:-:S05]  /*2720*/  MOV R22, RZ ;  /* 0x000000ff00167202 */ /* 0x000fca0000000f00 */
[----:B------:R-:W-:Y:S05]  /*2730*/  @!P2 BRA `(.L_x_222) ;  /* 0x00000004001ca947 */ /* 0x000fea0003800000 */
[C-C-:B------:R-:W-:Y:S01]  /*2740*/  IMAD R57, R24.reuse, 0x3, R23.reuse ;  /* 0x0000000318397824 */ /* 0x140fe200078e0217 */
[CC--:B--2---:R-:W-:Y:S01]  /*2750*/  LEA R19, R24.reuse, R23.reuse, 0x1 ;  /* 0x0000001718137211 */ /* 0x0c4fe200078e08ff */
        /* <DEDUP_REMOVED lines=9> */
.L_x_223:
[----:B------:R-:W-:Y:S01]  /*27f0*/  ISETP.EQ.OR P0, PT, R18, RZ, P1 ;  /* 0x000000ff1200720c */ /* 0x000fe20000f02670 */
[----:B------:R-:W-:-:S06]  /*2800*/  UIADD3 UR5, UPT, UPT, UR4, 0x1, URZ ;  /* 0x0000000104057890 */ /* 0x000fcc000fffe0ff */
[----:B------:R-:W-:-:S06]  /*2810*/  ISETP.EQ.OR P2, PT, R3, UR5, P1 ;  /* 0x0000000503007c0c */ /* 0x000fcc0008f42670 */
[----:B------:R-:W-:-:S05]  /*2820*/  @!P0 IMAD.WIDE.U32 R60, R55, 0x8, R58 ;  /* 0x00000008373c8825 */ /* 0x000fca00078e003a */
[----:B-1----:R-:W0:Y:S02]  /*2830*/  @!P0 LDG.E.64 R16, desc[UR6][R60.64] ;  /* 0x000000063c108981 */ /* 0x002e24000c1e1b00 */
[----:B------:R-:W-:-:S06]  /*2840*/  @!P2 IMAD.WIDE.U32 R14, R49, 0x8, R58 ;  /* 0x00000008310ea825 */ /* 0x000fcc00078e003a */
[----:B------:R-:W2:Y:S01]  /*2850*/  @!P2 LDG.E.64 R14, desc[UR6][R14.64] ;  /* 0x000000060e0ea981 */ /* 0x000ea2000c1e1b00 */
[----:B------:R-:W-:-:S06]  /*2860*/  UIADD3 UR5, UPT, UPT, UR4, 0x2, URZ ;  /* 0x0000000204057890 */ /* 0x000fcc000fffe0ff */
[----:B------:R-:W-:Y:S01]  /*2870*/  ISETP.EQ.OR P3, PT, R3, UR5, P1 ;  /* 0x0000000503007c0c */ /* 0x000fe20008f62670 */
[----:B------:R-:W-:Y:S01]  /*2880*/  UIADD3 UR5, UPT, UPT, UR4, 0x3, URZ ;  /* 0x0000000304057890 */ /* 0x000fe2000fffe0ff */
[----:B0-----:R-:W-:Y:S01]  /*2890*/  @!P0 FADD.FTZ R12, R12, R16 ;  /* 0x000000100c0c8221 */ /* 0x001fe20000010000 */
[----:B------:R-:W-:-:S10]  /*28a0*/  @!P0 FADD.FTZ R13, R13, R17 ;  /* 0x000000110d0d8221 */ /* 0x000fd40000010000 */
[----:B------:R-:W-:Y:S01]  /*28b0*/  @!P3 IMAD.WIDE.U32 R16, R19, 0x8, R58 ;  /* 0x000000081310b825 */ /* 0x000fe200078e003a */
[----:B------:R-:W-:-:S05]  /*28c0*/  ISETP.EQ.OR P0, PT, R3, UR5, P1 ;  /* 0x0000000503007c0c */ /* 0x000fca0008f02670 */
[----:B------:R-:W3:Y:S01]  /*28d0*/  @!P3 LDG.E.64 R16, desc[UR6][R16.64] ;  /* 0x000000061010b981 */ /* 0x000ee2000c1e1b00 */
[----:B--2---:R-:W-:Y:S01]  /*28e0*/  @!P2 FADD.FTZ R12, R12, R14 ;  /* 0x0000000e0c0ca221 */ /* 0x004fe20000010000 */
[----:B------:R-:W-:-:S06]  /*28f0*/  @!P2 FADD.FTZ R13, R13, R15 ;  /* 0x0000000f0d0da221 */ /* 0x000fcc0000010000 */
[----:B------:R-:W-:-:S06]  /*2900*/  @!P0 IMAD.WIDE.U32 R14, R57, 0x8, R58 ;  /* 0x00000008390e8825 */ /* 0x000fcc00078e003a */
[----:B------:R-:W2:Y:S01]  /*2910*/  @!P0 LDG.E.64 R14, desc[UR6][R14.64] ;  /* 0x000000060e0e8981 */ /* 0x000ea2000c1e1b00 */
[----:B------:R-:W-:-:S06]  /*2920*/  UIADD3 UR5, UPT, UPT, UR4, 0x4, URZ ;  /* 0x0000000404057890 */ /* 0x000fcc000fffe0ff */
[----:B------:R-:W-:Y:S01]  /*2930*/  ISETP.EQ.OR P2, PT, R3, UR5, P1 ;  /* 0x0000000503007c0c */ /* 0x000fe20008f42670 */
[----:B------:R-:W-:Y:S01]  /*2940*/  UIADD3 UR5, UPT, UPT, UR4, 0x5, URZ ;  /* 0x0000000504057890 */ /* 0x000fe2000fffe0ff */
[----:B---3--:R-:W-:Y:S01]  /*2950*/  @!P3 FADD.FTZ R12, R12, R16 ;  /* 0x000000100c0cb221 */ /* 0x008fe20000010000 */
        /* <DEDUP_REMOVED lines=30> */
[----:B---3--:R-:W-:Y:S01]  /*2b40*/  @!P0 FADD.FTZ R12, R12, R16 ;  /* 0x000000100c0c8221 */ /* 0x008fe20000010000 */
[----:B------:R-:W-:Y:S01]  /*2b50*/  @!P0 FADD.FTZ R13, R13, R17 ;  /* 0x000000110d0d8221 */ /* 0x000fe20000010000 */
[----:B------:R-:W-:Y:S02]  /*2b60*/  ISETP.NE.AND P0, PT, R20, UR4, PT ;  /* 0x0000000414007c0c */ /* 0x000fe4000bf05270 */
[----:B--2---:R-:W-:Y:S01]  /*2b70*/  @!P2 FADD.FTZ R12, R12, R14 ;  /* 0x0000000e0c0ca221 */ /* 0x004fe20000010000 */
[----:B------:R-:W-:-:S10]  /*2b80*/  @!P2 FADD.FTZ R13, R13, R15 ;  /* 0x0000000f0d0da221 */ /* 0x000fd40000010000 */
[----:B------:R-:W-:Y:S05]  /*2b90*/  @P0 BRA `(.L_x_223) ;  /* 0xfffffffc00140947 */ /* 0x000fea000383ffff */
[----:B------:R-:W-:-:S07]  /*2ba0*/  MOV R22, R20 ;  /* 0x0000001400167202 */ /* 0x000fce0000000f00 */
.L_x_222:
[----:B--2---:R-:W-:-:S13]  /*2bb0*/  LOP3.LUT P0, R14, R25, 0x7, RZ, 0xc0, !PT ;  /* 0x00000007190e7812 */ /* 0x004fda000780c0ff */
        /* <DEDUP_REMOVED lines=13> */
[----:B-1----:R-:W-:Y:S02]  /*2c90*/  @!P2 IMAD R17, R14, R24, R23 ;  /* 0x000000180e11a224 */ /* 0x002fe400078e0217 */
[----:B------:R-:W-:-:S04]  /*2ca0*/  @!P0 IMAD.WIDE.U32 R14, R15, 0x8, R58 ;  /* 0x000000080f0e8825 */ /* 0x000fc800078e003a */
[-C--:B------:R-:W-:Y:S02]  /*2cb0*/  @!P3 IMAD R19, R16, R24.reuse, R23 ;  /* 0x000000181013b224 */ /* 0x080fe400078e0217 */
[----:B------:R-:W-:Y:S01]  /*2cc0*/  @!P2 IMAD.WIDE.U32 R16, R17, 0x8, R58 ;  /* 0x000000081110a825 */ /* 0x000fe200078e003a */
[----:B------:R-:W0:Y:S03]  /*2cd0*/  @!P0 LDG.E.64 R14, desc[UR6][R14.64] ;  /* 0x000000060e0e8981 */ /* 0x000e26000c1e1b00 */
[----:B------:R-:W-:Y:S02]  /*2ce0*/  @!P4 IMAD R21, R18, R24, R23 ;  /* 0x000000181215c224 */ /* 0x000fe400078e0217 */
[--C-:B------:R-:W-:Y:S01]  /*2cf0*/  @!P3 IMAD.WIDE.U32 R18, R19, 0x8, R58.reuse ;  /* 0x000000081312b825 */ /* 0x100fe200078e003a */
[----:B------:R-:W2:Y:S03]  /*2d00*/  @!P2 LDG.E.64 R16, desc[UR6][R16.64] ;  /* 0x000000061010a981 */ /* 0x000ea6000c1e1b00 */
[----:B------:R-:W-:-:S02]  /*2d10*/  @!P4 IMAD.WIDE.U32 R20, R21, 0x8, R58 ;  /* 0x000000081514c825 */ /* 0x000fc400078e003a */
[----:B------:R-:W3:Y:S04]  /*2d20*/  @!P3 LDG.E.64 R18, desc[UR6][R18.64] ;  /* 0x000000061212b981 */ /* 0x000ee8000c1e1b00 */
[----:B------:R-:W4:Y:S01]  /*2d30*/  @!P4 LDG.E.64 R20, desc[UR6][R20.64] ;  /* 0x000000061414c981 */ /* 0x000f22000c1e1b00 */
[----:B------:R-:W-:Y:S01]  /*2d40*/  IADD3 R22, PT, PT, R22, 0x4, RZ ;  /* 0x0000000416167810 */ /* 0x000fe20007ffe0ff */
[----:B0-----:R-:W-:Y:S01]  /*2d50*/  @!P0 FADD.FTZ R12, R12, R14 ;  /* 0x0000000e0c0c8221 */ /* 0x001fe20000010000 */
[----:B------:R-:W-:-:S03]  /*2d60*/  @!P0 FADD.FTZ R13, R13, R15 ;  /* 0x0000000f0d0d8221 */ /* 0x000fc60000010000 */
[----:B--2---:R-:W-:Y:S01]  /*2d70*/  @!P2 FADD.FTZ R12, R12, R16 ;  /* 0x000000100c0ca221 */ /* 0x004fe20000010000 */
[----:B------:R-:W-:-:S03]  /*2d80*/  @!P2 FADD.FTZ R13, R13, R17 ;  /* 0x000000110d0da221 */ /* 0x000fc60000010000 */
[----:B---3--:R-:W-:Y:S01]  /*2d90*/  @!P3 FADD.FTZ R12, R12, R18 ;  /* 0x000000120c0cb221 */ /* 0x008fe20000010000 */
[----:B------:R-:W-:-:S03]  /*2da0*/  @!P3 FADD.FTZ R13, R13, R19 ;  /* 0x000000130d0db221 */ /* 0x000fc60000010000 */
[----:B----4-:R-:W-:Y:S01]  /*2db0*/  @!P4 FADD.FTZ R12, R12, R20 ;  /* 0x000000140c0cc221 */ /* 0x010fe20000010000 */
[----:B------:R-:W-:-:S07]  /*2dc0*/  @!P4 FADD.FTZ R13, R13, R21 ;  /* 0x000000150d0dc221 */ /* 0x000fce0000010000 */
.L_x_224:
        /* <DEDUP_REMOVED lines=8> */
[----:B-1----:R-:W-:Y:S02]  /*2e50*/  @!P0 IMAD R17, R14, R24, R23 ;  /* 0x000000180e118224 */ /* 0x002fe400078e0217 */
[----:B------:R-:W-:-:S04]  /*2e60*/  @!P2 IMAD.WIDE.U32 R14, R15, 0x8, R58 ;  /* 0x000000080f0ea825 */ /* 0x000fc800078e003a */
[----:B------:R-:W-:Y:S02]  /*2e70*/  @!P0 IMAD.WIDE.U32 R16, R17, 0x8, R58 ;  /* 0x0000000811108825 */ /* 0x000fe400078e003a */
[----:B------:R-:W0:Y:S04]  /*2e80*/  @!P2 LDG.E.64 R14, desc[UR6][R14.64] ;  /* 0x000000060e0ea981 */ /* 0x000e28000c1e1b00 */
[----:B------:R-:W2:Y:S01]  /*2e90*/  @!P0 LDG.E.64 R16, desc[UR6][R16.64] ;  /* 0x0000000610108981 */ /* 0x000ea2000c1e1b00 */
[----:B------:R-:W-:Y:S01]  /*2ea0*/  IADD3 R22, PT, PT, R22, 0x2, RZ ;  /* 0x0000000216167810 */ /* 0x000fe20007ffe0ff */
[----:B0-----:R-:W-:Y:S01]  /*2eb0*/  @!P2 FADD.FTZ R12, R12, R14 ;  /* 0x0000000e0c0ca221 */ /* 0x001fe20000010000 */
[----:B------:R-:W-:-:S03]  /*2ec0*/  @!P2 FADD.FTZ R13, R13, R15 ;  /* 0x0000000f0d0da221 */ /* 0x000fc60000010000 */
[----:B--2---:R-:W-:Y:S01]  /*2ed0*/  @!P0 FADD.FTZ R12, R12, R16 ;  /* 0x000000100c0c8221 */ /* 0x004fe20000010000 */
[----:B------:R-:W-:-:S07]  /*2ee0*/  @!P0 FADD.FTZ R13, R13, R17 ;  /* 0x000000110d0d8221 */ /* 0x000fce0000010000 */
.L_x_225:
[----:B------:R-:W-:Y:S01]  /*2ef0*/  ISETP.EQ.OR P0, PT, R22, R3, P1 ;  /* 0x000000031600720c */ /* 0x000fe20000f02670 */
        /* <DEDUP_REMOVED lines=8> */
.L_x_226:
[----:B------:R-:W-:Y:S05]  /*2f80*/  BSYNC.RECONVERGENT B0 ;  /* 0x0000000000007941 */ /* 0x000fea0003800200 */
.L_x_219:
[----:B------:R-:W5:Y:S01]  /*2f90*/  S2UR UR5, SR_CgaCtaId ;  /* 0x00000000000579c3 */ /* 0x000f620000008800 */
[----:B------:R-:W-:Y:S01]  /*2fa0*/  UMOV UR4, 0x400 ;  /* 0x0000040000047882 */ /* 0x000fe20000000000 */
[----:B------:R-:W-:Y:S02]  /*2fb0*/  SHF.L.U32 R33, R33, 0x10, RZ ;  /* 0x0000001021217819 */ /* 0x000fe400000006ff */
[----:B------:R-:W-:Y:S02]  /*2fc0*/  SHF.L.U32 R45, R45, 0x10, RZ ;  /* 0x000000102d2d7819 */ /* 0x000fe400000006ff */
[----:B------:R-:W-:Y:S01]  /*2fd0*/  SHF.L.U32 R46, R46, 0x10, RZ ;  /* 0x000000102e2e7819 */ /* 0x000fe200000006ff */
[C---:B--2-4-:R-:W-:Y:S02]  /*2fe0*/  FADD.FTZ R16, -R10.reuse, R33 ;  /* 0x000000210a107221 */ /* 0x054fe40000010100 */
[----:B------:R-:W-:-:S04]  /*2ff0*/  FADD.FTZ R22, -R10, R45 ;  /* 0x0000002d0a167221 */ /* 0x000fc80000010100 */
[-C--:B------:R-:W-:Y:S01]  /*3000*/  FMUL.FTZ R22, R22, R47.reuse ;  /* 0x0000002f16167220 */ /* 0x080fe20000410000 */
[----:B-----5:R-:W-:Y:S01]  /*3010*/  ULEA UR4, UR5, UR4, 0x18 ;  /* 0x0000000405047291 */ /* 0x020fe2000f8ec0ff */
[----:B------:R-:W2:Y:S08]  /*3020*/  LDCU.U8 UR5, c[0x0][0x414] ;  /* 0x00008280ff0577ac */ /* 0x000eb00008000000 */
[----:B------:R0:W-:Y:S01]  /*3030*/  @!P1 STS.64 [UR4+0x98], R12 ;  /* 0x0000980cff009988 */ /* 0x0001e20008000a04 */
[----:B------:R-:W-:Y:S01]  /*3040*/  BAR.SYNC.DEFER_BLOCKING 0x0 ;  /* 0x0000000000007b1d */ /* 0x000fe20000010000 */
[----:B0--3--:R-:W-:Y:S01]  /*3050*/  SHF.L.U32 R13, R32, 0x10, RZ ;  /* 0x00000010200d7819 */ /* 0x009fe200000006ff */
[----:B--2---:R-:W-:Y:S01]  /*3060*/  UISETP.NE.AND UP0, UPT, UR5, URZ, UPT ;  /* 0x000000ff0500728c */ /* 0x004fe2000bf05270 */
[----:B------:R-:W-:-:S03]  /*3070*/  FMUL.FTZ R12, R16, R47 ;  /* 0x0000002f100c7220 */ /* 0x000fc60000410000 */
[----:B------:R-:W0:Y:S01]  /*3080*/  LDS.64 R14, [UR4+0x98] ;  /* 0x00009804ff0e7984 */ /* 0x000e220008000a00 */
[----:B------:R-:W0:Y:S02]  /*3090*/  LDCU UR4, c[0x0][0x42c] ;  /* 0x00008580ff0477ac */ /* 0x000e240008000800 */
[----:B0-----:R-:W-:Y:S01]  /*30a0*/  FMUL.FTZ R14, R14, UR4 ;  /* 0x000000040e0e7c20 */ /* 0x001fe20008410000 */
[----:B------:R-:W-:Y:S01]  /*30b0*/  FMUL.FTZ R15, R15, UR4 ;  /* 0x000000040f0f7c20 */ /* 0x000fe20008410000 */
[----:B------:R-:W-:Y:S06]  /*30c0*/  BRA.U !UP0, `(.L_x_227) ;  /* 0x0000000108487547 */ /* 0x000fec000b800000 */
[----:B-1----:R-:W-:Y:S01]  /*30d0*/  FFMA.FTZ R17, R11, R22, R38 ;  /* 0x000000160b117223 */ /* 0x002fe20000010026 */
        /* <DEDUP_REMOVED lines=17> */
.L_x_227:
[----:B------:R-:W0:Y:S01]  /*31f0*/  LDCU UR4, c[0x0][0x41c] ;  /* 0x00008380ff0477ac */ /* 0x000e220008000800 */
[----:B------:R-:W-:Y:S01]  /*3200*/  SHF.R.U32.HI R2, RZ, 0x5, R2 ;  /* 0x00000005ff027819 */ /* 0x000fe20000011602 */
[----:B------:R-:W-:Y:S01]  /*3210*/  BSSY.RECONVERGENT B0, `(.L_x_228) ;  /* 0x000003b000007945 */ /* 0x000fe20003800200 */
[----:B------:R-:W-:Y:S01]  /*3220*/  SHF.L.U32 R43, R43, 0x10, RZ ;  /* 0x000000102b2b7819 */ /* 0x000fe200000006ff */
[----:B------:R-:W2:Y:S01]  /*3230*/  LDCU.64 UR8, c[0x0][0x400] ;  /* 0x00008000ff0877ac */ /* 0x000ea20008000a00 */
[----:B------:R-:W-:Y:S02]  /*3240*/  SHF.L.U32 R9, R9, 0x10, RZ ;  /* 0x0000001009097819 */ /* 0x000fe400000006ff */
[----:B------:R-:W-:Y:S01]  /*3250*/  SHF.L.U32 R5, R5, 0x10, RZ ;  /* 0x0000001005057819 */ /* 0x000fe200000006ff */
[C---:B------:R-:W-:Y:S01]  /*3260*/  FADD.FTZ R16, -R10.reuse, R43 ;  /* 0x0000002b0a107221 */ /* 0x040fe20000010100 */
[----:B------:R-:W-:Y:S01]  /*3270*/  SHF.L.U32 R41, R41, 0x10, RZ ;  /* 0x0000001029297819 */ /* 0x000fe200000006ff */
[C---:B------:R-:W-:Y:S01]  /*3280*/  FADD.FTZ R28, -R10.reuse, R9 ;  /* 0x000000090a1c7221 */ /* 0x040fe20000010100 */
[----:B------:R-:W-:Y:S01]  /*3290*/  SHF.L.U32 R7, R7, 0x10, RZ ;  /* 0x0000001007077819 */ /* 0x000fe200000006ff */
[C---:B------:R-:W-:Y:S01]  /*32a0*/  FADD.FTZ R18, -R10.reuse, R5 ;  /* 0x000000050a127221 */ /* 0x040fe20000010100 */
[----:B------:R-:W-:Y:S01]  /*32b0*/  SHF.L.U32 R39, R39, 0x10, RZ ;  /* 0x0000001027277819 */ /* 0x000fe200000006ff */
[----:B------:R-:W-:Y:S01]  /*32c0*/  FADD.FTZ R20, -R10, R41 ;  /* 0x000000290a147221 */ /* 0x000fe20000010100 */
[-C--:B------:R-:W-:Y:S01]  /*32d0*/  FMUL.FTZ R27, R16, R47.reuse ;  /* 0x0000002f101b7220 */ /* 0x080fe20000410000 */
[----:B------:R-:W-:Y:S01]  /*32e0*/  FADD.FTZ R26, -R10, R7 ;  /* 0x000000070a1a7221 */ /* 0x000fe20000010100 */
[----:B------:R-:W-:Y:S01]  /*32f0*/  FMUL.FTZ R28, R28, R47 ;  /* 0x0000002f1c1c7220 */ /* 0x000fe20000410000 */
[----:B0-----:R-:W-:-:S02]  /*3300*/  IMAD R29, R3, UR4, R2 ;  /* 0x00000004031d7c24 */ /* 0x001fc4000f8e0202 */
[----:B------:R-:W-:Y:S01]  /*3310*/  FADD.FTZ R10, -R10, R39 ;  /* 0x000000270a0a7221 */ /* 0x000fe20000010100 */
[-C--:B------:R-:W-:Y:S01]  /*3320*/  FMUL.FTZ R18, R18, R47.reuse ;  /* 0x0000002f12127220 */ /* 0x080fe20000410000 */
[-C--:B------:R-:W-:Y:S01]  /*3330*/  FMUL.FTZ R20, R20, R47.reuse ;  /* 0x0000002f14147220 */ /* 0x080fe20000410000 */
[-C--:B------:R-:W-:Y:S01]  /*3340*/  FMUL.FTZ R16, R26, R47.reuse ;  /* 0x0000002f1a107220 */ /* 0x080fe20000410000 */
[C---:B--2---:R-:W-:Y:S01]  /*3350*/  ISETP.GE.U32.AND P0, PT, R29.reuse, UR8, PT ;  /* 0x000000081d007c0c */ /* 0x044fe2000bf06070 */
[----:B------:R-:W-:Y:S01]  /*3360*/  FMUL.FTZ R10, R10, R47 ;  /* 0x0000002f0a0a7220 */ /* 0x000fe20000410000 */
[----:B------:R-:W-:Y:S01]  /*3370*/  SHF.R.S32.HI R30, RZ, 0x1f, R29 ;  /* 0x0000001fff1e7819 */ /* 0x000fe2000001141d */
[C-C-:B------:R-:W-:Y:S01]  /*3380*/  FFMA.FTZ R3, R14.reuse, R12, R15.reuse ;  /* 0x0000000c0e037223 */ /* 0x140fe2000001000f */
[C---:B------:R-:W-:Y:S01]  /*3390*/  IADD3 R21, PT, PT, R29.reuse, 0x10, RZ ;  /* 0x000000101d157810 */ /* 0x040fe20007ffe0ff */
[--C-:B------:R-:W-:Y:S01]  /*33a0*/  FFMA.FTZ R2, R14, R22, R15.reuse ;  /* 0x000000160e027223 */ /* 0x100fe2000001000f */
[----:B------:R-:W-:Y:S01]  /*33b0*/  ISETP.GE.AND.EX P1, PT, R30, UR9, PT, P0 ;  /* 0x000000091e007c0c */ /* 0x000fe2000bf26300 */
[C-C-:B------:R-:W-:Y:S01]  /*33c0*/  FFMA.FTZ R23, R14.reuse, R28, R15.reuse ;  /* 0x0000001c0e177223 */ /* 0x140fe2000001000f */
[C---:B------:R-:W-:Y:S01]  /*33d0*/  IADD3 R9, PT, PT, R29.reuse, 0x20, RZ ;  /* 0x000000201d097810 */ /* 0x040fe20007ffe0ff */
[C-C-:B------:R-:W-:Y:S01]  /*33e0*/  FFMA.FTZ R26, R14.reuse, R27, R15.reuse ;  /* 0x0000001b0e1a7223 */ /* 0x140fe2000001000f */
[----:B------:R-:W-:Y:S01]  /*33f0*/  IADD3 R5, PT, PT, R29, 0x30, RZ ;  /* 0x000000301d057810 */ /* 0x000fe20007ffe0ff */
[C-C-:B------:R-:W-:Y:S01]  /*3400*/  FFMA.FTZ R19, R14.reuse, R18, R15.reuse ;  /* 0x000000120e137223 */ /* 0x140fe2000001000f */
[----:B------:R-:W-:Y:S01]  /*3410*/  ISETP.GE.U32.AND P2, PT, R21, UR8, PT ;  /* 0x0000000815007c0c */ /* 0x000fe2000bf46070 */
[C-C-:B------:R-:W-:Y:S01]  /*3420*/  FFMA.FTZ R22, R14.reuse, R20, R15.reuse ;  /* 0x000000140e167223 */ /* 0x140fe2000001000f */
[----:B------:R-:W-:Y:S01]  /*3430*/  ISETP.GE.U32.AND P3, PT, R9, UR8, PT ;  /* 0x0000000809007c0c */ /* 0x000fe2000bf66070 */
[C---:B------:R-:W-:Y:S01]  /*3440*/  FFMA.FTZ R7, R14.reuse, R16, R15 ;  /* 0x000000100e077223 */ /* 0x040fe2000001000f */
[----:B------:R-:W-:Y:S01]  /*3450*/  SHF.R.S32.HI R25, RZ, 0x1f, R21 ;  /* 0x0000001fff197819 */ /* 0x000fe20000011415 */
[----:B------:R-:W-:Y:S01]  /*3460*/  FFMA.FTZ R14, R14, R10, R15 ;  /* 0x0000000a0e0e7223 */ /* 0x000fe2000001000f */
[----:B-1----:R-:W-:Y:S01]  /*3470*/  SHF.R.S32.HI R17, RZ, 0x1f, R9 ;  /* 0x0000001fff117819 */ /* 0x002fe20000011409 */
        /* <DEDUP_REMOVED lines=8> */
[----:B------:R-:W-:Y:S01]  /*3500*/  FMUL.FTZ R15, R46, R47 ;  /* 0x0000002f2e0f7220 */ /* 0x000fe20000410000 */
[----:B------:R-:W-:Y:S01]  /*3510*/  MOV R3, R53 ;  /* 0x0000003500037202 */ /* 0x000fe20000000f00 */
[----:B------:R-:W1:Y:S01]  /*3520*/  LDCU.64 UR4, c[0x0][0x380] ;  /* 0x00007000ff0477ac */ /* 0x000e620008000a00 */
[----:B0-----:R-:W-:Y:S02]  /*3530*/  IMAD R30, R30, UR10, RZ ;  /* 0x0000000a1e1e7c24 */ /* 0x001fe4000f8e02ff */
        /* <DEDUP_REMOVED lines=8> */
.L_x_229:
[----:B------:R-:W-:Y:S05]  /*35c0*/  BSYNC.RECONVERGENT B0 ;  /* 0x0000000000007941 */ /* 0x000fea0003800200 */
.L_x_228:
        /* <DEDUP_REMOVED lines=21> */
.L_x_230:
[----:B------:R-:W-:Y:S01]  /*3720*/  BSSY.RECONVERGENT B0, `(.L_x_231) ;  /* 0x0000012000007945 */ /* 0x000fe20003800200 */
[----:B------:R-:W-:Y:S01]  /*3730*/  FFMA.FTZ R4, R36, R4, -R23 ;  /* 0x0000000424047223 */ /* 0x000fe20000010817 */
[----:B------:R-:W-:Y:S02]  /*3740*/  FFMA.FTZ R26, R11, R44, -R26 ;  /* 0x0000002c0b1a7223 */ /* 0x000fe4000001081a */
[----:B------:R-:W-:Y:S05]  /*3750*/  @P2 BRA `(.L_x_232) ;  /* 0x0000000000382947 */ /* 0x000fea0003800000 */
[----:B------:R-:W1:Y:S01]  /*3760*/  LDCU.64 UR4, c[0x0][0x3f8] ;  /* 0x00007f00ff0477ac */ /* 0x000e620008000a00 */
[----:B------:R-:W-:Y:S01]  /*3770*/  MOV R2, R50 ;  /* 0x0000003200027202 */ /* 0x000fe20000000f00 */
[----:B0-----:R-:W-:Y:S01]  /*3780*/  FMUL.FTZ R15, R4, R47 ;  /* 0x0000002f040f7220 */ /* 0x001fe20000410000 */
[----:B------:R-:W-:Y:S01]  /*3790*/  MOV R3, R53 ;  /* 0x0000003500037202 */ /* 0x000fe20000000f00 */
        /* <DEDUP_REMOVED lines=10> */
.L_x_232:
[----:B------:R-:W-:Y:S05]  /*3840*/  BSYNC.RECONVERGENT B0 ;  /* 0x0000000000007941 */ /* 0x000fea0003800200 */
.L_x_231:
[----:B------:R-:W-:Y:S02]  /*3850*/  SHF.L.U32 R6, R6, 0x10, RZ ;  /* 0x0000001006067819 */ /* 0x000fe400000006ff */
[----:B------:R-:W-:Y:S01]  /*3860*/  SHF.L.U32 R42, R42, 0x10, RZ ;  /* 0x000000102a2a7819 */ /* 0x000fe200000006ff */
[----:B------:R-:W-:Y:S06]  /*3870*/  BRA.U !UP0, `(.L_x_233) ;  /* 0x0000000108487547 */ /* 0x000fec000b800000 */
[----:B------:R-:W-:Y:S01]  /*3880*/  FFMA.FTZ R18, R36, R18, R37 ;  /* 0x0000001224127223 */ /* 0x000fe20000010025 */
[----:B------:R-:W-:-:S03]  /*3890*/  FFMA.FTZ R20, R11, R20, R38 ;  /* 0x000000140b147223 */ /* 0x000fc60000010026 */
[----:B------:R-:W-:Y:S01]  /*38a0*/  FMUL.FTZ R2, R18, -1.4426950216293334961 ;  /* 0xbfb8aa3b12027820 */ /* 0x000fe20000410000 */
[----:B------:R-:W-:-:S05]  /*38b0*/  FMUL.FTZ R4, R20, -1.4426950216293334961 ;  /* 0xbfb8aa3b14047820 */ /* 0x000fca0000410000 */
[----:B------:R-:W1:Y:S04]  /*38c0*/  MUFU.EX2 R2, R2 ;  /* 0x0000000200027308 */ /* 0x000e680000000800 */
[----:B------:R-:W0:Y:S01]  /*38d0*/  MUFU.EX2 R4, R4 ;  /* 0x0000000400047308 */ /* 0x000e220000000800 */
[----:B-1----:R-:W-:Y:S01]  /*38e0*/  FADD.FTZ R3, R2, 1 ;  /* 0x3f80000002037421 */ /* 0x002fe20000010000 */
        /* <DEDUP_REMOVED lines=11> */
.L_x_233:
        /* <DEDUP_REMOVED lines=10> */
[----:B0-----:R-:W-:-:S04]  /*3a40*/  IMAD.WIDE.U32 R12, R9, UR4, R2 ;  /* 0x00000004090c7c25 */ /* 0x001fc8000f8e0002 */
[----:B------:R-:W-:Y:S02]  /*3a50*/  IMAD R3, R9, UR5, R18 ;  /* 0x0000000509037c24 */ /* 0x000fe4000f8e0212 */
[----:B------:R-:W-:Y:S01]  /*3a60*/  FMUL.FTZ R9, R6, R47 ;  /* 0x0000002f06097220 */ /* 0x000fe20000410000 */
[----:B-1----:R-:W-:Y:S02]  /*3a70*/  LEA R2, P1, R12, UR10, 0x1 ;  /* 0x0000000a0c027c11 */ /* 0x002fe4000f8208ff */
[----:B------:R-:W-:Y:S02]  /*3a80*/  IADD3 R3, PT, PT, R13, R3, RZ ;  /* 0x000000030d037210 */ /* 0x000fe40007ffe0ff */
[----:B------:R-:W-:Y:S02]  /*3a90*/  F2FP.BF16.F32.PACK_AB R9, R4, R9 ;  /* 0x000000090409723e */ /* 0x000fe400000010ff */
[----:B------:R-:W-:-:S05]  /*3aa0*/  LEA.HI.X R3, R12, UR11, R3, 0x1, P1 ;  /* 0x0000000b0c037c11 */ /* 0x000fca00088f0c03 */
[----:B------:R2:W-:Y:S02]  /*3ab0*/  STG.E desc[UR6][R2.64], R9 ;  /* 0x0000000902007986 */ /* 0x0005e4000c101906 */
.L_x_235:
[----:B------:R-:W-:Y:S05]  /*3ac0*/  BSYNC.RECONVERGENT B0 ;  /* 0x0000000000007941 */ /* 0x000fea0003800200 */
.L_x_234:
[----:B------:R-:W-:Y:S02]  /*3ad0*/  SHF.L.U32 R8, R8, 0x10, RZ ;  /* 0x0000001008087819 */ /* 0x000fe400000006ff */
[----:B01----:R-:W-:Y:S02]  /*3ae0*/  SHF.R.S32.HI R12, RZ, 0x1f, R5 ;  /* 0x0000001fff0c7819 */ /* 0x003fe40000011405 */
[----:B------:R-:W-:Y:S01]  /*3af0*/  SHF.L.U32 R40, R40, 0x10, RZ ;  /* 0x0000001028287819 */ /* 0x000fe200000006ff */
[----:B------:R-:W-:Y:S06]  /*3b00*/  BRA.U !UP0, `(.L_x_236) ;  /* 0x0000000108487547 */ /* 0x000fec000b800000 */
[----:B------:R-:W-:Y:S01]  /*3b10*/  FFMA.FTZ R16, R36, R16, R37 ;  /* 0x0000001024107223 */ /* 0x000fe20000010025 */
[----:B------:R-:W-:-:S03]  /*3b20*/  FFMA.FTZ R10, R11, R10, R38 ;  /* 0x0000000a0b0a7223 */ /* 0x000fc60000010026 */
[----:B--2---:R-:W-:Y:S01]  /*3b30*/  FMUL.FTZ R2, R16, -1.4426950216293334961 ;  /* 0xbfb8aa3b10027820 */ /* 0x004fe20000410000 */
        /* <DEDUP_REMOVED lines=15> */
.L_x_236:
[----:B------:R-:W-:Y:S01]  /*3c30*/  ISETP.GE.AND.EX P0, PT, R12, UR9, PT, P0 ;  /* 0x000000090c007c0c */ /* 0x000fe2000bf06300 */
[----:B------:R-:W-:Y:S01]  /*3c40*/  FFMA.FTZ R8, R36, R8, -R7 ;  /* 0x0000000824087223 */ /* 0x000fe20000010807 */
[----:B------:R-:W-:Y:S01]  /*3c50*/  FFMA.FTZ R14, R11, R40, -R14 ;  /* 0x000000280b0e7223 */ /* 0x000fe2000001080e */
[----:B------:R-:W-:Y:S02]  /*3c60*/  BSSY.RECONVERGENT B0, `(.L_x_237) ;  /* 0x000000f000007945 */ /* 0x000fe40003800200 */
[-C--:B------:R-:W-:Y:S01]  /*3c70*/  FMUL.FTZ R8, R8, R47.reuse ;  /* 0x0000002f08087220 */ /* 0x080fe20000410000 */
[----:B------:R-:W-:-:S07]  /*3c80*/  FMUL.FTZ R47, R14, R47 ;  /* 0x0000002f0e2f7220 */ /* 0x000fce0000410000 */
[----:B------:R-:W-:Y:S05]  /*3c90*/  @P0 BRA `(.L_x_238) ;  /* 0x00000000002c0947 */ /* 0x000fea0003800000 */
[----:B------:R-:W0:Y:S01]  /*3ca0*/  LDCU.64 UR4, c[0x0][0x3f8] ;  /* 0x00007f00ff0477ac */ /* 0x000e220008000a00 */
[----:B------:R-:W-:Y:S01]  /*3cb0*/  MOV R51, R53 ;  /* 0x0000003500337202 */ /* 0x000fe20000000f00 */
[----:B------:R-:W2:Y:S01]  /*3cc0*/  LDCU.64 UR8, c[0x0][0x380] ;  /* 0x00007000ff0877ac */ /* 0x000ea20008000a00 */
[----:B0-----:R-:W-:Y:S02]  /*3cd0*/  IMAD R12, R12, UR4, RZ ;  /* 0x000000040c0c7c24 */ /* 0x001fe4000f8e02ff */
[----:B------:R-:W-:-:S04]  /*3ce0*/  IMAD.WIDE.U32 R50, R5, UR4, R50 ;  /* 0x0000000405327c25 */ /* 0x000fc8000f8e0032 */
[----:B------:R-:W-:Y:S01]  /*3cf0*/  IMAD R5, R5, UR5, R12 ;  /* 0x0000000505057c24 */ /* 0x000fe2000f8e020c */
[----:B--2---:R-:W-:-:S04]  /*3d00*/  LEA R2, P0, R50, UR8, 0x1 ;  /* 0x0000000832027c11 */ /* 0x004fc8000f8008ff */
[----:B------:R-:W-:-:S04]  /*3d10*/  IADD3 R5, PT, PT, R51, R5, RZ ;  /* 0x0000000533057210 */ /* 0x000fc80007ffe0ff */
[----:B------:R-:W-:Y:S02]  /*3d20*/  LEA.HI.X R3, R50, UR9, R5, 0x1, P0 ;  /* 0x0000000932037c11 */ /* 0x000fe400080f0c05 */
[----:B------:R-:W-:-:S05]  /*3d30*/  F2FP.BF16.F32.PACK_AB R5, R47, R8 ;  /* 0x000000082f05723e */ /* 0x000fca00000010ff */
[----:B------:R0:W-:Y:S02]  /*3d40*/  STG.E desc[UR6][R2.64], R5 ;  /* 0x0000000502007986 */ /* 0x0001e4000c101906 */
.L_x_238:
[----:B------:R-:W-:Y:S05]  /*3d50*/  BSYNC.RECONVERGENT B0 ;  /* 0x0000000000007941 */ /* 0x000fea0003800200 */
.L_x_237:
[----:B------:R-:W1:Y:S01]  /*3d60*/  LDCU UR4, c[0x0][0x410] ;  /* 0x00008200ff0477ac */ /* 0x000e620008000800 */
[----:B------:R-:W-:Y:S02]  /*3d70*/  IADD3 R35, PT, PT, R24, R35, RZ ;  /* 0x0000002318237210 */ /* 0x000fe40007ffe0ff */
[----:B------:R-:W-:Y:S01]  /*3d80*/  IADD3 R34, PT, PT, R34, 0x1, RZ ;  /* 0x0000000122227810 */ /* 0x000fe20007ffe0ff */
[----:B------:R-:W1:Y:S02]  /*3d90*/  LDCU UR5, c[0x0][0x3e0] ;  /* 0x00007c00ff0577ac */ /* 0x000e640008000800 */
[----:B-1----:R-:W-:-:S06]  /*3da0*/  UIMAD UR4, UR4, UR5, URZ ;  /* 0x00000005040472a4 */ /* 0x002fcc000f8e02ff */
[----:B------:R-:W-:-:S13]  /*3db0*/  ISETP.GE.AND P0, PT, R35, UR4, PT ;  /* 0x0000000423007c0c */ /* 0x000fda000bf06270 */
[----:B------:R-:W-:Y:S05]  /*3dc0*/  @!P0 BRA `(.L_x_239) ;  /* 0xffffffc000b88947 */ /* 0x000fea000383ffff */
.L_x_208:
[----:B--2---:R-:W1:Y:S01]  /*3dd0*/  S2R R9, SR_TID.X ;  /* 0x0000000000097919 */ /* 0x004e620000002100 */
[----:B------:R-:W2:Y:S01]  /*3de0*/  LDC R4, c[0x0][0x370] ;  /* 0x0000dc00ff047b82 */ /* 0x000ea20000000800 */
[----:B------:R-:W-:Y:S07]  /*3df0*/  BSSY.RECONVERGENT B0, `(.L_x_240) ;  /* 0x000000e000007945 */ /* 0x000fee0003800200 */
[----:B------:R-:W3:Y:S08]  /*3e00*/  LDC R7, c[0x0][0x374] ;  /* 0x0000dd00ff077b82 */ /* 0x000ef00000000800 */
[----:B0-----:R-:W0:Y:S01]  /*3e10*/  LDC.64 R2, c[0x0][0x3c8] ;  /* 0x0000f200ff027b82 */ /* 0x001e220000000a00 */
[----:B--2---:R-:W-:-:S02]  /*3e20*/  ISETP.NE.AND P0, PT, R4, 0x1, PT ;  /* 0x000000010400780c */ /* 0x004fc40003f05270 */
[----:B-1----:R-:W-:Y:S02]  /*3e30*/  ISETP.NE.AND P1, PT, R9, RZ, PT ;  /* 0x000000ff0900720c */ /* 0x002fe40003f25270 */
[----:B---3--:R-:W-:-:S04]  /*3e40*/  SHF.L.U32 R0, R7, 0x1, RZ ;  /* 0x0000000107007819 */ /* 0x008fc800000006ff */
        /* <DEDUP_REMOVED lines=8> */
.L_x_241:
[----:B------:R-:W-:Y:S05]  /*3ed0*/  BSYNC.RECONVERGENT B0 ;  /* 0x0000000000007941 */ /* 0x000fea0003800200 */
.L_x_240:
        /* <DEDUP_REMOVED lines=11> */
.L_x_243:
[----:B------:R-:W2:Y:S04]  /*3f90*/  LDG.E.STRONG.GPU R5, desc[UR6][R2.64] ;  /* 0x0000000602057981 */ /* 0x000ea8000c1ef900 */
[----:B--2---:R-:W-:Y:S01]  /*3fa0*/  CCTL.IVALL ;  /* 0x00000000ff00798f */ /* 0x004fe20002000000 */
[----:B------:R-:W-:Y:S05]  /*3fb0*/  YIELD ;  /* 0x0000000000007946 */ /* 0x000fea0003800000 */
[----:B------:R-:W-:-:S13]  /*3fc0*/  ISETP.NE.AND P0, PT, R5, R0, PT ;  /* 0x000000000500720c */ /* 0x000fda0003f05270 */
[----:B------:R-:W-:Y:S05]  /*3fd0*/  @P0 BRA `(.L_x_243) ;  /* 0xfffffffc00ec0947 */ /* 0x000fea000383ffff */
.L_x_242:
        /* <DEDUP_REMOVED lines=48> */
[----:B------:R-:W-:Y:S02]  /*42e0*/  IADD3 R5, P3, PT, R2, R5, RZ ;  /* 0x0000000502057210 */ /* 0x000fe40007f7e0ff */
[----:B0-----:R-:W-:Y:S02]  /*42f0*/  IADD3 R27, P1, PT, R22, UR4, RZ ;  /* 0x00000004161b7c10 */ /* 0x001fe4000ff3e0ff */
[----:B------:R-:W-:Y:S02]  /*4300*/  SHF.L.U64.HI R33, R0, 0x2, R3 ;  /* 0x0000000200217819 */ /* 0x000fe40000010203 */
[----:B-1----:R-:W-:-:S02]  /*4310*/  IADD3 R24, P2, PT, R22, UR8, RZ ;  /* 0x0000000816187c10 */ /* 0x002fc4000ff5e0ff */
[C---:B------:R-:W-:Y:S02]  /*4320*/  IADD3.X R26, PT, PT, R23.reuse, UR5, RZ, P1, !PT ;  /* 0x00000005171a7c10 */ /* 0x040fe40008ffe4ff */
[C---:B------:R-:W-:Y:S02]  /*4330*/  IADD3.X R25, PT, PT, R23.reuse, UR9, RZ, P2, !PT ;  /* 0x0000000917197c10 */ /* 0x040fe400097fe4ff */
[----:B--2---:R-:W-:Y:S02]  /*4340*/  IADD3 R22, P1, PT, R22, UR10, RZ ;  /* 0x0000000a16167c10 */ /* 0x004fe4000ff3e0ff */
[----:B------:R-:W-:Y:S02]  /*4350*/  IADD3 R18, P2, PT, RZ, -R18, RZ ;  /* 0x80000012ff127210 */ /* 0x000fe40007f5e0ff */
[----:B------:R-:W-:Y:S02]  /*4360*/  IADD3.X R23, PT, PT, R23, UR11, RZ, P1, !PT ;  /* 0x0000000b17177c10 */ /* 0x000fe40008ffe4ff */
[----:B------:R-:W-:-:S02]  /*4370*/  SHF.L.U64.HI R29, R28, 0x2, R35 ;  /* 0x000000021c1d7819 */ /* 0x000fc40000010223 */
[----:B------:R-:W-:Y:S02]  /*4380*/  IADD3 R31, PT, PT, R7, R31, RZ ;  /* 0x0000001f071f7210 */ /* 0x000fe40007ffe0ff */
[----:B------:R-:W-:Y:S02]  /*4390*/  IADD3.X R20, PT, PT, RZ, -0x1, RZ, P2, !PT ;  /* 0xffffffffff147810 */ /* 0x000fe400017fe4ff */
[----:B------:R-:W-:-:S07]  /*43a0*/  IADD3.X R4, PT, PT, RZ, R4, RZ, P3, !PT ;  /* 0x00000004ff047210 */ /* 0x000fce0001ffe4ff */
.L_x_246:
[-C--:B0-----:R-:W-:Y:S02]  /*43b0*/  LEA R10, P1, R0, R27.reuse, 0x2 ;  /* 0x0000001b000a7211 */ /* 0x081fe400078210ff */
[----:B------:R-:W-:Y:S02]  /*43c0*/  LEA R16, P3, R28, R27, 0x2 ;  /* 0x0000001b1c107211 */ /* 0x000fe400078610ff */
[----:B------:R-:W-:Y:S02]  /*43d0*/  IADD3 R12, P2, PT, R27, R6, RZ ;  /* 0x000000061b0c7210 */ /* 0x000fe40007f5e0ff */
[----:B------:R-:W-:Y:S02]  /*43e0*/  IADD3.X R11, PT, PT, R26, R33, RZ, P1, !PT ;  /* 0x000000211a0b7210 */ /* 0x000fe40000ffe4ff */
[----:B------:R-:W-:Y:S02]  /*43f0*/  MOV R8, R27 ;  /* 0x0000001b00087202 */ /* 0x000fe40000000f00 */
[----:B------:R-:W-:-:S02]  /*4400*/  MOV R9, R26 ;  /* 0x0000001a00097202 */ /* 0x000fc40000000f00 */
[C---:B------:R-:W-:Y:S01]  /*4410*/  IADD3.X R17, PT, PT, R26.reuse, R29, RZ, P3, !PT ;  /* 0x0000001d1a117210 */ /* 0x040fe20001ffe4ff */
[----:B------:R0:W2:Y:S01]  /*4420*/  LDG.E R11, desc[UR6][R10.64] ;  /* 0x000000060a0b7981 */ /* 0x0000a2000c1e1900 */
[----:B------:R-:W-:-:S03]  /*4430*/  IADD3.X R13, PT, PT, R26, R31, RZ, P2, !PT ;  /* 0x0000001f1a0d7210 */ /* 0x000fc600017fe4ff */
[----:B------:R1:W2:Y:S04]  /*4440*/  LDG.E R2, desc[UR6][R8.64] ;  /* 0x0000000608027981 */ /* 0x0002a8000c1e1900 */
[----:B------:R-:W3:Y:S04]  /*4450*/  LDG.E R12, desc[UR6][R12.64] ;  /* 0x000000060c0c7981 */ /* 0x000ee8000c1e1900 */
[----:B------:R-:W3:Y:S01]  /*4460*/  LDG.E R17, desc[UR6][R16.64] ;  /* 0x0000000610117981 */ /* 0x000ee2000c1e1900 */
[----:B0-----:R-:W-:Y:S02]  /*4470*/  MOV R10, R24 ;  /* 0x00000018000a7202 */ /* 0x001fe40000000f00 */
[----:B-1----:R-:W-:-:S02]  /*4480*/  MOV R8, R22 ;  /* 0x0000001600087202 */ /* 0x002fc40000000f00 */
        /* <DEDUP_REMOVED lines=10> */
[----:B--2---:R-:W-:Y:S02]  /*4530*/  F2FP.BF16.F32.PACK_AB R19, R11, R2 ;  /* 0x000000020b13723e */ /* 0x004fe400000010ff */
[-C--:B------:R-:W-:Y:S02]  /*4540*/  MOV R11, R25.reuse ;  /* 0x00000019000b7202 */ /* 0x080fe40000000f00 */
[----:B---3--:R-:W-:Y:S01]  /*4550*/  F2FP.BF16.F32.PACK_AB R21, R17, R12 ;  /* 0x0000000c1115723e */ /* 0x008fe200000010ff */
[----:B------:R0:W-:Y:S04]  /*4560*/  STG.E desc[UR6][R8.64], R19 ;  /* 0x0000001308007986 */ /* 0x0001e8000c101906 */
[----:B------:R0:W-:Y:S01]  /*4570*/  STG.E desc[UR6][R10.64], R21 ;  /* 0x000000150a007986 */ /* 0x0001e2000c101906 */
[----:B------:R-:W-:Y:S01]  /*4580*/  IADD3.X R25, PT, PT, RZ, R25, RZ, P3, !PT ;  /* 0x00000019ff197210 */ /* 0x000fe20001ffe4ff */
[----:B------:R-:W-:Y:S06]  /*4590*/  @P1 BRA `(.L_x_246) ;  /* 0xfffffffc00841947 */ /* 0x000fec000383ffff */
.L_x_245:
[----:B------:R-:W-:Y:S05]  /*45a0*/  BSYNC.RECONVERGENT B0 ;  /* 0x0000000000007941 */ /* 0x000fea0003800200 */
.L_x_244:
[----:B------:R-:W-:Y:S05]  /*45b0*/  @!P0 EXIT ;  /* 0x000000000000894d */ /* 0x000fea0003800000 */
[C---:B------:R-:W-:Y:S01]  /*45c0*/  SHF.L.U64.HI R15, R14.reuse, 0x2, R15 ;  /* 0x000000020e0f7819 */ /* 0x040fe2000001020f */
[----:B------:R-:W1:Y:S01]  /*45d0*/  LDCU.64 UR4, c[0x0][0x3d8] ;  /* 0x00007b00ff0477ac */ /* 0x000e620008000a00 */
[----:B0-----:R-:W-:Y:S02]  /*45e0*/  SHF.L.U32 R21, R14, 0x2, RZ ;  /* 0x000000020e157819 */ /* 0x001fe400000006ff */
[C---:B------:R-:W-:Y:S01]  /*45f0*/  SHF.L.U64.HI R23, R28.reuse, 0x2, R35 ;  /* 0x000000021c177819 */ /* 0x040fe20000010223 */
[----:B------:R-:W0:Y:S01]  /*4600*/  LDCU.64 UR8, c[0x0][0x388] ;  /* 0x00007100ff0877ac */ /* 0x000e220008000a00 */
[----:B------:R-:W-:Y:S02]  /*4610*/  SHF.L.U32 R25, R28, 0x2, RZ ;  /* 0x000000021c197819 */ /* 0x000fe400000006ff */
[C---:B------:R-:W-:Y:S01]  /*4620*/  SHF.L.U64.HI R17, R0.reuse, 0x2, R3 ;  /* 0x0000000200117819 */ /* 0x040fe20000010203 */
[----:B------:R-:W2:Y:S01]  /*4630*/  LDCU.64 UR10, c[0x0][0x390] ;  /* 0x00007200ff0a77ac */ /* 0x000ea20008000a00 */
[----:B------:R-:W-:-:S07]  /*4640*/  SHF.L.U32 R19, R0, 0x2, RZ ;  /* 0x0000000200137819 */ /* 0x000fce00000006ff */
.L_x_247:
[C---:B------:R-:W-:Y:S02]  /*4650*/  SHF.L.U32 R2, R5.reuse, 0x2, RZ ;  /* 0x0000000205027819 */ /* 0x040fe400000006ff */
[----:B------:R-:W-:Y:S02]  /*4660*/  SHF.L.U64.HI R4, R5, 0x2, R4 ;  /* 0x0000000205047819 */ /* 0x000fe40000010204 */
[----:B-1----:R-:W-:-:S04]  /*4670*/  IADD3 R6, P0, PT, R2, UR4, RZ ;  /* 0x0000000402067c10 */ /* 0x002fc8000ff1e0ff */
[----:B---3--:R-:W-:Y:S02]  /*4680*/  IADD3.X R7, PT, PT, R4, UR5, RZ, P0, !PT ;  /* 0x0000000504077c10 */ /* 0x008fe400087fe4ff */
[C---:B------:R-:W-:Y:S02]  /*4690*/  IADD3 R8, P0, PT, R6.reuse, R19, RZ ;  /* 0x0000001306087210 */ /* 0x040fe40007f1e0ff */
[C---:B------:R-:W-:Y:S02]  /*46a0*/  IADD3 R12, P2, PT, R6.reuse, R25, RZ ;  /* 0x00000019060c7210 */ /* 0x040fe40007f5e0ff */
[C---:B------:R-:W-:Y:S02]  /*46b0*/  IADD3.X R9, PT, PT, R7.reuse, R17, RZ, P0, !PT ;  /* 0x0000001107097210 */ /* 0x040fe400007fe4ff */
[----:B------:R-:W-:Y:S02]  /*46c0*/  IADD3 R10, P1, PT, R6, R21, RZ ;  /* 0x00000015060a7210 */ /* 0x000fe40007f3e0ff */
[C---:B------:R-:W-:Y:S01]  /*46d0*/  IADD3.X R13, PT, PT, R7.reuse, R23, RZ, P2, !PT ;  /* 0x00000017070d7210 */ /* 0x040fe200017fe4ff */
[----:B------:R1:W3:Y:S01]  /*46e0*/  LDG.E R6, desc[UR6][R6.64] ;  /* 0x0000000606067981 */ /* 0x0002e2000c1e1900 */
[----:B------:R-:W-:-:S03]  /*46f0*/  IADD3.X R11, PT, PT, R7, R15, RZ, P1, !PT ;  /* 0x0000000f070b7210 */ /* 0x000fc60000ffe4ff */
[----:B------:R-:W3:Y:S04]  /*4700*/  LDG.E R9, desc[UR6][R8.64] ;  /* 0x0000000608097981 */ /* 0x000ee8000c1e1900 */
[----:B------:R-:W4:Y:S04]  /*4710*/  LDG.E R10, desc[UR6][R10.64] ;  /* 0x000000060a0a7981 */ /* 0x000f28000c1e1900 */
[----:B------:R-:W4:Y:S01]  /*4720*/  LDG.E R13, desc[UR6][R12.64] ;  /* 0x000000060c0d7981 */ /* 0x000f22000c1e1900 */
[----:B------:R-:W-:Y:S02]  /*4730*/  LOP3.LUT R14, R2, 0xfffffffc, RZ, 0xc0, !PT ;  /* 0xfffffffc020e7812 */ /* 0x000fe400078ec0ff */
[----:B------:R-:W-:-:S02]  /*4740*/  LOP3.LUT R16, R4, 0x1, RZ, 0xc0, !PT ;  /* 0x0000000104107812 */ /* 0x000fc400078ec0ff */
[----:B0-----:R-:W-:Y:S02]  /*4750*/  IADD3 R26, P0, PT, R14, UR8, RZ ;  /* 0x000000080e1a7c10 */ /* 0x001fe4000ff1e0ff */
[----:B-1----:R-:W-:Y:S02]  /*4760*/  LOP3.LUT R7, R4, 0x3, RZ, 0xc0, !PT ;  /* 0x0000000304077812 */ /* 0x002fe400078ec0ff */
[----:B------:R-:W-:Y:S02]  /*4770*/  IADD3.X R27, PT, PT, R16, UR9, RZ, P0, !PT ;  /* 0x00000009101b7c10 */ /* 0x000fe400087fe4ff */
[----:B--2---:R-:W-:-:S04]  /*4780*/  IADD3 R28, P0, PT, R14, UR10, RZ ;  /* 0x0000000a0e1c7c10 */ /* 0x004fc8000ff1e0ff */
[----:B------:R-:W-:Y:S02]  /*4790*/  IADD3.X R29, PT, PT, R16, UR11, RZ, P0, !PT ;  /* 0x0000000b101d7c10 */ /* 0x000fe400087fe4ff */
[----:B---3--:R-:W-:Y:S02]  /*47a0*/  F2FP.BF16.F32.PACK_AB R31, R9, R6 ;  /* 0x00000006091f723e */ /* 0x008fe400000010ff */
[----:B------:R-:W-:-:S04]  /*47b0*/  IADD3 R6, P1, PT, R14, UR4, RZ ;  /* 0x000000040e067c10 */ /* 0x000fc8000ff3e0ff */
[----:B------:R-:W-:Y:S02]  /*47c0*/  IADD3.X R7, PT, PT, R7, UR5, RZ, P1, !PT ;  /* 0x0000000507077c10 */ /* 0x000fe40008ffe4ff */
[----:B----4-:R-:W-:Y:S02]  /*47d0*/  F2FP.BF16.F32.PACK_AB R33, R13, R10 ;  /* 0x0000000a0d21723e */ /* 0x010fe400000010ff */
[C---:B------:R-:W-:Y:S02]  /*47e0*/  IADD3 R12, P0, PT, R6.reuse, R19, RZ ;  /* 0x00000013060c7210 */ /* 0x040fe40007f1e0ff */
[C---:B------:R-:W-:Y:S02]  /*47f0*/  IADD3 R8, P1, PT, R6.reuse, R21, RZ ;  /* 0x0000001506087210 */ /* 0x040fe40007f3e0ff */
[----:B------:R-:W-:Y:S02]  /*4800*/  IADD3 R10, P2, PT, R6, R25, RZ ;  /* 0x00000019060a7210 */ /* 0x000fe40007f5e0ff */
[----:B------:R-:W-:-:S02]  /*4810*/  IADD3.X R13, PT, PT, R7, R17, RZ, P0, !PT ;  /* 0x00000011070d7210 */ /* 0x000fc400007fe4ff */
[C---:B------:R-:W-:Y:S02]  /*4820*/  IADD3.X R9, PT, PT, R7.reuse, R15, RZ, P1, !PT ;  /* 0x0000000f07097210 */ /* 0x040fe40000ffe4ff */
[----:B------:R-:W-:Y:S01]  /*4830*/  IADD3.X R11, PT, PT, R7, R23, RZ, P2, !PT ;  /* 0x00000017070b7210 */ /* 0x000fe200017fe4ff */
[----:B------:R0:W-:Y:S04]  /*4840*/  STG.E desc[UR6][R26.64], R31 ;  /* 0x0000001f1a007986 */ /* 0x0001e8000c101906 */
[----:B------:R1:W-:Y:S04]  /*4850*/  STG.E desc[UR6][R28.64], R33 ;  /* 0x000000211c007986 */ /* 0x0003e8000c101906 */
[----:B------:R-:W2:Y:S04]  /*4860*/  LDG.E R14, desc[UR6][R6.64+0x800] ;  /* 0x00080006060e7981 */ /* 0x000ea8000c1e1900 */
[----:B------:R-:W2:Y:S04]  /*4870*/  LDG.E R35, desc[UR6][R12.64+0x800] ;  /* 0x000800060c237981 */ /* 0x000ea8000c1e1900 */
[----:B------:R-:W3:Y:S04]  /*4880*/  LDG.E R16, desc[UR6][R8.64+0x800] ;  /* 0x0008000608107981 */ /* 0x000ee8000c1e1900 */
[----:B------:R-:W3:Y:S01]  /*4890*/  LDG.E R37, desc[UR6][R10.64+0x800] ;  /* 0x000800060a257981 */ /* 0x000ee2000c1e1900 */
[----:B------:R-:W-:-:S04]  /*48a0*/  IADD3 R30, P0, PT, R2, 0x800, RZ ;  /* 0x00000800021e7810 */ /* 0x000fc80007f1e0ff */
[----:B------:R-:W-:Y:S02]  /*48b0*/  IADD3.X R18, PT, PT, RZ, R4, RZ, P0, !PT ;  /* 0x00000004ff127210 */ /* 0x000fe400007fe4ff */
[----:B------:R-:W-:Y:S02]  /*48c0*/  LOP3.LUT R30, R30, 0xfffffffc, RZ, 0xc0, !PT ;  /* 0xfffffffc1e1e7812 */ /* 0x000fe400078ec0ff */
[----:B------:R-:W-:Y:S02]  /*48d0*/  LOP3.LUT R18, R18, 0x1, RZ, 0xc0, !PT ;  /* 0x0000000112127812 */ /* 0x000fe400078ec0ff */
[C---:B0-----:R-:W-:Y:S02]  /*48e0*/  IADD3 R26, P0, PT, R30.reuse, UR8, RZ ;  /* 0x000000081e1a7c10 */ /* 0x041fe4000ff1e0ff */
[----:B------:R-:W-:Y:S02]  /*48f0*/  IADD3 R30, P1, PT, R30, UR10, RZ ;  /* 0x0000000a1e1e7c10 */ /* 0x000fe4000ff3e0ff */
[----:B------:R-:W-:-:S02]  /*4900*/  IADD3.X R27, PT, PT, R18, UR9, RZ, P0, !PT ;  /* 0x00000009121b7c10 */ /* 0x000fc400087fe4ff */
[----:B------:R-:W-:Y:S02]  /*4910*/  IADD3.X R31, PT, PT, R18, UR11, RZ, P1, !PT ;  /* 0x0000000b121f7c10 */ /* 0x000fe40008ffe4ff */
[----:B--2---:R-:W-:Y:S02]  /*4920*/  F2FP.BF16.F32.PACK_AB R35, R35, R14 ;  /* 0x0000000e2323723e */ /* 0x004fe400000010ff */
[----:B---3--:R-:W-:-:S03]  /*4930*/  F2FP.BF16.F32.PACK_AB R37, R37, R16 ;  /* 0x000000102525723e */ /* 0x008fc600000010ff */
[----:B------:R0:W-:Y:S04]  /*4940*/  STG.E desc[UR6][R26.64], R35 ;  /* 0x000000231a007986 */ /* 0x0001e8000c101906 */
[----:B------:R2:W-:Y:S04]  /*4950*/  STG.E desc[UR6][R30.64], R37 ;  /* 0x000000251e007986 */ /* 0x0005e8000c101906 */
[----:B------:R-:W3:Y:S04]  /*4960*/  LDG.E R14, desc[UR6][R6.64+0x1000] ;  /* 0x00100006060e7981 */ /* 0x000ee8000c1e1900 */
[----:B-1----:R-:W3:Y:S04]  /*4970*/  LDG.E R33, desc[UR6][R12.64+0x1000] ;  /* 0x001000060c217981 */ /* 0x002ee8000c1e1900 */
        /* <DEDUP_REMOVED lines=10> */
[----:B---3--:R-:W-:Y:S02]  /*4a20*/  F2FP.BF16.F32.PACK_AB R33, R33, R14 ;  /* 0x0000000e2121723e */ /* 0x008fe400000010ff */
[----:B----4-:R-:W-:-:S03]  /*4a30*/  F2FP.BF16.F32.PACK_AB R39, R39, R16 ;  /* 0x000000102727723e */ /* 0x010fc600000010ff */
[----:B------:R0:W-:Y:S04]  /*4a40*/  STG.E desc[UR6][R28.64], R33 ;  /* 0x000000211c007986 */ /* 0x0001e8000c101906 */
[----:B------:R3:W-:Y:S04]  /*4a50*/  STG.E desc[UR6][R26.64], R39 ;  /* 0x000000271a007986 */ /* 0x0007e8000c101906 */
[----:B------:R-:W4:Y:S04]  /*4a60*/  LDG.E R6, desc[UR6][R6.64+0x1800] ;  /* 0x0018000606067981 */ /* 0x000f28000c1e1900 */
[----:B------:R-:W4:Y:S04]  /*4a70*/  LDG.E R13, desc[UR6][R12.64+0x1800] ;  /* 0x001800060c0d7981 */ /* 0x000f28000c1e1900 */
[----:B------:R-:W5:Y:S04]  /*4a80*/  LDG.E R8, desc[UR6][R8.64+0x1800] ;  /* 0x0018000608087981 */ /* 0x000f68000c1e1900 */
[----:B------:R-:W5:Y:S01]  /*4a90*/  LDG.E R11, desc[UR6][R10.64+0x1800] ;  /* 0x001800060a0b7981 */ /* 0x000f62000c1e1900 */
[----:B------:R-:W-:-:S04]  /*4aa0*/  IADD3 R2, P0, PT, R2, 0x1800, RZ ;  /* 0x0000180002027810 */ /* 0x000fc80007f1e0ff */
[----:B------:R-:W-:Y:S02]  /*4ab0*/  IADD3.X R4, PT, PT, RZ, R4, RZ, P0, !PT ;  /* 0x00000004ff047210 */ /* 0x000fe400007fe4ff */
[----:B------:R-:W-:Y:S02]  /*4ac0*/  LOP3.LUT R2, R2, 0xfffffffc, RZ, 0xc0, !PT ;  /* 0xfffffffc02027812 */ /* 0x000fe400078ec0ff */
[----:B------:R-:W-:Y:S02]  /*4ad0*/  LOP3.LUT R4, R4, 0x1, RZ, 0xc0, !PT ;  /* 0x0000000104047812 */ /* 0x000fe400078ec0ff */
[C---:B--2---:R-:W-:Y:S02]  /*4ae0*/  IADD3 R30, P0, PT, R2.reuse, UR8, RZ ;  /* 0x00000008021e7c10 */ /* 0x044fe4000ff1e0ff */
[----:B0-----:R-:W-:Y:S02]  /*4af0*/  IADD3 R28, P1, PT, R2, UR10, RZ ;  /* 0x0000000a021c7c10 */ /* 0x001fe4000ff3e0ff */
[----:B------:R-:W-:-:S02]  /*4b00*/  IADD3.X R31, PT, PT, R4, UR9, RZ, P0, !PT ;  /* 0x00000009041f7c10 */ /* 0x000fc400087fe4ff */
[----:B------:R-:W-:Y:S02]  /*4b10*/  IADD3.X R29, PT, PT, R4, UR11, RZ, P1, !PT ;  /* 0x0000000b041d7c10 */ /* 0x000fe40008ffe4ff */
[----:B------:R-:W-:-:S04]  /*4b20*/  IADD3 R5, PT, PT, R5, 0x800, RZ ;  /* 0x0000080005057810 */ /* 0x000fc80007ffe0ff */
[----:B------:R-:W-:-:S04]  /*4b30*/  ISETP.GT.U32.AND P0, PT, R0, R5, PT ;  /* 0x000000050000720c */ /* 0x000fc80003f04070 */
[----:B------:R-:W-:Y:S01]  /*4b40*/  ISETP.GT.AND.EX P0, PT, R3, RZ, PT, P0 ;  /* 0x000000ff0300720c */ /* 0x000fe20003f04300 */
[----:B------:R-:W-:Y:S01]  /*4b50*/  HFMA2 R4, -RZ, RZ, 0, 0 ;  /* 0x00000000ff047431 */ /* 0x000fe200000001ff */
[----:B----4-:R-:W-:Y:S02]  /*4b60*/  F2FP.BF16.F32.PACK_AB R13, R13, R6 ;  /* 0x000000060d0d723e */ /* 0x010fe400000010ff */
[----:B-----5:R-:W-:-:S03]  /*4b70*/  F2FP.BF16.F32.PACK_AB R7, R11, R8 ;  /* 0x000000080b07723e */ /* 0x020fc600000010ff */
[----:B------:R3:W-:Y:S04]  /*4b80*/  STG.E desc[UR6][R30.64], R13 ;  /* 0x0000000d1e007986 */ /* 0x0007e8000c101906 */
[----:B------:R3:W-:Y:S02]  /*4b90*/  STG.E desc[UR6][R28.64], R7 ;  /* 0x000000071c007986 */ /* 0x0007e4000c101906 */
[----:B------:R-:W-:Y:S05]  /*4ba0*/  @P0 BRA `(.L_x_247) ;  /* 0xfffffff800a80947 */ /* 0x000fea000383ffff */
[----:B------:R-:W-:Y:S05]  /*4bb0*/  EXIT ;  /* 0x000000000000794d */ /* 0x000fea0003800000 */
.L_x_248:
        /* <DEDUP_REMOVED lines=12> */
.L_x_4500:


//--------------------- .text._Z35group_norm_nhwc_bwd_one_pass_kernelI11Bf16IOBf16WLi128ELi64ELi512EEv26Group_norm_nhwc_bwd_params --------------------------
	.section	.text._Z35group_norm_nhwc_bwd_one_pass_kernelI11Bf16IOBf16WLi128ELi64ELi512EEv26Group_norm_nhwc_bwd_params,"ax",@progbits
	.align	128
        .global         _Z35group_norm_nhwc_bwd_one_pass_kernelI11Bf16IOBf16WLi128ELi64ELi512EEv26Group_norm_nhwc_bwd_params
        .type           _Z35group_norm_nhwc_bwd_one_pass_kernelI11Bf16IOBf16WLi128ELi64ELi512EEv26Group_norm_nhwc_bwd_params,@function
        .size           _Z35group_norm_nhwc_bwd_one_pass_kernelI11Bf16IOBf16WLi128ELi64ELi512EEv26Group_norm_nhwc_bwd_params,(.L_x_4501 - _Z35group_norm_nhwc_bwd_one_pass_kernelI11Bf16IOBf16WLi128ELi64ELi512EEv26Group_norm_nhwc_bwd_params)
        .other          _Z35group_norm_nhwc_bwd_one_pass_kernelI11Bf16IOBf16WLi128ELi64ELi512EEv26Group_norm_nhwc_bwd_params,@"STO_CUDA_ENTRY STV_DEFAULT"
_Z35group_norm_nhwc_bwd_one_pass_kernelI11Bf16IOBf16WLi128ELi64ELi512EEv26Group_norm_nhwc_bwd_params:
.text._Z35group_norm_nhwc_bwd_one_pass_kernelI11Bf16IOBf16WLi128ELi64ELi512EEv26Group_norm_nhwc_bwd_params:
        /* <DEDUP_REMOVED lines=22> */
.L_x_292:
[----:B0-----:R-:W0:Y:S01]  /*0160*/  LDC R9, c[0x0][0x410] ;  /* 0x00010400ff097b82 */ /* 0x001e220000000800 */
[----:B------:R-:W-:Y:S01]  /*0170*/  IABS R8, R48 ;  /* 0x0000003000087213 */ /* 0x000fe20000000000 */
[----:B-1----:R-:W1:Y:S01]  /*0180*/  LDCU.128 UR16, c[0x0][0x400] ;  /* 0x00008000ff1077ac */ /* 0x002e620008000c00 */
[----:B--2---:R-:W-:Y:S02]  /*0190*/  SHF.R.S32.HI R15, RZ, 0x1f, R32 ;  /* 0x0000001fff0f7819 */ /* 0x004fe40000011420 */
[----:B------:R-:W-:Y:S02]  /*01a0*/  ISETP.GE.AND P0, PT, R48, RZ, PT ;  /* 0x000000ff3000720c */ /* 0x000fe40003f06270 */
[----:B------:R-:W-:Y:S02]  /*01b0*/  SHF.R.S32.HI R25, RZ, 0x1f, R2 ;  /* 0x0000001fff197819 */ /* 0x000fe40000011402 */
[----:B------:R-:W-:Y:S02]  /*01c0*/  SHF.L.U32 R37, R59, 0x1, RZ ;  /* 0x000000013b257819 */ /* 0x000fe400000006ff */
[----:B------:R-:W-:-:S02]  /*01d0*/  MOV R40, RZ ;  /* 0x000000ff00287202 */ /* 0x000fc40000000f00 */
[----:B------:R-:W-:Y:S02]  /*01e0*/  MOV R34, RZ ;  /* 0x000000ff00227202 */ /* 0x000fe40000000f00 */
[----:B------:R-:W-:Y:S02]  /*01f0*/  MOV R46, RZ ;  /* 0x000000ff002e7202 */ /* 0x000fe40000000f00 */
[----:B------:R-:W-:Y:S02]  /*0200*/  MOV R52, RZ ;  /* 0x000000ff00347202 */ /* 0x000fe40000000f00 */
[----:B------:R-:W-:Y:S02]  /*0210*/  CS2R R50, SRZ ;  /* 0x0000000000327805 */ /* 0x000fe4000001ff00 */
[----:B------:R-:W-:Y:S02]  /*0220*/  LOP3.LUT R37, R37, 0x3e, RZ, 0xc0, !PT ;  /* 0x0000003e25257812 */ /* 0x000fe400078ec0ff */
[----:B------:R-:W-:-:S02]  /*0230*/  SHF.R.S32.HI R35, RZ, 0x1f, R47 ;  /* 0x0000001fff237819 */ /* 0x000fc4000001142f */
[----:B------:R-:W-:Y:S02]  /*0240*/  MOV R39, RZ ;  /* 0x000000ff00277202 */ /* 0x000fe40000000f00 */
[----:B------:R-:W-:Y:S02]  /*0250*/  CS2R R42, SRZ ;  /* 0x00000000002a7805 */ /* 0x000fe4000001ff00 */
[-C--:B0-----:R-:W-:Y:S01]  /*0260*/  IABS R6, R9.reuse ;  /* 0x0000000900067213 */ /* 0x081fe20000000000 */
[----:B------:R-:W0:Y:S01]  /*0270*/  LDC.64 R54, c[0x0][0x3a8] ;  /* 0x0000ea00ff367b82 */ /* 0x000e220000000a00 */
[----:B-1----:R-:W-:Y:S02]  /*0280*/  ISETP.GE.U32.AND P2, PT, R32, UR16, PT ;  /* 0x0000001020007c0c */ /* 0x002fe4000bf46070 */
[----:B---3--:R-:W1:Y:S01]  /*0290*/  I2F.RP R3, R6 ;  /* 0x0000000600037306 */ /* 0x008e620000209400 */
[----:B------:R-:W-:Y:S02]  /*02a0*/  LOP3.LUT R10, R48, R9, RZ, 0x3c, !PT ;  /* 0x00000009300a7212 */ /* 0x000fe400078e3cff */
[----:B------:R-:W-:-:S02]  /*02b0*/  ISETP.GE.AND.EX P2, PT, R15, UR17, PT, P2 ;  /* 0x000000110f007c0c */ /* 0x000fc4000bf46320 */
[----:B------:R-:W-:-:S03]  /*02c0*/  ISETP.GE.AND P3, PT, R10, RZ, PT ;  /* 0x000000ff0a00720c */ /* 0x000fc60003f66270 */
[----:B-1----:R-:W1:Y:S08]  /*02d0*/  MUFU.RCP R3, R3 ;  /* 0x0000000300037308 */ /* 0x002e700000001000 */
[----:B------:R-:W2:Y:S01]  /*02e0*/  @!P2 LDC.64 R16, c[0x0][0x398] ;  /* 0x0000e600ff10ab82 */ /* 0x000ea20000000a00 */
[----:B-1----:R-:W-:-:S04]  /*02f0*/  IADD3 R4, PT, PT, R3, 0xffffffe, RZ ;  /* 0x0ffffffe03047810 */ /* 0x002fc80007ffe0ff */
[----:B------:R1:W3:Y:S02]  /*0300*/  F2I.FTZ.U32.TRUNC.NTZ R5, R4 ;  /* 0x0000000400057305 */ /* 0x0002e4000021f000 */
[----:B-1----:R-:W-:Y:S02]  /*0310*/  MOV R4, RZ ;  /* 0x000000ff00047202 */ /* 0x002fe40000000f00 */
[----:B---3--:R-:W-:-:S05]  /*0320*/  IADD3 R7, PT, PT, RZ, -R5, RZ ;  /* 0x80000005ff077210 */ /* 0x008fca0007ffe0ff */
[----:B------:R-:W-:-:S04]  /*0330*/  IMAD R7, R7, R6, RZ ;  /* 0x0000000607077224 */ /* 0x000fc800078e02ff */
[----:B------:R-:W-:Y:S01]  /*0340*/  IMAD.HI.U32 R5, R5, R7, R4 ;  /* 0x0000000705057227 */ /* 0x000fe200078e0004 */
[----:B------:R-:W-:Y:S02]  /*0350*/  MOV R7, R8 ;  /* 0x0000000800077202 */ /* 0x000fe40000000f00 */
[----:B------:R-:W1:Y:S03]  /*0360*/  LDC R8, c[0x0][0x41c] ;  /* 0x00010700ff087b82 */ /* 0x000e660000000800 */
[----:B------:R-:W-:-:S05]  /*0370*/  IMAD.HI.U32 R5, R5, R7, RZ ;  /* 0x0000000705057227 */ /* 0x000fca00078e00ff */
[----:B------:R-:W-:-:S05]  /*0380*/  IADD3 R3, PT, PT, -R5, RZ, RZ ;  /* 0x000000ff05037210 */ /* 0x000fca0007ffe1ff */
[----:B------:R-:W-:Y:S01]  /*0390*/  IMAD R3, R6, R3, R7 ;  /* 0x0000000306037224 */ /* 0x000fe200078e0207 */
[----:B------:R-:W-:-:S04]  /*03a0*/  SHF.R.U32.HI R7, RZ, 0x5, R59 ;  /* 0x00000005ff077819 */ /* 0x000fc8000001163b */
[----:B------:R-:W-:-:S13]  /*03b0*/  ISETP.GT.U32.AND P4, PT, R6, R3, PT ;  /* 0x000000030600720c */ /* 0x000fda0003f84070 */
[-C--:B------:R-:W-:Y:S02]  /*03c0*/  @!P4 IADD3 R3, PT, PT, R3, -R6.reuse, RZ ;  /* 0x800000060303c210 */ /* 0x080fe40007ffe0ff */
[----:B------:R-:W-:Y:S02]  /*03d0*/  @!P4 IADD3 R5, PT, PT, R5, 0x1, RZ ;  /* 0x000000010505c810 */ /* 0x000fe40007ffe0ff */
[CC--:B------:R-:W-:Y:S02]  /*03e0*/  ISETP.GE.U32.AND P1, PT, R3.reuse, R6.reuse, PT ;  /* 0x000000060300720c */ /* 0x0c0fe40003f26070 */
[----:B------:R-:W-:Y:S02]  /*03f0*/  ISETP.GT.U32.AND P5, PT, R6, R3, PT ;  /* 0x000000030600720c */ /* 0x000fe40003fa4070 */
[----:B------:R-:W-:Y:S02]  /*0400*/  IADD3 R4, PT, PT, R3, -R6, RZ ;  /* 0x8000000603047210 */ /* 0x000fe40007ffe0ff */
[----:B------:R-:W-:-:S02]  /*0410*/  ISETP.NE.AND P4, PT, R9, RZ, PT ;  /* 0x000000ff0900720c */ /* 0x000fc40003f85270 */
[----:B------:R-:W-:Y:S01]  /*0420*/  SEL R4, R4, R3, !P5 ;  /* 0x0000000304047207 */ /* 0x000fe20006800000 */
[----:B-1----:R-:W-:Y:S01]  /*0430*/  IMAD R3, R8, UR11, R7 ;  /* 0x0000000b08037c24 */ /* 0x002fe2000f8e0207 */
[----:B------:R-:W-:Y:S01]  /*0440*/  LOP3.LUT R9, RZ, R9, RZ, 0x33, !PT ;  /* 0x00000009ff097212 */ /* 0x000fe200078e33ff */
[----:B------:R-:W1:Y:S01]  /*0450*/  @!P2 LDC.64 R6, c[0x0][0x3f8] ;  /* 0x0000fe00ff06ab82 */ /* 0x000e620000000a00 */
[----:B------:R-:W-:Y:S02]  /*0460*/  @!P0 IADD3 R4, PT, PT, -R4, RZ, RZ ;  /* 0x000000ff04048210 */ /* 0x000fe40007ffe1ff */
[----:B------:R-:W-:Y:S02]  /*0470*/  @P1 IADD3 R5, PT, PT, R5, 0x1, RZ ;  /* 0x0000000105051810 */ /* 0x000fe40007ffe0ff */
[----:B------:R-:W-:Y:S02]  /*0480*/  ISETP.GE.U32.AND P1, PT, R2, UR16, PT ;  /* 0x0000001002007c0c */ /* 0x000fe4000bf26070 */
        /* <DEDUP_REMOVED lines=9> */
[----:B------:R-:W3:Y:S01]  /*0520*/  @!P1 LDC.64 R12, c[0x0][0x3f8] ;  /* 0x0000fe00ff0c9b82 */ /* 0x000ee20000000a00 */
[----:B------:R-:W-:Y:S02]  /*0530*/  ISETP.GE.U32.AND P0, PT, R3, UR16, PT ;  /* 0x0000001003007c0c */ /* 0x000fe4000bf06070 */
[----:B------:R-:W-:Y:S01]  /*0540*/  IMAD.WIDE.U32 R8, R11, UR18, R8 ;  /* 0x000000120b087c25 */ /* 0x000fe2000f8e0008 */
[----:B------:R-:W-:-:S03]  /*0550*/  SHF.R.S32.HI R23, RZ, 0x1f, R3 ;  /* 0x0000001fff177819 */ /* 0x000fc60000011403 */
[----:B------:R-:W-:Y:S01]  /*0560*/  IMAD R11, R11, UR19, R10 ;  /* 0x000000130b0b7c24 */ /* 0x000fe2000f8e020a */
[----:B------:R-:W4:Y:S01]  /*0570*/  @!P2 LDC.64 R4, c[0x0][0x3a0] ;  /* 0x0000e800ff04ab82 */ /* 0x000f220000000a00 */
[----:B-1----:R-:W-:Y:S01]  /*0580*/  @!P2 IMAD R10, R15, R6, RZ ;  /* 0x000000060f0aa224 */ /* 0x002fe200078e02ff */
[----:B------:R-:W-:Y:S02]  /*0590*/  ISETP.GE.AND.EX P0, PT, R23, UR17, PT, P0 ;  /* 0x0000001117007c0c */ /* 0x000fe4000bf06300 */
[----:B------:R-:W-:Y:S01]  /*05a0*/  IADD3 R11, PT, PT, R9, R11, RZ ;  /* 0x0000000b090b7210 */ /* 0x000fe20007ffe0ff */
[C---:B------:R-:W-:Y:S01]  /*05b0*/  @!P2 IMAD R21, R32.reuse, R7, R10 ;  /* 0x000000072015a224 */ /* 0x040fe200078e020a */
[----:B------:R-:W-:Y:S02]  /*05c0*/  @!P2 MOV R10, R8 ;  /* 0x00000008000aa202 */ /* 0x000fe40000000f00 */
[----:B------:R-:W1:Y:S03]  /*05d0*/  @!P1 LDC.64 R14, c[0x0][0x3a0] ;  /* 0x0000e800ff0e9b82 */ /* 0x000e660000000a00 */
[----:B------:R-:W-:-:S05]  /*05e0*/  @!P2 IMAD.WIDE.U32 R18, R32, R6, R10 ;  /* 0x000000062012a225 */ /* 0x000fca00078e000a */
[----:B------:R-:W-:Y:S01]  /*05f0*/  @!P2 IADD3 R21, PT, PT, R19, R21, RZ ;  /* 0x000000151315a210 */ /* 0x000fe20007ffe0ff */
[----:B------:R-:W0:Y:S01]  /*0600*/  @!P0 LDC.64 R6, c[0x0][0x3f8] ;  /* 0x0000fe00ff068b82 */ /* 0x000e220000000a00 */
[C---:B------:R-:W-:Y:S02]  /*0610*/  @!P2 SHF.L.U32 R19, R18.reuse, 0x1, RZ ;  /* 0x000000011213a819 */ /* 0x040fe400000006ff */
[----:B------:R-:W-:Y:S01]  /*0620*/  @!P2 SHF.L.U64.HI R22, R18, 0x1, R21 ;  /* 0x000000011216a819 */ /* 0x000fe20000010215 */
[----:B---3--:R-:W-:Y:S01]  /*0630*/  @!P1 IMAD R18, R25, R12, RZ ;  /* 0x0000000c19129224 */ /* 0x008fe200078e02ff */
[C---:B--2---:R-:W-:Y:S02]  /*0640*/  @!P2 IADD3 R16, P4, PT, R19.reuse, R16, RZ ;  /* 0x000000101310a210 */ /* 0x044fe40007f9e0ff */
[----:B----4-:R-:W-:Y:S01]  /*0650*/  @!P2 IADD3 R20, P3, PT, R19, R4, RZ ;  /* 0x000000041314a210 */ /* 0x010fe20007f7e0ff */
[----:B------:R-:W-:Y:S01]  /*0660*/  @!P1 IMAD R25, R2, R13, R18 ;  /* 0x0000000d02199224 */ /* 0x000fe200078e0212 */
[----:B------:R-:W-:-:S02]  /*0670*/  @!P1 MOV R18, R8 ;  /* 0x0000000800129202 */ /* 0x000fc40000000f00 */
[----:B------:R-:W-:Y:S02]  /*0680*/  @!P1 MOV R19, R11 ;  /* 0x0000000b00139202 */ /* 0x000fe40000000f00 */
[C---:B------:R-:W-:Y:S02]  /*0690*/  @!P2 IADD3.X R21, PT, PT, R22.reuse, R5, RZ, P3, !PT ;  /* 0x000000051615a210 */ /* 0x040fe40001ffe4ff */
[----:B------:R-:W-:Y:S01]  /*06a0*/  @!P2 IADD3.X R17, PT, PT, R22, R17, RZ, P4, !PT ;  /* 0x000000111611a210 */ /* 0x000fe200027fe4ff */
[----:B------:R-:W-:Y:S01]  /*06b0*/  @!P1 IMAD.WIDE.U32 R12, R2, R12, R18 ;  /* 0x0000000c020c9225 */ /* 0x000fe200078e0012 */
[----:B------:R-:W2:Y:S01]  /*06c0*/  @!P1 LDC.64 R4, c[0x0][0x398] ;  /* 0x0000e600ff049b82 */ /* 0x000ea20000000a00 */
[----:B------:R3:W4:Y:S03]  /*06d0*/  @!P2 LDG.E R40, desc[UR8][R20.64] ;  /* 0x000000081428a981 */ /* 0x000726000c1e1900 */
[----:B------:R-:W-:Y:S01]  /*06e0*/  @!P1 IADD3 R13, PT, PT, R13, R25, RZ ;  /* 0x000000190d0d9210 */ /* 0x000fe20007ffe0ff */
[----:B------:R3:W4:Y:S01]  /*06f0*/  @!P2 LDG.E R34, desc[UR8][R16.64] ;  /* 0x000000081022a981 */ /* 0x000722000c1e1900 */
[----:B------:R-:W-:-:S02]  /*0700*/  @!P1 SHF.L.U32 R25, R12, 0x1, RZ ;  /* 0x000000010c199819 */ /* 0x000fc400000006ff */
[----:B------:R-:W-:Y:S02]  /*0710*/  @!P1 SHF.L.U64.HI R18, R12, 0x1, R13 ;  /* 0x000000010c129819 */ /* 0x000fe4000001020d */
[----:B-1----:R-:W-:Y:S01]  /*0720*/  @!P1 IADD3 R22, P2, PT, R25, R14, RZ ;  /* 0x0000000e19169210 */ /* 0x002fe20007f5e0ff */
[----:B0-----:R-:W-:Y:S01]  /*0730*/  @!P0 IMAD R24, R23, R6, RZ ;  /* 0x0000000617188224 */ /* 0x001fe200078e02ff */
[----:B------:R-:W-:Y:S01]  /*0740*/  IADD3 R19, PT, PT, R3, 0x10, RZ ;  /* 0x0000001003137810 */ /* 0x000fe20007ffe0ff */
[----:B------:R-:W0:Y:S01]  /*0750*/  @!P0 LDC.64 R12, c[0x0][0x3a0] ;  /* 0x0000e800ff0c8b82 */ /* 0x000e220000000a00 */
[----:B------:R-:W-:Y:S02]  /*0760*/  @!P1 IADD3.X R23, PT, PT, R18, R15, RZ, P2, !PT ;  /* 0x0000000f12179210 */ /* 0x000fe400017fe4ff */
[----:B------:R-:W-:Y:S02]  /*0770*/  ISETP.GE.U32.AND P2, PT, R19, UR16, PT ;  /* 0x0000001013007c0c */ /* 0x000fe4000bf46070 */
[----:B---3--:R-:W-:-:S02]  /*0780*/  SHF.R.S32.HI R21, RZ, 0x1f, R19 ;  /* 0x0000001fff157819 */ /* 0x008fc40000011413 */
[----:B------:R-:W-:Y:S01]  /*0790*/  @!P0 MOV R14, R8 ;  /* 0x00000008000e8202 */ /* 0x000fe20000000f00 */
[----:B------:R-:W-:Y:S01]  /*07a0*/  @!P0 IMAD R27, R3, R7, R24 ;  /* 0x00000007031b8224 */ /* 0x000fe200078e0218 */
[----:B------:R-:W-:Y:S01]  /*07b0*/  ISETP.GE.AND.EX P2, PT, R21, UR17, PT, P2 ;  /* 0x0000001115007c0c */ /* 0x000fe2000bf46320 */
[----:B------:R-:W1:Y:S01]  /*07c0*/  @!P0 LDC.64 R16, c[0x0][0x398] ;  /* 0x0000e600ff108b82 */ /* 0x000e620000000a00 */
[----:B------:R-:W-:Y:S01]  /*07d0*/  @!P0 MOV R15, R11 ;  /* 0x0000000b000f8202 */ /* 0x000fe20000000f00 */
[----:B------:R-:W3:Y:S02]  /*07e0*/  @!P1 LDG.E R52, desc[UR8][R22.64] ;  /* 0x0000000816349981 */ /* 0x000ee4000c1e1900 */
[----:B------:R-:W-:-:S04]  /*07f0*/  @!P0 IMAD.WIDE.U32 R6, R3, R6, R14 ;  /* 0x0000000603068225 */ /* 0x000fc800078e000e */
[----:B------:R-:W1:Y:S01]  /*0800*/  LDC.64 R14, c[0x0][0x3b8] ;  /* 0x0000ee00ff0e7b82 */ /* 0x000e620000000a00 */
[----:B--2---:R-:W-:Y:S02]  /*0810*/  @!P1 IADD3 R4, P3, PT, R25, R4, RZ ;  /* 0x0000000419049210 */ /* 0x004fe40007f7e0ff */
[----:B------:R-:W-:Y:S02]  /*0820*/  IADD3 R28, PT, PT, R3, 0x20, RZ ;  /* 0x00000020031c7810 */ /* 0x000fe40007ffe0ff */
[----:B------:R-:W-:-:S03]  /*0830*/  @!P1 IADD3.X R5, PT, PT, R18, R5, RZ, P3, !PT ;  /* 0x0000000512059210 */ /* 0x000fc60001ffe4ff */
[----:B------:R-:W2:Y:S01]  /*0840*/  @!P2 LDC.64 R24, c[0x0][0x3f8] ;  /* 0x0000fe00ff18ab82 */ /* 0x000ea20000000a00 */
[----:B------:R-:W-:Y:S01]  /*0850*/  ISETP.GE.U32.AND P3, PT, R28, UR16, PT ;  /* 0x000000101c007c0c */ /* 0x000fe2000bf66070 */
[----:B------:R0:W3:Y:S01]  /*0860*/  @!P1 LDG.E R50, desc[UR8][R4.64] ;  /* 0x0000000804329981 */ /* 0x0000e2000c1e1900 */
[----:B------:R-:W-:Y:S02]  /*0870*/  SHF.R.S32.HI R29, RZ, 0x1f, R28 ;  /* 0x0000001fff1d7819 */ /* 0x000fe4000001141c */
[----:B------:R-:W-:Y:S02]  /*0880*/  IADD3 R26, PT, PT, R3, 0x40, RZ ;  /* 0x00000040031a7810 */ /* 0x000fe40007ffe0ff */
[----:B------:R-:W-:Y:S02]  /*0890*/  @!P0 IADD3 R7, PT, PT, R7, R27, RZ ;  /* 0x0000001b07078210 */ /* 0x000fe40007ffe0ff */
[----:B------:R-:W-:Y:S02]  /*08a0*/  @!P0 SHF.L.U32 R31, R6, 0x1, RZ ;  /* 0x00000001061f8819 */ /* 0x000fe400000006ff */
[----:B------:R-:W-:Y:S01]  /*08b0*/  ISETP.GE.AND.EX P3, PT, R29, UR17, PT, P3 ;  /* 0x000000111d007c0c */ /* 0x000fe2000bf66330 */
[----:B0-----:R-:W0:Y:S01]  /*08c0*/  @!P2 LDC.64 R4, c[0x0][0x398] ;  /* 0x0000e600ff04ab82 */ /* 0x001e220000000a00 */
[----:B------:R-:W-:-:S02]  /*08d0*/  ISETP.GE.U32.AND P4, PT, R26, UR16, PT ;  /* 0x000000101a007c0c */ /* 0x000fc4000bf86070 */
[----:B------:R-:W-:Y:S02]  /*08e0*/  SHF.R.S32.HI R27, RZ, 0x1f, R26 ;  /* 0x0000001fff1b7819 */ /* 0x000fe4000001141a */
[----:B------:R-:W-:Y:S02]  /*08f0*/  @!P0 SHF.L.U64.HI R18, R6, 0x1, R7 ;  /* 0x0000000106128819 */ /* 0x000fe40000010207 */
[----:B------:R-:W-:Y:S01]  /*0900*/  @!P0 IADD3 R12, P5, PT, R31, R12, RZ ;  /* 0x0000000c1f0c8210 */ /* 0x000fe20007fbe0ff */
[----:B------:R-:W0:Y:S01]  /*0910*/  @!P2 LDC.64 R6, c[0x0][0x3a0] ;  /* 0x0000e800ff06ab82 */ /* 0x000e220000000a00 */
[----:B------:R-:W-:Y:S02]  /*0920*/  ISETP.GE.AND.EX P4, PT, R27, UR17, PT, P4 ;  /* 0x000000111b007c0c */ /* 0x000fe4000bf86340 */
[----:B------:R-:W-:-:S05]  /*0930*/  @!P0 IADD3.X R13, PT, PT, R18, R13, RZ, P5, !PT ;  /* 0x0000000d120d8210 */ /* 0x000fca0002ffe4ff */
[----:B------:R1:W3:Y:S01]  /*0940*/  @!P0 LDG.E R46, desc[UR8][R12.64] ;  /* 0x000000080c2e8981 */ /* 0x0002e2000c1e1900 */
[----:B------:R-:W0:Y:S01]  /*0950*/  @!P3 LDC.64 R22, c[0x0][0x3f8] ;  /* 0x0000fe00ff16bb82 */ /* 0x000e220000000a00 */
[----:B--2---:R-:W-:-:S07]  /*0960*/  @!P2 IMAD R30, R21, R24, RZ ;  /* 0x00000018151ea224 */ /* 0x004fce00078e02ff */
[----:B------:R-:W2:Y:S01]  /*0970*/  @!P4 LDC.64 R20, c[0x0][0x3f8] ;  /* 0x0000fe00ff14cb82 */ /* 0x000ea20000000a00 */
[----:B-1----:R-:W-:-:S06]  /*0980*/  IMAD.WIDE R12, R48, 0x8, R14 ;  /* 0x00000008300c7825 */ /* 0x002fcc00078e020e */
[----:B------:R-:W4:Y:S01]  /*0990*/  LDG.E.64 R12, desc[UR8][R12.64] ;  /* 0x000000080c0c7981 */ /* 0x000f22000c1e1b00 */
[----:B------:R-:W-:Y:S02]  /*09a0*/  @!P2 MOV R14, R8 ;  /* 0x00000008000ea202 */ /* 0x000fe40000000f00 */
[----:B------:R-:W-:Y:S02]  /*09b0*/  @!P2 MOV R15, R11 ;  /* 0x0000000b000fa202 */ /* 0x000fe40000000f00 */
[----:B------:R-:W-:Y:S02]  /*09c0*/  ISETP.GE.U32.AND P1, PT, R47, UR16, PT ;  /* 0x000000102f007c0c */ /* 0x000fe4000bf26070 */
[----:B------:R-:W-:Y:S01]  /*09d0*/  @!P0 IADD3 R16, P6, PT, R31, R16, RZ ;  /* 0x000000101f108210 */ /* 0x000fe20007fde0ff */
[----:B------:R-:W-:Y:S01]  /*09e0*/  @!P2 IMAD R31, R19, R25, R30 ;  /* 0x00000019131fa224 */ /* 0x000fe200078e021e */
[----:B------:R-:W-:Y:S01]  /*09f0*/  ISETP.GE.AND.EX P1, PT, R35, UR17, PT, P1 ;  /* 0x0000001123007c0c */ /* 0x000fe2000bf26310 */
[----:B------:R-:W-:Y:S01]  /*0a00*/  @!P2 IMAD.WIDE.U32 R24, R19, R24, R14 ;  /* 0x000000181318a225 */ /* 0x000fe200078e000e */
[----:B------:R-:W-:Y:S01]  /*0a10*/  @!P0 IADD3.X R17, PT, PT, R18, R17, RZ, P6, !PT ;  /* 0x0000001112118210 */ /* 0x000fe200037fe4ff */
[----:B------:R-:W1:Y:S03]  /*0a20*/  @!P3 LDC.64 R14, c[0x0][0x398] ;  /* 0x0000e600ff0ebb82 */ /* 0x000e660000000a00 */
[----:B------:R-:W-:Y:S01]  /*0a30*/  @!P2 IADD3 R31, PT, PT, R25, R31, RZ ;  /* 0x0000001f191fa210 */ /* 0x000fe20007ffe0ff */
[----:B------:R0:W5:Y:S01]  /*0a40*/  @!P0 LDG.E R39, desc[UR8][R16.64] ;  /* 0x0000000810278981 */ /* 0x000162000c1e1900 */
[----:B------:R-:W-:-:S03]  /*0a50*/  @!P2 SHF.L.U32 R25, R24, 0x1, RZ ;  /* 0x000000011819a819 */ /* 0x000fc600000006ff */
[----:B------:R-:W1:Y:S01]  /*0a60*/  @!P3 LDC.64 R18, c[0x0][0x3a0] ;  /* 0x0000e800ff12bb82 */ /* 0x000e620000000a00 */
[----:B0-----:R-:W-:Y:S01]  /*0a70*/  @!P3 IMAD R29, R29, R22, RZ ;  /* 0x000000161d1db224 */ /* 0x001fe200078e02ff */
[C---:B------:R-:W-:Y:S02]  /*0a80*/  @!P2 IADD3 R6, P0, PT, R25.reuse, R6, RZ ;  /* 0x000000061906a210 */ /* 0x040fe40007f1e0ff */
[----:B------:R-:W-:Y:S02]  /*0a90*/  @!P3 MOV R16, R8 ;  /* 0x000000080010b202 */ /* 0x000fe40000000f00 */
[----:B------:R-:W-:Y:S02]  /*0aa0*/  @!P3 MOV R17, R11 ;  /* 0x0000000b0011b202 */ /* 0x000fe40000000f00 */
[----:B------:R-:W-:Y:S01]  /*0ab0*/  @!P2 IADD3 R4, P6, PT, R25, R4, RZ ;  /* 0x000000041904a210 */ /* 0x000fe20007fde0ff */
[----:B------:R-:W-:Y:S01]  /*0ac0*/  @!P3 IMAD R25, R28, R23, R29 ;  /* 0x000000171c19b224 */ /* 0x000fe200078e021d */
[----:B------:R-:W-:Y:S01]  /*0ad0*/  @!P2 SHF.L.U64.HI R24, R24, 0x1, R31 ;  /* 0x000000011818a819 */ /* 0x000fe2000001021f */
[----:B------:R-:W-:Y:S01]  /*0ae0*/  @!P3 IMAD.WIDE.U32 R22, R28, R22, R16 ;  /* 0x000000161c16b225 */ /* 0x000fe200078e0010 */
[----:B------:R-:W-:Y:S01]  /*0af0*/  IADD3 R3, PT, PT, R3, 0x70, RZ ;  /* 0x0000007003037810 */ /* 0x000fe20007ffe0ff */
[----:B------:R-:W0:Y:S02]  /*0b00*/  @!P4 LDC.64 R16, c[0x0][0x3a0] ;  /* 0x0000e800ff10cb82 */ /* 0x000e240000000a00 */
[----:B--2---:R-:W-:Y:S01]  /*0b10*/  @!P4 IMAD R27, R27, R20, RZ ;  /* 0x000000141b1bc224 */ /* 0x004fe200078e02ff */
[----:B------:R-:W-:-:S05]  /*0b20*/  ISETP.GE.U32.AND P5, PT, R3, UR16, PT ;  /* 0x0000001003007c0c */ /* 0x000fca000bfa6070 */
[----:B------:R-:W2:Y:S01]  /*0b30*/  @!P1 LDC.64 R30, c[0x0][0x3f8] ;  /* 0x0000fe00ff1e9b82 */ /* 0x000ea20000000a00 */
[----:B------:R-:W-:Y:S01]  /*0b40*/  @!P4 IMAD R41, R26, R21, R27 ;  /* 0x000000151a29c224 */ /* 0x000fe200078e021b */
[----:B------:R-:W-:Y:S02]  /*0b50*/  SHF.R.S32.HI R36, RZ, 0x1f, R3 ;  /* 0x0000001fff247819 */ /* 0x000fe40000011403 */
[C---:B------:R-:W-:Y:S02]  /*0b60*/  @!P2 IADD3.X R7, PT, PT, R24.reuse, R7, RZ, P0, !PT ;  /* 0x000000071807a210 */ /* 0x040fe400007fe4ff */
[----:B------:R-:W-:Y:S02]  /*0b70*/  @!P2 IADD3.X R5, PT, PT, R24, R5, RZ, P6, !PT ;  /* 0x000000051805a210 */ /* 0x000fe400037fe4ff */
[----:B------:R-:W-:Y:S01]  /*0b80*/  @!P3 IADD3 R27, PT, PT, R23, R25, RZ ;  /* 0x00000019171bb210 */ /* 0x000fe20007ffe0ff */
[----:B------:R-:W0:Y:S01]  /*0b90*/  @!P4 LDC.64 R28, c[0x0][0x398] ;  /* 0x0000e600ff1ccb82 */ /* 0x000e220000000a00 */
[----:B------:R-:W-:-:S02]  /*0ba0*/  @!P4 MOV R24, R8 ;  /* 0x000000080018c202 */ /* 0x000fc40000000f00 */
[----:B------:R-:W-:Y:S02]  /*0bb0*/  @!P4 MOV R25, R11 ;  /* 0x0000000b0019c202 */ /* 0x000fe40000000f00 */
[----:B------:R-:W-:Y:S02]  /*0bc0*/  ISETP.GE.AND.EX P5, PT, R36, UR17, PT, P5 ;  /* 0x0000001124007c0c */ /* 0x000fe4000bfa6350 */
[----:B------:R-:W-:Y:S01]  /*0bd0*/  @!P3 SHF.L.U32 R23, R22, 0x1, RZ ;  /* 0x000000011617b819 */ /* 0x000fe200000006ff */
[----:B------:R-:W-:Y:S01]  /*0be0*/  @!P4 IMAD.WIDE.U32 R20, R26, R20, R24 ;  /* 0x000000141a14c225 */ /* 0x000fe200078e0018 */
[----:B------:R-:W-:Y:S02]  /*0bf0*/  @!P3 SHF.L.U64.HI R22, R22, 0x1, R27 ;  /* 0x000000011616b819 */ /* 0x000fe4000001021b */
[C---:B-1----:R-:W-:Y:S01]  /*0c00*/  @!P3 IADD3 R18, P0, PT, R23.reuse, R18, RZ ;  /* 0x000000121712b210 */ /* 0x042fe20007f1e0ff */
[----:B------:R-:W1:Y:S01]  /*0c10*/  @!P1 LDC.64 R26, c[0x0][0x3a0] ;  /* 0x0000e800ff1a9b82 */ /* 0x000e620000000a00 */
[----:B------:R-:W-:-:S02]  /*0c20*/  @!P3 IADD3 R14, P6, PT, R23, R14, RZ ;  /* 0x0000000e170eb210 */ /* 0x000fc40007fde0ff */
[----:B------:R-:W-:Y:S02]  /*0c30*/  @!P4 IADD3 R23, PT, PT, R21, R41, RZ ;  /* 0x000000291517c210 */ /* 0x000fe40007ffe0ff */
[C---:B------:R-:W-:Y:S02]  /*0c40*/  @!P3 IADD3.X R19, PT, PT, R22.reuse, R19, RZ, P0, !PT ;  /* 0x000000131613b210 */ /* 0x040fe400007fe4ff */
[----:B------:R-:W-:Y:S02]  /*0c50*/  @!P3 IADD3.X R15, PT, PT, R22, R15, RZ, P6, !PT ;  /* 0x0000000f160fb210 */ /* 0x000fe400037fe4ff */
[C---:B------:R-:W-:Y:S01]  /*0c60*/  @!P4 SHF.L.U32 R21, R20.reuse, 0x1, RZ ;  /* 0x000000011415c819 */ /* 0x040fe200000006ff */
[----:B------:R0:W3:Y:S01]  /*0c70*/  @!P3 LDG.E R43, desc[UR8][R18.64] ;  /* 0x00000008122bb981 */ /* 0x0000e2000c1e1900 */
[----:B------:R-:W-:Y:S02]  /*0c80*/  @!P4 SHF.L.U64.HI R38, R20, 0x1, R23 ;  /* 0x000000011426c819 */ /* 0x000fe40000010217 */
[----:B------:R-:W1:Y:S01]  /*0c90*/  @!P5 LDC.64 R22, c[0x0][0x3f8] ;  /* 0x0000fe00ff16db82 */ /* 0x000e620000000a00 */
[----:B------:R-:W-:Y:S01]  /*0ca0*/  ISETP.NE.AND P6, PT, RZ, UR12, PT ;  /* 0x0000000cff007c0c */ /* 0x000fe2000bfc5270 */
[----:B--2---:R-:W-:Y:S01]  /*0cb0*/  @!P1 IMAD R20, R35, R30, RZ ;  /* 0x0000001e23149224 */ /* 0x004fe200078e02ff */
[----:B0-----:R-:W-:-:S02]  /*0cc0*/  @!P4 IADD3 R16, P0, PT, R21, R16, RZ ;  /* 0x000000101510c210 */ /* 0x001fc40007f1e0ff */
[----:B------:R-:W-:Y:S01]  /*0cd0*/  MOV R41, RZ ;  /* 0x000000ff00297202 */ /* 0x000fe20000000f00 */
[----:B------:R-:W-:Y:S01]  /*0ce0*/  @!P1 IMAD R49, R47, R31, R20 ;  /* 0x0000001f2f319224 */ /* 0x000fe200078e0214 */
[----:B------:R-:W-:Y:S02]  /*0cf0*/  @!P4 IADD3.X R17, PT, PT, R38, R17, RZ, P0, !PT ;  /* 0x000000112611c210 */ /* 0x000fe400007fe4ff */
[----:B------:R-:W-:Y:S02]  /*0d00*/  @!P4 IADD3 R28, P0, PT, R21, R28, RZ ;  /* 0x0000001c151cc210 */ /* 0x000fe40007f1e0ff */
[----:B------:R-:W-:Y:S01]  /*0d10*/  @!P1 MOV R18, R8 ;  /* 0x0000000800129202 */ /* 0x000fe20000000f00 */
[----:B------:R-:W0:Y:S01]  /*0d20*/  @!P1 LDC.64 R20, c[0x0][0x398] ;  /* 0x0000e600ff149b82 */ /* 0x000e220000000a00 */
[----:B------:R-:W-:Y:S01]  /*0d30*/  @!P1 MOV R19, R11 ;  /* 0x0000000b00139202 */ /* 0x000fe20000000f00 */
[----:B------:R2:W3:Y:S02]  /*0d40*/  @!P4 LDG.E R41, desc[UR8][R16.64] ;  /* 0x000000081029c981 */ /* 0x0004e4000c1e1900 */
[----:B------:R-:W-:-:S04]  /*0d50*/  @!P1 IMAD.WIDE.U32 R30, R47, R30, R18 ;  /* 0x0000001e2f1e9225 */ /* 0x000fc800078e0012 */
[----:B------:R-:W0:Y:S01]  /*0d60*/  @!P5 LDC.64 R18, c[0x0][0x3a0] ;  /* 0x0000e800ff12db82 */ /* 0x000e220000000a00 */
[----:B------:R-:W-:Y:S02]  /*0d70*/  MOV R35, RZ ;  /* 0x000000ff00237202 */ /* 0x000fe40000000f00 */
[----:B------:R-:W-:-:S05]  /*0d80*/  @!P4 IADD3.X R29, PT, PT, R38, R29, RZ, P0, !PT ;  /* 0x0000001d261dc210 */ /* 0x000fca00007fe4ff */
[----:B--2---:R-:W2:Y:S01]  /*0d90*/  @!P5 LDC.64 R16, c[0x0][0x398] ;  /* 0x0000e600ff10db82 */ /* 0x004ea20000000a00 */
[----:B------:R-:W-:Y:S01]  /*0da0*/  @!P1 IADD3 R49, PT, PT, R31, R49, RZ ;  /* 0x000000311f319210 */ /* 0x000fe20007ffe0ff */
[----:B------:R1:W3:Y:S06]  /*0db0*/  @!P4 LDG.E R35, desc[UR8][R28.64] ;  /* 0x000000081c23c981 */ /* 0x0002ec000c1e1900 */
[----:B------:R-:W2:Y:S01]  /*0dc0*/  @P6 LDC.64 R24, c[0x0][0x3b0] ;  /* 0x0000ec00ff186b82 */ /* 0x000ea20000000a00 */
[----:B------:R-:W-:Y:S01]  /*0dd0*/  @!P1 SHF.L.U32 R31, R30, 0x1, RZ ;  /* 0x000000011e1f9819 */ /* 0x000fe200000006ff */
[----:B-1----:R-:W-:Y:S01]  /*0de0*/  @!P5 IMAD R36, R36, R22, RZ ;  /* 0x000000162424d224 */ /* 0x002fe200078e02ff */
[----:B------:R-:W-:-:S02]  /*0df0*/  @!P5 MOV R28, R8 ;  /* 0x00000008001cd202 */ /* 0x000fc40000000f00 */
[----:B------:R-:W-:Y:S02]  /*0e00*/  @!P5 MOV R29, R11 ;  /* 0x0000000b001dd202 */ /* 0x000fe40000000f00 */
[----:B------:R-:W-:Y:S01]  /*0e10*/  @!P1 SHF.L.U64.HI R30, R30, 0x1, R49 ;  /* 0x000000011e1e9819 */ /* 0x000fe20000010231 */
[----:B------:R-:W-:Y:S01]  /*0e20*/  @!P5 IMAD R49, R3, R23, R36 ;  /* 0x000000170331d224 */ /* 0x000fe200078e0224 */
[----:B------:R-:W-:Y:S01]  /*0e30*/  @!P1 IADD3 R26, P0, PT, R31, R26, RZ ;  /* 0x0000001a1f1a9210 */ /* 0x000fe20007f1e0ff */
[----:B------:R-:W-:-:S03]  /*0e40*/  @!P5 IMAD.WIDE.U32 R22, R3, R22, R28 ;  /* 0x000000160316d225 */ /* 0x000fc600078e001c */
[----:B------:R-:W-:Y:S02]  /*0e50*/  @!P1 IADD3.X R27, PT, PT, R30, R27, RZ, P0, !PT ;  /* 0x0000001b1e1b9210 */ /* 0x000fe400007fe4ff */
[----:B0-----:R-:W-:Y:S02]  /*0e60*/  @!P1 IADD3 R20, P0, PT, R31, R20, RZ ;  /* 0x000000141f149210 */ /* 0x001fe40007f1e0ff */
[----:B------:R-:W-:Y:S01]  /*0e70*/  @!P5 IADD3 R23, PT, PT, R23, R49, RZ ;  /* 0x000000311717d210 */ /* 0x000fe20007ffe0ff */
[----:B------:R-:W3:Y:S01]  /*0e80*/  @!P1 LDG.E R42, desc[UR8][R26.64] ;  /* 0x000000081a2a9981 */ /* 0x000ee2000c1e1900 */
[----:B------:R-:W-:Y:S02]  /*0e90*/  @!P5 SHF.L.U32 R3, R22, 0x1, RZ ;  /* 0x000000011603d819 */ /* 0x000fe400000006ff */
[----:B------:R-:W-:Y:S02]  /*0ea0*/  LEA R37, R45, R37, 0x6 ;  /* 0x000000252d257211 */ /* 0x000fe400078e30ff */
[----:B------:R-:W-:-:S02]  /*0eb0*/  @!P1 IADD3.X R21, PT, PT, R30, R21, RZ, P0, !PT ;  /* 0x000000151e159210 */ /* 0x000fc400007fe4ff */
[----:B------:R-:W-:Y:S02]  /*0ec0*/  @!P5 SHF.L.U64.HI R30, R22, 0x1, R23 ;  /* 0x00000001161ed819 */ /* 0x000fe40000010217 */
[C---:B------:R-:W-:Y:S02]  /*0ed0*/  @!P5 IADD3 R18, P0, PT, R3.reuse, R18, RZ ;  /* 0x000000120312d210 */ /* 0x040fe40007f1e0ff */
[----:B--2---:R-:W-:Y:S01]  /*0ee0*/  @!P5 IADD3 R16, P4, PT, R3, R16, RZ ;  /* 0x000000100310d210 */ /* 0x004fe20007f9e0ff */
[----:B------:R-:W-:Y:S01]  /*0ef0*/  @P6 IMAD.WIDE R24, R37, 0x2, R24 ;  /* 0x0000000225186825 */ /* 0x000fe200078e0218 */
[----:B------:R-:W-:-:S03]  /*0f00*/  MOV R49, RZ ;  /* 0x000000ff00317202 */ /* 0x000fc60000000f00 */
[----:B------:R-:W-:Y:S01]  /*0f10*/  IMAD.WIDE R22, R37, 0x2, R54 ;  /* 0x0000000225167825 */ /* 0x000fe200078e0236 */
[----:B------:R-:W-:Y:S02]  /*0f20*/  CS2R R36, SRZ ;  /* 0x0000000000247805 */ /* 0x000fe4000001ff00 */
[C---:B------:R-:W-:Y:S01]  /*0f30*/  @!P5 IADD3.X R19, PT, PT, R30.reuse, R19, RZ, P0, !PT ;  /* 0x000000131e13d210 */ /* 0x040fe200007fe4ff */
[----:B------:R-:W2:Y:S01]  /*0f40*/  @P6 LDG.E.U16 R28, desc[UR8][R24.64] ;  /* 0x00000008181c6981 */ /* 0x000ea2000c1e1500 */
[----:B------:R-:W-:-:S03]  /*0f50*/  @!P5 IADD3.X R17, PT, PT, R30, R17, RZ, P4, !PT ;  /* 0x000000111e11d210 */ /* 0x000fc600027fe4ff */
[----:B------:R-:W2:Y:S04]  /*0f60*/  @P6 LDG.E.U16 R29, desc[UR8][R24.64+0x2] ;  /* 0x00000208181d6981 */ /* 0x000ea8000c1e1500 */
[----:B------:R-:W2:Y:S04]  /*0f70*/  LDG.E.U16 R26, desc[UR8][R22.64] ;  /* 0x00000008161a7981 */ /* 0x000ea8000c1e1500 */
[----:B------:R-:W2:Y:S04]  /*0f80*/  LDG.E.U16 R27, desc[UR8][R22.64+0x2] ;  /* 0x00000208161b7981 */ /* 0x000ea8000c1e1500 */
[----:B------:R-:W2:Y:S04]  /*0f90*/  @!P1 LDG.E R36, desc[UR8][R20.64] ;  /* 0x0000000814249981 */ /* 0x000ea8000c1e1900 */
[----:B------:R-:W2:Y:S04]  /*0fa0*/  @!P5 LDG.E R51, desc[UR8][R18.64] ;  /* 0x000000081233d981 */ /* 0x000ea8000c1e1900 */
[----:B------:R-:W2:Y:S01]  /*0fb0*/  @!P5 LDG.E R49, desc[UR8][R16.64] ;  /* 0x000000081031d981 */ /* 0x000ea2000c1e1900 */
[----:B------:R-:W-:Y:S01]  /*0fc0*/  UISETP.NE.AND UP1, UPT, UR12, URZ, UPT ;  /* 0x000000ff0c00728c */ /* 0x000fe2000bf25270 */
[----:B------:R-:W-:-:S02]  /*0fd0*/  MOV R38, RZ ;  /* 0x000000ff00267202 */ /* 0x000fc40000000f00 */
[----:B------:R-:W-:Y:S01]  /*0fe0*/  MOV R44, RZ ;  /* 0x000000ff002c7202 */ /* 0x000fe20000000f00 */
[----:B------:R-:W5:Y:S01]  /*0ff0*/  @!P3 LDG.E R37, desc[UR8][R14.64] ;  /* 0x000000080e25b981 */ /* 0x000f62000c1e1900 */
[----:B------:R-:W-:-:S03]  /*1000*/  MOV R3, RZ ;  /* 0x000000ff00037202 */ /* 0x000fc60000000f00 */
[----:B------:R0:W5:Y:S01]  /*1010*/  @!P2 LDG.E R38, desc[UR8][R4.64] ;  /* 0x000000080426a981 */ /* 0x000162000c1e1900 */
[----:B------:R-:W-:-:S03]  /*1020*/  UMOV UR7, 0x3f800000 ;  /* 0x3f80000000077882 */ /* 0x000fc60000000000 */
[----:B------:R1:W5:Y:S01]  /*1030*/  @!P2 LDG.E R44, desc[UR8][R6.64] ;  /* 0x00000008062ca981 */ /* 0x000362000c1e1900 */
[----:B0-----:R-:W-:Y:S02]  /*1040*/  MOV R4, RZ ;  /* 0x000000ff00047202 */ /* 0x001fe40000000f00 */
[----:B----4-:R-:W-:-:S13]  /*1050*/  R2UR UR13, R12 ;  /* 0x000000000c0d72ca */ /* 0x010fda00000e0000 */
[----:B------:R-:W-:-:S05]  /*1060*/  MOV R12, UR13 ;  /* 0x0000000d000c7c02 */ /* 0x000fca0008000f00 */
[----:B------:R-:W-:-:S05]  /*1070*/  FFMA.FTZ R13, -R12, UR13, R13 ;  /* 0x0000000d0c0d7c23 */ /* 0x000fca000801010d */
[----:B------:R-:W-:-:S13]  /*1080*/  FSETP.GTU.FTZ.AND P0, PT, R13, RZ, PT ;  /* 0x000000ff0d00720b */ /* 0x000fda0003f1c000 */
[----:B------:R-:W-:-:S05]  /*1090*/  VOTEU.ANY UP0, P0 ;  /* 0x0000000000ff7886 */ /* 0x000fca0000000100 */
[----:B------:R-:W0:Y:S01]  /*10a0*/  @UP0 LDCU UR5, c[0x0][0x3c0] ;  /* 0x00007800ff0507ac */ /* 0x000e220008000800 */
[----:B------:R-:W-:-:S13]  /*10b0*/  PLOP3.LUT P0, PT, PT, PT, UP0, 0x80, 0x8 ;  /* 0x000000000008781c */ /* 0x000fda0003f0f008 */
[----:B0-----:R-:W-:-:S06]  /*10c0*/  @P0 FADD.FTZ R12, R13, UR5 ;  /* 0x000000050d0c0e21 */ /* 0x001fcc0008010000 */
[----:B------:R-:W0:Y:S01]  /*10d0*/  @P0 MUFU.RSQ R12, R12 ;  /* 0x0000000c000c0308 */ /* 0x000e220000001400 */
[----:B------:R-:W-:Y:S02]  /*10e0*/  PRMT R16, R40, 0x7632, R16 ;  /* 0x0000763228107816 */ /* 0x000fe40000000010 */
[----:B------:R-:W-:Y:S02]  /*10f0*/  PRMT R15, R34, 0x7632, R15 ;  /* 0x00007632220f7816 */ /* 0x000fe4000000000f */
[----:B---3--:R-:W-:Y:S02]  /*1100*/  PRMT R56, R52, 0x7632, R56 ;  /* 0x0000763234387816 */ /* 0x008fe40000000038 */
[----:B------:R-:W-:Y:S02]  /*1110*/  PRMT R54, R50, 0x7632, R54 ;  /* 0x0000763232367816 */ /* 0x000fe40000000036 */
[----:B0-----:R-:W-:Y:S02]  /*1120*/  @P0 R2UR UR5, R12 ;  /* 0x000000000c0502ca */ /* 0x001fe400000e0000 */
[----:B-1----:R-:W-:-:S02]  /*1130*/  PRMT R7, R46, 0x7632, R7 ;  /* 0x000076322e077816 */ /* 0x002fc40000000007 */
[----:B------:R-:W-:Y:S02]  /*1140*/  PRMT R20, R43, 0x7632, R20 ;  /* 0x000076322b147816 */ /* 0x000fe40000000014 */
[----:B------:R-:W-:-:S07]  /*1150*/  PRMT R17, R41, 0x7632, R17 ;  /* 0x0000763229117816 */ /* 0x000fce0000000011 */
[----:B------:R-:W-:Y:S01]  /*1160*/  @UP0 UMOV UR7, UR5 ;  /* 0x0000000500070c82 */ /* 0x000fe20008000000 */
[----:B------:R-:W-:Y:S02]  /*1170*/  PRMT R14, R35, 0x7632, R14 ;  /* 0x00007632230e7816 */ /* 0x000fe4000000000e */
[----:B------:R-:W-:Y:S02]  /*1180*/  PRMT R19, R42, 0x7632, R19 ;  /* 0x000076322a137816 */ /* 0x000fe40000000013 */
[----:B--2---:R-:W-:Y:S02]  /*1190*/  @P6 SHF.L.U32 R3, R28, 0x10, RZ ;  /* 0x000000101c036819 */ /* 0x004fe400000006ff */
[----:B------:R-:W-:Y:S02]  /*11a0*/  @P6 SHF.L.U32 R4, R29, 0x10, RZ ;  /* 0x000000101d046819 */ /* 0x000fe400000006ff */
[----:B------:R-:W-:Y:S02]  /*11b0*/  SHF.L.U32 R5, R26, 0x10, RZ ;  /* 0x000000101a057819 */ /* 0x000fe400000006ff */
[----:B------:R-:W-:-:S02]  /*11c0*/  SHF.L.U32 R6, R27, 0x10, RZ ;  /* 0x000000101b067819 */ /* 0x000fc400000006ff */
[----:B------:R-:W-:Y:S02]  /*11d0*/  PRMT R18, R36, 0x7632, R18 ;  /* 0x0000763224127816 */ /* 0x000fe40000000012 */
        /* <DEDUP_REMOVED lines=112> */
[----:B------:R-:W-:Y:S01]  /*18e0*/  FFMA.FTZ R14, R15, R17, R14 ;  /* 0x000000110f0e7223 */ /* 0x000fe2000001000e */
[----:B------:R-:W-:Y:S01]  /*18f0*/  FADD.FTZ R19, R19, -UR13 ;  /* 0x8000000d13137e21 */ /* 0x000fe20008010000 */
[----:B------:R-:W-:Y:S01]  /*1900*/  SHF.L.U32 R21, R56, 0x10, RZ ;  /* 0x0000001038157819 */ /* 0x000fe200000006ff */
[----:B------:R-:W-:Y:S01]  /*1910*/  FADD.FTZ R25, R20, R25 ;  /* 0x0000001914197221 */ /* 0x000fe20000010000 */
[----:B------:R-:W-:Y:S01]  /*1920*/  FFMA.FTZ R22, R17, R20, R22 ;  /* 0x0000001411167223 */ /* 0x000fe20000010016 */
[----:B------:R-:W-:Y:S01]  /*1930*/  FMUL.FTZ R20, R5, R18 ;  /* 0x0000001205147220 */ /* 0x000fe20000410000 */
[----:B------:R-:W-:Y:S01]  /*1940*/  FMUL.FTZ R17, R19, UR7 ;  /* 0x0000000713117c20 */ /* 0x000fe20008410000 */
[----:B------:R-:W-:Y:S01]  /*1950*/  SHF.L.U32 R15, R54, 0x10, RZ ;  /* 0x00000010360f7819 */ /* 0x000fe200000006ff */
[----:B------:R-:W-:Y:S01]  /*1960*/  FADD.FTZ R19, R21, -UR13 ;  /* 0x8000000d15137e21 */ /* 0x000fe20008010000 */
[----:B------:R-:W-:Y:S01]  /*1970*/  SHF.L.U32 R26, R51, 0x10, RZ ;  /* 0x00000010331a7819 */ /* 0x000fe200000006ff */
[----:B------:R-:W-:Y:S01]  /*1980*/  FFMA.FTZ R24, R17, R20, R22 ;  /* 0x0000001411187223 */ /* 0x000fe20000010016 */
[----:B------:R-:W-:Y:S01]  /*1990*/  FADD.FTZ R21, R25, R20 ;  /* 0x0000001419157221 */ /* 0x000fe20000010000 */
[----:B------:R-:W-:Y:S01]  /*19a0*/  FMUL.FTZ R22, R6, R15 ;  /* 0x0000000f06167220 */ /* 0x000fe20000410000 */
[----:B------:R-:W-:Y:S01]  /*19b0*/  FFMA.FTZ R25, R7, R16, R12 ;  /* 0x0000001007197223 */ /* 0x000fe2000001000c */
[----:B------:R-:W-:Y:S01]  /*19c0*/  SHF.L.U32 R20, R49, 0x10, RZ ;  /* 0x0000001031147819 */ /* 0x000fe200000006ff */
[----:B------:R-:W-:Y:S01]  /*19d0*/  FADD.FTZ R13, R13, R7 ;  /* 0x000000070d0d7221 */ /* 0x000fe20000010000 */
[----:B------:R-:W-:Y:S01]  /*19e0*/  SHF.L.U32 R16, R55, 0x10, RZ ;  /* 0x0000001037107819 */ /* 0x000fe200000006ff */
[----:B------:R-:W-:Y:S01]  /*19f0*/  FMUL.FTZ R19, R19, UR7 ;  /* 0x0000000713137c20 */ /* 0x000fe20008410000 */
[----:B------:R-:W-:Y:S01]  /*1a00*/  FADD.FTZ R12, R22, R21 ;  /* 0x00000015160c7221 */ /* 0x000fe20000010000 */
[----:B------:R-:W-:Y:S01]  /*1a10*/  FADD.FTZ R7, R26, -UR13 ;  /* 0x8000000d1a077e21 */ /* 0x000fe20008010000 */
[----:B------:R-:W-:Y:S01]  /*1a20*/  SHF.L.U32 R21, R53, 0x10, RZ ;  /* 0x0000001035157819 */ /* 0x000fe200000006ff */
[----:B------:R-:W-:Y:S01]  /*1a30*/  FMUL.FTZ R27, R5, R20 ;  /* 0x00000014051b7220 */ /* 0x000fe20000410000 */
[----:B------:R-:W-:Y:S01]  /*1a40*/  FADD.FTZ R16, R16, -UR13 ;  /* 0x8000000d10107e21 */ /* 0x000fe20008010000 */
[----:B------:R-:W-:Y:S01]  /*1a50*/  FFMA.FTZ R24, R19, R22, R24 ;  /* 0x0000001613187223 */ /* 0x000fe20000010018 */
[----:B------:R-:W-:Y:S01]  /*1a60*/  FMUL.FTZ R7, R7, UR7 ;  /* 0x0000000707077c20 */ /* 0x000fe20008410000 */
[----:B------:R-:W-:Y:S01]  /*1a70*/  FFMA.FTZ R17, R18, R17, R25 ;  /* 0x0000001112117223 */ /* 0x000fe20000010019 */
[----:B------:R-:W-:Y:S01]  /*1a80*/  FADD.FTZ R13, R13, R18 ;  /* 0x000000120d0d7221 */ /* 0x000fe20000010000 */
[----:B------:R-:W-:Y:S01]  /*1a90*/  FADD.FTZ R22, R12, R27 ;  /* 0x0000001b0c167221 */ /* 0x000fe20000010000 */
[----:B------:R-:W-:Y:S01]  /*1aa0*/  FMUL.FTZ R25, R6, R21 ;  /* 0x0000001506197220 */ /* 0x000fe20000410000 */
[----:B------:R-:W-:Y:S01]  /*1ab0*/  FMUL.FTZ R18, R16, UR7 ;  /* 0x0000000710127c20 */ /* 0x000fe20008410000 */
[----:B------:R-:W-:Y:S01]  /*1ac0*/  FADD.FTZ R12, R23, R15 ;  /* 0x0000000f170c7221 */ /* 0x000fe20000010000 */
[----:B------:R-:W-:Y:S01]  /*1ad0*/  FFMA.FTZ R27, R7, R27, R24 ;  /* 0x0000001b071b7223 */ /* 0x000fe20000010018 */
[----:B------:R-:W-:Y:S01]  /*1ae0*/  FFMA.FTZ R16, R15, R19, R14 ;  /* 0x000000130f107223 */ /* 0x000fe2000001000e */
[----:B------:R-:W-:Y:S01]  /*1af0*/  FADD.FTZ R14, R25, R22 ;  /* 0x00000016190e7221 */ /* 0x000fe20000010000 */
[----:B------:R-:W-:Y:S01]  /*1b00*/  FADD.FTZ R22, R13, R20 ;  /* 0x000000140d167221 */ /* 0x000fe20000010000 */
[----:B------:R-:W-:Y:S01]  /*1b10*/  FADD.FTZ R23, R12, R21 ;  /* 0x000000150c177221 */ /* 0x000fe20000010000 */
[----:B------:R-:W-:Y:S01]  /*1b20*/  FFMA.FTZ R15, R18, R25, R27 ;  /* 0x00000019120f7223 */ /* 0x000fe2000001001b */
[----:B------:R-:W-:Y:S01]  /*1b30*/  FFMA.FTZ R20, R20, R7, R17 ;  /* 0x0000000714147223 */ /* 0x000fe20000010011 */
[----:B------:R-:W-:Y:S01]  /*1b40*/  FFMA.FTZ R21, R21, R18, R16 ;  /* 0x0000001215157223 */ /* 0x000fe20000010010 */
[----:B------:R-:W-:Y:S06]  /*1b50*/  BRA `(.L_x_251) ;  /* 0x0000001000b07947 */ /* 0x000fec0003800000 */
.L_x_250:
        /* <DEDUP_REMOVED lines=12> */
[----:B------:R-:W-:Y:S01]  /*1c20*/  SHF.L.U32 R22, R39, 0x10, RZ ;  /* 0x0000001027167819 */ /* 0x000fe200000006ff */
[----:B------:R-:W-:Y:S01]  /*1c30*/  FADD.FTZ R7, R7, -UR13 ;  /* 0x8000000d07077e21 */ /* 0x000fe20008010000 */
[----:B------:R-:W-:Y:S01]  /*1c40*/  FFMA.FTZ R14, R5, R26, R3 ;  /* 0x0000001a050e7223 */ /* 0x000fe20000010003 */
[----:B------:R-:W-:Y:S01]  /*1c50*/  FMUL.FTZ R15, R13, -1.4426950216293334961 ;  /* 0xbfb8aa3b0d0f7820 */ /* 0x000fe20000410000 */
[----:B------:R-:W-:Y:S01]  /*1c60*/  FADD.FTZ R23, R19, -UR13 ;  /* 0x8000000d13177e21 */ /* 0x000fe20008010000 */
[----:B------:R-:W-:Y:S01]  /*1c70*/  FMUL.FTZ R7, R7, UR7 ;  /* 0x0000000707077c20 */ /* 0x000fe20008410000 */
[----:B------:R-:W-:Y:S01]  /*1c80*/  FMUL.FTZ R18, R14, -1.4426950216293334961 ;  /* 0xbfb8aa3b0e127820 */ /* 0x000fe20000410000 */
[----:B------:R-:W-:Y:S01]  /*1c90*/  FADD.FTZ R21, R21, -UR13 ;  /* 0x8000000d15157e21 */ /* 0x000fe20008010000 */
[----:B------:R-:W-:Y:S01]  /*1ca0*/  FMUL.FTZ R23, R23, UR7 ;  /* 0x0000000717177c20 */ /* 0x000fe20008410000 */
[----:B------:R-:W0:Y:S01]  /*1cb0*/  MUFU.EX2 R15, R15 ;  /* 0x0000000f000f7308 */ /* 0x000e220000000800 */
[----:B------:R-:W-:-:S02]  /*1cc0*/  FFMA.FTZ R29, R6, R7, R4 ;  /* 0x00000007061d7223 */ /* 0x000fc40000010004 */
[----:B------:R-:W-:Y:S01]  /*1cd0*/  FFMA.FTZ R31, R6, R23, R4 ;  /* 0x00000017061f7223 */ /* 0x000fe20000010004 */
[----:B------:R-:W1:Y:S01]  /*1ce0*/  MUFU.EX2 R18, R18 ;  /* 0x0000001200127308 */ /* 0x000e620000000800 */
[----:B------:R-:W-:-:S06]  /*1cf0*/  FMUL.FTZ R17, R29, -1.4426950216293334961 ;  /* 0xbfb8aa3b1d117820 */ /* 0x000fcc0000410000 */
[----:B------:R-:W2:Y:S01]  /*1d00*/  MUFU.EX2 R17, R17 ;  /* 0x0000001100117308 */ /* 0x000ea20000000800 */
[----:B0-----:R-:W-:-:S04]  /*1d10*/  FADD.FTZ R16, R15, 1 ;  /* 0x3f8000000f107421 */ /* 0x001fc80000010000 */
[----:B------:R-:W0:Y:S01]  /*1d20*/  MUFU.RCP R25, R16 ;  /* 0x0000001000197308 */ /* 0x000e220000001000 */
[----:B-1----:R-:W-:Y:S01]  /*1d30*/  FADD.FTZ R20, R18, 1 ;  /* 0x3f80000012147421 */ /* 0x002fe20000010000 */
[----:B--2---:R-:W-:-:S06]  /*1d40*/  FADD.FTZ R19, R17, 1 ;  /* 0x3f80000011137421 */ /* 0x004fcc0000010000 */
[----:B------:R1:W2:Y:S08]  /*1d50*/  MUFU.RCP R15, R20 ;  /* 0x00000014000f7308 */ /* 0x0002b00000001000 */
[----:B------:R3:W4:Y:S01]  /*1d60*/  MUFU.RCP R16, R19 ;  /* 0x0000001300107308 */ /* 0x0007220000001000 */
[----:B-1----:R-:W-:Y:S01]  /*1d70*/  FMUL.FTZ R20, R21, UR7 ;  /* 0x0000000715147c20 */ /* 0x002fe20008410000 */
[----:B0-----:R-:W-:Y:S01]  /*1d80*/  FADD.FTZ R18, -R25, 1 ;  /* 0x3f80000019127421 */ /* 0x001fe20000010100 */
[----:B------:R-:W-:Y:S01]  /*1d90*/  FMUL.FTZ R25, R22, R25 ;  /* 0x0000001916197220 */ /* 0x000fe20000410000 */
[----:B------:R-:W-:-:S02]  /*1da0*/  PRMT R21, R39, 0x7632, R21 ;  /* 0x0000763227157816 */ /* 0x000fc40000000015 */
[----:B------:R-:W-:Y:S01]  /*1db0*/  FFMA.FTZ R22, R13, R18, 1 ;  /* 0x3f8000000d167423 */ /* 0x000fe20000010012 */
[----:B------:R-:W-:Y:S01]  /*1dc0*/  FMUL.FTZ R18, R31, -1.4426950216293334961 ;  /* 0xbfb8aa3b1f127820 */ /* 0x000fe20000410000 */
[----:B------:R-:W-:Y:S01]  /*1dd0*/  FFMA.FTZ R13, R5, R20, R3 ;  /* 0x00000014050d7223 */ /* 0x000fe20000010003 */
[----:B---3--:R-:W-:Y:S01]  /*1de0*/  SHF.L.U32 R19, R21, 0x10, RZ ;  /* 0x0000001015137819 */ /* 0x008fe200000006ff */
[----:B--2---:R-:W-:Y:S01]  /*1df0*/  FADD.FTZ R17, -R15, 1 ;  /* 0x3f8000000f117421 */ /* 0x004fe20000010100 */
[----:B------:R-:W-:Y:S01]  /*1e00*/  PRMT R21, R43, 0x7632, R21 ;  /* 0x000076322b157816 */ /* 0x000fe20000000015 */
[----:B------:R-:W-:Y:S01]  /*1e10*/  FMUL.FTZ R25, R25, R22 ;  /* 0x0000001619197220 */ /* 0x000fe20000410000 */
[----:B------:R-:W0:Y:S01]  /*1e20*/  MUFU.EX2 R18, R18 ;  /* 0x0000001200127308 */ /* 0x000e220000000800 */
[----:B------:R-:W-:Y:S01]  /*1e30*/  FFMA.FTZ R17, R14, R17, 1 ;  /* 0x3f8000000e117423 */ /* 0x000fe20000010011 */
[----:B------:R-:W-:Y:S01]  /*1e40*/  FMUL.FTZ R14, R13, -1.4426950216293334961 ;  /* 0xbfb8aa3b0d0e7820 */ /* 0x000fe20000410000 */
[----:B------:R-:W-:Y:S01]  /*1e50*/  SHF.L.U32 R22, R38, 0x10, RZ ;  /* 0x0000001026167819 */ /* 0x000fe200000006ff */
[----:B----4-:R-:W-:Y:S01]  /*1e60*/  FMUL.FTZ R24, R19, R16 ;  /* 0x0000001013187220 */ /* 0x010fe20000410000 */
[----:B------:R-:W-:Y:S01]  /*1e70*/  SHF.L.U32 R19, R21, 0x10, RZ ;  /* 0x0000001015137819 */ /* 0x000fe200000006ff */
[----:B------:R-:W-:-:S02]  /*1e80*/  FADD.FTZ R16, -R16, 1 ;  /* 0x3f80000010107421 */ /* 0x000fc40000010100 */
[----:B------:R-:W1:Y:S01]  /*1e90*/  MUFU.EX2 R14, R14 ;  /* 0x0000000e000e7308 */ /* 0x000e620000000800 */
[----:B------:R-:W-:Y:S01]  /*1ea0*/  FMUL.FTZ R22, R22, R15 ;  /* 0x0000000f16167220 */ /* 0x000fe20000410000 */
[----:B------:R-:W-:Y:S01]  /*1eb0*/  SHF.L.U32 R15, R42, 0x10, RZ ;  /* 0x000000102a0f7819 */ /* 0x000fe200000006ff */
[----:B------:R-:W-:Y:S01]  /*1ec0*/  FADD.FTZ R19, R19, -UR13 ;  /* 0x8000000d13137e21 */ /* 0x000fe20008010000 */
[----:B------:R-:W-:Y:S01]  /*1ed0*/  FFMA.FTZ R29, R29, R16, 1 ;  /* 0x3f8000001d1d7423 */ /* 0x000fe20000010010 */
[----:B------:R-:W-:Y:S01]  /*1ee0*/  FMUL.FTZ R17, R22, R17 ;  /* 0x0000001116117220 */ /* 0x000fe20000410000 */
[----:B0-----:R-:W-:Y:S01]  /*1ef0*/  FADD.FTZ R18, R18, 1 ;  /* 0x3f80000012127421 */ /* 0x001fe20000010000 */
[----:B------:R-:W-:Y:S01]  /*1f00*/  FMUL.FTZ R19, R19, UR7 ;  /* 0x0000000713137c20 */ /* 0x000fe20008410000 */
[----:B------:R-:W-:Y:S01]  /*1f10*/  FADD.FTZ R16, R15, -UR13 ;  /* 0x8000000d0f107e21 */ /* 0x000fe20008010000 */
[----:B------:R-:W-:Y:S01]  /*1f20*/  PRMT R22, R38, 0x7632, R22 ;  /* 0x0000763226167816 */ /* 0x000fe20000000016 */
[----:B------:R-:W-:Y:S01]  /*1f30*/  FMUL.FTZ R24, R24, R29 ;  /* 0x0000001d18187220 */ /* 0x000fe20000410000 */
[----:B------:R-:W-:Y:S01]  /*1f40*/  FFMA.FTZ R61, R6, R19, R4 ;  /* 0x00000013063d7223 */ /* 0x000fe20000010004 */
[----:B------:R-:W0:Y:S01]  /*1f50*/  MUFU.RCP R18, R18 ;  /* 0x0000001200127308 */ /* 0x000e220000001000 */
[----:B------:R-:W-:Y:S01]  /*1f60*/  FMUL.FTZ R16, R16, UR7 ;  /* 0x0000000710107c20 */ /* 0x000fe20008410000 */
[----:B-1----:R-:W-:Y:S01]  /*1f70*/  FADD.FTZ R15, R14, 1 ;  /* 0x3f8000000e0f7421 */ /* 0x002fe20000010000 */
[----:B------:R-:W-:Y:S01]  /*1f80*/  FMUL.FTZ R27, R61, -1.4426950216293334961 ;  /* 0xbfb8aa3b3d1b7820 */ /* 0x000fe20000410000 */
[----:B------:R-:W-:Y:S01]  /*1f90*/  SHF.L.U32 R22, R22, 0x10, RZ ;  /* 0x0000001016167819 */ /* 0x000fe200000006ff */
[----:B------:R-:W-:-:S03]  /*1fa0*/  FFMA.FTZ R14, R5, R16, R3 ;  /* 0x00000010050e7223 */ /* 0x000fc60000010003 */
[----:B------:R-:W1:Y:S01]  /*1fb0*/  MUFU.EX2 R21, R27 ;  /* 0x0000001b00157308 */ /* 0x000e620000000800 */
[----:B------:R-:W-:-:S03]  /*1fc0*/  FMUL.FTZ R30, R14, -1.4426950216293334961 ;  /* 0xbfb8aa3b0e1e7820 */ /* 0x000fc60000410000 */
[----:B------:R-:W2:Y:S01]  /*1fd0*/  MUFU.RCP R15, R15 ;  /* 0x0000000f000f7308 */ /* 0x000ea20000001000 */
[----:B0-----:R-:W-:Y:S01]  /*1fe0*/  FMUL.FTZ R22, R22, R18 ;  /* 0x0000001216167220 */ /* 0x001fe20000410000 */
[----:B------:R-:W-:-:S06]  /*1ff0*/  FADD.FTZ R28, -R18, 1 ;  /* 0x3f800000121c7421 */ /* 0x000fcc0000010100 */
[----:B------:R1:W0:Y:S01]  /*2000*/  MUFU.EX2 R18, R30 ;  /* 0x0000001e00127308 */ /* 0x0002220000000800 */
[----:B------:R-:W-:-:S04]  /*2010*/  FFMA.FTZ R31, R31, R28, 1 ;  /* 0x3f8000001f1f7423 */ /* 0x000fc8000001001c */
[----:B------:R-:W-:Y:S01]  /*2020*/  FMUL.FTZ R22, R22, R31 ;  /* 0x0000001f16167220 */ /* 0x000fe20000410000 */
[----:B-1----:R-:W-:Y:S01]  /*2030*/  FADD.FTZ R30, R21, 1 ;  /* 0x3f800000151e7421 */ /* 0x002fe20000010000 */
[----:B--2---:R-:W-:-:S03]  /*2040*/  FADD.FTZ R28, -R15, 1 ;  /* 0x3f8000000f1c7421 */ /* 0x004fc60000010100 */
[----:B------:R1:W2:Y:S01]  /*2050*/  MUFU.RCP R27, R30 ;  /* 0x0000001e001b7308 */ /* 0x0002a20000001000 */
[----:B------:R-:W-:Y:S01]  /*2060*/  FFMA.FTZ R21, R13, R28, 1 ;  /* 0x3f8000000d157423 */ /* 0x000fe2000001001c */
[----:B0-----:R-:W-:Y:S01]  /*2070*/  FADD.FTZ R13, R18, 1 ;  /* 0x3f800000120d7421 */ /* 0x001fe20000010000 */
[C---:B------:R-:W-:Y:S02]  /*2080*/  PRMT R18, R37.reuse, 0x7632, R18 ;  /* 0x0000763225127816 */ /* 0x040fe40000000012 */
[----:B------:R-:W-:Y:S02]  /*2090*/  SHF.L.U32 R28, R37, 0x10, RZ ;  /* 0x00000010251c7819 */ /* 0x000fe400000006ff */
[----:B------:R-:W-:Y:S01]  /*20a0*/  SHF.L.U32 R18, R18, 0x10, RZ ;  /* 0x0000001012127819 */ /* 0x000fe200000006ff */
[----:B------:R-:W0:Y:S01]  /*20b0*/  MUFU.RCP R13, R13 ;  /* 0x0000000d000d7308 */ /* 0x000e220000001000 */
[----:B-1----:R-:W-:Y:S01]  /*20c0*/  FMUL.FTZ R30, R6, R24 ;  /* 0x00000018061e7220 */ /* 0x002fe20000410000 */
[----:B------:R-:W-:-:S04]  /*20d0*/  FMUL.FTZ R28, R28, R15 ;  /* 0x0000000f1c1c7220 */ /* 0x000fc80000410000 */
[----:B------:R-:W-:Y:S01]  /*20e0*/  FMUL.FTZ R21, R28, R21 ;  /* 0x000000151c157220 */ /* 0x000fe20000410000 */
[----:B------:R-:W-:Y:S01]  /*20f0*/  SHF.L.U32 R28, R36, 0x10, RZ ;  /* 0x00000010241c7819 */ /* 0x000fe200000006ff */
[----:B--2---:R-:W-:Y:S01]  /*2100*/  FMUL.FTZ R18, R18, R27 ;  /* 0x0000001b12127220 */ /* 0x004fe20000410000 */
[----:B------:R-:W-:-:S04]  /*2110*/  FADD.FTZ R27, -R27, 1 ;  /* 0x3f8000001b1b7421 */ /* 0x000fc80000010100 */
[----:B------:R-:W-:Y:S01]  /*2120*/  FFMA.FTZ R61, R61, R27, 1 ;  /* 0x3f8000003d3d7423 */ /* 0x000fe2000001001b */
[----:B------:R-:W-:Y:S01]  /*2130*/  PRMT R27, R42, 0x7632, R27 ;  /* 0x000076322a1b7816 */ /* 0x000fe2000000001b */
[----:B0-----:R-:W-:Y:S02]  /*2140*/  FADD.FTZ R15, -R13, 1 ;  /* 0x3f8000000d0f7421 */ /* 0x001fe40000010100 */
[----:B------:R-:W-:Y:S01]  /*2150*/  FMUL.FTZ R18, R18, R61 ;  /* 0x0000003d12127220 */ /* 0x000fe20000410000 */
[----:B------:R-:W-:Y:S01]  /*2160*/  SHF.L.U32 R27, R27, 0x10, RZ ;  /* 0x000000101b1b7819 */ /* 0x000fe200000006ff */
[----:B------:R-:W-:Y:S01]  /*2170*/  FFMA.FTZ R14, R14, R15, 1 ;  /* 0x3f8000000e0e7423 */ /* 0x000fe2000001000f */
[----:B------:R-:W-:Y:S01]  /*2180*/  FMUL.FTZ R15, R28, R13 ;  /* 0x0000000d1c0f7220 */ /* 0x000fe20000410000 */
[----:B------:R-:W-:Y:S02]  /*2190*/  PRMT R61, R36, 0x7632, R61 ;  /* 0x00007632243d7816 */ /* 0x000fe4000000003d */
[----:B------:R-:W-:Y:S01]  /*21a0*/  FADD.FTZ R27, R27, -UR13 ;  /* 0x8000000d1b1b7e21 */ /* 0x000fe20008010000 */
[----:B------:R-:W-:Y:S01]  /*21b0*/  FMUL.FTZ R14, R15, R14 ;  /* 0x0000000e0f0e7220 */ /* 0x000fe20000410000 */
[----:B------:R-:W-:-:S02]  /*21c0*/  SHF.L.U32 R61, R61, 0x10, RZ ;  /* 0x000000103d3d7819 */ /* 0x000fc400000006ff */
[----:B------:R-:W-:-:S04]  /*21d0*/  FMUL.FTZ R13, R27, UR7 ;  /* 0x000000071b0d7c20 */ /* 0x000fc80008410000 */
[----:B------:R-:W-:-:S04]  /*21e0*/  FFMA.FTZ R15, R6, R13, R4 ;  /* 0x0000000d060f7223 */ /* 0x000fc80000010004 */
[----:B------:R-:W-:-:S04]  /*21f0*/  FMUL.FTZ R28, R15, -1.4426950216293334961 ;  /* 0xbfb8aa3b0f1c7820 */ /* 0x000fc80000410000 */
[----:B------:R-:W0:Y:S02]  /*2200*/  MUFU.EX2 R27, R28 ;  /* 0x0000001c001b7308 */ /* 0x000e240000000800 */
[----:B0-----:R-:W-:Y:S01]  /*2210*/  FADD.FTZ R31, R27, 1 ;  /* 0x3f8000001b1f7421 */ /* 0x001fe20000010000 */
[----:B------:R-:W-:-:S03]  /*2220*/  FMUL.FTZ R27, R5, R25 ;  /* 0x00000019051b7220 */ /* 0x000fc60000410000 */
[----:B------:R0:W1:Y:S01]  /*2230*/  MUFU.RCP R28, R31 ;  /* 0x0000001f001c7308 */ /* 0x0000620000001000 */
[----:B------:R-:W-:Y:S01]  /*2240*/  FFMA.FTZ R29, R12, R27, RZ ;  /* 0x0000001b0c1d7223 */ /* 0x000fe200000100ff */
[----:B------:R-:W-:-:S03]  /*2250*/  FADD.FTZ R27, RZ, R27 ;  /* 0x0000001bff1b7221 */ /* 0x000fc60000010000 */
[----:B------:R-:W-:Y:S01]  /*2260*/  FFMA.FTZ R29, R7, R30, R29 ;  /* 0x0000001e071d7223 */ /* 0x000fe2000001001d */
[----:B------:R-:W-:Y:S01]  /*2270*/  FADD.FTZ R27, R30, R27 ;  /* 0x0000001b1e1b7221 */ /* 0x000fe20000010000 */
[----:B0-----:R-:W-:Y:S01]  /*2280*/  FFMA.FTZ R31, R12, R25, RZ ;  /* 0x000000190c1f7223 */ /* 0x001fe200000100ff */
[----:B------:R-:W-:-:S05]  /*2290*/  SHF.L.U32 R12, R41, 0x10, RZ ;  /* 0x00000010290c7819 */ /* 0x000fca00000006ff */
[----:B------:R-:W-:Y:S01]  /*22a0*/  FADD.FTZ R12, R12, -UR13 ;  /* 0x8000000d0c0c7e21 */ /* 0x000fe20008010000 */
[----:B-1----:R-:W-:Y:S01]  /*22b0*/  FMUL.FTZ R30, R61, R28 ;  /* 0x0000001c3d1e7220 */ /* 0x002fe20000410000 */
[----:B------:R-:W-:Y:S02]  /*22c0*/  FADD.FTZ R28, -R28, 1 ;  /* 0x3f8000001c1c7421 */ /* 0x000fe40000010100 */
[----:B------:R-:W-:Y:S02]  /*22d0*/  FMUL.FTZ R12, R12, UR7 ;  /* 0x000000070c0c7c20 */ /* 0x000fe40008410000 */
[----:B------:R-:W-:Y:S01]  /*22e0*/  FFMA.FTZ R15, R15, R28, 1 ;  /* 0x3f8000000f0f7423 */ /* 0x000fe2000001001c */
[----:B------:R-:W-:Y:S01]  /*22f0*/  FADD.FTZ R28, RZ, R25 ;  /* 0x00000019ff1c7221 */ /* 0x000fe20000010000 */
[----:B------:R-:W-:Y:S02]  /*2300*/  FFMA.FTZ R25, R26, R17, R31 ;  /* 0x000000111a197223 */ /* 0x000fe4000001001f */
[----:B------:R-:W-:Y:S01]  /*2310*/  FMUL.FTZ R15, R30, R15 ;  /* 0x0000000f1e0f7220 */ /* 0x000fe20000410000 */
[----:B------:R-:W-:Y:S01]  /*2320*/  FADD.FTZ R28, R28, R17 ;  /* 0x000000111c1c7221 */ /* 0x000fe20000010000 */
[----:B------:R-:W-:Y:S01]  /*2330*/  FMUL.FTZ R17, R5, R17 ;  /* 0x0000001105117220 */ /* 0x000fe20000410000 */
[----:B------:R-:W-:-:S03]  /*2340*/  FFMA.FTZ R25, R20, R21, R25 ;  /* 0x0000001514197223 */ /* 0x000fc60000010019 */
[----:B------:R-:W-:Y:S01]  /*2350*/  FFMA.FTZ R30, R26, R17, R29 ;  /* 0x000000111a1e7223 */ /* 0x000fe2000001001d */
[----:B------:R-:W-:Y:S01]  /*2360*/  FFMA.FTZ R26, R5, R12, R3 ;  /* 0x0000000c051a7223 */ /* 0x000fe20000010003 */
[----:B------:R-:W-:Y:S01]  /*2370*/  FADD.FTZ R27, R27, R17 ;  /* 0x000000111b1b7221 */ /* 0x000fe20000010000 */
[----:B------:R-:W-:Y:S01]  /*2380*/  SHF.L.U32 R17, R35, 0x10, RZ ;  /* 0x0000001023117819 */ /* 0x000fe200000006ff */
[----:B------:R-:W-:Y:S01]  /*2390*/  FFMA.FTZ R25, R16, R14, R25 ;  /* 0x0000000e10197223 */ /* 0x000fe20000010019 */
[----:B------:R-:W-:-:S06]  /*23a0*/  FMUL.FTZ R31, R26, -1.4426950216293334961 ;  /* 0xbfb8aa3b1a1f7820 */ /* 0x000fcc0000410000 */
[----:B------:R-:W0:Y:S02]  /*23b0*/  MUFU.EX2 R31, R31 ;  /* 0x0000001f001f7308 */ /* 0x000e240000000800 */
[----:B0-----:R-:W-:-:S04]  /*23c0*/  FADD.FTZ R61, R31, 1 ;  /* 0x3f8000001f3d7421 */ /* 0x001fc80000010000 */
[----:B------:R-:W0:Y:S02]  /*23d0*/  MUFU.RCP R29, R61 ;  /* 0x0000003d001d7308 */ /* 0x000e240000001000 */
[----:B0-----:R-:W-:Y:S01]  /*23e0*/  FMUL.FTZ R17, R17, R29 ;  /* 0x0000001d11117220 */ /* 0x001fe20000410000 */
[----:B------:R-:W-:-:S04]  /*23f0*/  FADD.FTZ R29, -R29, 1 ;  /* 0x3f8000001d1d7421 */ /* 0x000fc80000010100 */
[----:B------:R-:W-:Y:S01]  /*2400*/  FFMA.FTZ R26, R26, R29, 1 ;  /* 0x3f8000001a1a7423 */ /* 0x000fe2000001001d */
[----:B------:R-:W-:-:S03]  /*2410*/  FADD.FTZ R29, RZ, R24 ;  /* 0x00000018ff1d7221 */ /* 0x000fc60000010000 */
[----:B------:R-:W-:Y:S01]  /*2420*/  FMUL.FTZ R17, R17, R26 ;  /* 0x0000001a11117220 */ /* 0x000fe20000410000 */
[----:B------:R-:W-:Y:S01]  /*2430*/  PRMT R26, R41, 0x7632, R26 ;  /* 0x00007632291a7816 */ /* 0x000fe2000000001a */
[----:B------:R-:W-:Y:S02]  /*2440*/  FADD.FTZ R29, R29, R22 ;  /* 0x000000161d1d7221 */ /* 0x000fe40000010000 */
[----:B------:R-:W-:Y:S01]  /*2450*/  FFMA.FTZ R25, R12, R17, R25 ;  /* 0x000000110c197223 */ /* 0x000fe20000010019 */
[----:B------:R-:W-:Y:S01]  /*2460*/  SHF.L.U32 R31, R26, 0x10, RZ ;  /* 0x000000101a1f7819 */ /* 0x000fe200000006ff */
[----:B------:R-:W-:-:S04]  /*2470*/  FFMA.FTZ R26, R7, R24, RZ ;  /* 0x00000018071a7223 */ /* 0x000fc800000100ff */
[----:B------:R-:W-:Y:S01]  /*2480*/  FADD.FTZ R7, R31, -UR13 ;  /* 0x8000000d1f077e21 */ /* 0x000fe20008010000 */
[-C--:B------:R-:W-:Y:S01]  /*2490*/  FFMA.FTZ R26, R23, R22.reuse, R26 ;  /* 0x00000016171a7223 */ /* 0x080fe2000001001a */
[C---:B------:R-:W-:Y:S02]  /*24a0*/  FMUL.FTZ R31, R6.reuse, R22 ;  /* 0x00000016061f7220 */ /* 0x040fe40000410000 */
[----:B------:R-:W-:Y:S01]  /*24b0*/  FMUL.FTZ R7, R7, UR7 ;  /* 0x0000000707077c20 */ /* 0x000fe20008410000 */
[----:B------:R-:W-:Y:S01]  /*24c0*/  FFMA.FTZ R26, R19, R18, R26 ;  /* 0x00000012131a7223 */ /* 0x000fe2000001001a */
[----:B------:R-:W-:Y:S01]  /*24d0*/  FFMA.FTZ R23, R23, R31, R30 ;  /* 0x0000001f17177223 */ /* 0x000fe2000001001e */
[--C-:B------:R-:W-:Y:S01]  /*24e0*/  FADD.FTZ R30, R31, R27.reuse ;  /* 0x0000001b1f1e7221 */ /* 0x100fe20000010000 */
[----:B------:R-:W-:Y:S01]  /*24f0*/  FFMA.FTZ R22, R6, R7, R4 ;  /* 0x0000000706167223 */ /* 0x000fe20000010004 */
[----:B------:R-:W-:Y:S01]  /*2500*/  PRMT R27, R35, 0x7632, R27 ;  /* 0x00007632231b7816 */ /* 0x000fe2000000001b */
[----:B------:R-:W-:-:S02]  /*2510*/  FFMA.FTZ R26, R13, R15, R26 ;  /* 0x0000000f0d1a7223 */ /* 0x000fc4000001001a */
[----:B------:R-:W-:Y:S01]  /*2520*/  FMUL.FTZ R61, R22, -1.4426950216293334961 ;  /* 0xbfb8aa3b163d7820 */ /* 0x000fe20000410000 */
[----:B------:R-:W-:-:S05]  /*2530*/  SHF.L.U32 R27, R27, 0x10, RZ ;  /* 0x000000101b1b7819 */ /* 0x000fca00000006ff */
[----:B------:R-:W0:Y:S02]  /*2540*/  MUFU.EX2 R61, R61 ;  /* 0x0000003d003d7308 */ /* 0x000e240000000800 */
[----:B0-----:R-:W-:-:S06]  /*2550*/  FADD.FTZ R24, R61, 1 ;  /* 0x3f8000003d187421 */ /* 0x001fcc0000010000 */
[----:B------:R-:W0:Y:S02]  /*2560*/  MUFU.RCP R24, R24 ;  /* 0x0000001800187308 */ /* 0x000e240000001000 */
[----:B0-----:R-:W-:Y:S01]  /*2570*/  FADD.FTZ R31, -R24, 1 ;  /* 0x3f800000181f7421 */ /* 0x001fe20000010100 */
[----:B------:R-:W-:-:S03]  /*2580*/  FMUL.FTZ R27, R27, R24 ;  /* 0x000000181b1b7220 */ /* 0x000fc60000410000 */
[----:B------:R-:W-:-:S04]  /*2590*/  FFMA.FTZ R22, R22, R31, 1 ;  /* 0x3f80000016167423 */ /* 0x000fc8000001001f */
        /* <DEDUP_REMOVED lines=18> */
[----:B------:R-:W-:-:S03]  /*26c0*/  PRMT R61, R40, 0x7632, R61 ;  /* 0x00007632283d7816 */ /* 0x000fc6000000003d */
[----:B------:R-:W-:Y:S01]  /*26d0*/  FMUL.FTZ R21, R21, R20 ;  /* 0x0000001415157220 */ /* 0x000fe20000410000 */
[----:B------:R-:W-:Y:S01]  /*26e0*/  SHF.L.U32 R61, R61, 0x10, RZ ;  /* 0x000000103d3d7819 */ /* 0x000fe200000006ff */
[----:B------:R-:W-:Y:S01]  /*26f0*/  FADD.FTZ R20, R29, R18 ;  /* 0x000000121d147221 */ /* 0x000fe20000010000 */
[----:B------:R-:W-:Y:S01]  /*2700*/  FMUL.FTZ R29, R6, R18 ;  /* 0x00000012061d7220 */ /* 0x000fe20000410000 */
[----:B------:R-:W-:Y:S02]  /*2710*/  FFMA.FTZ R25, R24, R21, R25 ;  /* 0x0000001518197223 */ /* 0x000fe40000010019 */
[----:B------:R-:W-:Y:S01]  /*2720*/  FADD.FTZ R61, R61, -UR13 ;  /* 0x8000000d3d3d7e21 */ /* 0x000fe20008010000 */
[----:B------:R-:W-:Y:S01]  /*2730*/  FFMA.FTZ R19, R19, R29, R28 ;  /* 0x0000001d13137223 */ /* 0x000fe2000001001c */
[----:B------:R-:W-:Y:S01]  /*2740*/  FADD.FTZ R30, R29, R30 ;  /* 0x0000001e1d1e7221 */ /* 0x000fe20000010000 */
[----:B------:R-:W-:Y:S01]  /*2750*/  PRMT R29, R34, 0x7632, R29 ;  /* 0x00007632221d7816 */ /* 0x000fe2000000001d */
[----:B------:R-:W-:-:S03]  /*2760*/  FMUL.FTZ R23, R61, UR7 ;  /* 0x000000073d177c20 */ /* 0x000fc60008410000 */
[----:B------:R-:W-:Y:S01]  /*2770*/  SHF.L.U32 R29, R29, 0x10, RZ ;  /* 0x000000101d1d7819 */ /* 0x000fe200000006ff */
        /* <DEDUP_REMOVED lines=9> */
[----:B------:R-:W-:Y:S01]  /*2810*/  FMUL.FTZ R18, R29, R18 ;  /* 0x000000121d127220 */ /* 0x000fe20000410000 */
[----:B------:R-:W-:Y:S01]  /*2820*/  FMUL.FTZ R29, R5, R14 ;  /* 0x0000000e051d7220 */ /* 0x000fe20000410000 */
[----:B------:R-:W-:Y:S01]  /*2830*/  FADD.FTZ R31, R28, -UR13 ;  /* 0x8000000d1c1f7e21 */ /* 0x000fe20008010000 */
[----:B------:R-:W-:Y:S01]  /*2840*/  FADD.FTZ R28, R27, R14 ;  /* 0x0000000e1b1c7221 */ /* 0x000fe20000010000 */
[----:B------:R-:W-:Y:S01]  /*2850*/  FFMA.FTZ R26, R23, R18, R26 ;  /* 0x00000012171a7223 */ /* 0x000fe2000001001a */
[----:B------:R-:W-:Y:S01]  /*2860*/  FFMA.FTZ R27, R16, R29, R19 ;  /* 0x0000001d101b7223 */ /* 0x000fe20000010013 */
[----:B------:R-:W-:Y:S01]  /*2870*/  FMUL.FTZ R14, R31, UR7 ;  /* 0x000000071f0e7c20 */ /* 0x000fe20008410000 */
[----:B------:R-:W-:Y:S01]  /*2880*/  FADD.FTZ R30, R30, R29 ;  /* 0x0000001d1e1e7221 */ /* 0x000fe20000010000 */
[----:B------:R-:W-:Y:S01]  /*2890*/  SHF.L.U32 R29, R50, 0x10, RZ ;  /* 0x00000010321d7819 */ /* 0x000fe200000006ff */
[----:B------:R-:W-:Y:S01]  /*28a0*/  FADD.FTZ R28, R28, R17 ;  /* 0x000000111c1c7221 */ /* 0x000fe20000010000 */
[C---:B------:R-:W-:Y:S01]  /*28b0*/  FFMA.FTZ R16, R5.reuse, R14, R3 ;  /* 0x0000000e05107223 */ /* 0x040fe20000010003 */
[----:B------:R-:W-:-:S03]  /*28c0*/  FMUL.FTZ R17, R5, R17 ;  /* 0x0000001105117220 */ /* 0x000fc60000410000 */
        /* <DEDUP_REMOVED lines=11> */
[----:B------:R-:W-:Y:S01]  /*2980*/  FMUL.FTZ R20, R6, R15 ;  /* 0x0000000f06147220 */ /* 0x000fe20000410000 */
[----:B------:R-:W-:Y:S01]  /*2990*/  FFMA.FTZ R25, R14, R16, R25 ;  /* 0x000000100e197223 */ /* 0x000fe20000010019 */
[----:B------:R-:W-:Y:S01]  /*29a0*/  FMUL.FTZ R15, R29, UR7 ;  /* 0x000000071d0f7c20 */ /* 0x000fe20008410000 */
[----:B------:R-:W-:Y:S01]  /*29b0*/  FADD.FTZ R19, R19, R22 ;  /* 0x0000001613137221 */ /* 0x000fe20000010000 */
[----:B------:R-:W-:Y:S01]  /*29c0*/  FFMA.FTZ R27, R13, R20, R27 ;  /* 0x000000140d1b7223 */ /* 0x000fe2000001001b */
[----:B------:R-:W-:Y:S01]  /*29d0*/  FADD.FTZ R30, R20, R30 ;  /* 0x0000001e141e7221 */ /* 0x000fe20000010000 */
[----:B------:R-:W-:Y:S01]  /*29e0*/  FFMA.FTZ R13, R6, R15, R4 ;  /* 0x0000000f060d7223 */ /* 0x000fe20000010004 */
[----:B------:R-:W-:Y:S01]  /*29f0*/  SHF.L.U32 R20, R54, 0x10, RZ ;  /* 0x0000001036147819 */ /* 0x000fe200000006ff */
[----:B------:R-:W-:Y:S01]  /*2a00*/  FFMA.FTZ R27, R12, R17, R27 ;  /* 0x000000110c1b7223 */ /* 0x000fe2000001001b */
[----:B------:R-:W-:Y:S01]  /*2a10*/  FADD.FTZ R30, R30, R17 ;  /* 0x000000111e1e7221 */ /* 0x000fe20000010000 */
        /* <DEDUP_REMOVED lines=16> */
[----:B0-----:R-:W-:-:S06]  /*2b20*/  FADD.FTZ R29, R31, 1 ;  /* 0x3f8000001f1d7421 */ /* 0x001fcc0000010000 */
[----:B------:R-:W0:Y:S02]  /*2b30*/  MUFU.RCP R29, R29 ;  /* 0x0000001d001d7308 */ /* 0x000e240000001000 */
[----:B0-----:R-:W-:Y:S01]  /*2b40*/  FADD.FTZ R61, -R29, 1 ;  /* 0x3f8000001d3d7421 */ /* 0x001fe20000010100 */
[----:B------:R-:W-:Y:S01]  /*2b50*/  FMUL.FTZ R17, R17, R29 ;  /* 0x0000001d11117220 */ /* 0x000fe20000410000 */
[----:B------:R-:W-:Y:S02]  /*2b60*/  FMUL.FTZ R29, R6, R22 ;  /* 0x00000016061d7220 */ /* 0x000fe40000410000 */
[----:B------:R-:W-:Y:S02]  /*2b70*/  FFMA.FTZ R12, R12, R61, 1 ;  /* 0x3f8000000c0c7423 */ /* 0x000fe4000001003d */
[----:B------:R-:W-:Y:S01]  /*2b80*/  FFMA.FTZ R27, R7, R29, R27 ;  /* 0x0000001d071b7223 */ /* 0x000fe2000001001b */
[----:B------:R-:W-:Y:S01]  /*2b90*/  SHF.L.U32 R7, R53, 0x10, RZ ;  /* 0x0000001035077819 */ /* 0x000fe200000006ff */
[----:B------:R-:W-:Y:S01]  /*2ba0*/  FMUL.FTZ R12, R17, R12 ;  /* 0x0000000c110c7220 */ /* 0x000fe20000410000 */
[----:B------:R-:W-:Y:S01]  /*2bb0*/  SHF.L.U32 R17, R55, 0x10, RZ ;  /* 0x0000001037117819 */ /* 0x000fe200000006ff */
[----:B------:R-:W-:-:S04]  /*2bc0*/  FADD.FTZ R30, R29, R30 ;  /* 0x0000001e1d1e7221 */ /* 0x000fc80000010000 */
        /* <DEDUP_REMOVED lines=10> */
[----:B------:R-:W-:Y:S01]  /*2c70*/  FMUL.FTZ R22, R5, R21 ;  /* 0x0000001505167220 */ /* 0x000fe20000410000 */
[----:B------:R-:W-:Y:S02]  /*2c80*/  FADD.FTZ R29, R28, R21 ;  /* 0x000000151c1d7221 */ /* 0x000fe40000010000 */
[----:B------:R-:W-:Y:S01]  /*2c90*/  FMUL.FTZ R7, R7, R31 ;  /* 0x0000001f07077220 */ /* 0x000fe20000410000 */
[----:B------:R-:W-:Y:S01]  /*2ca0*/  FFMA.FTZ R27, R24, R22, R27 ;  /* 0x00000016181b7223 */ /* 0x000fe2000001001b */
[----:B------:R-:W-:Y:S01]  /*2cb0*/  FADD.FTZ R21, R30, R22 ;  /* 0x000000161e157221 */ /* 0x000fe20000010000 */
[C---:B------:R-:W-:Y:S01]  /*2cc0*/  FMUL.FTZ R22, R6.reuse, R18 ;  /* 0x0000001206167220 */ /* 0x040fe20000410000 */
[----:B------:R-:W-:Y:S01]  /*2cd0*/  FMUL.FTZ R24, R6, R13 ;  /* 0x0000000d06187220 */ /* 0x000fe20000410000 */
[----:B------:R-:W-:Y:S01]  /*2ce0*/  FADD.FTZ R18, R19, R18 ;  /* 0x0000001213127221 */ /* 0x000fe20000010000 */
[----:B------:R-:W-:Y:S01]  /*2cf0*/  FADD.FTZ R29, R29, R16 ;  /* 0x000000101d1d7221 */ /* 0x000fe20000010000 */
[----:B------:R-:W-:Y:S01]  /*2d00*/  FFMA.FTZ R27, R23, R22, R27 ;  /* 0x00000016171b7223 */ /* 0x000fe2000001001b */
[----:B------:R-:W-:Y:S01]  /*2d10*/  FADD.FTZ R21, R22, R21 ;  /* 0x0000001516157221 */ /* 0x000fe20000010000 */
[----:B------:R-:W-:Y:S01]  /*2d20*/  FMUL.FTZ R22, R5, R16 ;  /* 0x0000001005167220 */ /* 0x000fe20000410000 */
[----:B------:R-:W-:Y:S01]  /*2d30*/  FMUL.FTZ R16, R6, R7 ;  /* 0x0000000706107220 */ /* 0x000fe20000410000 */
[----:B------:R-:W-:-:S02]  /*2d40*/  FADD.FTZ R18, R18, R13 ;  /* 0x0000000d12127221 */ /* 0x000fc40000010000 */
[----:B------:R-:W-:Y:S01]  /*2d50*/  FFMA.FTZ R28, R14, R22, R27 ;  /* 0x000000160e1c7223 */ /* 0x000fe2000001001b */
[----:B------:R-:W-:Y:S01]  /*2d60*/  FADD.FTZ R21, R21, R22 ;  /* 0x0000001615157221 */ /* 0x000fe20000010000 */
[----:B------:R-:W-:Y:S01]  /*2d70*/  FMUL.FTZ R14, R5, R12 ;  /* 0x0000000c050e7220 */ /* 0x000fe20000410000 */
[----:B------:R-:W-:Y:S01]  /*2d80*/  FADD.FTZ R23, R18, R7 ;  /* 0x0000000712177221 */ /* 0x000fe20000010000 */
[----:B------:R-:W-:Y:S01]  /*2d90*/  FFMA.FTZ R19, R15, R24, R28 ;  /* 0x000000180f137223 */ /* 0x000fe2000001001c */
[----:B------:R-:W-:-:S03]  /*2da0*/  FADD.FTZ R21, R24, R21 ;  /* 0x0000001518157221 */ /* 0x000fc60000010000 */
[C---:B------:R-:W-:Y:S01]  /*2db0*/  FFMA.FTZ R22, R20.reuse, R14, R19 ;  /* 0x0000000e14167223 */ /* 0x040fe20000010013 */
[----:B------:R-:W-:Y:S01]  /*2dc0*/  FADD.FTZ R21, R21, R14 ;  /* 0x0000000e15157221 */ /* 0x000fe20000010000 */
[----:B------:R-:W-:Y:S02]  /*2dd0*/  FFMA.FTZ R20, R20, R12, R25 ;  /* 0x0000000c14147223 */ /* 0x000fe40000010019 */
[----:B------:R-:W-:Y:S01]  /*2de0*/  FFMA.FTZ R15, R17, R16, R22 ;  /* 0x00000010110f7223 */ /* 0x000fe20000010016 */
[----:B------:R-:W-:Y:S01]  /*2df0*/  FADD.FTZ R14, R16, R21 ;  /* 0x00000015100e7221 */ /* 0x000fe20000010000 */
[----:B------:R-:W-:Y:S01]  /*2e00*/  FADD.FTZ R22, R29, R12 ;  /* 0x0000000c1d167221 */ /* 0x000fe20000010000 */
[----:B------:R-:W-:-:S07]  /*2e10*/  FFMA.FTZ R21, R17, R7, R26 ;  /* 0x0000000711157223 */ /* 0x000fce000001001a */
.L_x_251:
        /* <DEDUP_REMOVED lines=15> */
[----:B------:R-:W-:-:S03]  /*2f10*/  ISETP.GT.AND P0, PT, R60, 0x1d, PT ;  /* 0x0000001d3c00780c */ /* 0x000fc60003f04270 */
[----:B------:R-:W1:Y:S10]  /*2f20*/  SHFL.DOWN PT, R12, R14, 0x2, 0x1f ;  /* 0x08401f000e0c7f89 */ /* 0x000e7400000e0000 */
        /* <DEDUP_REMOVED lines=11> */
[----:B------:R-:W-:Y:S01]  /*2fe0*/  LEA R7, R59, UR5, 0x4 ;  /* 0x000000053b077c11 */ /* 0x000fe2000f8e20ff */
[----:B-1----:R-:W-:-:S03]  /*2ff0*/  FADD.FTZ R17, R14, R12 ;  /* 0x0000000c0e117221 */ /* 0x002fc60000010000 */
[----:B------:R-:W-:Y:S01]  /*3000*/  FSEL R12, R15, R16, P4 ;  /* 0x000000100f0c7208 */ /* 0x000fe20002000000 */
[----:B------:R0:W-:Y:S01]  /*3010*/  STS.128 [R7], R20 ;  /* 0x0000001407007388 */ /* 0x0001e20000000c00 */
        /* <DEDUP_REMOVED lines=12> */
.L_x_253:
[----:B------:R-:W-:Y:S05]  /*30e0*/  BSYNC.RECONVERGENT B0 ;  /* 0x0000000000007941 */ /* 0x000fea0003800200 */
.L_x_252:
        /* <DEDUP_REMOVED lines=42> */
.L_x_255:
[----:B------:R-:W-:Y:S05]  /*3390*/  BSYNC.RECONVERGENT B0 ;  /* 0x0000000000007941 */ /* 0x000fea0003800200 */
.L_x_254:
[----:B------:R-:W-:Y:S01]  /*33a0*/  BAR.SYNC.DEFER_BLOCKING 0x0 ;  /* 0x0000000000007b1d */ /* 0x000fe20000010000 */
[----:B------:R-:W-:-:S05]  /*33b0*/  LEA R45, R45, R59, 0x5 ;  /* 0x0000003b2d2d7211 */ /* 0x000fca00078e28ff */
[----:B------:R-:W-:Y:S04]  /*33c0*/  BSSY.RECONVERGENT B0, `(.L_x_256) ;  /* 0x000004d000007945 */ /* 0x000fe80003800200 */
[----:B------:R-:W-:Y:S05]  /*33d0*/  @P0 BRA `(.L_x_257) ;  /* 0x00000004002c0947 */ /* 0x000fea0003800000 */
[----:B------:R-:W1:Y:S04]  /*33e0*/  LDS.128 R28, [R7+0x200] ;  /* 0x00020000071c7984 */ /* 0x000e680000000c00 */
[----:B------:R-:W4:Y:S04]  /*33f0*/  LDS.128 R24, [R7+0x400] ;  /* 0x0004000007187984 */ /* 0x000f280000000c00 */
[----:B--2---:R-:W2:Y:S01]  /*3400*/  LDS.128 R16, [R7+0x600] ;  /* 0x0006000007107984 */ /* 0x004ea20000000c00 */
[----:B-1----:R-:W-:Y:S01]  /*3410*/  FADD.FTZ R15, R20, R28 ;  /* 0x0000001c140f7221 */ /* 0x002fe20000010000 */
[----:B---3--:R-:W-:Y:S01]  /*3420*/  FADD.FTZ R14, R21, R29 ;  /* 0x0000001d150e7221 */ /* 0x008fe20000010000 */
[----:B------:R-:W-:Y:S01]  /*3430*/  FADD.FTZ R29, R22, R30 ;  /* 0x0000001e161d7221 */ /* 0x000fe20000010000 */
[----:B------:R-:W-:Y:S01]  /*3440*/  FADD.FTZ R28, R23, R31 ;  /* 0x0000001f171c7221 */ /* 0x000fe20000010000 */
[----:B----4-:R-:W-:Y:S01]  /*3450*/  FADD.FTZ R15, R15, R24 ;  /* 0x000000180f0f7221 */ /* 0x010fe20000010000 */
[----:B------:R-:W-:Y:S01]  /*3460*/  FADD.FTZ R24, R14, R25 ;  /* 0x000000190e187221 */ /* 0x000fe20000010000 */
[----:B0-----:R-:W0:Y:S01]  /*3470*/  LDS.128 R20, [R7+0x800] ;  /* 0x0008000007147984 */ /* 0x001e220000000c00 */
[----:B------:R-:W-:Y:S01]  /*3480*/  FADD.FTZ R29, R29, R26 ;  /* 0x0000001a1d1d7221 */ /* 0x000fe20000010000 */
[----:B--2---:R-:W-:Y:S01]  /*3490*/  FADD.FTZ R15, R15, R16 ;  /* 0x000000100f0f7221 */ /* 0x004fe20000010000 */
[----:B------:R-:W-:Y:S01]  /*34a0*/  FADD.FTZ R14, R28, R27 ;  /* 0x0000001b1c0e7221 */ /* 0x000fe20000010000 */
[----:B------:R-:W-:Y:S01]  /*34b0*/  FADD.FTZ R16, R24, R17 ;  /* 0x0000001118107221 */ /* 0x000fe20000010000 */
[----:B------:R-:W-:Y:S01]  /*34c0*/  FADD.FTZ R17, R29, R18 ;  /* 0x000000121d117221 */ /* 0x000fe20000010000 */
[----:B------:R-:W1:Y:S01]  /*34d0*/  LDS.128 R24, [R7+0xa00] ;  /* 0x000a000007187984 */ /* 0x000e620000000c00 */
[----:B------:R-:W-:-:S03]  /*34e0*/  FADD.FTZ R14, R14, R19 ;  /* 0x000000130e0e7221 */ /* 0x000fc60000010000 */
[----:B------:R-:W2:Y:S01]  /*34f0*/  LDS.128 R28, [R7+0xc00] ;  /* 0x000c0000071c7984 */ /* 0x000ea20000000c00 */
        /* <DEDUP_REMOVED lines=8> */
[----:B------:R-:W0:Y:S01]  /*3580*/  LDS.128 R16, [R7+0xe00] ;  /* 0x000e000007107984 */ /* 0x000e220000000c00 */
[----:B--2---:R-:W-:Y:S01]  /*3590*/  FADD.FTZ R15, R15, R28 ;  /* 0x0000001c0f0f7221 */ /* 0x004fe20000010000 */
        /* <DEDUP_REMOVED lines=10> */
[----:B------:R-:W0:Y:S01]  /*3640*/  LDS.128 R16, [R7+0x1400] ;  /* 0x0014000007107984 */ /* 0x000e220000000c00 */
        /* <DEDUP_REMOVED lines=8> */
[----:B------:R-:W2:Y:S01]  /*36d0*/  LDS.128 R28, [R7+0x1800] ;  /* 0x00180000071c7984 */ /* 0x000ea20000000c00 */
[----:B0-----:R-:W-:Y:S01]  /*36e0*/  FADD.FTZ R15, R15, R16 ;  /* 0x000000100f0f7221 */ /* 0x001fe20000010000 */
[----:B------:R-:W-:Y:S01]  /*36f0*/  FADD.FTZ R24, R24, R17 ;  /* 0x0000001118187221 */ /* 0x000fe20000010000 */
[----:B------:R-:W-:Y:S01]  /*3700*/  FADD.FTZ R25, R25, R18 ;  /* 0x0000001219197221 */ /* 0x000fe20000010000 */
[----:B------:R-:W-:-:S02]  /*3710*/  FADD.FTZ R14, R14, R19 ;  /* 0x000000130e0e7221 */ /* 0x000fc40000010000 */
[----:B------:R-:W0:Y:S01]  /*3720*/  LDS.128 R16, [R7+0x1a00] ;  /* 0x001a000007107984 */ /* 0x000e220000000c00 */
        /* <DEDUP_REMOVED lines=18> */
[----:B--2---:R-:W-:Y:S01]  /*3850*/  FADD.FTZ R20, R61, R24 ;  /* 0x000000183d147221 */ /* 0x004fe20000010000 */
[----:B------:R-:W-:Y:S01]  /*3860*/  FADD.FTZ R21, R28, R25 ;  /* 0x000000191c157221 */ /* 0x000fe20000010000 */
[----:B------:R-:W-:Y:S01]  /*3870*/  FADD.FTZ R22, R15, R26 ;  /* 0x0000001a0f167221 */ /* 0x000fe20000010000 */
[----:B------:R-:W-:-:S07]  /*3880*/  FADD.FTZ R23, R14, R27 ;  /* 0x0000001b0e177221 */ /* 0x000fce0000010000 */
.L_x_257:
[----:B------:R-:W-:Y:S05]  /*3890*/  BSYNC.RECONVERGENT B0 ;  /* 0x0000000000007941 */ /* 0x000fea0003800200 */
.L_x_256:
[----:B------:R-:W-:Y:S04]  /*38a0*/  BSSY.RECONVERGENT B0, `(.L_x_258) ;  /* 0x000001c000007945 */ /* 0x000fe80003800200 */
[----:B------:R-:W-:Y:S05]  /*38b0*/  @P0 BRA `(.L_x_259) ;  /* 0x0000000000680947 */ /* 0x000fea0003800000 */
[----:B------:R-:W1:Y:S08]  /*38c0*/  LDC.64 R24, c[0x0][0x3f8] ;  /* 0x0000fe00ff187b82 */ /* 0x000e700000000a00 */
[----:B--2---:R-:W2:Y:S01]  /*38d0*/  LDC.64 R18, c[0x0][0x3d8] ;  /* 0x0000f600ff127b82 */ /* 0x004ea20000000a00 */
[----:B-1-3--:R-:W-:Y:S01]  /*38e0*/  IMAD.WIDE.U32 R14, R24, 0x3, RZ ;  /* 0x00000003180e7825 */ /* 0x00afe200078e00ff */
[----:B------:R-:W-:-:S02]  /*38f0*/  LEA R17, R25, R25, 0x1 ;  /* 0x0000001919117211 */ /* 0x000fc400078e08ff */
[----:B0-----:R-:W-:Y:S02]  /*3900*/  LEA.HI R7, P0, R25, R24, RZ, 0x1 ;  /* 0x0000001819077211 */ /* 0x001fe400078108ff */
        /* <DEDUP_REMOVED lines=21> */
.L_x_259:
[----:B------:R-:W-:Y:S05]  /*3a60*/  BSYNC.RECONVERGENT B0 ;  /* 0x0000000000007941 */ /* 0x000fea0003800200 */
.L_x_258:
[----:B------:R-:W-:Y:S05]  /*3a70*/  @!P3 BRA `(.L_x_260) ;  /* 0x000000080094b947 */ /* 0x000fea0003800000 */
[----:B0---4-:R-:W0:Y:S01]  /*3a80*/  LDC.64 R20, c[0x0][0x3d0] ;  /* 0x0000f400ff147b82 */ /* 0x011e220000000a00 */
[----:B------:R-:W-:Y:S02]  /*3a90*/  LOP3.LUT R7, R57, 0x1, RZ, 0xc0, !PT ;  /* 0x0000000139077812 */ /* 0x000fe400078ec0ff */
[----:B------:R-:W-:-:S03]  /*3aa0*/  ISETP.GE.U32.AND P3, PT, R33, 0x8, PT ;  /* 0x000000082100780c */ /* 0x000fc60003f66070 */
[----:B------:R-:W-:-:S04]  /*3ab0*/  IMAD R16, R7, R0, RZ ;  /* 0x0000000007107224 */ /* 0x000fc800078e02ff */
[----:B------:R-:W-:-:S05]  /*3ac0*/  IMAD R7, R16, R33, RZ ;  /* 0x0000002110077224 */ /* 0x000fca00078e02ff */
[----:B------:R-:W-:-:S05]  /*3ad0*/  SHF.L.U32 R7, R7, 0x1, RZ ;  /* 0x0000000107077819 */ /* 0x000fca00000006ff */
[----:B0-----:R-:W-:Y:S01]  /*3ae0*/  IMAD.WIDE R20, R7, 0x4, R20 ;  /* 0x0000000407147825 */ /* 0x001fe200078e0214 */
[----:B------:R-:W-:Y:S06]  /*3af0*/  @P2 BRA `(.L_x_261) ;  /* 0x0000000000502947 */ /* 0x000fec0003800000 */
[----:B-1-3--:R-:W0:Y:S01]  /*3b00*/  LDC.64 R14, c[0x0][0x3c8] ;  /* 0x0000f200ff0e7b82 */ /* 0x00ae220000000a00 */
[----:B------:R-:W-:Y:S01]  /*3b10*/  IADD3 R7, PT, PT, R16, R58, RZ ;  /* 0x0000003a10077210 */ /* 0x000fe20007ffe0ff */
[----:B------:R-:W-:Y:S01]  /*3b20*/  IMAD R17, R0, UR11, R58 ;  /* 0x0000000b00117c24 */ /* 0x000fe2000f8e023a */
[----:B--2---:R-:W-:-:S03]  /*3b30*/  LOP3.LUT P0, R18, R57, 0x2, RZ, 0xc0, !PT ;  /* 0x0000000239127812 */ /* 0x004fc6000780c0ff */
[----:B------:R-:W-:-:S05]  /*3b40*/  IMAD.WIDE.U32 R16, R17, 0x8, R20 ;  /* 0x0000000811107825 */ /* 0x000fca00078e0014 */
[----:B------:R4:W-:Y:S01]  /*3b50*/  STG.E.64 desc[UR8][R16.64], R12 ;  /* 0x0000000c10007986 */ /* 0x0009e2000c101b08 */
[----:B0-----:R-:W-:Y:S01]  /*3b60*/  IMAD.WIDE.U32 R14, R7, 0x4, R14 ;  /* 0x00000004070e7825 */ /* 0x001fe200078e000e */
[----:B------:R-:W-:Y:S02]  /*3b70*/  IADD3 R7, PT, PT, -R18, 0x1, RZ ;  /* 0x0000000112077810 */ /* 0x000fe40007ffe1ff */
[----:B------:R-:W-:Y:S01]  /*3b80*/  SEL R18, R33, RZ, !P0 ;  /* 0x000000ff21127207 */ /* 0x000fe20004000000 */
[----:B------:R-:W-:Y:S06]  /*3b90*/  MEMBAR.ALL.GPU ;  /* 0x0000000000007992 */ /* 0x000fec000000a000 */
[----:B------:R-:W-:-:S00]  /*3ba0*/  ERRBAR ;  /* 0x00000000000079ab */ /* 0x000fc00000000000 */
[----:B------:R-:W-:Y:S06]  /*3bb0*/  CGAERRBAR ;  /* 0x00000000000075ab */ /* 0x000fec0000000000 */
[----:B------:R4:W-:Y:S01]  /*3bc0*/  REDG.E.ADD.S32.STRONG.GPU desc[UR8][R14.64], R7 ;  /* 0x000000070e00798e */ /* 0x0009e2000c12e308 */
[----:B------:R-:W-:-:S13]  /*3bd0*/  ISETP.NE.AND P0, PT, R18, -0x1, PT ;  /* 0xffffffff1200780c */ /* 0x000fda0003f05270 */
[----:B----4-:R-:W-:Y:S05]  /*3be0*/  @!P0 BRA `(.L_x_261) ;  /* 0x0000000000148947 */ /* 0x010fea0003800000 */
.L_x_262:
[----:B------:R-:W2:Y:S04]  /*3bf0*/  LDG.E.STRONG.GPU R7, desc[UR8][R14.64] ;  /* 0x000000080e077981 */ /* 0x000ea8000c1ef900 */
[----:B--2---:R-:W-:Y:S01]  /*3c00*/  CCTL.IVALL ;  /* 0x00000000ff00798f */ /* 0x004fe20002000000 */
[----:B------:R-:W-:Y:S05]  /*3c10*/  YIELD ;  /* 0x0000000000007946 */ /* 0x000fea0003800000 */
[----:B------:R-:W-:-:S13]  /*3c20*/  ISETP.NE.AND P0, PT, R7, R18, PT ;  /* 0x000000120700720c */ /* 0x000fda0003f05270 */
[----:B------:R-:W-:Y:S05]  /*3c30*/  @P0 BRA `(.L_x_262) ;  /* 0xfffffffc00ec0947 */ /* 0x000fea000383ffff */
.L_x_261:
[----:B------:R-:W-:Y:S05]  /*3c40*/  WARPSYNC.ALL ;  /* 0x0000000000007948 */ /* 0x000fea0003800000 */
[----:B------:R-:W-:Y:S01]  /*3c50*/  BAR.SYNC.DEFER_BLOCKING 0x0 ;  /* 0x0000000000007b1d */ /* 0x000fe20000010000 */
[----:B------:R-:W-:-:S05]  /*3c60*/  HFMA2 R7, -RZ, RZ, 0, 0 ;  /* 0x00000000ff077431 */ /* 0x000fca00000001ff */
[----:B------:R-:W-:Y:S05]  /*3c70*/  @!P3 BRA `(.L_x_263) ;  /* 0x00000004001cb947 */ /* 0x000fea0003800000 */
[CC--:B--2---:R-:W-:Y:S01]  /*3c80*/  LEA R18, R0.reuse, R58.reuse, 0x1 ;  /* 0x0000003a00127211 */ /* 0x0c4fe200078e08ff */
[C-C-:B------:R-:W-:Y:S01]  /*3c90*/  IMAD R16, R0.reuse, 0x6, R58.reuse ;  /* 0x0000000600107824 */ /* 0x140fe200078e023a */
[C---:B-1----:R-:W-:Y:S01]  /*3ca0*/  LEA R15, R0.reuse, R58, 0x2 ;  /* 0x0000003a000f7211 */ /* 0x042fe200078e10ff */
[--C-:B------:R-:W-:Y:S01]  /*3cb0*/  IMAD R7, R0, 0x3, R58.reuse ;  /* 0x0000000300077824 */ /* 0x100fe200078e023a */
[----:B------:R-:W-:Y:S01]  /*3cc0*/  IADD3 R19, PT, PT, R58, R0, RZ ;  /* 0x000000003a137210 */ /* 0x000fe20007ffe0ff */
[C-C-:B------:R-:W-:Y:S01]  /*3cd0*/  IMAD R17, R0.reuse, 0x5, R58.reuse ;  /* 0x0000000500117824 */ /* 0x140fe200078e023a */
[----:B------:R-:W-:Y:S01]  /*3ce0*/  MOV R31, RZ ;  /* 0x000000ff001f7202 */ /* 0x000fe20000000f00 */
[----:B---3--:R-:W-:Y:S01]  /*3cf0*/  IMAD R14, R0, 0x7, R58 ;  /* 0x00000007000e7824 */ /* 0x008fe200078e023a */
[----:B------:R-:W-:Y:S01]  /*3d00*/  MOV R30, R58 ;  /* 0x0000003a001e7202 */ /* 0x000fe20000000f00 */
[----:B------:R-:W-:Y:S01]  /*3d10*/  UIADD3 UR5, UPT, UPT, -UR11, URZ, URZ ;  /* 0x000000ff0b057290 */ /* 0x000fe2000fffe1ff */
[----:B------:R-:W-:-:S11]  /*3d20*/  LOP3.LUT R45, R33, 0x7ffffff8, RZ, 0xc0, !PT ;  /* 0x7ffffff8212d7812 */ /* 0x000fd600078ec0ff */
.L_x_264:
[----:B------:R-:W-:-:S13]  /*3d30*/  ISETP.EQ.OR P0, PT, RZ, UR5, P2 ;  /* 0x00000005ff007c0c */ /* 0x000fda0009702670 */
[----:B------:R-:W-:-:S06]  /*3d40*/  @!P0 IMAD.WIDE.U32 R24, R30, 0x8, R20 ;  /* 0x000000081e188825 */ /* 0x000fcc00078e0014 */
[----:B------:R-:W2:Y:S01]  /*3d50*/  @!P0 LDG.E.64 R24, desc[UR8][R24.64] ;  /* 0x0000000818188981 */ /* 0x000ea2000c1e1b00 */
[C---:B------:R-:W-:Y:S02]  /*3d60*/  IADD3 R22, PT, PT, R31.reuse, 0x1, RZ ;  /* 0x000000011f167810 */ /* 0x040fe40007ffe0ff */
[C---:B------:R-:W-:Y:S02]  /*3d70*/  IADD3 R26, PT, PT, R31.reuse, 0x2, RZ ;  /* 0x000000021f1a7810 */ /* 0x040fe40007ffe0ff */
[----:B------:R-:W-:Y:S02]  /*3d80*/  ISETP.EQ.OR P4, PT, R22, UR11, P2 ;  /* 0x0000000b16007c0c */ /* 0x000fe40009782670 */
[----:B------:R-:W-:Y:S02]  /*3d90*/  ISETP.EQ.OR P5, PT, R26, UR11, P2 ;  /* 0x0000000b1a007c0c */ /* 0x000fe400097a2670 */
[----:B------:R-:W-:-:S04]  /*3da0*/  IADD3 R26, PT, PT, R31, 0x3, RZ ;  /* 0x000000031f1a7810 */ /* 0x000fc80007ffe0ff */
[----:B------:R-:W-:-:S05]  /*3db0*/  ISETP.EQ.OR P3, PT, R26, UR11, P2 ;  /* 0x0000000b1a007c0c */ /* 0x000fca0009762670 */
[----:B------:R-:W-:-:S04]  /*3dc0*/  @!P4 IMAD.WIDE.U32 R22, R19, 0x8, R20 ;  /* 0x000000081316c825 */ /* 0x000fc800078e0014 */
[----:B------:R-:W-:Y:S02]  /*3dd0*/  @!P5 IMAD.WIDE.U32 R26, R18, 0x8, R20 ;  /* 0x00000008121ad825 */ /* 0x000fe400078e0014 */
[----:B------:R-:W3:Y:S04]  /*3de0*/  @!P4 LDG.E.64 R22, desc[UR8][R22.64] ;  /* 0x000000081616c981 */ /* 0x000ee8000c1e1b00 */
[----:B------:R-:W4:Y:S01]  /*3df0*/  @!P5 LDG.E.64 R26, desc[UR8][R26.64] ;  /* 0x000000081a1ad981 */ /* 0x000f22000c1e1b00 */
[----:B--2---:R-:W-:Y:S01]  /*3e00*/  @!P0 FADD.FTZ R12, R12, R24 ;  /* 0x000000180c0c8221 */ /* 0x004fe20000010000 */
[----:B------:R-:W-:Y:S01]  /*3e10*/  IADD3 R24, PT, PT, R31, 0x4, RZ ;  /* 0x000000041f187810 */ /* 0x000fe20007ffe0ff */
[----:B------:R-:W-:-:S03]  /*3e20*/  @!P0 FADD.FTZ R13, R13, R25 ;  /* 0x000000190d0d8221 */ /* 0x000fc60000010000 */
[----:B------:R-:W-:Y:S01]  /*3e30*/  ISETP.EQ.OR P0, PT, R24, UR11, P2 ;  /* 0x0000000b18007c0c */ /* 0x000fe20009702670 */
[----:B------:R-:W-:-:S06]  /*3e40*/  @!P3 IMAD.WIDE.U32 R24, R7, 0x8, R20 ;  /* 0x000000080718b825 */ /* 0x000fcc00078e0014 */
[----:B------:R-:W2:Y:S01]  /*3e50*/  @!P3 LDG.E.64 R24, desc[UR8][R24.64] ;  /* 0x000000081818b981 */ /* 0x000ea2000c1e1b00 */
[----:B---3--:R-:W-:Y:S01]  /*3e60*/  @!P4 FADD.FTZ R12, R12, R22 ;  /* 0x000000160c0cc221 */ /* 0x008fe20000010000 */
[----:B------:R-:W-:Y:S01]  /*3e70*/  @!P4 FADD.FTZ R13, R13, R23 ;  /* 0x000000170d0dc221 */ /* 0x000fe20000010000 */
[----:B------:R-:W-:Y:S02]  /*3e80*/  IADD3 R22, PT, PT, R31, 0x5, RZ ;  /* 0x000000051f167810 */ /* 0x000fe40007ffe0ff */
[----:B----4-:R-:W-:Y:S01]  /*3e90*/  @!P5 FADD.FTZ R12, R12, R26 ;  /* 0x0000001a0c0cd221 */ /* 0x010fe20000010000 */
[----:B------:R-:W-:Y:S01]  /*3ea0*/  @!P5 FADD.FTZ R13, R13, R27 ;  /* 0x0000001b0d0dd221 */ /* 0x000fe20000010000 */
[----:B------:R-:W-:Y:S02]  /*3eb0*/  ISETP.EQ.OR P5, PT, R22, UR11, P2 ;  /* 0x0000000b16007c0c */ /* 0x000fe400097a2670 */
[----:B------:R-:W-:Y:S01]  /*3ec0*/  IADD3 R22, PT, PT, R31, 0x6, RZ ;  /* 0x000000061f167810 */ /* 0x000fe20007ffe0ff */
[----:B------:R-:W-:-:S03]  /*3ed0*/  @!P0 IMAD.WIDE.U32 R28, R15, 0x8, R20 ;  /* 0x000000080f1c8825 */ /* 0x000fc600078e0014 */
[----:B------:R-:W-:Y:S02]  /*3ee0*/  ISETP.EQ.OR P4, PT, R22, UR11, P2 ;  /* 0x0000000b16007c0c */ /* 0x000fe40009782670 */
[----:B------:R-:W-:Y:S01]  /*3ef0*/  IADD3 R22, PT, PT, R31, 0x7, RZ ;  /* 0x000000071f167810 */ /* 0x000fe20007ffe0ff */
[----:B------:R-:W3:Y:S01]  /*3f00*/  @!P0 LDG.E.64 R28, desc[UR8][R28.64] ;  /* 0x000000081c1c8981 */ /* 0x000ee2000c1e1b00 */
[----:B--2---:R-:W-:Y:S01]  /*3f10*/  @!P3 FADD.FTZ R12, R12, R24 ;  /* 0x000000180c0cb221 */ /* 0x004fe20000010000 */
[----:B------:R-:W-:Y:S01]  /*3f20*/  @!P3 FADD.FTZ R13, R13, R25 ;  /* 0x000000190d0db221 */ /* 0x000fe20000010000 */
[----:B------:R-:W-:Y:S01]  /*3f30*/  ISETP.EQ.OR P3, PT, R22, UR11, P2 ;  /* 0x0000000b16007c0c */ /* 0x000fe20009762670 */
[----:B------:R-:W-:-:S06]  /*3f40*/  @!P5 IMAD.WIDE.U32 R24, R17, 0x8, R20 ;  /* 0x000000081118d825 */ /* 0x000fcc00078e0014 */
[--C-:B------:R-:W-:Y:S01]  /*3f50*/  @!P4 IMAD.WIDE.U32 R22, R16, 0x8, R20.reuse ;  /* 0x000000081016c825 */ /* 0x100fe200078e0014 */
[----:B------:R-:W2:Y:S05]  /*3f60*/  @!P5 LDG.E.64 R24, desc[UR8][R24.64] ;  /* 0x000000081818d981 */ /* 0x000eaa000c1e1b00 */
[----:B------:R-:W4:Y:S01]  /*3f70*/  @!P4 LDG.E.64 R22, desc[UR8][R22.64] ;  /* 0x000000081616c981 */ /* 0x000f22000c1e1b00 */
[----:B------:R-:W-:-:S06]  /*3f80*/  @!P3 IMAD.WIDE.U32 R26, R14, 0x8, R20 ;  /* 0x000000080e1ab825 */ /* 0x000fcc00078e0014 */
[----:B------:R-:W5:Y:S01]  /*3f90*/  @!P3 LDG.E.64 R26, desc[UR8][R26.64] ;  /* 0x000000081a1ab981 */ /* 0x000f62000c1e1b00 */
[----:B------:R-:W-:Y:S01]  /*3fa0*/  IADD3 R31, PT, PT, R31, 0x8, RZ ;  /* 0x000000081f1f7810 */ /* 0x000fe20007ffe0ff */
[----:B---3--:R-:W-:Y:S01]  /*3fb0*/  @!P0 FADD.FTZ R12, R12, R28 ;  /* 0x0000001c0c0c8221 */ /* 0x008fe20000010000 */
[----:B------:R-:W-:Y:S02]  /*3fc0*/  @!P0 FADD.FTZ R13, R13, R29 ;  /* 0x0000001d0d0d8221 */ /* 0x000fe40000010000 */
[----:B------:R-:W-:Y:S01]  /*3fd0*/  ISETP.NE.AND P0, PT, R31, R45, PT ;  /* 0x0000002d1f00720c */ /* 0x000fe20003f05270 */
[----:B------:R-:W-:Y:S01]  /*3fe0*/  UIADD3 UR5, UPT, UPT, UR5, 0x8, URZ ;  /* 0x0000000805057890 */ /* 0x000fe2000fffe0ff */
[C---:B------:R-:W-:Y:S02]  /*3ff0*/  LEA R30, R0.reuse, R30, 0x3 ;  /* 0x0000001e001e7211 */ /* 0x040fe400078e18ff */
[C---:B------:R-:W-:Y:S02]  /*4000*/  LEA R19, R0.reuse, R19, 0x3 ;  /* 0x0000001300137211 */ /* 0x040fe400078e18ff */
[----:B------:R-:W-:-:S02]  /*4010*/  LEA R18, R0, R18, 0x3 ;  /* 0x0000001200127211 */ /* 0x000fc400078e18ff */
[C---:B------:R-:W-:Y:S02]  /*4020*/  LEA R7, R0.reuse, R7, 0x3 ;  /* 0x0000000700077211 */ /* 0x040fe400078e18ff */
[C---:B------:R-:W-:Y:S02]  /*4030*/  LEA R15, R0.reuse, R15, 0x3 ;  /* 0x0000000f000f7211 */ /* 0x040fe400078e18ff */
[C---:B------:R-:W-:Y:S02]  /*4040*/  LEA R17, R0.reuse, R17, 0x3 ;  /* 0x0000001100117211 */ /* 0x040fe400078e18ff */
[C---:B------:R-:W-:Y:S02]  /*4050*/  LEA R16, R0.reuse, R16, 0x3 ;  /* 0x0000001000107211 */ /* 0x040fe400078e18ff */
[----:B------:R-:W-:Y:S01]  /*4060*/  LEA R14, R0, R14, 0x3 ;  /* 0x0000000e000e7211 */ /* 0x000fe200078e18ff */
[----:B--2---:R-:W-:Y:S01]  /*4070*/  @!P5 FADD.FTZ R12, R12, R24 ;  /* 0x000000180c0cd221 */ /* 0x004fe20000010000 */
[----:B------:R-:W-:-:S03]  /*4080*/  @!P5 FADD.FTZ R13, R13, R25 ;  /* 0x000000190d0dd221 */ /* 0x000fc60000010000 */
[----:B----4-:R-:W-:Y:S01]  /*4090*/  @!P4 FADD.FTZ R12, R12, R22 ;  /* 0x000000160c0cc221 */ /* 0x010fe20000010000 */
[----:B------:R-:W-:-:S03]  /*40a0*/  @!P4 FADD.FTZ R13, R13, R23 ;  /* 0x000000170d0dc221 */ /* 0x000fc60000010000 */
[----:B-----5:R-:W-:Y:S01]  /*40b0*/  @!P3 FADD.FTZ R12, R12, R26 ;  /* 0x0000001a0c0cb221 */ /* 0x020fe20000010000 */
[----:B------:R-:W-:Y:S01]  /*40c0*/  @!P3 FADD.FTZ R13, R13, R27 ;  /* 0x0000001b0d0db221 */ /* 0x000fe20000010000 */
[----:B------:R-:W-:Y:S06]  /*40d0*/  @P0 BRA `(.L_x_264) ;  /* 0xfffffffc00140947 */ /* 0x000fec000383ffff */
[----:B------:R-:W-:-:S07]  /*40e0*/  MOV R7, R45 ;  /* 0x0000002d00077202 */ /* 0x000fce0000000f00 */
.L_x_263:
[----:B---3--:R-:W-:-:S13]  /*40f0*/  LOP3.LUT P0, R14, R33, 0x7, RZ, 0xc0, !PT ;  /* 0x00000007210e7812 */ /* 0x008fda000780c0ff */
[----:B------:R-:W-:Y:S05]  /*4100*/  @!P0 BRA `(.L_x_260) ;  /* 0x0000000000f08947 */ /* 0x000fea0003800000 */
[----:B------:R-:W-:Y:S02]  /*4110*/  IADD3 R14, PT, PT, R14, -0x1, RZ ;  /* 0xffffffff0e0e7810 */ /* 0x000fe40007ffe0ff */
[----:B------:R-:W-:Y:S02]  /*4120*/  LOP3.LUT P0, R22, R33, 0x3, RZ, 0xc0, !PT ;  /* 0x0000000321167812 */ /* 0x000fe4000780c0ff */
[----:B------:R-:W-:-:S13]  /*4130*/  ISETP.GE.U32.AND P3, PT, R14, 0x3, PT ;  /* 0x000000030e00780c */ /* 0x000fda0003f66070 */
[----:B------:R-:W-:Y:S05]  /*4140*/  @!P3 BRA `(.L_x_265) ;  /* 0x000000000070b947 */ /* 0x000fea0003800000 */
[----:B------:R-:W-:-:S13]  /*4150*/  ISETP.EQ.OR P5, PT, R7, UR11, P2 ;  /* 0x0000000b07007c0c */ /* 0x000fda00097a2670 */
[----:B-1----:R-:W-:-:S04]  /*4160*/  @!P5 IMAD R15, R7, R0, R58 ;  /* 0x00000000070fd224 */ /* 0x002fc800078e023a */
[----:B------:R-:W-:-:S06]  /*4170*/  @!P5 IMAD.WIDE.U32 R14, R15, 0x8, R20 ;  /* 0x000000080f0ed825 */ /* 0x000fcc00078e0014 */
[----:B------:R-:W3:Y:S01]  /*4180*/  @!P5 LDG.E.64 R14, desc[UR8][R14.64] ;  /* 0x000000080e0ed981 */ /* 0x000ee2000c1e1b00 */
[C---:B------:R-:W-:Y:S02]  /*4190*/  IADD3 R17, PT, PT, R7.reuse, 0x1, RZ ;  /* 0x0000000107117810 */ /* 0x040fe40007ffe0ff */
[----:B------:R-:W-:Y:S02]  /*41a0*/  IADD3 R19, PT, PT, R7, 0x2, RZ ;  /* 0x0000000207137810 */ /* 0x000fe40007ffe0ff */
[----:B------:R-:W-:Y:S02]  /*41b0*/  ISETP.EQ.OR P4, PT, R17, UR11, P2 ;  /* 0x0000000b11007c0c */ /* 0x000fe40009782670 */
[----:B------:R-:W-:Y:S02]  /*41c0*/  IADD3 R23, PT, PT, R7, 0x3, RZ ;  /* 0x0000000307177810 */ /* 0x000fe40007ffe0ff */
[----:B------:R-:W-:-:S09]  /*41d0*/  ISETP.EQ.OR P3, PT, R19, UR11, P2 ;  /* 0x0000000b13007c0c */ /* 0x000fd20009762670 */
[----:B------:R-:W-:-:S04]  /*41e0*/  @!P4 IMAD R17, R17, R0, R58 ;  /* 0x000000001111c224 */ /* 0x000fc800078e023a */
[----:B------:R-:W-:-:S04]  /*41f0*/  @!P3 IMAD R19, R19, R0, R58 ;  /* 0x000000001313b224 */ /* 0x000fc800078e023a */
[----:B--2---:R-:W-:-:S06]  /*4200*/  @!P3 IMAD.WIDE.U32 R18, R19, 0x8, R20 ;  /* 0x000000081312b825 */ /* 0x004fcc00078e0014 */
[----:B------:R-:W2:Y:S01]  /*4210*/  @!P3 LDG.E.64 R18, desc[UR8][R18.64] ;  /* 0x000000081212b981 */ /* 0x000ea2000c1e1b00 */
[----:B---3--:R-:W-:Y:S01]  /*4220*/  @!P5 FADD.FTZ R12, R12, R14 ;  /* 0x0000000e0c0cd221 */ /* 0x008fe20000010000 */
[----:B------:R-:W-:Y:S01]  /*4230*/  @!P5 FADD.FTZ R13, R13, R15 ;  /* 0x0000000f0d0dd221 */ /* 0x000fe20000010000 */
[----:B------:R-:W-:Y:S01]  /*4240*/  ISETP.EQ.OR P5, PT, R23, UR11, P2 ;  /* 0x0000000b17007c0c */ /* 0x000fe200097a2670 */
[----:B------:R-:W-:-:S06]  /*4250*/  @!P4 IMAD.WIDE.U32 R14, R17, 0x8, R20 ;  /* 0x00000008110ec825 */ /* 0x000fcc00078e0014 */
[----:B------:R-:W3:Y:S06]  /*4260*/  @!P4 LDG.E.64 R14, desc[UR8][R14.64] ;  /* 0x000000080e0ec981 */ /* 0x000eec000c1e1b00 */
[----:B------:R-:W-:-:S04]  /*4270*/  @!P5 IMAD R17, R23, R0, R58 ;  /* 0x000000001711d224 */ /* 0x000fc800078e023a */
[----:B------:R-:W-:-:S06]  /*4280*/  @!P5 IMAD.WIDE.U32 R16, R17, 0x8, R20 ;  /* 0x000000081110d825 */ /* 0x000fcc00078e0014 */
[----:B------:R-:W4:Y:S01]  /*4290*/  @!P5 LDG.E.64 R16, desc[UR8][R16.64] ;  /* 0x000000081010d981 */ /* 0x000f22000c1e1b00 */
[----:B------:R-:W-:Y:S01]  /*42a0*/  IADD3 R7, PT, PT, R7, 0x4, RZ ;  /* 0x0000000407077810 */ /* 0x000fe20007ffe0ff */
[----:B---3--:R-:W-:Y:S01]  /*42b0*/  @!P4 FADD.FTZ R12, R12, R14 ;  /* 0x0000000e0c0cc221 */ /* 0x008fe20000010000 */
[----:B------:R-:W-:-:S03]  /*42c0*/  @!P4 FADD.FTZ R13, R13, R15 ;  /* 0x0000000f0d0dc221 */ /* 0x000fc60000010000 */
[----:B--2---:R-:W-:Y:S01]  /*42d0*/  @!P3 FADD.FTZ R12, R12, R18 ;  /* 0x000000120c0cb221 */ /* 0x004fe20000010000 */
[----:B------:R-:W-:-:S03]  /*42e0*/  @!P3 FADD.FTZ R13, R13, R19 ;  /* 0x000000130d0db221 */ /* 0x000fc60000010000 */
[----:B----4-:R-:W-:Y:S01]  /*42f0*/  @!P5 FADD.FTZ R12, R12, R16 ;  /* 0x000000100c0cd221 */ /* 0x010fe20000010000 */
[----:B------:R-:W-:-:S07]  /*4300*/  @!P5 FADD.FTZ R13, R13, R17 ;  /* 0x000000110d0dd221 */ /* 0x000fce0000010000 */
.L_x_265:
[----:B------:R-:W-:Y:S05]  /*4310*/  @!P0 BRA `(.L_x_260) ;  /* 0x00000000006c8947 */ /* 0x000fea0003800000 */
[----:B------:R-:W-:Y:S02]  /*4320*/  ISETP.NE.AND P0, PT, R22, 0x1, PT ;  /* 0x000000011600780c */ /* 0x000fe40003f05270 */
[----:B--2---:R-:W-:-:S11]  /*4330*/  LOP3.LUT R18, R33, 0x1, RZ, 0xc0, !PT ;  /* 0x0000000121127812 */ /* 0x004fd600078ec0ff */
[----:B------:R-:W-:Y:S05]  /*4340*/  @!P0 BRA `(.L_x_266) ;  /* 0x0000000000388947 */ /* 0x000fea0003800000 */
[C---:B-1----:R-:W-:Y:S02]  /*4350*/  IADD3 R15, PT, PT, R7.reuse, 0x1, RZ ;  /* 0x00000001070f7810 */ /* 0x042fe40007ffe0ff */
[----:B------:R-:W-:Y:S02]  /*4360*/  ISETP.EQ.OR P3, PT, R7, UR11, P2 ;  /* 0x0000000b07007c0c */ /* 0x000fe40009762670 */
[----:B------:R-:W-:-:S11]  /*4370*/  ISETP.EQ.OR P0, PT, R15, UR11, P2 ;  /* 0x0000000b0f007c0c */ /* 0x000fd60009702670 */
[-CC-:B------:R-:W-:Y:S02]  /*4380*/  @!P3 IMAD R17, R7, R0.reuse, R58.reuse ;  /* 0x000000000711b224 */ /* 0x180fe400078e023a */
[----:B------:R-:W-:Y:S02]  /*4390*/  @!P0 IMAD R15, R15, R0, R58 ;  /* 0x000000000f0f8224 */ /* 0x000fe400078e023a */
        /* <DEDUP_REMOVED lines=9> */
.L_x_266:
[----:B------:R-:W-:Y:S01]  /*4430*/  ISETP.EQ.OR P0, PT, R7, UR11, P2 ;  /* 0x0000000b07007c0c */ /* 0x000fe20009702670 */
[----:B------:R-:W-:Y:S03]  /*4440*/  BSSY.RECONVERGENT B0, `(.L_x_260) ;  /* 0x0000008000007945 */ /* 0x000fe60003800200 */
[----:B------:R-:W-:-:S13]  /*4450*/  ISETP.NE.U32.OR P0, PT, R18, 0x1, P0 ;  /* 0x000000011200780c */ /* 0x000fda0000705470 */
[----:B------:R-:W-:Y:S05]  /*4460*/  @P0 BRA `(.L_x_267) ;  /* 0x0000000000140947 */ /* 0x000fea0003800000 */
[----:B------:R-:W-:-:S04]  /*4470*/  IMAD R7, R0, R7, R58 ;  /* 0x0000000700077224 */ /* 0x000fc800078e023a */
[----:B------:R-:W-:-:S06]  /*4480*/  IMAD.WIDE.U32 R20, R7, 0x8, R20 ;  /* 0x0000000807147825 */ /* 0x000fcc00078e0014 */
[----:B------:R-:W2:Y:S02]  /*4490*/  LDG.E.64 R20, desc[UR8][R20.64] ;  /* 0x0000000814147981 */ /* 0x000ea4000c1e1b00 */
[----:B--2---:R-:W-:Y:S01]  /*44a0*/  FADD.FTZ R12, R12, R20 ;  /* 0x000000140c0c7221 */ /* 0x004fe20000010000 */
[----:B------:R-:W-:-:S07]  /*44b0*/  FADD.FTZ R13, R13, R21 ;  /* 0x000000150d0d7221 */ /* 0x000fce0000010000 */
.L_x_267:
[----:B------:R-:W-:Y:S05]  /*44c0*/  BSYNC.RECONVERGENT B0 ;  /* 0x0000000000007941 */ /* 0x000fea0003800200 */
.L_x_260:
[----:B------:R-:W5:Y:S01]  /*44d0*/  S2UR UR6, SR_CgaCtaId ;  /* 0x00000000000679c3 */ /* 0x000f620000008800 */
[----:B------:R-:W-:Y:S01]  /*44e0*/  UMOV UR5, 0x400 ;  /* 0x0000040000057882 */ /* 0x000fe20000000000 */
[----:B------:R-:W2:Y:S01]  /*44f0*/  LDCU.64 UR16, c[0x0][0x400] ;  /* 0x00008000ff1077ac */ /* 0x000ea20008000a00 */
[----:B0-----:R-:W-:Y:S02]  /*4500*/  SHF.R.U32.HI R7, RZ, 0x5, R59 ;  /* 0x00000005ff077819 */ /* 0x001fe4000001163b */
[C---:B-1--4-:R-:W-:Y:S02]  /*4510*/  PRMT R15, R46.reuse, 0x7632, R15 ;  /* 0x000076322e0f7816 */ /* 0x052fe4000000000f */
[----:B------:R-:W-:Y:S01]  /*4520*/  SHF.L.U32 R46, R46, 0x10, RZ ;  /* 0x000000102e2e7819 */ /* 0x000fe200000006ff */
[----:B---3--:R-:W0:Y:S01]  /*4530*/  LDC R14, c[0x0][0x41c] ;  /* 0x00010700ff0e7b82 */ /* 0x008e220000000800 */
[----:B------:R-:W-:-:S03]  /*4540*/  SHF.L.U32 R15, R15, 0x10, RZ ;  /* 0x000000100f0f7819 */ /* 0x000fc600000006ff */
[----:B------:R-:W-:Y:S02]  /*4550*/  FADD.FTZ R46, R46, -UR13 ;  /* 0x8000000d2e2e7e21 */ /* 0x000fe40008010000 */
[----:B------:R-:W-:Y:S02]  /*4560*/  FADD.FTZ R15, R15, -UR13 ;  /* 0x8000000d0f0f7e21 */ /* 0x000fe40008010000 */
[----:B------:R-:W-:Y:S02]  /*4570*/  FMUL.FTZ R46, R46, UR7 ;  /* 0x000000072e2e7c20 */ /* 0x000fe40008410000 */
[----:B------:R-:W-:Y:S01]  /*4580*/  FMUL.FTZ R25, R15, UR7 ;  /* 0x000000070f197c20 */ /* 0x000fe20008410000 */
[----:B-----5:R-:W-:Y:S01]  /*4590*/  ULEA UR5, UR6, UR5, 0x18 ;  /* 0x0000000506057291 */ /* 0x020fe2000f8ec0ff */
[----:B0-----:R-:W-:-:S08]  /*45a0*/  IMAD R7, R14, UR11, R7 ;  /* 0x0000000b0e077c24 */ /* 0x001fd0000f8e0207 */
[----:B------:R-:W-:Y:S01]  /*45b0*/  @!P2 STS.64 [UR5+0x98], R12 ;  /* 0x0000980cff00a988 */ /* 0x000fe20008000a05 */
[----:B------:R-:W-:Y:S01]  /*45c0*/  BAR.SYNC.DEFER_BLOCKING 0x0 ;  /* 0x0000000000007b1d */ /* 0x000fe20000010000 */
[----:B--2---:R-:W-:Y:S02]  /*45d0*/  ISETP.GE.U32.AND P0, PT, R7, UR16, PT ;  /* 0x0000001007007c0c */ /* 0x004fe4000bf06070 */
        /* <DEDUP_REMOVED lines=29> */
.L_x_268:
[----:B------:R-:W-:Y:S01]  /*47b0*/  FFMA.FTZ R15, R16, R25, R17 ;  /* 0x00000019100f7223 */ /* 0x000fe20000010011 */
[----:B------:R-:W-:Y:S01]  /*47c0*/  BSSY.RECONVERGENT B0, `(.L_x_269) ;  /* 0x0000014000007945 */ /* 0x000fe20003800200 */
[C---:B------:R-:W-:Y:S01]  /*47d0*/  PRMT R18, R44.reuse, 0x7632, R18 ;  /* 0x000076322c127816 */ /* 0x040fe20000000012 */
[----:B------:R-:W-:Y:S01]  /*47e0*/  FFMA.FTZ R39, R5, R39, -R12 ;  /* 0x0000002705277223 */ /* 0x000fe2000001080c */
[----:B------:R-:W-:Y:S01]  /*47f0*/  SHF.L.U32 R44, R44, 0x10, RZ ;  /* 0x000000102c2c7819 */ /* 0x000fe200000006ff */
[----:B------:R-:W-:Y:S01]  /*4800*/  FFMA.FTZ R15, R6, R13, -R15 ;  /* 0x0000000d060f7223 */ /* 0x000fe2000001080f */
[----:B------:R-:W-:Y:S06]  /*4810*/  @P0 BRA `(.L_x_270) ;  /* 0x0000000000380947 */ /* 0x000fec0003800000 */
[----:B------:R-:W0:Y:S01]  /*4820*/  LDCU.64 UR18, c[0x0][0x3f8] ;  /* 0x00007f00ff1277ac */ /* 0x000e220008000a00 */
[----:B------:R-:W-:Y:S01]  /*4830*/  MOV R12, R8 ;  /* 0x00000008000c7202 */ /* 0x000fe20000000f00 */
[----:B------:R-:W-:Y:S01]  /*4840*/  FMUL.FTZ R20, R39, UR7 ;  /* 0x0000000727147c20 */ /* 0x000fe20008410000 */
[----:B------:R-:W-:Y:S01]  /*4850*/  MOV R13, R11 ;  /* 0x0000000b000d7202 */ /* 0x000fe20000000f00 */
[----:B------:R-:W1:Y:S01]  /*4860*/  LDCU.64 UR14, c[0x0][0x380] ;  /* 0x00007000ff0e77ac */ /* 0x000e620008000a00 */
[----:B------:R-:W-:-:S05]  /*4870*/  FMUL.FTZ R19, R15, UR7 ;  /* 0x000000070f137c20 */ /* 0x000fca0008410000 */
[----:B------:R-:W-:Y:S01]  /*4880*/  F2FP.BF16.F32.PACK_AB R19, R19, R20 ;  /* 0x000000141313723e */ /* 0x000fe200000010ff */
[----:B0-----:R-:W-:Y:S02]  /*4890*/  IMAD R14, R14, UR18, RZ ;  /* 0x000000120e0e7c24 */ /* 0x001fe4000f8e02ff */
[----:B------:R-:W-:-:S04]  /*48a0*/  IMAD.WIDE.U32 R12, R7, UR18, R12 ;  /* 0x00000012070c7c25 */ /* 0x000fc8000f8e000c */
[----:B------:R-:W-:Y:S01]  /*48b0*/  IMAD R21, R7, UR19, R14 ;  /* 0x0000001307157c24 */ /* 0x000fe2000f8e020e */
[----:B-1----:R-:W-:-:S04]  /*48c0*/  LEA R14, P0, R12, UR14, 0x1 ;  /* 0x0000000e0c0e7c11 */ /* 0x002fc8000f8008ff */
[----:B------:R-:W-:-:S04]  /*48d0*/  IADD3 R21, PT, PT, R13, R21, RZ ;  /* 0x000000150d157210 */ /* 0x000fc80007ffe0ff */
[----:B------:R-:W-:-:S05]  /*48e0*/  LEA.HI.X R15, R12, UR15, R21, 0x1, P0 ;  /* 0x0000000f0c0f7c11 */ /* 0x000fca00080f0c15 */
[----:B------:R0:W-:Y:S02]  /*48f0*/  STG.E desc[UR8][R14.64], R19 ;  /* 0x000000130e007986 */ /* 0x0001e4000c101908 */
.L_x_270:
[----:B------:R-:W-:Y:S05]  /*4900*/  BSYNC.RECONVERGENT B0 ;  /* 0x0000000000007941 */ /* 0x000fea0003800200 */
.L_x_269:
[----:B------:R-:W-:Y:S01]  /*4910*/  SHF.L.U32 R18, R18, 0x10, RZ ;  /* 0x0000001012127819 */ /* 0x000fe200000006ff */
[----:B------:R-:W-:Y:S01]  /*4920*/  FADD.FTZ R44, R44, -UR13 ;  /* 0x8000000d2c2c7e21 */ /* 0x000fe20008010000 */
[C---:B0-----:R-:W-:Y:S02]  /*4930*/  IADD3 R15, PT, PT, R7.reuse, 0x10, RZ ;  /* 0x00000010070f7810 */ /* 0x041fe40007ffe0ff */
[----:B------:R-:W-:Y:S01]  /*4940*/  PRMT R23, R38, 0x7632, R23 ;  /* 0x0000763226177816 */ /* 0x000fe20000000017 */
[----:B------:R-:W-:Y:S01]  /*4950*/  FMUL.FTZ R44, R44, UR7 ;  /* 0x000000072c2c7c20 */ /* 0x000fe20008410000 */
[----:B------:R-:W-:Y:S01]  /*4960*/  IADD3 R19, PT, PT, R7, 0x20, RZ ;  /* 0x0000002007137810 */ /* 0x000fe20007ffe0ff */
[----:B------:R-:W-:Y:S01]  /*4970*/  FADD.FTZ R18, R18, -UR13 ;  /* 0x8000000d12127e21 */ /* 0x000fe20008010000 */
[----:B------:R-:W-:Y:S01]  /*4980*/  ISETP.GE.U32.AND P0, PT, R15, UR16, PT ;  /* 0x000000100f007c0c */ /* 0x000fe2000bf06070 */
[----:B------:R-:W-:Y:S01]  /*4990*/  FFMA.FTZ R14, R16, R44, R17 ;  /* 0x0000002c100e7223 */ /* 0x000fe20000010011 */
[----:B------:R-:W-:Y:S01]  /*49a0*/  SHF.R.S32.HI R12, RZ, 0x1f, R15 ;  /* 0x0000001fff0c7819 */ /* 0x000fe2000001140f */
[----:B------:R-:W-:Y:S01]  /*49b0*/  FMUL.FTZ R21, R18, UR7 ;  /* 0x0000000712157c20 */ /* 0x000fe20008410000 */
[----:B------:R-:W-:-:S02]  /*49c0*/  PRMT R13, R43, 0x7632, R13 ;  /* 0x000076322b0d7816 */ /* 0x000fc4000000000d */
[----:B------:R-:W-:Y:S02]  /*49d0*/  SHF.L.U32 R38, R38, 0x10, RZ ;  /* 0x0000001026267819 */ /* 0x000fe400000006ff */
[----:B------:R-:W-:Y:S02]  /*49e0*/  ISETP.GE.U32.AND P2, PT, R19, UR16, PT ;  /* 0x0000001013007c0c */ /* 0x000fe4000bf46070 */
        /* <DEDUP_REMOVED lines=22> */
.L_x_271:
        /* <DEDUP_REMOVED lines=22> */
.L_x_273:
[----:B------:R-:W-:Y:S05]  /*4cb0*/  BSYNC.RECONVERGENT B0 ;  /* 0x0000000000007941 */ /* 0x000fea0003800200 */
.L_x_272:
[----:B0-----:R-:W-:Y:S01]  /*4cc0*/  PRMT R13, R37, 0x7632, R13 ;  /* 0x00007632250d7816 */ /* 0x001fe2000000000d */
[----:B------:R-:W-:Y:S01]  /*4cd0*/  FMUL.FTZ R14, R43, UR7 ;  /* 0x000000072b0e7c20 */ /* 0x000fe20008410000 */
[----:B------:R-:W-:Y:S01]  /*4ce0*/  FADD.FTZ R24, R24, -UR13 ;  /* 0x8000000d18187e21 */ /* 0x000fe20008010000 */
[----:B------:R-:W-:Y:S02]  /*4cf0*/  ISETP.GE.AND.EX P2, PT, R18, UR17, PT, P2 ;  /* 0x0000001112007c0c */ /* 0x000fe4000bf46320 */
[----:B------:R-:W-:Y:S01]  /*4d00*/  SHF.L.U32 R12, R37, 0x10, RZ ;  /* 0x00000010250c7819 */ /* 0x000fe200000006ff */
        /* <DEDUP_REMOVED lines=22> */
.L_x_274:
[----:B------:R-:W-:Y:S01]  /*4e70*/  PRMT R20, R42, 0x7632, R20 ;  /* 0x000076322a147816 */ /* 0x000fe20000000014 */
        /* <DEDUP_REMOVED lines=8> */
[----:B------:R-:W-:Y:S02]  /*4f00*/  MOV R12, R8 ;  /* 0x00000008000c7202 */ /* 0x000fe40000000f00 */
[----:B------:R-:W-:Y:S01]  /*4f10*/  MOV R13, R11 ;  /* 0x0000000b000d7202 */ /* 0x000fe20000000f00 */
[----:B------:R-:W1:Y:S01]  /*4f20*/  LDCU.64 UR18, c[0x0][0x380] ;  /* 0x00007000ff1277ac */ /* 0x000e620008000a00 */
[----:B0-----:R-:W-:Y:S02]  /*4f30*/  IMAD R18, R18, UR14, RZ ;  /* 0x0000000e12127c24 */ /* 0x001fe4000f8e02ff */
[----:B------:R-:W-:-:S04]  /*4f40*/  IMAD.WIDE.U32 R12, R19, UR14, R12 ;  /* 0x0000000e130c7c25 */ /* 0x000fc8000f8e000c */
[----:B------:R-:W-:Y:S02]  /*4f50*/  IMAD R21, R19, UR15, R18 ;  /* 0x0000000f13157c24 */ /* 0x000fe4000f8e0212 */
[----:B------:R-:W-:Y:S01]  /*4f60*/  FMUL.FTZ R19, R28, UR7 ;  /* 0x000000071c137c20 */ /* 0x000fe20008410000 */
[----:B------:R-:W-:Y:S01]  /*4f70*/  FMUL.FTZ R18, R15, UR7 ;  /* 0x000000070f127c20 */ /* 0x000fe20008410000 */
[----:B-1----:R-:W-:Y:S02]  /*4f80*/  LEA R14, P0, R12, UR18, 0x1 ;  /* 0x000000120c0e7c11 */ /* 0x002fe4000f8008ff */
[----:B------:R-:W-:Y:S02]  /*4f90*/  IADD3 R21, PT, PT, R13, R21, RZ ;  /* 0x000000150d157210 */ /* 0x000fe40007ffe0ff */
[----:B------:R-:W-:Y:S02]  /*4fa0*/  F2FP.BF16.F32.PACK_AB R13, R18, R19 ;  /* 0x00000013120d723e */ /* 0x000fe400000010ff */
[----:B------:R-:W-:-:S05]  /*4fb0*/  LEA.HI.X R15, R12, UR19, R21, 0x1, P0 ;  /* 0x000000130c0f7c11 */ /* 0x000fca00080f0c15 */
[----:B------:R0:W-:Y:S02]  /*4fc0*/  STG.E desc[UR8][R14.64], R13 ;  /* 0x0000000d0e007986 */ /* 0x0001e4000c101908 */
.L_x_276:
[----:B------:R-:W-:Y:S05]  /*4fd0*/  BSYNC.RECONVERGENT B0 ;  /* 0x0000000000007941 */ /* 0x000fea0003800200 */
.L_x_275:
[----:B0-----:R-:W-:Y:S01]  /*4fe0*/  PRMT R13, R36, 0x7632, R13 ;  /* 0x00007632240d7816 */ /* 0x001fe2000000000d */
[----:B------:R-:W-:Y:S01]  /*4ff0*/  FADD.FTZ R42, R42, -UR13 ;  /* 0x8000000d2a2a7e21 */ /* 0x000fe20008010000 */
[----:B------:R-:W-:Y:S01]  /*5000*/  FADD.FTZ R20, R20, -UR13 ;  /* 0x8000000d14147e21 */ /* 0x000fe20008010000 */
[C---:B------:R-:W-:Y:S02]  /*5010*/  PRMT R18, R41.reuse, 0x7632, R18 ;  /* 0x0000763229127816 */ /* 0x040fe40000000012 */
[----:B------:R-:W-:Y:S01]  /*5020*/  SHF.L.U32 R36, R36, 0x10, RZ ;  /* 0x0000001024247819 */ /* 0x000fe200000006ff */
        /* <DEDUP_REMOVED lines=23> */
.L_x_277:
        /* <DEDUP_REMOVED lines=21> */
.L_x_279:
[----:B------:R-:W-:Y:S05]  /*52f0*/  BSYNC.RECONVERGENT B0 ;  /* 0x0000000000007941 */ /* 0x000fea0003800200 */
.L_x_278:
[C---:B------:R-:W-:Y:S01]  /*5300*/  PRMT R12, R40.reuse, 0x7632, R12 ;  /* 0x00007632280c7816 */ /* 0x040fe2000000000c */
[----:B------:R-:W-:Y:S01]  /*5310*/  UISETP.NE.AND UP0, UPT, UR12, URZ, UPT ;  /* 0x000000ff0c00728c */ /* 0x000fe2000bf05270 */
[----:B------:R-:W-:Y:S01]  /*5320*/  SHF.L.U32 R40, R40, 0x10, RZ ;  /* 0x0000001028287819 */ /* 0x000fe200000006ff */
[----:B------:R-:W-:Y:S01]  /*5330*/  FADD.FTZ R41, R41, -UR13 ;  /* 0x8000000d29297e21 */ /* 0x000fe20008010000 */
[----:B------:R-:W-:Y:S02]  /*5340*/  SHF.L.U32 R52, R52, 0x10, RZ ;  /* 0x0000001034347819 */ /* 0x000fe400000006ff */
        /* <DEDUP_REMOVED lines=10> */
[----:B------:R-:W-:Y:S01]  /*53f0*/  SHF.R.S32.HI R21, RZ, 0x1f, R2 ;  /* 0x0000001fff157819 */ /* 0x000fe20000011402 */
[----:B------:R-:W-:Y:S01]  /*5400*/  FADD.FTZ R27, R12, -UR13 ;  /* 0x8000000d0c1b7e21 */ /* 0x000fe20008010000 */
[----:B------:R-:W-:Y:S01]  /*5410*/  ISETP.GE.U32.AND P1, PT, R2, UR16, PT ;  /* 0x0000001002007c0c */ /* 0x000fe2000bf26070 */
[----:B0-----:R-:W-:Y:S01]  /*5420*/  FADD.FTZ R19, R55, -UR13 ;  /* 0x8000000d37137e21 */ /* 0x001fe20008010000 */
[----:B------:R-:W-:Y:S01]  /*5430*/  IADD3 R15, PT, PT, R7, 0x40, RZ ;  /* 0x00000040070f7810 */ /* 0x000fe20007ffe0ff */
[----:B------:R-:W-:Y:S01]  /*5440*/  FMUL.FTZ R36, R41, UR7 ;  /* 0x0000000729247c20 */ /* 0x000fe20008410000 */
[----:B------:R-:W-:Y:S01]  /*5450*/  SHF.R.S32.HI R26, RZ, 0x1f, R32 ;  /* 0x0000001fff1a7819 */ /* 0x000fe20000011420 */
[----:B------:R-:W-:Y:S01]  /*5460*/  FMUL.FTZ R28, R28, UR7 ;  /* 0x000000071c1c7c20 */ /* 0x000fe20008410000 */
[----:B------:R-:W-:Y:S01]  /*5470*/  ISETP.GE.U32.AND P0, PT, R32, UR16, PT ;  /* 0x0000001020007c0c */ /* 0x000fe2000bf06070 */
[----:B------:R-:W-:Y:S01]  /*5480*/  FMUL.FTZ R22, R22, UR7 ;  /* 0x0000000716167c20 */ /* 0x000fe20008410000 */
[----:B------:R-:W-:Y:S01]  /*5490*/  FMUL.FTZ R23, R23, UR7 ;  /* 0x0000000717177c20 */ /* 0x000fe20008410000 */
[----:B------:R-:W-:Y:S01]  /*54a0*/  ISETP.GE.AND.EX P3, PT, R21, UR17, PT, P1 ;  /* 0x0000001115007c0c */ /* 0x000fe2000bf66310 */
[----:B------:R-:W-:Y:S01]  /*54b0*/  FMUL.FTZ R18, R51, UR7 ;  /* 0x0000000733127c20 */ /* 0x000fe20008410000 */
[----:B------:R-:W-:Y:S01]  /*54c0*/  FMUL.FTZ R38, R13, UR7 ;  /* 0x000000070d267c20 */ /* 0x000fe20008410000 */
[----:B------:R-:W-:Y:S01]  /*54d0*/  FMUL.FTZ R27, R27, UR7 ;  /* 0x000000071b1b7c20 */ /* 0x000fe20008410000 */
[----:B------:R-:W-:Y:S01]  /*54e0*/  PRMT R31, R35, 0x7632, R31 ;  /* 0x00007632231f7816 */ /* 0x000fe2000000001f */
[----:B------:R-:W-:Y:S01]  /*54f0*/  FMUL.FTZ R19, R19, UR7 ;  /* 0x0000000713137c20 */ /* 0x000fe20008410000 */
[----:B------:R-:W-:Y:S01]  /*5500*/  IADD3 R7, PT, PT, R7, 0x70, RZ ;  /* 0x0000007007077810 */ /* 0x000fe20007ffe0ff */
[C-C-:B------:R-:W-:Y:S01]  /*5510*/  FFMA.FTZ R14, R16.reuse, R36, R17.reuse ;  /* 0x00000024100e7223 */ /* 0x140fe20000010011 */
[----:B------:R-:W-:Y:S01]  /*5520*/  ISETP.GE.U32.AND P1, PT, R15, UR16, PT ;  /* 0x000000100f007c0c */ /* 0x000fe2000bf26070 */
[C---:B------:R-:W-:Y:S01]  /*5530*/  FFMA.FTZ R13, R16.reuse, R38, R17 ;  /* 0x00000026100d7223 */ /* 0x040fe20000010011 */
[----:B------:R-:W-:Y:S01]  /*5540*/  SHF.R.S32.HI R12, RZ, 0x1f, R15 ;  /* 0x0000001fff0c7819 */ /* 0x000fe2000001140f */
[--C-:B------:R-:W-:Y:S01]  /*5550*/  FFMA.FTZ R30, R16, R28, R17.reuse ;  /* 0x0000001c101e7223 */ /* 0x100fe20000010011 */
[----:B------:R-:W-:Y:S01]  /*5560*/  ISETP.GE.AND.EX P2, PT, R26, UR17, PT, P0 ;  /* 0x000000111a007c0c */ /* 0x000fe2000bf46300 */
[C-C-:B------:R-:W-:Y:S01]  /*5570*/  FFMA.FTZ R29, R16.reuse, R27, R17.reuse ;  /* 0x0000001b101d7223 */ /* 0x140fe20000010011 */
[C-C-:B------:R-:W-:Y:S01]  /*5580*/  FFMA.FTZ R24, R16.reuse, R22, R17.reuse ;  /* 0x0000001610187223 */ /* 0x140fe20000010011 */
[C-C-:B------:R-:W-:Y:S01]  /*5590*/  FFMA.FTZ R25, R16.reuse, R23, R17.reuse ;  /* 0x0000001710197223 */ /* 0x140fe20000010011 */
[C-C-:B------:R-:W-:Y:S01]  /*55a0*/  FFMA.FTZ R20, R16.reuse, R18, R17.reuse ;  /* 0x0000001210147223 */ /* 0x140fe20000010011 */
[----:B------:R-:W-:Y:S01]  /*55b0*/  ISETP.GE.U32.AND P0, PT, R7, UR16, PT ;  /* 0x0000001007007c0c */ /* 0x000fe2000bf06070 */
[----:B------:R-:W-:Y:S01]  /*55c0*/  FFMA.FTZ R17, R16, R19, R17 ;  /* 0x0000001310117223 */ /* 0x000fe20000010011 */
        /* <DEDUP_REMOVED lines=22> */
.L_x_280:
        /* <DEDUP_REMOVED lines=19> */
.L_x_282:
[----:B------:R-:W-:Y:S05]  /*5860*/  BSYNC.RECONVERGENT B0 ;  /* 0x0000000000007941 */ /* 0x000fea0003800200 */
.L_x_281:
        /* <DEDUP_REMOVED lines=21> */
.L_x_283:
[----:B------:R-:W-:Y:S01]  /*59c0*/  BSSY.RECONVERGENT B0, `(.L_x_284) ;  /* 0x0000012000007945 */ /* 0x000fe20003800200 */
[----:B------:R-:W-:Y:S01]  /*59d0*/  FFMA.FTZ R30, R5, R34, -R30 ;  /* 0x00000022051e7223 */ /* 0x000fe2000001081e */
[----:B------:R-:W-:Y:S02]  /*59e0*/  FFMA.FTZ R16, R6, R12, -R29 ;  /* 0x0000000c06107223 */ /* 0x000fe4000001081d */
[----:B------:R-:W-:Y:S05]  /*59f0*/  @P2 BRA `(.L_x_285) ;  /* 0x0000000000382947 */ /* 0x000fea0003800000 */
[----:B------:R-:W1:Y:S01]  /*5a00*/  LDCU.64 UR14, c[0x0][0x3f8] ;  /* 0x00007f00ff0e77ac */ /* 0x000e620008000a00 */
[----:B------:R-:W-:Y:S01]  /*5a10*/  MOV R12, R8 ;  /* 0x00000008000c7202 */ /* 0x000fe20000000f00 */
[----:B------:R-:W-:Y:S01]  /*5a20*/  FMUL.FTZ R27, R30, UR7 ;  /* 0x000000071e1b7c20 */ /* 0x000fe20008410000 */
[----:B0-----:R-:W-:Y:S01]  /*5a30*/  MOV R13, R11 ;  /* 0x0000000b000d7202 */ /* 0x001fe20000000f00 */
[----:B------:R-:W0:Y:S01]  /*5a40*/  LDCU.64 UR18, c[0x0][0x380] ;  /* 0x00007000ff1277ac */ /* 0x000e220008000a00 */
[----:B------:R-:W-:Y:S01]  /*5a50*/  FMUL.FTZ R16, R16, UR7 ;  /* 0x0000000710107c20 */ /* 0x000fe20008410000 */
        /* <DEDUP_REMOVED lines=8> */
.L_x_285:
[----:B------:R-:W-:Y:S05]  /*5ae0*/  BSYNC.RECONVERGENT B0 ;  /* 0x0000000000007941 */ /* 0x000fea0003800200 */
.L_x_284:
[----:B------:R-:W-:Y:S02]  /*5af0*/  SHF.L.U32 R50, R50, 0x10, RZ ;  /* 0x0000001032327819 */ /* 0x000fe400000006ff */
[----:B------:R-:W-:Y:S01]  /*5b00*/  SHF.L.U32 R54, R54, 0x10, RZ ;  /* 0x0000001036367819 */ /* 0x000fe200000006ff */
[----:B------:R-:W-:Y:S06]  /*5b10*/  BRA.U !UP0, `(.L_x_286) ;  /* 0x0000000108487547 */ /* 0x000fec000b800000 */
[----:B------:R-:W-:Y:S01]  /*5b20*/  FFMA.FTZ R22, R5, R22, R3 ;  /* 0x0000001605167223 */ /* 0x000fe20000010003 */
[----:B------:R-:W-:-:S03]  /*5b30*/  FFMA.FTZ R23, R6, R23, R4 ;  /* 0x0000001706177223 */ /* 0x000fc60000010004 */
[----:B------:R-:W-:Y:S01]  /*5b40*/  FMUL.FTZ R12, R22, -1.4426950216293334961 ;  /* 0xbfb8aa3b160c7820 */ /* 0x000fe20000410000 */
        /* <DEDUP_REMOVED lines=15> */
.L_x_286:
[----:B------:R-:W-:Y:S01]  /*5c40*/  BSSY.RECONVERGENT B0, `(.L_x_287) ;  /* 0x0000012000007945 */ /* 0x000fe20003800200 */
[----:B------:R-:W-:Y:S01]  /*5c50*/  FFMA.FTZ R24, R5, R50, -R24 ;  /* 0x0000003205187223 */ /* 0x000fe20000010818 */
[----:B------:R-:W-:Y:S02]  /*5c60*/  FFMA.FTZ R16, R6, R54, -R25 ;  /* 0x0000003606107223 */ /* 0x000fe40000010819 */
[----:B------:R-:W-:Y:S05]  /*5c70*/  @P3 BRA `(.L_x_288) ;  /* 0x0000000000383947 */ /* 0x000fea0003800000 */
[----:B------:R-:W2:Y:S01]  /*5c80*/  LDCU.64 UR14, c[0x0][0x3f8] ;  /* 0x00007f00ff0e77ac */ /* 0x000ea20008000a00 */
[----:B------:R-:W-:Y:S01]  /*5c90*/  MOV R12, R8 ;  /* 0x00000008000c7202 */ /* 0x000fe20000000f00 */
[----:B------:R-:W-:Y:S01]  /*5ca0*/  FMUL.FTZ R16, R16, UR7 ;  /* 0x0000000710107c20 */ /* 0x000fe20008410000 */
[----:B01----:R-:W-:Y:S01]  /*5cb0*/  MOV R13, R11 ;  /* 0x0000000b000d7202 */ /* 0x003fe20000000f00 */
[----:B------:R-:W0:Y:S01]  /*5cc0*/  LDCU.64 UR18, c[0x0][0x380] ;  /* 0x00007000ff1277ac */ /* 0x000e220008000a00 */
[----:B--2---:R-:W-:Y:S02]  /*5cd0*/  IMAD R21, R21, UR14, RZ ;  /* 0x0000000e15157c24 */ /* 0x004fe4000f8e02ff */
[----:B------:R-:W-:-:S04]  /*5ce0*/  IMAD.WIDE.U32 R12, R2, UR14, R12 ;  /* 0x0000000e020c7c25 */ /* 0x000fc8000f8e000c */
[----:B------:R-:W-:Y:S02]  /*5cf0*/  IMAD R15, R2, UR15, R21 ;  /* 0x0000000f020f7c24 */ /* 0x000fe4000f8e0215 */
[----:B------:R-:W-:Y:S01]  /*5d00*/  FMUL.FTZ R21, R24, UR7 ;  /* 0x0000000718157c20 */ /* 0x000fe20008410000 */
[----:B0-----:R-:W-:Y:S02]  /*5d10*/  LEA R14, P1, R12, UR18, 0x1 ;  /* 0x000000120c0e7c11 */ /* 0x001fe4000f8208ff */
[----:B------:R-:W-:Y:S02]  /*5d20*/  IADD3 R15, PT, PT, R13, R15, RZ ;  /* 0x0000000f0d0f7210 */ /* 0x000fe40007ffe0ff */
[----:B------:R-:W-:Y:S02]  /*5d30*/  F2FP.BF16.F32.PACK_AB R13, R16, R21 ;  /* 0x00000015100d723e */ /* 0x000fe400000010ff */
[----:B------:R-:W-:-:S05]  /*5d40*/  LEA.HI.X R15, R12, UR19, R15, 0x1, P1 ;  /* 0x000000130c0f7c11 */ /* 0x000fca00088f0c0f */
[----:B------:R2:W-:Y:S02]  /*5d50*/  STG.E desc[UR8][R14.64], R13 ;  /* 0x0000000d0e007986 */ /* 0x0005e4000c101908 */
.L_x_288:
[----:B------:R-:W-:Y:S05]  /*5d60*/  BSYNC.RECONVERGENT B0 ;  /* 0x0000000000007941 */ /* 0x000fea0003800200 */
.L_x_287:
[----:B------:R-:W-:Y:S02]  /*5d70*/  SHF.L.U32 R49, R49, 0x10, RZ ;  /* 0x0000001031317819 */ /* 0x000fe400000006ff */
[----:B------:R-:W-:Y:S02]  /*5d80*/  SHF.R.S32.HI R21, RZ, 0x1f, R7 ;  /* 0x0000001fff157819 */ /* 0x000fe40000011407 */
[----:B------:R-:W-:Y:S01]  /*5d90*/  SHF.L.U32 R53, R53, 0x10, RZ ;  /* 0x0000001035357819 */ /* 0x000fe200000006ff */
[----:B------:R-:W-:Y:S06]  /*5da0*/  BRA.U !UP0, `(.L_x_289) ;  /* 0x0000000108487547 */ /* 0x000fec000b800000 */
[----:B------:R-:W-:Y:S01]  /*5db0*/  FFMA.FTZ R4, R6, R19, R4 ;  /* 0x0000001306047223 */ /* 0x000fe20000010004 */
[----:B------:R-:W-:-:S03]  /*5dc0*/  FFMA.FTZ R3, R5, R18, R3 ;  /* 0x0000001205037223 */ /* 0x000fc60000010003 */
[----:B012---:R-:W-:Y:S01]  /*5dd0*/  FMUL.FTZ R15, R4, -1.4426950216293334961 ;  /* 0xbfb8aa3b040f7820 */ /* 0x007fe20000410000 */
        /* <DEDUP_REMOVED lines=15> */
.L_x_289:
[----:B------:R-:W-:Y:S01]  /*5ed0*/  ISETP.GE.AND.EX P0, PT, R21, UR17, PT, P0 ;  /* 0x0000001115007c0c */ /* 0x000fe2000bf06300 */
[----:B------:R-:W-:Y:S01]  /*5ee0*/  FFMA.FTZ R20, R5, R49, -R20 ;  /* 0x0000003105147223 */ /* 0x000fe20000010814 */
[----:B------:R-:W-:Y:S01]  /*5ef0*/  FFMA.FTZ R17, R6, R53, -R17 ;  /* 0x0000003506117223 */ /* 0x000fe20000010811 */
[----:B------:R-:W-:Y:S02]  /*5f00*/  BSSY.RECONVERGENT B0, `(.L_x_290) ;  /* 0x000000f000007945 */ /* 0x000fe40003800200 */
[----:B------:R-:W-:Y:S01]  /*5f10*/  FMUL.FTZ R3, R20, UR7 ;  /* 0x0000000714037c20 */ /* 0x000fe20008410000 */
[----:B------:R-:W-:-:S07]  /*5f20*/  FMUL.FTZ R6, R17, UR7 ;  /* 0x0000000711067c20 */ /* 0x000fce0008410000 */
        /* <DEDUP_REMOVED lines=12> */
.L_x_291:
[----:B------:R-:W-:Y:S05]  /*5ff0*/  BSYNC.RECONVERGENT B0 ;  /* 0x0000000000007941 */ /* 0x000fea0003800200 */
.L_x_290:
[----:B------:R-:W-:Y:S02]  /*6000*/  IADD3 R48, PT, PT, R0, R48, RZ ;  /* 0x0000003000307210 */ /* 0x000fe40007ffe0ff */
[----:B------:R-:W-:Y:S02]  /*6010*/  IADD3 R57, PT, PT, R57, 0x1, RZ ;  /* 0x0000000139397810 */ /* 0x000fe40007ffe0ff */
[----:B------:R-:W-:-:S13]  /*6020*/  ISETP.GE.AND P0, PT, R48, UR4, PT ;  /* 0x0000000430007c0c */ /* 0x000fda000bf06270 */
[----:B------:R-:W-:Y:S05]  /*6030*/  @!P0 BRA `(.L_x_292) ;  /* 0xffffffa000488947 */ /* 0x000fea000383ffff */
.L_x_249:
[----:B---3--:R-:W3:Y:S01]  /*6040*/  LDC R4, c[0x0][0x370] ;  /* 0x0000dc00ff047b82 */ /* 0x008ee20000000800 */
[----:B------:R-:W-:Y:S01]  /*6050*/  ISETP.NE.AND P2, PT, R59, RZ, PT ;  /* 0x000000ff3b00720c */ /* 0x000fe20003f45270 */
[----:B------:R-:W-:Y:S06]  /*6060*/  BSSY.RECONVERGENT B0, `(.L_x_293) ;  /* 0x0000011000007945 */ /* 0x000fec0003800200 */
[----:B------:R-:W4:Y:S08]  /*6070*/  LDC R7, c[0x0][0x374] ;  /* 0x0000dd00ff077b82 */ /* 0x000f300000000800 */
[----:B------:R-:W5:Y:S01]  /*6080*/  LDC.64 R2, c[0x0][0x3c8] ;  /* 0x0000f200ff027b82 */ /* 0x000f620000000a00 */
[----:B---3--:R-:W-:-:S02]  /*6090*/  ISETP.NE.AND P1, PT, R4, 0x1, PT ;  /* 0x000000010400780c */ /* 0x008fc40003f25270 */
[----:B------:R-:W-:Y:S02]  /*60a0*/  IADD3 R6, PT, PT, R4, -0x1, RZ ;  /* 0xffffffff04067810 */ /* 0x000fe40007ffe0ff */
[C---:B----4-:R-:W-:Y:S02]  /*60b0*/  IADD3 R5, PT, PT, R7.reuse, -0x1, RZ ;  /* 0xffffffff07057810 */ /* 0x050fe40007ffe0ff */
[----:B------:R-:W-:Y:S02]  /*60c0*/  SHF.L.U32 R0, R7, 0x1, RZ ;  /* 0x0000000107007819 */ /* 0x000fe400000006ff */
[----:B------:R-:W-:Y:S02]  /*60d0*/  ISETP.NE.AND P0, PT, R58, R5, PT ;  /* 0x000000053a00720c */ /* 0x000fe40003f05270 */
[----:B------:R-:W-:Y:S02]  /*60e0*/  SEL R5, R0, RZ, P1 ;  /* 0x000000ff00057207 */ /* 0x000fe40000800000 */
[----:B------:R-:W-:-:S03]  /*60f0*/  ISETP.NE.OR P0, PT, R6, UR11, P0 ;  /* 0x0000000b06007c0c */ /* 0x000fc60008705670 */
[----:B-----5:R-:W-:Y:S01]  /*6100*/  IMAD.WIDE.U32 R2, R5, 0x4, R2 ;  /* 0x0000000405027825 */ /* 0x020fe200078e0002 */
[----:B------:R-:W-:Y:S09]  /*6110*/  @P2 BRA `(.L_x_294) ;  /* 0x0000000000142947 */ /* 0x000ff20003800000 */
[----:B------:R-:W-:Y:S01]  /*6120*/  HFMA2 R5, -RZ, RZ, 0, 5.9604644775390625e-08 ;  /* 0x00000001ff057431 */ /* 0x000fe200000001ff */
[----:B------:R-:W-:Y:S06]  /*6130*/  MEMBAR.ALL.GPU ;  /* 0x0000000000007992 */ /* 0x000fec000000a000 */
[----:B------:R-:W-:-:S00]  /*6140*/  ERRBAR ;  /* 0x00000000000079ab */ /* 0x000fc00000000000 */
[----:B------:R-:W-:Y:S06]  /*6150*/  CGAERRBAR ;  /* 0x00000000000075ab */ /* 0x000fec0000000000 */
[----:B------:R3:W-:Y:S02]  /*6160*/  REDG.E.ADD.S32.STRONG.GPU desc[UR8][R2.64], R5 ;  /* 0x000000050200798e */ /* 0x0007e4000c12e308 */
.L_x_294:
[----:B------:R-:W-:Y:S05]  /*6170*/  BSYNC.RECONVERGENT B0 ;  /* 0x0000000000007941 */ /* 0x000fea0003800200 */
.L_x_293:
[----:B------:R-:W-:Y:S05]  /*6180*/  @P0 EXIT ;  /* 0x000000000000094d */ /* 0x000fea0003800000 */
[----:B------:R-:W-:Y:S05]  /*6190*/  @P2 BRA `(.L_x_295) ;  /* 0x0000000000202947 */ /* 0x000fea0003800000 */
[----:B------:R-:W-:-:S05]  /*61a0*/  IMAD R0, R4, R7, RZ ;  /* 0x0000000704007224 */ /* 0x000fca00078e02ff */
[----:B------:R-:W-:-:S13]  /*61b0*/  ISETP.NE.AND P0, PT, R0, -0x1, PT ;  /* 0xffffffff0000780c */ /* 0x000fda0003f05270 */
[----:B------:R-:W-:Y:S05]  /*61c0*/  @!P0 BRA `(.L_x_295) ;  /* 0x0000000000148947 */ /* 0x000fea0003800000 */
.L_x_296:
[----:B---3--:R-:W3:Y:S04]  /*61d0*/  LDG.E.STRONG.GPU R5, desc[UR8][R2.64] ;  /* 0x0000000802057981 */ /* 0x008ee8000c1ef900 */
[----:B---3--:R-:W-:Y:S01]  /*61e0*/  CCTL.IVALL ;  /* 0x00000000ff00798f */ /* 0x008fe20002000000 */
[----:B------:R-:W-:Y:S05]  /*61f0*/  YIELD ;  /* 0x0000000000007946 */ /* 0x000fea0003800000 */
[----:B------:R-:W-:-:S13]  /*6200*/  ISETP.NE.AND P0, PT, R5, R0, PT ;  /* 0x000000000500720c */ /* 0x000fda0003f05270 */
[----:B------:R-:W-:Y:S05]  /*6210*/  @P0 BRA `(.L_x_296) ;  /* 0xfffffffc00ec0947 */ /* 0x000fea000383ffff */
.L_x_295:
[----:B------:R-:W-:Y:S05]  /*6220*/  WARPSYNC.ALL ;  /* 0x0000000000007948 */ /* 0x000fea0003800000 */
[----:B012---:R-:W0:Y:S08]  /*6230*/  LDC.64 R12, c[0x0][0x3f8] ;  /* 0x0000fe00ff0c7b82 */ /* 0x007e300000000a00 */
[----:B------:R-:W-:Y:S01]  /*6240*/  BAR.SYNC.DEFER_BLOCKING 0x0 ;  /* 0x0000000000007b1d */ /* 0x000fe20000010000 */
[----:B0-----:R-:W-:-:S04]  /*6250*/  LEA.HI R0, P0, R13, R12, RZ, 0x1 ;  /* 0x0000000c0d007211 */ /* 0x001fc800078108ff */
[----:B---3--:R-:W-:-:S04]  /*6260*/  IADD3.X R3, PT, PT, RZ, R13, RZ, P0, !PT ;  /* 0x0000000dff037210 */ /* 0x008fc800007fe4ff */
[--C-:B------:R-:W-:Y:S02]  /*6270*/  SHF.R.S64 R0, R0, 0x1, R3.reuse ;  /* 0x0000000100007819 */ /* 0x100fe40000001003 */
[----:B------:R-:W-:Y:S02]  /*6280*/  SHF.R.S32.HI R3, RZ, 0x1, R3 ;  /* 0x00000001ff037819 */ /* 0x000fe40000011403 */
[----:B------:R-:W-:-:S04]  /*6290*/  ISETP.GT.U32.AND P0, PT, R0, R59, PT ;  /* 0x0000003b0000720c */ /* 0x000fc80003f04070 */
[----:B------:R-:W-:-:S13]  /*62a0*/  ISETP.GT.AND.EX P0, PT, R3, RZ, PT, P0 ;  /* 0x000000ff0300720c */ /* 0x000fda0003f04300 */
[----:B------:R-:W-:Y:S05]  /*62b0*/  @!P0 EXIT ;  /* 0x000000000000894d */ /* 0x000fea0003800000 */
[----:B------:R-:W-:Y:S01]  /*62c0*/  IADD3 R5, P1, PT, R59, 0x200, RZ ;  /* 0x000002003b057810 */ /* 0x000fe20007f3e0ff */
[----:B------:R-:W-:Y:S01]  /*62d0*/  BSSY.RECONVERGENT B0, `(.L_x_297) ;  /* 0x0000050000007945 */ /* 0x000fe20003800200 */
[----:B------:R-:W-:Y:S02]  /*62e0*/  MOV R6, RZ ;  /* 0x000000ff00067202 */ /* 0x000fe40000000f00 */
[----:B------:R-:W-:Y:S02]  /*62f0*/  ISETP.GT.U32.AND P0, PT, R0, R5, PT ;  /* 0x000000050000720c */ /* 0x000fe40003f04070 */
[----:B------:R-:W-:Y:S02]  /*6300*/  IADD3.X R8, PT, PT, RZ, R6, RZ, P1, !PT ;  /* 0x00000006ff087210 */ /* 0x000fe40000ffe4ff */
[----:B------:R-:W-:Y:S02]  /*6310*/  LOP3.LUT R2, RZ, R59, RZ, 0x33, !PT ;  /* 0x0000003bff027212 */ /* 0x000fe400078e33ff */
[----:B------:R-:W-:-:S02]  /*6320*/  ISETP.GT.AND.EX P0, PT, R3, R8, PT, P0 ;  /* 0x000000080300720c */ /* 0x000fc40003f04300 */
[----:B------:R-:W-:Y:S02]  /*6330*/  LEA R9, R13, R13, 0x1 ;  /* 0x0000000d0d097211 */ /* 0x000fe400078e08ff */
[----:B------:R-:W-:Y:S02]  /*6340*/  SEL R5, R0, R5, P0 ;  /* 0x0000000500057207 */ /* 0x000fe40000000000 */
[----:B------:R-:W-:Y:S02]  /*6350*/  SEL R7, R3, R8, P0 ;  /* 0x0000000803077207 */ /* 0x000fe40000000000 */
[----:B------:R-:W-:Y:S01]  /*6360*/  IADD3 R18, P1, PT, R2, R5, RZ ;  /* 0x0000000502127210 */ /* 0x000fe20007f3e0ff */
[----:B------:R-:W-:Y:S01]  /*6370*/  IMAD.WIDE.U32 R4, R12, 0x3, RZ ;  /* 0x000000030c047825 */ /* 0x000fe200078e00ff */
[----:B------:R-:W-:Y:S02]  /*6380*/  LOP3.LUT R2, RZ, R6, RZ, 0x33, !PT ;  /* 0x00000006ff027212 */ /* 0x000fe400078e33ff */
        /* <DEDUP_REMOVED lines=25> */
[C---:B0-----:R-:W-:Y:S02]  /*6520*/  IADD3 R25, P1, PT, R21.reuse, UR4, RZ ;  /* 0x0000000415197c10 */ /* 0x041fe4000ff3e0ff */
        /* <DEDUP_REMOVED lines=11> */
.L_x_299:
        /* <DEDUP_REMOVED lines=25> */
[----:B------:R-:W-:Y:S02]  /*6770*/  MOV R11, R24 ;  /* 0x00000018000b7202 */ /* 0x000fe40000000f00 */
[----:B---3--:R-:W-:Y:S01]  /*6780*/  F2FP.BF16.F32.PACK_AB R19, R17, R14 ;  /* 0x0000000e1113723e */ /* 0x008fe200000010ff */
[----:B------:R0:W-:Y:S04]  /*6790*/  STG.E desc[UR8][R8.64], R7 ;  /* 0x0000000708007986 */ /* 0x0001e8000c101908 */
[----:B------:R0:W-:Y:S01]  /*67a0*/  STG.E desc[UR8][R10.64], R19 ;  /* 0x000000130a007986 */ /* 0x0001e2000c101908 */
[----:B------:R-:W-:Y:S01]  /*67b0*/  IADD3.X R24, PT, PT, RZ, R24, RZ, P3, !PT ;  /* 0x00000018ff187210 */ /* 0x000fe20001ffe4ff */
[----:B------:R-:W-:Y:S06]  /*67c0*/  @P1 BRA `(.L_x_299) ;  /* 0xfffffffc00841947 */ /* 0x000fec000383ffff */
.L_x_298:
[----:B------:R-:W-:Y:S05]  /*67d0*/  BSYNC.RECONVERGENT B0 ;  /* 0x0000000000007941 */ /* 0x000fea0003800200 */
.L_x_297:
        /* <DEDUP_REMOVED lines=10> */
.L_x_300:
        /* <DEDUP_REMOVED lines=79> */
[----:B------:R-:W-:Y:S02]  /*6d70*/  ISETP.GT.AND.EX P0, PT, R3, RZ, PT, P0 ;  /* 0x000000ff0300720c */ /* 0x000fe40003f04300 */
[----:B----4-:R-:W-:Y:S02]  /*6d80*/  F2FP.BF16.F32.PACK_AB R11, R11, R4 ;  /* 0x000000040b0b723e */ /* 0x010fe400000010ff */
[----:B-----5:R-:W-:-:S03]  /*6d90*/  F2FP.BF16.F32.PACK_AB R5, R9, R6 ;  /* 0x000000060905723e */ /* 0x020fc600000010ff */
[----:B------:R3:W-:Y:S04]  /*6da0*/  STG.E desc[UR8][R28.64], R11 ;  /* 0x0000000b1c007986 */ /* 0x0007e8000c101908 */
[----:B------:R3:W-:Y:S01]  /*6db0*/  STG.E desc[UR8][R26.64], R5 ;  /* 0x000000051a007986 */ /* 0x0007e2000c101908 */
[----:B------:R-:W-:Y:S01]  /*6dc0*/  HFMA2 R6, -RZ, RZ, 0, 0 ;  /* 0x00000000ff067431 */ /* 0x000fe200000001ff */
[----:B------:R-:W-:Y:S06]  /*6dd0*/  @P0 BRA `(.L_x_300) ;  /* 0xfffffff800a80947 */ /* 0x000fec000383ffff */
[----:B------:R-:W-:Y:S05]  /*6de0*/  EXIT ;  /* 0x000000000000794d */ /* 0x000fea0003800000 */
.L_x_301:
        /* <DEDUP_REMOVED lines=9> */
.L_x_4501:


//--------------------- .text._Z35group_norm_nhwc_bwd_one_pass_kernelI11Bf16IOBf16WLi256ELi64ELi512EEv26Group_norm_nhwc_bwd_params --------------------------
	.section	.text._Z35group_norm_nhwc_bwd_one_pass_kernelI11Bf16IOBf16WLi256ELi64ELi512EEv26Group_norm_nhwc_bwd_params,"ax",@progbits
	.align	128
        .global         _Z35group_norm_nhwc_bwd_one_pass_kernelI11Bf16IOBf16WLi256ELi64ELi512EEv26Group_norm_nhwc_bwd_params
        .type           _Z35group_norm_nhwc_bwd_one_pass_kernelI11Bf16IOBf16WLi256ELi64ELi512EEv26Group_norm_nhwc_bwd_params,@function
        .size           _Z35group_norm_nhwc_bwd_one_pass_kernelI11Bf16IOBf16WLi256ELi64ELi512EEv26Group_norm_nhwc_bwd_params,(.L_x_4502 - _Z35group_norm_nhwc_bwd_one_pass_kernelI11Bf16IOBf16WLi256ELi64ELi512EEv26Group_norm_nhwc_bwd_params)
        .other          _Z35group_norm_nhwc_bwd_one_pass_kernelI11Bf16IOBf16WLi256ELi64ELi512EEv26Group_norm_nhwc_bwd_params,@"STO_CUDA_ENTRY STV_DEFAULT"
_Z35group_norm_nhwc_bwd_one_pass_kernelI11Bf16IOBf16WLi256ELi64ELi512EEv26Group_norm_nhwc_bwd_params:
.text._Z35group_norm_nhwc_bwd_one_pass_kernelI11Bf16IOBf16WLi256ELi64ELi512EEv26Group_norm_nhwc_bwd_params:
        /* <DEDUP_REMOVED lines=11> */
.L_x_369:
[----:B-1----:R-:W1:Y:S01]  /*00b0*/  LDC R8, c[0x0][0x410] ;  /* 0x00010400ff087b82 */ /* 0x002e620000000800 */
[----:B--2---:R-:W2:Y:S01]  /*00c0*/  S2R R2, SR_TID.X ;  /* 0x0000000000027919 */ /* 0x004ea20000002100 */
[----:B------:R-:W3:Y:S01]  /*00d0*/  LDCU UR4, c[0x0][0x41c] ;  /* 0x00008380ff0477ac */ /* 0x000ee20008000800 */
[----:B------:R-:W-:Y:S02]  /*00e0*/  ISETP.GE.AND P5, PT, R77, RZ, PT ;  /* 0x000000ff4d00720c */ /* 0x000fe40003fa6270 */
[----:B------:R-:W-:Y:S01]  /*00f0*/  CS2R R74, SRZ ;  /* 0x00000000004a7805 */ /* 0x000fe2000001ff00 */
[----:B------:R-:W4:Y:S01]  /*0100*/  LDCU.128 UR8, c[0x0][0x400] ;  /* 0x00008000ff0877ac */ /* 0x000f220008000c00 */
[----:B------:R-:W-:Y:S02]  /*0110*/  CS2R R72, SRZ ;  /* 0x0000000000487805 */ /* 0x000fe4000001ff00 */
[----:B------:R-:W-:Y:S01]  /*0120*/  CS2R R70, SRZ ;  /* 0x0000000000467805 */ /* 0x000fe2000001ff00 */
[----:B------:R-:W5:Y:S01]  /*0130*/  LDC.64 R60, c[0x0][0x3b8] ;  /* 0x0000ee00ff3c7b82 */ /* 0x000f620000000a00 */
        /* <DEDUP_REMOVED lines=21> */
[----:B------:R-:W1:Y:S09]  /*0290*/  LDCU.U8 UR4, c[0x0][0x414] ;  /* 0x00008280ff0477ac */ /* 0x000e720008000000 */
[----:B------:R-:W-:-:S02]  /*02a0*/  @!P2 IADD3 R4, PT, PT, R4, -R7, RZ ;  /* 0x800000070404a210 */ /* 0x000fc40007ffe0ff */
[----:B----4-:R-:W-:Y:S02]  /*02b0*/  ISETP.GE.U32.AND P3, PT, R21, UR8, PT ;  /* 0x0000000815007c0c */ /* 0x010fe4000bf66070 */
[----:B------:R-:W-:Y:S02]  /*02c0*/  SHF.R.S32.HI R9, RZ, 0x1f, R21 ;  /* 0x0000001fff097819 */ /* 0x000fe40000011415 */
[CC--:B------:R-:W-:Y:S02]  /*02d0*/  ISETP.GE.U32.AND P0, PT, R4.reuse, R7.reuse, PT ;  /* 0x000000070400720c */ /* 0x0c0fe40003f06070 */
[----:B------:R-:W-:Y:S02]  /*02e0*/  ISETP.GE.AND.EX P3, PT, R9, UR9, PT, P3 ;  /* 0x0000000909007c0c */ /* 0x000fe4000bf66330 */
[----:B------:R-:W-:Y:S02]  /*02f0*/  ISETP.GT.U32.AND P4, PT, R7, R4, PT ;  /* 0x000000040700720c */ /* 0x000fe40003f84070 */
[----:B------:R-:W-:-:S02]  /*0300*/  IADD3 R7, PT, PT, R4, -R7, RZ ;  /* 0x8000000704077210 */ /* 0x000fc40007ffe0ff */
[----:B------:R-:W-:Y:S02]  /*0310*/  @!P2 IADD3 R5, PT, PT, R5, 0x1, RZ ;  /* 0x000000010505a810 */ /* 0x000fe40007ffe0ff */
[----:B------:R-:W-:Y:S02]  /*0320*/  SEL R4, R7, R4, !P4 ;  /* 0x0000000407047207 */ /* 0x000fe40006000000 */
[----:B------:R-:W-:Y:S02]  /*0330*/  IADD3 R11, PT, PT, R21, 0x10, RZ ;  /* 0x00000010150b7810 */ /* 0x000fe40007ffe0ff */
[----:B------:R-:W-:Y:S01]  /*0340*/  @P0 IADD3 R5, PT, PT, R5, 0x1, RZ ;  /* 0x0000000105050810 */ /* 0x000fe20007ffe0ff */
[----:B------:R-:W2:Y:S01]  /*0350*/  @!P3 LDC.64 R14, c[0x0][0x3f8] ;  /* 0x0000fe00ff0ebb82 */ /* 0x000ea20000000a00 */
[----:B------:R-:W-:Y:S02]  /*0360*/  ISETP.NE.AND P2, PT, R8, RZ, PT ;  /* 0x000000ff0800720c */ /* 0x000fe40003f45270 */
[----:B------:R-:W-:-:S02]  /*0370*/  LOP3.LUT R7, RZ, R8, RZ, 0x33, !PT ;  /* 0x00000008ff077212 */ /* 0x000fc400078e33ff */
[----:B------:R-:W-:Y:S02]  /*0380*/  @!P5 IADD3 R4, PT, PT, -R4, RZ, RZ ;  /* 0x000000ff0404d210 */ /* 0x000fe40007ffe1ff */
[----:B------:R-:W-:Y:S01]  /*0390*/  ISETP.GE.U32.AND P0, PT, R11, UR8, PT ;  /* 0x000000080b007c0c */ /* 0x000fe2000bf06070 */
[----:B------:R-:W3:Y:S01]  /*03a0*/  @!P3 LDC.64 R26, c[0x0][0x398] ;  /* 0x0000e600ff1abb82 */ /* 0x000ee20000000a00 */
[----:B0-----:R-:W-:Y:S02]  /*03b0*/  SHF.R.S32.HI R17, RZ, 0x1f, R11 ;  /* 0x0000001fff117819 */ /* 0x001fe4000001140b */
[----:B------:R-:W-:Y:S02]  /*03c0*/  @!P1 IADD3 R5, PT, PT, -R5, RZ, RZ ;  /* 0x000000ff05059210 */ /* 0x000fe40007ffe1ff */
[----:B------:R-:W-:Y:S02]  /*03d0*/  SEL R115, R7, R4, !P2 ;  /* 0x0000000407737207 */ /* 0x000fe40005000000 */
[----:B------:R-:W-:Y:S01]  /*03e0*/  ISETP.GE.AND.EX P0, PT, R17, UR9, PT, P0 ;  /* 0x0000000911007c0c */ /* 0x000fe2000bf06300 */
[----:B------:R-:W4:Y:S01]  /*03f0*/  @!P3 LDC.64 R24, c[0x0][0x3a0] ;  /* 0x0000e800ff18bb82 */ /* 0x000f220000000a00 */
[----:B------:R-:W-:-:S02]  /*0400*/  SEL R5, R7, R5, !P2 ;  /* 0x0000000507057207 */ /* 0x000fc40005000000 */
[----:B------:R-:W-:Y:S02]  /*0410*/  SHF.L.U32 R7, R115, 0x6, RZ ;  /* 0x0000000673077819 */ /* 0x000fe400000006ff */
[----:B------:R-:W-:Y:S02]  /*0420*/  SHF.R.S32.HI R4, RZ, 0x1f, R5 ;  /* 0x0000001fff047819 */ /* 0x000fe40000011405 */
[----:B------:R-:W-:Y:S02]  /*0430*/  SHF.R.S32.HI R119, RZ, 0x1f, R7 ;  /* 0x0000001fff777819 */ /* 0x000fe40000011407 */
[----:B------:R-:W-:Y:S01]  /*0440*/  LOP3.LUT R118, R7, R22, RZ, 0xfc, !PT ;  /* 0x0000001607767212 */ /* 0x000fe200078efcff */
[----:B------:R-:W-:Y:S01]  /*0450*/  IMAD R4, R4, UR10, RZ ;  /* 0x0000000a04047c24 */ /* 0x000fe2000f8e02ff */
[----:B------:R-:W-:Y:S01]  /*0460*/  IADD3 R13, PT, PT, R21, 0x20, RZ ;  /* 0x00000020150d7810 */ /* 0x000fe20007ffe0ff */
[----:B------:R-:W0:Y:S02]  /*0470*/  @!P0 LDC.64 R28, c[0x0][0x3f8] ;  /* 0x0000fe00ff1c8b82 */ /* 0x000e240000000a00 */
[----:B------:R-:W-:Y:S01]  /*0480*/  IMAD.WIDE.U32 R118, R5, UR10, R118 ;  /* 0x0000000a05767c25 */ /* 0x000fe2000f8e0076 */
[----:B------:R-:W-:-:S02]  /*0490*/  ISETP.GE.U32.AND P2, PT, R13, UR8, PT ;  /* 0x000000080d007c0c */ /* 0x000fc4000bf46070 */
[----:B------:R-:W-:Y:S01]  /*04a0*/  SHF.R.S32.HI R19, RZ, 0x1f, R13 ;  /* 0x0000001fff137819 */ /* 0x000fe2000001140d */
[----:B------:R-:W-:Y:S01]  /*04b0*/  IMAD R5, R5, UR11, R4 ;  /* 0x0000000b05057c24 */ /* 0x000fe2000f8e0204 */
[----:B------:R-:W-:Y:S01]  /*04c0*/  @!P3 MOV R120, R118 ;  /* 0x000000760078b202 */ /* 0x000fe20000000f00 */
[-C--:B--2---:R-:W-:Y:S01]  /*04d0*/  @!P3 IMAD R4, R9, R14.reuse, RZ ;  /* 0x0000000e0904b224 */ /* 0x084fe200078e02ff */
[----:B------:R-:W-:Y:S01]  /*04e0*/  ISETP.GE.AND.EX P2, PT, R19, UR9, PT, P2 ;  /* 0x0000000913007c0c */ /* 0x000fe2000bf46320 */
[----:B------:R-:W2:Y:S01]  /*04f0*/  @!P0 LDC.64 R30, c[0x0][0x3a0] ;  /* 0x0000e800ff1e8b82 */ /* 0x000ea20000000a00 */
[----:B------:R-:W-:Y:S01]  /*0500*/  IADD3 R121, PT, PT, R119, R5, RZ ;  /* 0x0000000577797210 */ /* 0x000fe20007ffe0ff */
[C---:B------:R-:W-:Y:S01]  /*0510*/  @!P3 IMAD R7, R21.reuse, R15, R4 ;  /* 0x0000000f1507b224 */ /* 0x040fe200078e0204 */
[C---:B------:R-:W-:Y:S02]  /*0520*/  IADD3 R15, PT, PT, R21.reuse, 0x30, RZ ;  /* 0x00000030150f7810 */ /* 0x040fe40007ffe0ff */
[----:B------:R-:W-:Y:S01]  /*0530*/  @!P0 MOV R9, R121 ;  /* 0x0000007900098202 */ /* 0x000fe20000000f00 */
[----:B------:R-:W-:Y:S01]  /*0540*/  @!P3 IMAD.WIDE.U32 R4, R21, R14, R120 ;  /* 0x0000000e1504b225 */ /* 0x000fe200078e0078 */
[----:B------:R-:W-:Y:S01]  /*0550*/  ISETP.GE.U32.AND P1, PT, R15, UR8, PT ;  /* 0x000000080f007c0c */ /* 0x000fe2000bf26070 */
[----:B------:R-:W5:Y:S01]  /*0560*/  @!P0 LDC.64 R32, c[0x0][0x398] ;  /* 0x0000e600ff208b82 */ /* 0x000f620000000a00 */
[----:B------:R-:W-:-:S02]  /*0570*/  SHF.R.S32.HI R23, RZ, 0x1f, R15 ;  /* 0x0000001fff177819 */ /* 0x000fc4000001140f */
[----:B------:R-:W-:Y:S02]  /*0580*/  @!P3 IADD3 R5, PT, PT, R5, R7, RZ ;  /* 0x000000070505b210 */ /* 0x000fe40007ffe0ff */
[----:B------:R-:W-:Y:S01]  /*0590*/  ISETP.GE.AND.EX P1, PT, R23, UR9, PT, P1 ;  /* 0x0000000917007c0c */ /* 0x000fe2000bf26310 */
[----:B0-----:R-:W-:Y:S01]  /*05a0*/  @!P0 IMAD R8, R17, R28, RZ ;  /* 0x0000001c11088224 */ /* 0x001fe200078e02ff */
[C---:B------:R-:W-:Y:S01]  /*05b0*/  @!P3 SHF.L.U32 R7, R4.reuse, 0x1, RZ ;  /* 0x000000010407b819 */ /* 0x040fe200000006ff */
[----:B------:R-:W0:Y:S01]  /*05c0*/  @!P2 LDC.64 R34, c[0x0][0x3f8] ;  /* 0x0000fe00ff22ab82 */ /* 0x000e220000000a00 */
[----:B------:R-:W-:Y:S01]  /*05d0*/  @!P3 SHF.L.U64.HI R10, R4, 0x1, R5 ;  /* 0x00000001040ab819 */ /* 0x000fe20000010205 */
[----:B------:R-:W-:Y:S01]  /*05e0*/  @!P0 IMAD R17, R11, R29, R8 ;  /* 0x0000001d0b118224 */ /* 0x000fe200078e0208 */
[C---:B---3--:R-:W-:Y:S02]  /*05f0*/  @!P3 IADD3 R6, P5, PT, R7.reuse, R26, RZ ;  /* 0x0000001a0706b210 */ /* 0x048fe40007fbe0ff */
[----:B----4-:R-:W-:-:S02]  /*0600*/  @!P3 IADD3 R4, P4, PT, R7, R24, RZ ;  /* 0x000000180704b210 */ /* 0x010fc40007f9e0ff */
[C---:B------:R-:W-:Y:S02]  /*0610*/  @!P3 IADD3.X R7, PT, PT, R10.reuse, R27, RZ, P5, !PT ;  /* 0x0000001b0a07b210 */ /* 0x040fe40002ffe4ff */
[----:B------:R-:W-:Y:S01]  /*0620*/  @!P0 MOV R8, R118 ;  /* 0x0000007600088202 */ /* 0x000fe20000000f00 */
[----:B------:R-:W3:Y:S01]  /*0630*/  @!P1 LDC.64 R26, c[0x0][0x3f8] ;  /* 0x0000fe00ff1a9b82 */ /* 0x000ee20000000a00 */
[----:B------:R-:W-:Y:S01]  /*0640*/  @!P3 IADD3.X R5, PT, PT, R10, R25, RZ, P4, !PT ;  /* 0x000000190a05b210 */ /* 0x000fe200027fe4ff */
[----:B------:R-:W4:Y:S02]  /*0650*/  @!P3 LDG.E R74, desc[UR6][R6.64] ;  /* 0x00000006064ab981 */ /* 0x000f24000c1e1900 */
[----:B------:R-:W-:Y:S02]  /*0660*/  @!P0 IMAD.WIDE.U32 R8, R11, R28, R8 ;  /* 0x0000001c0b088225 */ /* 0x000fe400078e0008 */
[----:B------:R5:W4:Y:S02]  /*0670*/  @!P3 LDG.E R75, desc[UR6][R4.64] ;  /* 0x00000006044bb981 */ /* 0x000b24000c1e1900 */
[----:B------:R-:W1:Y:S01]  /*0680*/  @!P2 LDC.64 R28, c[0x0][0x3a0] ;  /* 0x0000e800ff1cab82 */ /* 0x000e620000000a00 */
[----:B------:R-:W-:-:S02]  /*0690*/  @!P0 IADD3 R11, PT, PT, R9, R17, RZ ;  /* 0x00000011090b8210 */ /* 0x000fc40007ffe0ff */
[C---:B------:R-:W-:Y:S02]  /*06a0*/  @!P0 SHF.L.U32 R9, R8.reuse, 0x1, RZ ;  /* 0x0000000108098819 */ /* 0x040fe400000006ff */
[----:B------:R-:W-:Y:S02]  /*06b0*/  @!P0 SHF.L.U64.HI R10, R8, 0x1, R11 ;  /* 0x00000001080a8819 */ /* 0x000fe4000001020b */
[----:B--2---:R-:W-:Y:S02]  /*06c0*/  @!P0 IADD3 R8, P3, PT, R9, R30, RZ ;  /* 0x0000001e09088210 */ /* 0x004fe40007f7e0ff */
[----:B------:R-:W-:Y:S02]  /*06d0*/  IADD3 R17, PT, PT, R21, 0x40, RZ ;  /* 0x0000004015117810 */ /* 0x000fe40007ffe0ff */
[----:B-----5:R-:W-:Y:S02]  /*06e0*/  @!P0 IADD3 R4, P4, PT, R9, R32, RZ ;  /* 0x0000002009048210 */ /* 0x020fe40007f9e0ff */
[----:B------:R-:W-:-:S02]  /*06f0*/  @!P0 IADD3.X R9, PT, PT, R10, R31, RZ, P3, !PT ;  /* 0x0000001f0a098210 */ /* 0x000fc40001ffe4ff */
[----:B------:R-:W-:Y:S01]  /*0700*/  ISETP.GE.U32.AND P3, PT, R17, UR8, PT ;  /* 0x0000000811007c0c */ /* 0x000fe2000bf66070 */
[----:B0-----:R-:W-:Y:S01]  /*0710*/  @!P2 IMAD R12, R19, R34, RZ ;  /* 0x00000022130ca224 */ /* 0x001fe200078e02ff */
[----:B------:R-:W-:Y:S01]  /*0720*/  SHF.R.S32.HI R25, RZ, 0x1f, R17 ;  /* 0x0000001fff197819 */ /* 0x000fe20000011411 */
[----:B------:R-:W0:Y:S01]  /*0730*/  @!P2 LDC.64 R30, c[0x0][0x398] ;  /* 0x0000e600ff1eab82 */ /* 0x000e220000000a00 */
[----:B------:R-:W-:Y:S01]  /*0740*/  @!P2 MOV R6, R118 ;  /* 0x000000760006a202 */ /* 0x000fe20000000f00 */
[----:B------:R-:W2:Y:S01]  /*0750*/  @!P0 LDG.E R73, desc[UR6][R8.64] ;  /* 0x0000000608498981 */ /* 0x000ea2000c1e1900 */
[----:B------:R-:W-:Y:S02]  /*0760*/  @!P2 MOV R7, R121 ;  /* 0x000000790007a202 */ /* 0x000fe40000000f00 */
[----:B------:R-:W-:Y:S01]  /*0770*/  @!P0 IADD3.X R5, PT, PT, R10, R33, RZ, P4, !PT ;  /* 0x000000210a058210 */ /* 0x000fe200027fe4ff */
[----:B---3--:R-:W-:Y:S01]  /*0780*/  @!P1 IMAD R10, R23, R26, RZ ;  /* 0x0000001a170a9224 */ /* 0x008fe200078e02ff */
[----:B------:R-:W-:-:S02]  /*0790*/  ISETP.GE.AND.EX P3, PT, R25, UR9, PT, P3 ;  /* 0x0000000919007c0c */ /* 0x000fc4000bf66330 */
[----:B------:R-:W-:Y:S01]  /*07a0*/  IADD3 R19, PT, PT, R21, 0x50, RZ ;  /* 0x0000005015137810 */ /* 0x000fe20007ffe0ff */
[C---:B------:R-:W-:Y:S01]  /*07b0*/  @!P2 IMAD R11, R13.reuse, R35, R12 ;  /* 0x000000230d0ba224 */ /* 0x040fe200078e020c */
[----:B------:R-:W3:Y:S01]  /*07c0*/  @!P1 LDC.64 R32, c[0x0][0x3a0] ;  /* 0x0000e800ff209b82 */ /* 0x000ee20000000a00 */
[----:B------:R-:W-:Y:S01]  /*07d0*/  @!P2 IMAD.WIDE.U32 R6, R13, R34, R6 ;  /* 0x000000220d06a225 */ /* 0x000fe200078e0006 */
[----:B------:R-:W-:Y:S01]  /*07e0*/  ISETP.GE.U32.AND P4, PT, R19, UR8, PT ;  /* 0x0000000813007c0c */ /* 0x000fe2000bf86070 */
[----:B------:R5:W2:Y:S02]  /*07f0*/  @!P0 LDG.E R72, desc[UR6][R4.64] ;  /* 0x0000000604488981 */ /* 0x000aa4000c1e1900 */
[----:B------:R-:W-:Y:S01]  /*0800*/  @!P1 IMAD R13, R15, R27, R10 ;  /* 0x0000001b0f0d9224 */ /* 0x000fe200078e020a */
[----:B------:R-:W-:Y:S02]  /*0810*/  SHF.R.S32.HI R27, RZ, 0x1f, R19 ;  /* 0x0000001fff1b7819 */ /* 0x000fe40000011413 */
[----:B------:R-:W-:Y:S01]  /*0820*/  @!P2 IADD3 R11, PT, PT, R7, R11, RZ ;  /* 0x0000000b070ba210 */ /* 0x000fe20007ffe0ff */
[----:B------:R-:W3:Y:S01]  /*0830*/  @!P1 LDC.64 R34, c[0x0][0x398] ;  /* 0x0000e600ff229b82 */ /* 0x000ee20000000a00 */
[----:B------:R-:W-:-:S02]  /*0840*/  ISETP.GE.AND.EX P4, PT, R27, UR9, PT, P4 ;  /* 0x000000091b007c0c */ /* 0x000fc4000bf86340 */
[C---:B------:R-:W-:Y:S02]  /*0850*/  @!P2 SHF.L.U64.HI R12, R6.reuse, 0x1, R11 ;  /* 0x00000001060ca819 */ /* 0x040fe4000001020b */
[----:B------:R-:W-:Y:S02]  /*0860*/  @!P1 MOV R10, R118 ;  /* 0x00000076000a9202 */ /* 0x000fe40000000f00 */
[----:B------:R-:W-:Y:S01]  /*0870*/  @!P1 MOV R11, R121 ;  /* 0x00000079000b9202 */ /* 0x000fe20000000f00 */
[----:B------:R-:W3:Y:S01]  /*0880*/  @!P3 LDC.64 R36, c[0x0][0x3f8] ;  /* 0x0000fe00ff24bb82 */ /* 0x000ee20000000a00 */
[----:B------:R-:W-:Y:S01]  /*0890*/  @!P2 SHF.L.U32 R7, R6, 0x1, RZ ;  /* 0x000000010607a819 */ /* 0x000fe200000006ff */
[----:B------:R-:W-:-:S06]  /*08a0*/  @!P1 IMAD.WIDE.U32 R10, R15, R26, R10 ;  /* 0x0000001a0f0a9225 */ /* 0x000fcc00078e000a */
[----:B------:R-:W3:Y:S01]  /*08b0*/  @!P4 LDC.64 R38, c[0x0][0x3f8] ;  /* 0x0000fe00ff26cb82 */ /* 0x000ee20000000a00 */
[----:B------:R-:W-:Y:S02]  /*08c0*/  @!P1 IADD3 R11, PT, PT, R11, R13, RZ ;  /* 0x0000000d0b0b9210 */ /* 0x000fe40007ffe0ff */
[C---:B------:R-:W-:Y:S02]  /*08d0*/  @!P1 SHF.L.U32 R13, R10.reuse, 0x1, RZ ;  /* 0x000000010a0d9819 */ /* 0x040fe400000006ff */
[----:B-1----:R-:W-:Y:S02]  /*08e0*/  @!P2 IADD3 R6, P5, PT, R7, R28, RZ ;  /* 0x0000001c0706a210 */ /* 0x002fe40007fbe0ff */
[----:B------:R-:W-:Y:S02]  /*08f0*/  @!P1 SHF.L.U64.HI R14, R10, 0x1, R11 ;  /* 0x000000010a0e9819 */ /* 0x000fe4000001020b */
[----:B------:R-:W-:Y:S02]  /*0900*/  IADD3 R23, PT, PT, R21, 0x60, RZ ;  /* 0x0000006015177810 */ /* 0x000fe40007ffe0ff */
[----:B-----5:R-:W-:-:S02]  /*0910*/  CS2R R4, SRZ ;  /* 0x0000000000047805 */ /* 0x020fc4000001ff00 */
[----:B0-----:R-:W-:Y:S01]  /*0920*/  @!P2 IADD3 R8, P6, PT, R7, R30, RZ ;  /* 0x0000001e0708a210 */ /* 0x001fe20007fde0ff */
[----:B------:R-:W0:Y:S01]  /*0930*/  @!P4 LDC.64 R40, c[0x0][0x398] ;  /* 0x0000e600ff28cb82 */ /* 0x000e220000000a00 */
[C---:B---3--:R-:W-:Y:S02]  /*0940*/  @!P1 IADD3 R10, P0, PT, R13.reuse, R32, RZ ;  /* 0x000000200d0a9210 */ /* 0x048fe40007f1e0ff */
[C---:B------:R-:W-:Y:S02]  /*0950*/  @!P2 IADD3.X R7, PT, PT, R12.reuse, R29, RZ, P5, !PT ;  /* 0x0000001d0c07a210 */ /* 0x040fe40002ffe4ff */
[----:B------:R-:W-:Y:S02]  /*0960*/  @!P2 IADD3.X R9, PT, PT, R12, R31, RZ, P6, !PT ;  /* 0x0000001f0c09a210 */ /* 0x000fe400037fe4ff */
[C---:B------:R-:W-:Y:S01]  /*0970*/  @!P1 IADD3.X R11, PT, PT, R14.reuse, R33, RZ, P0, !PT ;  /* 0x000000210e0b9210 */ /* 0x040fe200007fe4ff */
[----:B------:R1:W3:Y:S01]  /*0980*/  @!P2 LDG.E R71, desc[UR6][R6.64] ;  /* 0x000000060647a981 */ /* 0x0002e2000c1e1900 */
[----:B------:R-:W-:Y:S01]  /*0990*/  @!P1 IADD3 R12, P0, PT, R13, R34, RZ ;  /* 0x000000220d0c9210 */ /* 0x000fe20007f1e0ff */
[----:B------:R-:W-:Y:S01]  /*09a0*/  @!P3 IMAD R16, R25, R36, RZ ;  /* 0x000000241910b224 */ /* 0x000fe200078e02ff */
[----:B------:R-:W5:Y:S01]  /*09b0*/  @!P3 LDC.64 R32, c[0x0][0x3a0] ;  /* 0x0000e800ff20bb82 */ /* 0x000f620000000a00 */
[----:B------:R-:W-:Y:S01]  /*09c0*/  IADD3 R25, PT, PT, R21, 0x70, RZ ;  /* 0x0000007015197810 */ /* 0x000fe20007ffe0ff */
[----:B------:R0:W3:Y:S01]  /*09d0*/  @!P2 LDG.E R70, desc[UR6][R8.64] ;  /* 0x000000060846a981 */ /* 0x0000e2000c1e1900 */
[----:B------:R-:W-:-:S02]  /*09e0*/  @!P1 IADD3.X R13, PT, PT, R14, R35, RZ, P0, !PT ;  /* 0x000000230e0d9210 */ /* 0x000fc400007fe4ff */
[----:B------:R-:W-:Y:S01]  /*09f0*/  SHF.R.S32.HI R29, RZ, 0x1f, R23 ;  /* 0x0000001fff1d7819 */ /* 0x000fe20000011417 */
[----:B------:R0:W3:Y:S01]  /*0a00*/  @!P1 LDG.E R4, desc[UR6][R10.64] ;  /* 0x000000060a049981 */ /* 0x0000e2000c1e1900 */
[----:B-1----:R-:W-:Y:S02]  /*0a10*/  @!P3 MOV R6, R118 ;  /* 0x000000760006b202 */ /* 0x002fe40000000f00 */
[----:B------:R-:W-:Y:S01]  /*0a20*/  @!P3 MOV R7, R121 ;  /* 0x000000790007b202 */ /* 0x000fe20000000f00 */
[----:B------:R-:W-:Y:S01]  /*0a30*/  @!P3 IMAD R15, R17, R37, R16 ;  /* 0x00000025110fb224 */ /* 0x000fe200078e0210 */
[----:B------:R-:W-:Y:S01]  /*0a40*/  ISETP.GE.U32.AND P0, PT, R23, UR8, PT ;  /* 0x0000000817007c0c */ /* 0x000fe2000bf06070 */
[----:B------:R-:W1:Y:S01]  /*0a50*/  @!P3 LDC.64 R34, c[0x0][0x398] ;  /* 0x0000e600ff22bb82 */ /* 0x000e620000000a00 */
[----:B------:R-:W-:Y:S01]  /*0a60*/  ISETP.GE.U32.AND P2, PT, R25, UR8, PT ;  /* 0x0000000819007c0c */ /* 0x000fe2000bf46070 */
[----:B------:R-:W-:Y:S01]  /*0a70*/  @!P3 IMAD.WIDE.U32 R6, R17, R36, R6 ;  /* 0x000000241106b225 */ /* 0x000fe200078e0006 */
[----:B------:R-:W-:Y:S01]  /*0a80*/  SHF.R.S32.HI R31, RZ, 0x1f, R25 ;  /* 0x0000001fff1f7819 */ /* 0x000fe20000011419 */
[----:B------:R5:W3:Y:S01]  /*0a90*/  @!P1 LDG.E R5, desc[UR6][R12.64] ;  /* 0x000000060c059981 */ /* 0x000ae2000c1e1900 */
[----:B------:R-:W-:-:S03]  /*0aa0*/  ISETP.GE.AND.EX P0, PT, R29, UR9, PT, P0 ;  /* 0x000000091d007c0c */ /* 0x000fc6000bf06300 */
[----:B------:R-:W1:Y:S01]  /*0ab0*/  @!P4 LDC.64 R36, c[0x0][0x3a0] ;  /* 0x0000e800ff24cb82 */ /* 0x000e620000000a00 */
[----:B0-----:R-:W-:Y:S01]  /*0ac0*/  @!P4 IMAD R8, R27, R38, RZ ;  /* 0x000000261b08c224 */ /* 0x001fe200078e02ff */
[----:B------:R-:W-:Y:S02]  /*0ad0*/  ISETP.GE.AND.EX P1, PT, R31, UR9, PT, P2 ;  /* 0x000000091f007c0c */ /* 0x000fe4000bf26320 */
[----:B------:R-:W-:Y:S01]  /*0ae0*/  @!P4 MOV R9, R121 ;  /* 0x000000790009c202 */ /* 0x000fe20000000f00 */
[----:B------:R-:W-:Y:S01]  /*0af0*/  @!P4 IMAD R11, R19, R39, R8 ;  /* 0x00000027130bc224 */ /* 0x000fe200078e0208 */
[----:B------:R-:W-:Y:S02]  /*0b00*/  @!P4 MOV R8, R118 ;  /* 0x000000760008c202 */ /* 0x000fe40000000f00 */
[----:B------:R-:W-:-:S03]  /*0b10*/  @!P3 IADD3 R7, PT, PT, R7, R15, RZ ;  /* 0x0000000f0707b210 */ /* 0x000fc60007ffe0ff */
[----:B------:R-:W-:Y:S01]  /*0b20*/  @!P4 IMAD.WIDE.U32 R8, R19, R38, R8 ;  /* 0x000000261308c225 */ /* 0x000fe200078e0008 */
[C---:B------:R-:W-:Y:S01]  /*0b30*/  @!P3 SHF.L.U32 R15, R6.reuse, 0x1, RZ ;  /* 0x00000001060fb819 */ /* 0x040fe200000006ff */
[----:B------:R-:W0:Y:S01]  /*0b40*/  @!P0 LDC.64 R38, c[0x0][0x3f8] ;  /* 0x0000fe00ff268b82 */ /* 0x000e220000000a00 */
[----:B------:R-:W-:Y:S02]  /*0b50*/  @!P3 SHF.L.U64.HI R6, R6, 0x1, R7 ;  /* 0x000000010606b819 */ /* 0x000fe40000010207 */
[----:B-----5:R-:W-:Y:S02]  /*0b60*/  @!P3 IADD3 R10, P2, PT, R15, R32, RZ ;  /* 0x000000200f0ab210 */ /* 0x020fe40007f5e0ff */
[----:B------:R-:W-:-:S03]  /*0b70*/  @!P4 IADD3 R7, PT, PT, R9, R11, RZ ;  /* 0x0000000b0907c210 */ /* 0x000fc60007ffe0ff */
[----:B------:R-:W5:Y:S01]  /*0b80*/  @!P1 LDC.64 R42, c[0x0][0x3f8] ;  /* 0x0000fe00ff2a9b82 */ /* 0x000f620000000a00 */
[----:B------:R-:W-:Y:S02]  /*0b90*/  @!P4 SHF.L.U32 R17, R8, 0x1, RZ ;  /* 0x000000010811c819 */ /* 0x000fe400000006ff */
[----:B------:R-:W-:Y:S02]  /*0ba0*/  @!P3 IADD3.X R11, PT, PT, R6, R33, RZ, P2, !PT ;  /* 0x00000021060bb210 */ /* 0x000fe400017fe4ff */
[----:B------:R-:W-:Y:S02]  /*0bb0*/  @!P4 SHF.L.U64.HI R18, R8, 0x1, R7 ;  /* 0x000000010812c819 */ /* 0x000fe40000010207 */
[----:B-1----:R-:W-:Y:S02]  /*0bc0*/  @!P4 IADD3 R12, P2, PT, R17, R36, RZ ;  /* 0x00000024110cc210 */ /* 0x002fe40007f5e0ff */
[----:B------:R-:W-:Y:S02]  /*0bd0*/  @!P3 IADD3 R14, P5, PT, R15, R34, RZ ;  /* 0x000000220f0eb210 */ /* 0x000fe40007fbe0ff */
[----:B------:R-:W-:-:S02]  /*0be0*/  @!P4 IADD3.X R13, PT, PT, R18, R37, RZ, P2, !PT ;  /* 0x00000025120dc210 */ /* 0x000fc400017fe4ff */
[----:B------:R-:W-:Y:S02]  /*0bf0*/  @!P4 IADD3 R16, P2, PT, R17, R40, RZ ;  /* 0x000000281110c210 */ /* 0x000fe40007f5e0ff */
[----:B------:R-:W-:Y:S02]  /*0c00*/  CS2R R8, SRZ ;  /* 0x0000000000087805 */ /* 0x000fe4000001ff00 */
[----:B------:R-:W-:Y:S02]  /*0c10*/  @!P3 IADD3.X R15, PT, PT, R6, R35, RZ, P5, !PT ;  /* 0x00000023060fb210 */ /* 0x000fe40002ffe4ff */
[----:B------:R-:W-:Y:S02]  /*0c20*/  CS2R R6, SRZ ;  /* 0x0000000000067805 */ /* 0x000fe4000001ff00 */
[----:B------:R-:W-:Y:S01]  /*0c30*/  IADD3 R27, PT, PT, R21, 0x80, RZ ;  /* 0x00000080151b7810 */ /* 0x000fe20007ffe0ff */
[----:B------:R-:W1:Y:S01]  /*0c40*/  @!P0 LDC.64 R34, c[0x0][0x3a0] ;  /* 0x0000e800ff228b82 */ /* 0x000e620000000a00 */
[----:B------:R-:W-:Y:S01]  /*0c50*/  @!P4 IADD3.X R17, PT, PT, R18, R41, RZ, P2, !PT ;  /* 0x000000291211c210 */ /* 0x000fe200017fe4ff */
[----:B------:R5:W3:Y:S01]  /*0c60*/  @!P4 LDG.E R8, desc[UR6][R12.64] ;  /* 0x000000060c08c981 */ /* 0x000ae2000c1e1900 */
[----:B------:R-:W-:-:S02]  /*0c70*/  ISETP.GE.U32.AND P2, PT, R27, UR8, PT ;  /* 0x000000081b007c0c */ /* 0x000fc4000bf46070 */
[----:B------:R-:W-:Y:S01]  /*0c80*/  SHF.R.S32.HI R33, RZ, 0x1f, R27 ;  /* 0x0000001fff217819 */ /* 0x000fe2000001141b */
[----:B------:R0:W3:Y:S02]  /*0c90*/  @!P3 LDG.E R6, desc[UR6][R10.64] ;  /* 0x000000060a06b981 */ /* 0x0000e4000c1e1900 */
[----:B------:R-:W1:Y:S02]  /*0ca0*/  @!P0 LDC.64 R36, c[0x0][0x398] ;  /* 0x0000e600ff248b82 */ /* 0x000e640000000a00 */
[----:B------:R-:W3:Y:S01]  /*0cb0*/  @!P4 LDG.E R9, desc[UR6][R16.64] ;  /* 0x000000061009c981 */ /* 0x000ee2000c1e1900 */
[----:B------:R-:W-:Y:S01]  /*0cc0*/  ISETP.GE.AND.EX P4, PT, R33, UR9, PT, P2 ;  /* 0x0000000921007c0c */ /* 0x000fe2000bf86320 */
[----:B-----5:R-:W-:Y:S02]  /*0cd0*/  @!P1 IMAD R12, R31, R42, RZ ;  /* 0x0000002a1f0c9224 */ /* 0x020fe400078e02ff */
[----:B------:R5:W3:Y:S01]  /*0ce0*/  @!P3 LDG.E R7, desc[UR6][R14.64] ;  /* 0x000000060e07b981 */ /* 0x000ae2000c1e1900 */
[----:B0-----:R-:W-:Y:S01]  /*0cf0*/  @!P0 IMAD R10, R29, R38, RZ ;  /* 0x000000261d0a8224 */ /* 0x001fe200078e02ff */
[----:B------:R-:W0:Y:S01]  /*0d00*/  @!P1 LDC.64 R40, c[0x0][0x3a0] ;  /* 0x0000e800ff289b82 */ /* 0x000e220000000a00 */
[----:B------:R-:W-:-:S02]  /*0d10*/  IADD3 R29, PT, PT, R21, 0x90, RZ ;  /* 0x00000090151d7810 */ /* 0x000fc40007ffe0ff */
[----:B------:R-:W-:Y:S01]  /*0d20*/  @!P0 MOV R11, R121 ;  /* 0x00000079000b8202 */ /* 0x000fe20000000f00 */
[----:B------:R-:W-:Y:S02]  /*0d30*/  @!P1 IMAD R19, R25, R43, R12 ;  /* 0x0000002b19139224 */ /* 0x000fe400078e020c */
[----:B-----5:R-:W-:Y:S01]  /*0d40*/  @!P0 IMAD R15, R23, R39, R10 ;  /* 0x00000027170f8224 */ /* 0x020fe200078e020a */
[-C--:B------:R-:W-:Y:S02]  /*0d50*/  @!P0 MOV R10, R118.reuse ;  /* 0x00000076000a8202 */ /* 0x080fe40000000f00 */
[----:B------:R-:W-:Y:S02]  /*0d60*/  ISETP.GE.U32.AND P3, PT, R29, UR8, PT ;  /* 0x000000081d007c0c */ /* 0x000fe4000bf66070 */
[----:B------:R-:W-:Y:S02]  /*0d70*/  SHF.R.S32.HI R31, RZ, 0x1f, R29 ;  /* 0x0000001fff1f7819 */ /* 0x000fe4000001141d */
[----:B------:R-:W-:-:S02]  /*0d80*/  @!P1 MOV R12, R118 ;  /* 0x00000076000c9202 */ /* 0x000fc40000000f00 */
[----:B------:R-:W-:Y:S01]  /*0d90*/  @!P1 MOV R13, R121 ;  /* 0x00000079000d9202 */ /* 0x000fe20000000f00 */
[----:B------:R-:W-:Y:S01]  /*0da0*/  @!P0 IMAD.WIDE.U32 R10, R23, R38, R10 ;  /* 0x00000026170a8225 */ /* 0x000fe200078e000a */
[----:B------:R-:W-:Y:S01]  /*0db0*/  ISETP.GE.AND.EX P3, PT, R31, UR9, PT, P3 ;  /* 0x000000091f007c0c */ /* 0x000fe2000bf66330 */
[----:B------:R-:W5:Y:S02]  /*0dc0*/  @!P1 LDC.64 R38, c[0x0][0x398] ;  /* 0x0000e600ff269b82 */ /* 0x000f640000000a00 */
[----:B------:R-:W-:Y:S01]  /*0dd0*/  @!P1 IMAD.WIDE.U32 R12, R25, R42, R12 ;  /* 0x0000002a190c9225 */ /* 0x000fe200078e000c */
[----:B------:R-:W-:Y:S02]  /*0de0*/  @!P0 IADD3 R11, PT, PT, R11, R15, RZ ;  /* 0x0000000f0b0b8210 */ /* 0x000fe40007ffe0ff */
[----:B------:R-:W-:-:S03]  /*0df0*/  @!P0 SHF.L.U32 R17, R10, 0x1, RZ ;  /* 0x000000010a118819 */ /* 0x000fc600000006ff */
[----:B------:R-:W5:Y:S01]  /*0e00*/  @!P4 LDC.64 R42, c[0x0][0x3f8] ;  /* 0x0000fe00ff2acb82 */ /* 0x000f620000000a00 */
[----:B------:R-:W-:Y:S02]  /*0e10*/  @!P0 SHF.L.U64.HI R24, R10, 0x1, R11 ;  /* 0x000000010a188819 */ /* 0x000fe4000001020b */
[----:B-1----:R-:W-:Y:S02]  /*0e20*/  @!P0 IADD3 R14, P2, PT, R17, R34, RZ ;  /* 0x00000022110e8210 */ /* 0x002fe40007f5e0ff */
[----:B------:R-:W-:Y:S02]  /*0e30*/  @!P1 IADD3 R11, PT, PT, R13, R19, RZ ;  /* 0x000000130d0b9210 */ /* 0x000fe40007ffe0ff */
[----:B------:R-:W-:Y:S02]  /*0e40*/  @!P1 SHF.L.U32 R25, R12, 0x1, RZ ;  /* 0x000000010c199819 */ /* 0x000fe400000006ff */
[----:B------:R-:W-:Y:S02]  /*0e50*/  @!P0 IADD3.X R15, PT, PT, R24, R35, RZ, P2, !PT ;  /* 0x00000023180f8210 */ /* 0x000fe400017fe4ff */
[----:B------:R-:W-:Y:S01]  /*0e60*/  @!P0 IADD3 R16, P5, PT, R17, R36, RZ ;  /* 0x0000002411108210 */ /* 0x000fe20007fbe0ff */
[----:B------:R-:W1:Y:S01]  /*0e70*/  @!P3 LDC.64 R34, c[0x0][0x3f8] ;  /* 0x0000fe00ff22bb82 */ /* 0x000e620000000a00 */
[----:B------:R-:W-:-:S02]  /*0e80*/  @!P1 SHF.L.U64.HI R20, R12, 0x1, R11 ;  /* 0x000000010c149819 */ /* 0x000fc4000001020b */
[----:B0-----:R-:W-:Y:S02]  /*0e90*/  @!P1 IADD3 R18, P2, PT, R25, R40, RZ ;  /* 0x0000002819129210 */ /* 0x001fe40007f5e0ff */
[----:B------:R-:W-:Y:S02]  /*0ea0*/  IADD3 R23, PT, PT, R21, 0xa0, RZ ;  /* 0x000000a015177810 */ /* 0x000fe40007ffe0ff */
[----:B------:R-:W-:Y:S02]  /*0eb0*/  @!P0 IADD3.X R17, PT, PT, R24, R37, RZ, P5, !PT ;  /* 0x0000002518118210 */ /* 0x000fe40002ffe4ff */
[----:B------:R-:W-:Y:S02]  /*0ec0*/  @!P1 IADD3.X R19, PT, PT, R20, R41, RZ, P2, !PT ;  /* 0x0000002914139210 */ /* 0x000fe400017fe4ff */
[----:B------:R-:W-:Y:S02]  /*0ed0*/  CS2R R10, SRZ ;  /* 0x00000000000a7805 */ /* 0x000fe4000001ff00 */
[----:B------:R-:W-:Y:S01]  /*0ee0*/  ISETP.GE.U32.AND P2, PT, R23, UR8, PT ;  /* 0x0000000817007c0c */ /* 0x000fe2000bf46070 */
[----:B------:R-:W0:Y:S01]  /*0ef0*/  @!P4 LDC.64 R40, c[0x0][0x3a0] ;  /* 0x0000e800ff28cb82 */ /* 0x000e220000000a00 */
[----:B------:R-:W-:Y:S01]  /*0f00*/  SHF.R.S32.HI R37, RZ, 0x1f, R23 ;  /* 0x0000001fff257819 */ /* 0x000fe20000011417 */
[----:B-----5:R-:W-:Y:S01]  /*0f10*/  @!P4 IMAD R26, R33, R42, RZ ;  /* 0x0000002a211ac224 */ /* 0x020fe200078e02ff */
[----:B------:R5:W3:Y:S02]  /*0f20*/  @!P0 LDG.E R10, desc[UR6][R14.64] ;  /* 0x000000060e0a8981 */ /* 0x000ae4000c1e1900 */
[----:B------:R-:W-:-:S02]  /*0f30*/  ISETP.GE.AND.EX P2, PT, R37, UR9, PT, P2 ;  /* 0x0000000925007c0c */ /* 0x000fc4000bf46320 */
[----:B------:R-:W-:Y:S01]  /*0f40*/  CS2R R12, SRZ ;  /* 0x00000000000c7805 */ /* 0x000fe2000001ff00 */
[----:B------:R-:W-:Y:S01]  /*0f50*/  @!P4 IMAD R33, R27, R43, R26 ;  /* 0x0000002b1b21c224 */ /* 0x000fe200078e021a */
[----:B------:R1:W3:Y:S01]  /*0f60*/  @!P0 LDG.E R11, desc[UR6][R16.64] ;  /* 0x00000006100b8981 */ /* 0x0002e2000c1e1900 */
[----:B-----5:R-:W-:-:S03]  /*0f70*/  @!P4 MOV R14, R118 ;  /* 0x00000076000ec202 */ /* 0x020fc60000000f00 */
[----:B------:R5:W3:Y:S01]  /*0f80*/  @!P1 LDG.E R12, desc[UR6][R18.64] ;  /* 0x00000006120c9981 */ /* 0x000ae2000c1e1900 */
[----:B------:R-:W-:-:S04]  /*0f90*/  @!P4 MOV R15, R121 ;  /* 0x00000079000fc202 */ /* 0x000fc80000000f00 */
[----:B------:R-:W4:Y:S01]  /*0fa0*/  @!P2 LDC.64 R44, c[0x0][0x3f8] ;  /* 0x0000fe00ff2cab82 */ /* 0x000f220000000a00 */
[----:B------:R-:W-:Y:S01]  /*0fb0*/  @!P4 IMAD.WIDE.U32 R14, R27, R42, R14 ;  /* 0x0000002a1b0ec225 */ /* 0x000fe200078e000e */
[----:B------:R-:W-:-:S03]  /*0fc0*/  @!P1 IADD3 R24, P0, PT, R25, R38, RZ ;  /* 0x0000002619189210 */ /* 0x000fc60007f1e0ff */
[----:B-1----:R-:W-:Y:S01]  /*0fd0*/  @!P3 IMAD R16, R31, R34, RZ ;  /* 0x000000221f10b224 */ /* 0x002fe200078e02ff */
[----:B------:R-:W-:Y:S02]  /*0fe0*/  @!P4 IADD3 R15, PT, PT, R15, R33, RZ ;  /* 0x000000210f0fc210 */ /* 0x000fe40007ffe0ff */
[----:B------:R-:W1:Y:S01]  /*0ff0*/  @!P4 LDC.64 R42, c[0x0][0x398] ;  /* 0x0000e600ff2acb82 */ /* 0x000e620000000a00 */
[----:B-----5:R-:W-:Y:S02]  /*1000*/  @!P4 SHF.L.U32 R19, R14, 0x1, RZ ;  /* 0x000000010e13c819 */ /* 0x020fe400000006ff */
[----:B------:R-:W-:Y:S02]  /*1010*/  @!P1 IADD3.X R25, PT, PT, R20, R39, RZ, P0, !PT ;  /* 0x0000002714199210 */ /* 0x000fe400007fe4ff */
[----:B------:R-:W-:Y:S01]  /*1020*/  @!P4 SHF.L.U64.HI R20, R14, 0x1, R15 ;  /* 0x000000010e14c819 */ /* 0x000fe2000001020f */
[----:B------:R-:W-:Y:S01]  /*1030*/  @!P3 IMAD R15, R29, R35, R16 ;  /* 0x000000231d0fb224 */ /* 0x000fe200078e0210 */
[----:B0-----:R-:W-:Y:S01]  /*1040*/  @!P4 IADD3 R16, P0, PT, R19, R40, RZ ;  /* 0x000000281310c210 */ /* 0x001fe20007f1e0ff */
[----:B------:R-:W0:Y:S01]  /*1050*/  @!P3 LDC.64 R38, c[0x0][0x3a0] ;  /* 0x0000e800ff26bb82 */ /* 0x000e220000000a00 */
[----:B------:R-:W-:Y:S01]  /*1060*/  IADD3 R35, PT, PT, R21, 0xb0, RZ ;  /* 0x000000b015237810 */ /* 0x000fe20007ffe0ff */
[----:B------:R4:W5:Y:S01]  /*1070*/  @!P1 LDG.E R13, desc[UR6][R24.64] ;  /* 0x00000006180d9981 */ /* 0x000962000c1e1900 */
[----:B------:R-:W-:-:S02]  /*1080*/  @!P3 MOV R26, R118 ;  /* 0x00000076001ab202 */ /* 0x000fc40000000f00 */
[----:B------:R-:W-:Y:S02]  /*1090*/  @!P3 MOV R27, R121 ;  /* 0x00000079001bb202 */ /* 0x000fe40000000f00 */
[----:B------:R-:W-:Y:S01]  /*10a0*/  @!P4 IADD3.X R17, PT, PT, R20, R41, RZ, P0, !PT ;  /* 0x000000291411c210 */ /* 0x000fe200007fe4ff */
[----:B------:R-:W2:Y:S01]  /*10b0*/  @!P2 LDC.64 R46, c[0x0][0x3a0] ;  /* 0x0000e800ff2eab82 */ /* 0x000ea20000000a00 */
[----:B------:R-:W-:Y:S01]  /*10c0*/  ISETP.GE.U32.AND P0, PT, R35, UR8, PT ;  /* 0x0000000823007c0c */ /* 0x000fe2000bf06070 */
[----:B------:R-:W-:Y:S01]  /*10d0*/  @!P3 IMAD.WIDE.U32 R26, R29, R34, R26 ;  /* 0x000000221d1ab225 */ /* 0x000fe200078e001a */
[----:B------:R-:W-:-:S04]  /*10e0*/  SHF.R.S32.HI R33, RZ, 0x1f, R35 ;  /* 0x0000001fff217819 */ /* 0x000fc80000011423 */
[----:B------:R-:W-:Y:S01]  /*10f0*/  ISETP.GE.AND.EX P0, PT, R33, UR9, PT, P0 ;  /* 0x0000000921007c0c */ /* 0x000fe2000bf06300 */
[----:B------:R-:W2:Y:S01]  /*1100*/  @!P3 LDC.64 R40, c[0x0][0x398] ;  /* 0x0000e600ff28bb82 */ /* 0x000ea20000000a00 */
[----:B------:R-:W-:Y:S02]  /*1110*/  @!P3 IADD3 R15, PT, PT, R27, R15, RZ ;  /* 0x0000000f1b0fb210 */ /* 0x000fe40007ffe0ff */
[C---:B------:R-:W-:Y:S02]  /*1120*/  @!P3 SHF.L.U32 R29, R26.reuse, 0x1, RZ ;  /* 0x000000011a1db819 */ /* 0x040fe400000006ff */
[----:B------:R-:W-:Y:S01]  /*1130*/  @!P3 SHF.L.U64.HI R32, R26, 0x1, R15 ;  /* 0x000000011a20b819 */ /* 0x000fe2000001020f */
[----:B----4-:R-:W-:Y:S01]  /*1140*/  @!P2 IMAD R24, R37, R44, RZ ;  /* 0x0000002c2518a224 */ /* 0x010fe200078e02ff */
[----:B------:R-:W-:Y:S02]  /*1150*/  @!P2 MOV R26, R118 ;  /* 0x00000076001aa202 */ /* 0x000fe40000000f00 */
[----:B------:R-:W-:Y:S01]  /*1160*/  @!P2 MOV R27, R121 ;  /* 0x00000079001ba202 */ /* 0x000fe20000000f00 */
[----:B------:R-:W-:Y:S01]  /*1170*/  @!P2 IMAD R31, R23, R45, R24 ;  /* 0x0000002d171fa224 */ /* 0x000fe200078e0218 */
[----:B-1----:R-:W-:Y:S01]  /*1180*/  @!P4 IADD3 R18, P1, PT, R19, R42, RZ ;  /* 0x0000002a1312c210 */ /* 0x002fe20007f3e0ff */
[----:B------:R-:W-:-:S02]  /*1190*/  @!P2 IMAD.WIDE.U32 R26, R23, R44, R26 ;  /* 0x0000002c171aa225 */ /* 0x000fc400078e001a */
[----:B------:R-:W1:Y:S01]  /*11a0*/  @!P0 LDC.64 R44, c[0x0][0x3f8] ;  /* 0x0000fe00ff2c8b82 */ /* 0x000e620000000a00 */
[----:B------:R-:W-:Y:S02]  /*11b0*/  @!P4 IADD3.X R19, PT, PT, R20, R43, RZ, P1, !PT ;  /* 0x0000002b1413c210 */ /* 0x000fe40000ffe4ff */
[----:B------:R-:W-:-:S05]  /*11c0*/  MOV R14, RZ ;  /* 0x000000ff000e7202 */ /* 0x000fca0000000f00 */
[----:B------:R-:W4:Y:S01]  /*11d0*/  @!P2 LDC.64 R42, c[0x0][0x398] ;  /* 0x0000e600ff2aab82 */ /* 0x000f220000000a00 */
[----:B0-----:R-:W-:Y:S01]  /*11e0*/  @!P3 IADD3 R24, P1, PT, R29, R38, RZ ;  /* 0x000000261d18b210 */ /* 0x001fe20007f3e0ff */
[----:B------:R0:W5:Y:S01]  /*11f0*/  @!P4 LDG.E R14, desc[UR6][R16.64] ;  /* 0x00000006100ec981 */ /* 0x000162000c1e1900 */
[----:B------:R-:W-:Y:S02]  /*1200*/  IADD3 R23, PT, PT, R21, 0xc0, RZ ;  /* 0x000000c015177810 */ /* 0x000fe40007ffe0ff */
[----:B------:R-:W-:Y:S02]  /*1210*/  @!P3 IADD3.X R25, PT, PT, R32, R39, RZ, P1, !PT ;  /* 0x000000272019b210 */ /* 0x000fe40000ffe4ff */
[----:B--2---:R-:W-:Y:S02]  /*1220*/  @!P3 IADD3 R28, P1, PT, R29, R40, RZ ;  /* 0x000000281d1cb210 */ /* 0x004fe40007f3e0ff */
[----:B------:R-:W-:Y:S02]  /*1230*/  SHF.R.S32.HI R39, RZ, 0x1f, R23 ;  /* 0x0000001fff277819 */ /* 0x000fe40000011417 */
[----:B0-----:R-:W-:-:S02]  /*1240*/  @!P2 IADD3 R17, PT, PT, R27, R31, RZ ;  /* 0x0000001f1b11a210 */ /* 0x001fc40007ffe0ff */
[----:B------:R-:W-:Y:S02]  /*1250*/  @!P3 IADD3.X R29, PT, PT, R32, R41, RZ, P1, !PT ;  /* 0x00000029201db210 */ /* 0x000fe40000ffe4ff */
[----:B------:R-:W-:Y:S02]  /*1260*/  ISETP.GE.U32.AND P1, PT, R23, UR8, PT ;  /* 0x0000000817007c0c */ /* 0x000fe4000bf26070 */
[C---:B------:R-:W-:Y:S02]  /*1270*/  @!P2 SHF.L.U64.HI R20, R26.reuse, 0x1, R17 ;  /* 0x000000011a14a819 */ /* 0x040fe40000010211 */
[----:B------:R-:W-:Y:S02]  /*1280*/  MOV R15, RZ ;  /* 0x000000ff000f7202 */ /* 0x000fe40000000f00 */
[----:B------:R-:W-:Y:S01]  /*1290*/  MOV R16, RZ ;  /* 0x000000ff00107202 */ /* 0x000fe20000000f00 */
[----:B-1----:R-:W-:Y:S01]  /*12a0*/  @!P0 IMAD R32, R33, R44, RZ ;  /* 0x0000002c21208224 */ /* 0x002fe200078e02ff */
[----:B------:R-:W-:Y:S01]  /*12b0*/  MOV R17, RZ ;  /* 0x000000ff00117202 */ /* 0x000fe20000000f00 */
[----:B------:R-:W0:Y:S01]  /*12c0*/  @!P0 LDC.64 R40, c[0x0][0x3a0] ;  /* 0x0000e800ff288b82 */ /* 0x000e220000000a00 */
[----:B------:R-:W-:Y:S01]  /*12d0*/  ISETP.GE.AND.EX P1, PT, R39, UR9, PT, P1 ;  /* 0x0000000927007c0c */ /* 0x000fe2000bf26310 */
[----:B------:R-:W2:Y:S01]  /*12e0*/  @!P4 LDG.E R15, desc[UR6][R18.64] ;  /* 0x00000006120fc981 */ /* 0x000ea2000c1e1900 */
[----:B------:R-:W-:-:S03]  /*12f0*/  @!P2 SHF.L.U32 R37, R26, 0x1, RZ ;  /* 0x000000011a25a819 */ /* 0x000fc600000006ff */
[----:B------:R4:W2:Y:S02]  /*1300*/  @!P3 LDG.E R16, desc[UR6][R24.64] ;  /* 0x000000061810b981 */ /* 0x0008a4000c1e1900 */
[----:B------:R-:W1:Y:S01]  /*1310*/  @!P0 LDC.64 R26, c[0x0][0x398] ;  /* 0x0000e600ff1a8b82 */ /* 0x000e620000000a00 */
[C---:B------:R-:W-:Y:S01]  /*1320*/  @!P2 IADD3 R30, P4, PT, R37.reuse, R46, RZ ;  /* 0x0000002e251ea210 */ /* 0x040fe20007f9e0ff */
[----:B------:R4:W2:Y:S01]  /*1330*/  @!P3 LDG.E R17, desc[UR6][R28.64] ;  /* 0x000000061c11b981 */ /* 0x0008a2000c1e1900 */
[----:B------:R-:W-:Y:S02]  /*1340*/  @!P0 MOV R33, R121 ;  /* 0x0000007900218202 */ /* 0x000fe40000000f00 */
[----:B----4-:R-:W-:Y:S01]  /*1350*/  @!P2 IADD3 R24, P3, PT, R37, R42, RZ ;  /* 0x0000002a2518a210 */ /* 0x010fe20007f7e0ff */
[----:B------:R-:W-:Y:S01]  /*1360*/  @!P0 IMAD R37, R35, R45, R32 ;  /* 0x0000002d23258224 */ /* 0x000fe200078e0220 */
[----:B------:R-:W-:Y:S02]  /*1370*/  @!P0 MOV R32, R118 ;  /* 0x0000007600208202 */ /* 0x000fe40000000f00 */
[----:B------:R-:W-:-:S02]  /*1380*/  IADD3 R49, PT, PT, R21, 0xd0, RZ ;  /* 0x000000d015317810 */ /* 0x000fc40007ffe0ff */
[C---:B------:R-:W-:Y:S01]  /*1390*/  @!P2 IADD3.X R25, PT, PT, R20.reuse, R43, RZ, P3, !PT ;  /* 0x0000002b1419a210 */ /* 0x040fe20001ffe4ff */
[----:B------:R-:W-:Y:S01]  /*13a0*/  @!P0 IMAD.WIDE.U32 R32, R35, R44, R32 ;  /* 0x0000002c23208225 */ /* 0x000fe200078e0020 */
[----:B------:R-:W-:Y:S01]  /*13b0*/  ISETP.GE.U32.AND P3, PT, R49, UR8, PT ;  /* 0x0000000831007c0c */ /* 0x000fe2000bf66070 */
[----:B------:R-:W4:Y:S01]  /*13c0*/  @!P1 LDC.64 R34, c[0x0][0x3f8] ;  /* 0x0000fe00ff229b82 */ /* 0x000f220000000a00 */
[----:B------:R-:W-:Y:S02]  /*13d0*/  SHF.R.S32.HI R45, RZ, 0x1f, R49 ;  /* 0x0000001fff2d7819 */ /* 0x000fe40000011431 */
[----:B------:R-:W-:Y:S02]  /*13e0*/  CS2R R18, SRZ ;  /* 0x0000000000127805 */ /* 0x000fe4000001ff00 */
[----:B------:R-:W-:Y:S02]  /*13f0*/  ISETP.GE.AND.EX P3, PT, R45, UR9, PT, P3 ;  /* 0x000000092d007c0c */ /* 0x000fe4000bf66330 */
[----:B------:R-:W-:-:S02]  /*1400*/  @!P2 IADD3.X R31, PT, PT, R20, R47, RZ, P4, !PT ;  /* 0x0000002f141fa210 */ /* 0x000fc400027fe4ff */
[----:B------:R1:W2:Y:S01]  /*1410*/  @!P2 LDG.E R19, desc[UR6][R24.64] ;  /* 0x000000061813a981 */ /* 0x0002a2000c1e1900 */
[----:B------:R-:W-:Y:S02]  /*1420*/  @!P0 IADD3 R29, PT, PT, R33, R37, RZ ;  /* 0x00000025211d8210 */ /* 0x000fe40007ffe0ff */
[C---:B------:R-:W-:Y:S01]  /*1430*/  @!P0 SHF.L.U32 R43, R32.reuse, 0x1, RZ ;  /* 0x00000001202b8819 */ /* 0x040fe200000006ff */
[----:B------:R0:W2:Y:S01]  /*1440*/  @!P2 LDG.E R18, desc[UR6][R30.64] ;  /* 0x000000061e12a981 */ /* 0x0000a2000c1e1900 */
[----:B------:R-:W-:Y:S02]  /*1450*/  @!P0 SHF.L.U64.HI R32, R32, 0x1, R29 ;  /* 0x0000000120208819 */ /* 0x000fe4000001021d */
[C---:B-1----:R-:W-:Y:S02]  /*1460*/  @!P0 IADD3 R42, P6, PT, R43.reuse, R26, RZ ;  /* 0x0000001a2b2a8210 */ /* 0x042fe40007fde0ff */
[----:B------:R-:W-:Y:S01]  /*1470*/  ISETP.NE.AND P5, PT, RZ, UR4, PT ;  /* 0x00000004ff007c0c */ /* 0x000fe2000bfa5270 */
[----:B------:R-:W1:Y:S01]  /*1480*/  @!P1 LDC.64 R24, c[0x0][0x398] ;  /* 0x0000e600ff189b82 */ /* 0x000e620000000a00 */
[----:B0-----:R-:W-:-:S02]  /*1490*/  @!P0 IADD3 R40, P2, PT, R43, R40, RZ ;  /* 0x000000282b288210 */ /* 0x001fc40007f5e0ff */
[----:B------:R-:W-:Y:S02]  /*14a0*/  IADD3 R51, PT, PT, R21, 0xe0, RZ ;  /* 0x000000e015337810 */ /* 0x000fe40007ffe0ff */
[----:B------:R-:W-:-:S03]  /*14b0*/  @!P0 IADD3.X R43, PT, PT, R32, R27, RZ, P6, !PT ;  /* 0x0000001b202b8210 */ /* 0x000fc600037fe4ff */
[----:B------:R-:W0:Y:S01]  /*14c0*/  @!P1 LDC.64 R30, c[0x0][0x3a0] ;  /* 0x0000e800ff1e9b82 */ /* 0x000e220000000a00 */
[----:B------:R-:W-:Y:S02]  /*14d0*/  @!P0 IADD3.X R41, PT, PT, R32, R41, RZ, P2, !PT ;  /* 0x0000002920298210 */ /* 0x000fe400017fe4ff */
[----:B------:R-:W-:Y:S02]  /*14e0*/  ISETP.GE.U32.AND P2, PT, R51, UR8, PT ;  /* 0x0000000833007c0c */ /* 0x000fe4000bf46070 */
[----:B------:R-:W-:-:S03]  /*14f0*/  SHF.R.S32.HI R55, RZ, 0x1f, R51 ;  /* 0x0000001fff377819 */ /* 0x000fc60000011433 */
[----:B------:R-:W1:Y:S01]  /*1500*/  @!P3 LDC.64 R26, c[0x0][0x3f8] ;  /* 0x0000fe00ff1abb82 */ /* 0x000e620000000a00 */
[----:B------:R-:W-:Y:S01]  /*1510*/  @!P1 MOV R28, R118 ;  /* 0x00000076001c9202 */ /* 0x000fe20000000f00 */
[-C--:B----4-:R-:W-:Y:S01]  /*1520*/  @!P1 IMAD R20, R39, R34.reuse, RZ ;  /* 0x0000002227149224 */ /* 0x090fe200078e02ff */
[----:B------:R-:W-:Y:S02]  /*1530*/  @!P1 MOV R29, R121 ;  /* 0x00000079001d9202 */ /* 0x000fe40000000f00 */
[----:B------:R-:W-:Y:S01]  /*1540*/  ISETP.GE.AND.EX P2, PT, R55, UR9, PT, P2 ;  /* 0x0000000937007c0c */ /* 0x000fe2000bf46320 */
[C---:B------:R-:W-:Y:S02]  /*1550*/  @!P1 IMAD R33, R23.reuse, R35, R20 ;  /* 0x0000002317219224 */ /* 0x040fe400078e0214 */
[----:B------:R-:W-:Y:S01]  /*1560*/  @!P1 IMAD.WIDE.U32 R28, R23, R34, R28 ;  /* 0x00000022171c9225 */ /* 0x000fe200078e001c */
[----:B------:R-:W4:Y:S01]  /*1570*/  @P5 LDC.64 R36, c[0x0][0x3b0] ;  /* 0x0000ec00ff245b82 */ /* 0x000f220000000a00 */
[----:B------:R-:W-:-:S02]  /*1580*/  IADD3 R38, PT, PT, R21, 0xf0, RZ ;  /* 0x000000f015267810 */ /* 0x000fc40007ffe0ff */
[----:B------:R-:W-:Y:S02]  /*1590*/  CS2R R20, SRZ ;  /* 0x0000000000147805 */ /* 0x000fe4000001ff00 */
[----:B------:R-:W-:Y:S02]  /*15a0*/  @!P1 IADD3 R23, PT, PT, R29, R33, RZ ;  /* 0x000000211d179210 */ /* 0x000fe40007ffe0ff */
[----:B------:R-:W-:Y:S02]  /*15b0*/  @!P1 SHF.L.U32 R47, R28, 0x1, RZ ;  /* 0x000000011c2f9819 */ /* 0x000fe400000006ff */
[----:B------:R-:W-:Y:S01]  /*15c0*/  LEA R53, R115, R22, 0x6 ;  /* 0x0000001673357211 */ /* 0x000fe200078e30ff */
[----:B------:R-:W-:Y:S01]  /*15d0*/  IMAD.WIDE R60, R77, 0x8, R60 ;  /* 0x000000084d3c7825 */ /* 0x000fe200078e023c */
[----:B------:R-:W-:Y:S01]  /*15e0*/  ISETP.GE.U32.AND P4, PT, R38, UR8, PT ;  /* 0x0000000826007c0c */ /* 0x000fe2000bf86070 */
[----:B------:R-:W2:Y:S01]  /*15f0*/  @!P0 LDG.E R20, desc[UR6][R40.64] ;  /* 0x0000000628148981 */ /* 0x000ea2000c1e1900 */
[----:B------:R-:W-:Y:S01]  /*1600*/  SHF.R.S32.HI R57, RZ, 0x1f, R38 ;  /* 0x0000001fff397819 */ /* 0x000fe20000011426 */
[----:B------:R-:W4:Y:S01]  /*1610*/  @!P3 LDC.64 R32, c[0x0][0x3a0] ;  /* 0x0000e800ff20bb82 */ /* 0x000f220000000a00 */
[----:B------:R-:W-:Y:S01]  /*1620*/  @!P1 SHF.L.U64.HI R22, R28, 0x1, R23 ;  /* 0x000000011c169819 */ /* 0x000fe20000010217 */
[----:B------:R1:W2:Y:S01]  /*1630*/  @!P0 LDG.E R21, desc[UR6][R42.64] ;  /* 0x000000062a158981 */ /* 0x0002a2000c1e1900 */
[----:B0-----:R-:W-:-:S02]  /*1640*/  @!P1 IADD3 R44, P0, PT, R47, R30, RZ ;  /* 0x0000001e2f2c9210 */ /* 0x001fc40007f1e0ff */
[----:B------:R-:W-:Y:S01]  /*1650*/  ISETP.GE.AND.EX P4, PT, R57, UR9, PT, P4 ;  /* 0x0000000939007c0c */ /* 0x000fe2000bf86340 */
[----:B------:R-:W2:Y:S02]  /*1660*/  LDG.E.64 R60, desc[UR6][R60.64] ;  /* 0x000000063c3c7981 */ /* 0x000ea4000c1e1b00 */
[----:B------:R-:W0:Y:S01]  /*1670*/  @!P2 LDC.64 R28, c[0x0][0x3f8] ;  /* 0x0000fe00ff1cab82 */ /* 0x000e220000000a00 */
[----:B-1----:R-:W-:Y:S01]  /*1680*/  @!P1 IADD3 R46, P6, PT, R47, R24, RZ ;  /* 0x000000182f2e9210 */ /* 0x002fe20007fde0ff */
[----:B------:R-:W-:Y:S01]  /*1690*/  @!P3 IMAD R24, R45, R26, RZ ;  /* 0x0000001a2d18b224 */ /* 0x000fe200078e02ff */
[----:B------:R-:W-:-:S05]  /*16a0*/  @!P1 IADD3.X R45, PT, PT, R22, R31, RZ, P0, !PT ;  /* 0x0000001f162d9210 */ /* 0x000fca00007fe4ff */
[----:B------:R-:W1:Y:S01]  /*16b0*/  @!P3 LDC.64 R34, c[0x0][0x398] ;  /* 0x0000e600ff22bb82 */ /* 0x000e620000000a00 */
[----:B------:R-:W-:Y:S02]  /*16c0*/  @!P3 MOV R42, R118 ;  /* 0x00000076002ab202 */ /* 0x000fe40000000f00 */
[----:B------:R-:W-:-:S05]  /*16d0*/  @!P3 MOV R43, R121 ;  /* 0x00000079002bb202 */ /* 0x000fca0000000f00 */
[----:B------:R-:W3:Y:S01]  /*16e0*/  LDC.64 R30, c[0x0][0x3a8] ;  /* 0x0000ea00ff1e7b82 */ /* 0x000ee20000000a00 */
[----:B----4-:R-:W-:Y:S01]  /*16f0*/  @P5 IMAD.WIDE R36, R53, 0x2, R36 ;  /* 0x0000000235245825 */ /* 0x010fe200078e0224 */
[----:B------:R-:W-:Y:S02]  /*1700*/  @!P1 IADD3.X R47, PT, PT, R22, R25, RZ, P6, !PT ;  /* 0x00000019162f9210 */ /* 0x000fe400037fe4ff */
[----:B------:R-:W-:Y:S01]  /*1710*/  CS2R R22, SRZ ;  /* 0x0000000000167805 */ /* 0x000fe2000001ff00 */
[C---:B------:R-:W-:Y:S01]  /*1720*/  @!P3 IMAD R27, R49.reuse, R27, R24 ;  /* 0x0000001b311bb224 */ /* 0x040fe200078e0218 */
[----:B------:R-:W4:Y:S01]  /*1730*/  @P5 LDG.E.U16 R39, desc[UR6][R36.64] ;  /* 0x0000000624275981 */ /* 0x000f22000c1e1500 */
[----:B------:R-:W-:Y:S01]  /*1740*/  @!P3 IMAD.WIDE.U32 R42, R49, R26, R42 ;  /* 0x0000001a312ab225 */ /* 0x000fe200078e002a */
[----:B------:R-:W3:Y:S02]  /*1750*/  @!P4 LDC.64 R24, c[0x0][0x3f8] ;  /* 0x0000fe00ff18cb82 */ /* 0x000ee40000000a00 */
[----:B------:R0:W4:Y:S02]  /*1760*/  @P5 LDG.E.U16 R40, desc[UR6][R36.64+0x2] ;  /* 0x0000020624285981 */ /* 0x000124000c1e1500 */
[----:B------:R-:W-:-:S02]  /*1770*/  @!P3 IADD3 R41, PT, PT, R43, R27, RZ ;  /* 0x0000001b2b29b210 */ /* 0x000fc40007ffe0ff */
[----:B------:R0:W4:Y:S02]  /*1780*/  @!P1 LDG.E R22, desc[UR6][R44.64] ;  /* 0x000000062c169981 */ /* 0x000124000c1e1900 */
[----:B------:R-:W3:Y:S02]  /*1790*/  @!P2 LDC.64 R26, c[0x0][0x3a0] ;  /* 0x0000e800ff1aab82 */ /* 0x000ee40000000a00 */
[----:B------:R3:W4:Y:S01]  /*17a0*/  @!P1 LDG.E R23, desc[UR6][R46.64] ;  /* 0x000000062e179981 */ /* 0x000722000c1e1900 */
[C---:B0-----:R-:W-:Y:S01]  /*17b0*/  @!P3 SHF.L.U32 R37, R42.reuse, 0x1, RZ ;  /* 0x000000012a25b819 */ /* 0x041fe200000006ff */
[----:B------:R-:W-:Y:S01]  /*17c0*/  @!P2 IMAD R36, R55, R28, RZ ;  /* 0x0000001c3724a224 */ /* 0x000fe200078e02ff */
[----:B------:R-:W-:Y:S02]  /*17d0*/  @!P3 SHF.L.U64.HI R42, R42, 0x1, R41 ;  /* 0x000000012a2ab819 */ /* 0x000fe40000010229 */
[----:B------:R-:W-:Y:S02]  /*17e0*/  @!P2 MOV R44, R118 ;  /* 0x00000076002ca202 */ /* 0x000fe40000000f00 */
[----:B------:R-:W-:-:S02]  /*17f0*/  @!P2 MOV R45, R121 ;  /* 0x00000079002da202 */ /* 0x000fc40000000f00 */
[C---:B------:R-:W-:Y:S02]  /*1800*/  @!P3 IADD3 R32, P0, PT, R37.reuse, R32, RZ ;  /* 0x000000202520b210 */ /* 0x040fe40007f1e0ff */
[----:B-1----:R-:W-:Y:S01]  /*1810*/  @!P3 IADD3 R34, P1, PT, R37, R34, RZ ;  /* 0x000000222522b210 */ /* 0x002fe20007f3e0ff */
[C---:B------:R-:W-:Y:S01]  /*1820*/  @!P2 IMAD R41, R51.reuse, R29, R36 ;  /* 0x0000001d3329a224 */ /* 0x040fe200078e0224 */
[C---:B------:R-:W-:Y:S01]  /*1830*/  @!P3 IADD3.X R33, PT, PT, R42.reuse, R33, RZ, P0, !PT ;  /* 0x000000212a21b210 */ /* 0x040fe200007fe4ff */
[----:B------:R-:W-:Y:S01]  /*1840*/  @!P2 IMAD.WIDE.U32 R44, R51, R28, R44 ;  /* 0x0000001c332ca225 */ /* 0x000fe200078e002c */
[----:B------:R-:W-:Y:S01]  /*1850*/  @!P3 IADD3.X R35, PT, PT, R42, R35, RZ, P1, !PT ;  /* 0x000000232a23b210 */ /* 0x000fe20000ffe4ff */
[----:B------:R-:W0:Y:S02]  /*1860*/  @!P2 LDC.64 R28, c[0x0][0x398] ;  /* 0x0000e600ff1cab82 */ /* 0x000e240000000a00 */
[----:B---3--:R-:W-:Y:S01]  /*1870*/  IMAD.WIDE R42, R53, 0x2, R30 ;  /* 0x00000002352a7825 */ /* 0x008fe200078e021e */
[----:B------:R-:W-:-:S05]  /*1880*/  @!P2 IADD3 R41, PT, PT, R45, R41, RZ ;  /* 0x000000292d29a210 */ /* 0x000fca0007ffe0ff */
[----:B------:R-:W1:Y:S01]  /*1890*/  @!P4 LDC.64 R36, c[0x0][0x3a0] ;  /* 0x0000e800ff24cb82 */ /* 0x000e620000000a00 */
[C---:B------:R-:W-:Y:S01]  /*18a0*/  @!P2 SHF.L.U32 R47, R44.reuse, 0x1, RZ ;  /* 0x000000012c2fa819 */ /* 0x040fe200000006ff */
[----:B------:R-:W3:Y:S06]  /*18b0*/  LDG.E.U16 R78, desc[UR6][R42.64] ;  /* 0x000000062a4e7981 */ /* 0x000eec000c1e1500 */
[----:B------:R-:W1:Y:S01]  /*18c0*/  @!P4 LDC.64 R30, c[0x0][0x398] ;  /* 0x0000e600ff1ecb82 */ /* 0x000e620000000a00 */
[----:B------:R-:W-:Y:S01]  /*18d0*/  @!P2 SHF.L.U64.HI R44, R44, 0x1, R41 ;  /* 0x000000012c2ca819 */ /* 0x000fe20000010229 */
[----:B------:R-:W-:Y:S01]  /*18e0*/  @!P4 IMAD R57, R57, R24, RZ ;  /* 0x000000183939c224 */ /* 0x000fe200078e02ff */
[----:B------:R0:W3:Y:S03]  /*18f0*/  LDG.E.U16 R41, desc[UR6][R42.64+0x2] ;  /* 0x000002062a297981 */ /* 0x0000e6000c1e1500 */
[----:B------:R-:W-:Y:S01]  /*1900*/  @!P4 IMAD R45, R38, R25, R57 ;  /* 0x00000019262dc224 */ /* 0x000fe200078e0239 */
[----:B0-----:R-:W-:-:S02]  /*1910*/  @!P4 MOV R42, R118 ;  /* 0x00000076002ac202 */ /* 0x001fc40000000f00 */
[----:B------:R-:W-:Y:S02]  /*1920*/  @!P4 MOV R43, R121 ;  /* 0x00000079002bc202 */ /* 0x000fe40000000f00 */
[----:B------:R-:W-:Y:S01]  /*1930*/  CS2R R64, SRZ ;  /* 0x0000000000407805 */ /* 0x000fe2000001ff00 */
[----:B------:R-:W-:Y:S01]  /*1940*/  @!P4 IMAD.WIDE.U32 R24, R38, R24, R42 ;  /* 0x000000182618c225 */ /* 0x000fe200078e002a */
[----:B------:R-:W-:-:S04]  /*1950*/  @!P2 IADD3 R26, P0, PT, R47, R26, RZ ;  /* 0x0000001a2f1aa210 */ /* 0x000fc80007f1e0ff */
[----:B------:R-:W3:Y:S01]  /*1960*/  @!P3 LDG.E R64, desc[UR6][R32.64] ;  /* 0x000000062040b981 */ /* 0x000ee2000c1e1900 */
[----:B------:R-:W-:-:S03]  /*1970*/  @!P4 IADD3 R45, PT, PT, R25, R45, RZ ;  /* 0x0000002d192dc210 */ /* 0x000fc60007ffe0ff */
[----:B------:R-:W3:Y:S01]  /*1980*/  @!P3 LDG.E R65, desc[UR6][R34.64] ;  /* 0x000000062241b981 */ /* 0x000ee2000c1e1900 */
[----:B------:R-:W-:Y:S02]  /*1990*/  @!P4 SHF.L.U32 R25, R24, 0x1, RZ ;  /* 0x000000011819c819 */ /* 0x000fe400000006ff */
[----:B------:R-:W-:Y:S02]  /*19a0*/  @!P2 IADD3.X R27, PT, PT, R44, R27, RZ, P0, !PT ;  /* 0x0000001b2c1ba210 */ /* 0x000fe400007fe4ff */
[----:B------:R-:W-:Y:S02]  /*19b0*/  @!P2 IADD3 R28, P0, PT, R47, R28, RZ ;  /* 0x0000001c2f1ca210 */ /* 0x000fe40007f1e0ff */
[----:B------:R-:W-:Y:S02]  /*19c0*/  @!P4 SHF.L.U64.HI R24, R24, 0x1, R45 ;  /* 0x000000011818c819 */ /* 0x000fe4000001022d */
[C---:B-1----:R-:W-:Y:S02]  /*19d0*/  @!P4 IADD3 R36, P1, PT, R25.reuse, R36, RZ ;  /* 0x000000241924c210 */ /* 0x042fe40007f3e0ff */
[----:B------:R-:W-:-:S02]  /*19e0*/  @!P4 IADD3 R30, P3, PT, R25, R30, RZ ;  /* 0x0000001e191ec210 */ /* 0x000fc40007f7e0ff */
[----:B------:R-:W-:Y:S02]  /*19f0*/  CS2R R66, SRZ ;  /* 0x0000000000427805 */ /* 0x000fe4000001ff00 */
[----:B------:R-:W-:Y:S02]  /*1a00*/  CS2R R68, SRZ ;  /* 0x0000000000447805 */ /* 0x000fe4000001ff00 */
[----:B------:R-:W-:Y:S02]  /*1a10*/  @!P2 IADD3.X R29, PT, PT, R44, R29, RZ, P0, !PT ;  /* 0x0000001d2c1da210 */ /* 0x000fe400007fe4ff */
[C---:B------:R-:W-:Y:S02]  /*1a20*/  @!P4 IADD3.X R37, PT, PT, R24.reuse, R37, RZ, P1, !PT ;  /* 0x000000251825c210 */ /* 0x040fe40000ffe4ff */
[----:B------:R-:W-:Y:S01]  /*1a30*/  @!P4 IADD3.X R31, PT, PT, R24, R31, RZ, P3, !PT ;  /* 0x0000001f181fc210 */ /* 0x000fe20001ffe4ff */
[----:B------:R-:W3:Y:S04]  /*1a40*/  @!P2 LDG.E R66, desc[UR6][R26.64] ;  /* 0x000000061a42a981 */ /* 0x000ee8000c1e1900 */
[----:B------:R-:W3:Y:S04]  /*1a50*/  @!P2 LDG.E R67, desc[UR6][R28.64] ;  /* 0x000000061c43a981 */ /* 0x000ee8000c1e1900 */
[----:B------:R-:W3:Y:S04]  /*1a60*/  @!P4 LDG.E R68, desc[UR6][R36.64] ;  /* 0x000000062444c981 */ /* 0x000ee8000c1e1900 */
[----:B------:R-:W3:Y:S01]  /*1a70*/  @!P4 LDG.E R69, desc[UR6][R30.64] ;  /* 0x000000061e45c981 */ /* 0x000ee2000c1e1900 */
[----:B------:R-:W-:Y:S01]  /*1a80*/  MOV R114, 0x3f800000 ;  /* 0x3f80000000727802 */ /* 0x000fe20000000f00 */
[----:B------:R-:W-:Y:S01]  /*1a90*/  UISETP.NE.AND UP0, UPT, UR4, URZ, UPT ;  /* 0x000000ff0400728c */ /* 0x000fe2000bf05270 */
[----:B------:R-:W-:-:S02]  /*1aa0*/  CS2R R80, SRZ ;  /* 0x0000000000507805 */ /* 0x000fc4000001ff00 */
[----:B------:R-:W-:Y:S02]  /*1ab0*/  PRMT R112, R75, 0x7632, R112 ;  /* 0x000076324b707816 */ /* 0x000fe40000000070 */
        /* <DEDUP_REMOVED lines=14> */
[----:B-----5:R-:W-:Y:S02]  /*1ba0*/  PRMT R99, R13, 0x7632, R99 ;  /* 0x000076320d637816 */ /* 0x020fe40000000063 */
[----:B------:R-:W-:Y:S02]  /*1bb0*/  PRMT R96, R14, 0x7632, R96 ;  /* 0x000076320e607816 */ /* 0x000fe40000000060 */
[----:B--2---:R-:W-:-:S02]  /*1bc0*/  PRMT R97, R15, 0x7632, R97 ;  /* 0x000076320f617816 */ /* 0x004fc40000000061 */
[----:B------:R-:W-:Y:S02]  /*1bd0*/  PRMT R94, R16, 0x7632, R94 ;  /* 0x00007632105e7816 */ /* 0x000fe4000000005e */
[----:B------:R-:W-:Y:S01]  /*1be0*/  PRMT R95, R17, 0x7632, R95 ;  /* 0x00007632115f7816 */ /* 0x000fe2000000005f */
[----:B------:R-:W-:-:S05]  /*1bf0*/  FFMA.FTZ R61, -R60, R60, R61 ;  /* 0x0000003c3c3d7223 */ /* 0x000fca000001013d */
[----:B------:R-:W-:-:S13]  /*1c00*/  FSETP.GTU.FTZ.AND P0, PT, R61, RZ, PT ;  /* 0x000000ff3d00720b */ /* 0x000fda0003f1c000 */
[----:B------:R-:W0:Y:S01]  /*1c10*/  @P0 LDC R24, c[0x0][0x3c0] ;  /* 0x0000f000ff180b82 */ /* 0x000e220000000800 */
[----:B------:R-:W-:Y:S02]  /*1c20*/  PRMT R92, R18, 0x7632, R92 ;  /* 0x00007632125c7816 */ /* 0x000fe4000000005c */
[----:B------:R-:W-:Y:S02]  /*1c30*/  PRMT R93, R19, 0x7632, R93 ;  /* 0x00007632135d7816 */ /* 0x000fe4000000005d */
[----:B------:R-:W-:Y:S02]  /*1c40*/  PRMT R90, R20, 0x7632, R90 ;  /* 0x00007632145a7816 */ /* 0x000fe4000000005a */
[----:B----4-:R-:W-:Y:S01]  /*1c50*/  @P5 SHF.L.U32 R81, R39, 0x10, RZ ;  /* 0x0000001027515819 */ /* 0x010fe200000006ff */
[----:B0-----:R-:W-:-:S04]  /*1c60*/  @P0 FADD.FTZ R24, R61, R24 ;  /* 0x000000183d180221 */ /* 0x001fc80000010000 */
[----:B------:R0:W1:Y:S01]  /*1c70*/  @P0 MUFU.RSQ R114, R24 ;  /* 0x0000001800720308 */ /* 0x0000620000001400 */
[----:B------:R-:W-:Y:S02]  /*1c80*/  @P5 SHF.L.U32 R80, R40, 0x10, RZ ;  /* 0x0000001028505819 */ /* 0x000fe400000006ff */
[----:B------:R-:W-:Y:S02]  /*1c90*/  PRMT R91, R21, 0x7632, R91 ;  /* 0x00007632155b7816 */ /* 0x000fe4000000005b */
[----:B------:R-:W-:Y:S02]  /*1ca0*/  PRMT R88, R22, 0x7632, R88 ;  /* 0x0000763216587816 */ /* 0x000fe40000000058 */
[----:B------:R-:W-:Y:S02]  /*1cb0*/  PRMT R89, R23, 0x7632, R89 ;  /* 0x0000763217597816 */ /* 0x000fe40000000059 */
[----:B---3--:R-:W-:Y:S02]  /*1cc0*/  SHF.L.U32 R78, R78, 0x10, RZ ;  /* 0x000000104e4e7819 */ /* 0x008fe400000006ff */
[----:B------:R-:W-:-:S02]  /*1cd0*/  SHF.L.U32 R61, R41, 0x10, RZ ;  /* 0x00000010293d7819 */ /* 0x000fc400000006ff */
[----:B------:R-:W-:Y:S02]  /*1ce0*/  PRMT R86, R64, 0x7632, R86 ;  /* 0x0000763240567816 */ /* 0x000fe40000000056 */
[----:B------:R-:W-:Y:S02]  /*1cf0*/  PRMT R87, R65, 0x7632, R87 ;  /* 0x0000763241577816 */ /* 0x000fe40000000057 */
        /* <DEDUP_REMOVED lines=14> */
[----:B------:R-:W-:Y:S01]  /*1de0*/  FMUL.FTZ R31, R78, R25 ;  /* 0x000000194e1f7220 */ /* 0x000fe20000410000 */
        /* <DEDUP_REMOVED lines=279> */
.L_x_303:
        /* <DEDUP_REMOVED lines=9> */
[----:B------:R-:W-:Y:S01]  /*2ff0*/  FADD.FTZ R35, -R60, R31 ;  /* 0x0000001f3c237221 */ /* 0x000fe20000010100 */
[-C--:B------:R-:W-:Y:S01]  /*3000*/  FMUL.FTZ R24, R27, R114.reuse ;  /* 0x000000721b187220 */ /* 0x080fe20000410000 */
[C-C-:B------:R-:W-:Y:S01]  /*3010*/  FFMA.FTZ R29, R78.reuse, R25, R81.reuse ;  /* 0x000000194e1d7223 */ /* 0x140fe20000010051 */
[-C--:B------:R-:W-:Y:S01]  /*3020*/  FMUL.FTZ R62, R33, R114.reuse ;  /* 0x00000072213e7220 */ /* 0x080fe20000410000 */
[----:B------:R-:W-:Y:S01]  /*3030*/  FMUL.FTZ R58, R35, R114 ;  /* 0x00000072233a7220 */ /* 0x000fe20000410000 */
[--C-:B------:R-:W-:Y:S01]  /*3040*/  FFMA.FTZ R31, R61, R24, R80.reuse ;  /* 0x000000183d1f7223 */ /* 0x100fe20000010050 */
[----:B------:R-:W-:Y:S01]  /*3050*/  FMUL.FTZ R27, R29, -1.4426950216293334961 ;  /* 0xbfb8aa3b1d1b7820 */ /* 0x000fe20000410000 */
[----:B------:R-:W-:Y:S01]  /*3060*/  FFMA.FTZ R26, R78, R62, R81 ;  /* 0x0000003e4e1a7223 */ /* 0x000fe20000010051 */
[----:B------:R-:W-:Y:S01]  /*3070*/  FADD.FTZ R37, -R60, R37 ;  /* 0x000000253c257221 */ /* 0x000fe20000010100 */
[----:B------:R-:W-:Y:S01]  /*3080*/  FMUL.FTZ R28, R31, -1.4426950216293334961 ;  /* 0xbfb8aa3b1f1c7820 */ /* 0x000fe20000410000 */
[----:B------:R-:W-:Y:S01]  /*3090*/  FFMA.FTZ R30, R61, R58, R80 ;  /* 0x0000003a3d1e7223 */ /* 0x000fe20000010050 */
[----:B------:R-:W-:Y:S01]  /*30a0*/  FMUL.FTZ R33, R26, -1.4426950216293334961 ;  /* 0xbfb8aa3b1a217820 */ /* 0x000fe20000410000 */
[----:B------:R-:W0:Y:S01]  /*30b0*/  MUFU.EX2 R27, R27 ;  /* 0x0000001b001b7308 */ /* 0x000e220000000800 */
[----:B------:R-:W-:Y:S01]  /*30c0*/  FMUL.FTZ R122, R37, R114 ;  /* 0x00000072257a7220 */ /* 0x000fe20000410000 */
[----:B------:R-:W-:Y:S01]  /*30d0*/  FMUL.FTZ R35, R30, -1.4426950216293334961 ;  /* 0xbfb8aa3b1e237820 */ /* 0x000fe20000410000 */
[----:B------:R-:W-:Y:S01]  /*30e0*/  SHF.L.U32 R37, R108, 0x10, RZ ;  /* 0x000000106c257819 */ /* 0x000fe200000006ff */
[----:B------:R-:W1:Y:S01]  /*30f0*/  MUFU.EX2 R28, R28 ;  /* 0x0000001c001c7308 */ /* 0x000e620000000800 */
[----:B------:R-:W-:Y:S01]  /*3100*/  FFMA.FTZ R42, R78, R122, R81 ;  /* 0x0000007a4e2a7223 */ /* 0x000fe20000010051 */
[----:B------:R-:W-:-:S02]  /*3110*/  SHF.L.U32 R54, R74, 0x10, RZ ;  /* 0x000000104a367819 */ /* 0x000fc400000006ff */
[----:B------:R-:W2:Y:S01]  /*3120*/  MUFU.EX2 R33, R33 ;  /* 0x0000002100217308 */ /* 0x000ea20000000800 */
[----:B------:R-:W-:Y:S01]  /*3130*/  FMUL.FTZ R36, R42, -1.4426950216293334961 ;  /* 0xbfb8aa3b2a247820 */ /* 0x000fe20000410000 */
[----:B------:R-:W-:Y:S01]  /*3140*/  FADD.FTZ R37, -R60, R37 ;  /* 0x000000253c257221 */ /* 0x000fe20000010100 */
[----:B------:R-:W-:Y:S01]  /*3150*/  SHF.L.U32 R59, R70, 0x10, RZ ;  /* 0x00000010463b7819 */ /* 0x000fe200000006ff */
[----:B------:R-:W3:Y:S01]  /*3160*/  MUFU.EX2 R35, R35 ;  /* 0x0000002300237308 */ /* 0x000ee20000000800 */
[----:B------:R-:W-:Y:S01]  /*3170*/  SHF.L.U32 R45, R8, 0x10, RZ ;  /* 0x00000010082d7819 */ /* 0x000fe200000006ff */
[----:B0-----:R-:W-:Y:S01]  /*3180*/  FADD.FTZ R27, R27, 1 ;  /* 0x3f8000001b1b7421 */ /* 0x001fe20000010000 */
[----:B------:R-:W-:Y:S01]  /*3190*/  FMUL.FTZ R116, R37, R114 ;  /* 0x0000007225747220 */ /* 0x000fe20000410000 */
[----:B------:R-:W0:Y:S01]  /*31a0*/  MUFU.EX2 R36, R36 ;  /* 0x0000002400247308 */ /* 0x000e220000000800 */
[----:B------:R-:W-:Y:S01]  /*31b0*/  SHF.L.U32 R123, R72, 0x10, RZ ;  /* 0x00000010487b7819 */ /* 0x000fe200000006ff */
[----:B-1----:R-:W-:Y:S01]  /*31c0*/  FADD.FTZ R32, R28, 1 ;  /* 0x3f8000001c207421 */ /* 0x002fe20000010000 */
[----:B------:R-:W-:Y:S01]  /*31d0*/  FFMA.FTZ R57, R61, R116, R80 ;  /* 0x000000743d397223 */ /* 0x000fe20000010050 */
[----:B------:R-:W1:Y:S01]  /*31e0*/  MUFU.RCP R27, R27 ;  /* 0x0000001b001b7308 */ /* 0x000e620000001000 */
[----:B------:R-:W-:Y:S01]  /*31f0*/  SHF.L.U32 R41, R104, 0x10, RZ ;  /* 0x0000001068297819 */ /* 0x000fe200000006ff */
[----:B--2---:R-:W-:Y:S01]  /*3200*/  FADD.FTZ R34, R33, 1 ;  /* 0x3f80000021227421 */ /* 0x004fe20000010000 */
[----:B------:R-:W-:-:S02]  /*3210*/  SHF.L.U32 R43, R102, 0x10, RZ ;  /* 0x00000010662b7819 */ /* 0x000fc400000006ff */
[----:B------:R-:W-:Y:S01]  /*3220*/  SHF.L.U32 R56, R109, 0x10, RZ ;  /* 0x000000106d387819 */ /* 0x000fe200000006ff */
[----:B---3--:R-:W-:Y:S01]  /*3230*/  FADD.FTZ R33, R35, 1 ;  /* 0x3f80000023217421 */ /* 0x008fe20000010000 */
[----:B------:R-:W-:Y:S01]  /*3240*/  FMUL.FTZ R35, R57, -1.4426950216293334961 ;  /* 0xbfb8aa3b39237820 */ /* 0x000fe20000410000 */
[----:B------:R-:W2:Y:S01]  /*3250*/  MUFU.RCP R32, R32 ;  /* 0x0000002000207308 */ /* 0x000ea20000001000 */
[----:B------:R-:W-:Y:S01]  /*3260*/  FADD.FTZ R41, -R60, R41 ;  /* 0x000000293c297221 */ /* 0x000fe20000010100 */
[----:B0-----:R-:W-:Y:S01]  /*3270*/  FADD.FTZ R36, R36, 1 ;  /* 0x3f80000024247421 */ /* 0x001fe20000010000 */
[----:B------:R-:W-:Y:S01]  /*3280*/  FADD.FTZ R47, -R60, R43 ;  /* 0x0000002b3c2f7221 */ /* 0x000fe20000010100 */
[----:B------:R-:W-:Y:S02]  /*3290*/  SHF.L.U32 R53, R5, 0x10, RZ ;  /* 0x0000001005357819 */ /* 0x000fe400000006ff */
[----:B------:R-:W-:Y:S02]  /*32a0*/  SHF.L.U32 R79, R105, 0x10, RZ ;  /* 0x00000010694f7819 */ /* 0x000fe400000006ff */
[----:B------:R-:W0:Y:S01]  /*32b0*/  MUFU.RCP R34, R34 ;  /* 0x0000002200227308 */ /* 0x000e220000001000 */
[----:B-1----:R-:W-:Y:S01]  /*32c0*/  FADD.FTZ R28, -R27, 1 ;  /* 0x3f8000001b1c7421 */ /* 0x002fe20000010100 */
[----:B------:R-:W-:Y:S01]  /*32d0*/  FMUL.FTZ R54, R54, R27 ;  /* 0x0000001b36367220 */ /* 0x000fe20000410000 */
[----:B------:R-:W-:-:S02]  /*32e0*/  SHF.L.U32 R27, R113, 0x10, RZ ;  /* 0x00000010711b7819 */ /* 0x000fc400000006ff */
[----:B------:R-:W-:Y:S01]  /*32f0*/  FFMA.FTZ R29, R29, R28, 1 ;  /* 0x3f8000001d1d7423 */ /* 0x000fe2000001001c */
[----:B------:R-:W-:Y:S02]  /*3300*/  SHF.L.U32 R28, R111, 0x10, RZ ;  /* 0x000000106f1c7819 */ /* 0x000fe400000006ff */
[----:B------:R-:W1:Y:S01]  /*3310*/  MUFU.RCP R33, R33 ;  /* 0x0000002100217308 */ /* 0x000e620000001000 */
[----:B--2---:R-:W-:Y:S01]  /*3320*/  FMUL.FTZ R52, R27, R32 ;  /* 0x000000201b347220 */ /* 0x004fe20000410000 */
[----:B------:R-:W-:Y:S01]  /*3330*/  FADD.FTZ R32, -R32, 1 ;  /* 0x3f80000020207421 */ /* 0x000fe20000010100 */
[----:B------:R-:W-:Y:S01]  /*3340*/  FMUL.FTZ R54, R54, R29 ;  /* 0x0000001d36367220 */ /* 0x000fe20000410000 */
[----:B------:R-:W-:Y:S02]  /*3350*/  SHF.L.U32 R29, R10, 0x10, RZ ;  /* 0x000000100a1d7819 */ /* 0x000fe400000006ff */
[----:B------:R-:W-:Y:S02]  /*3360*/  FFMA.FTZ R31, R31, R32, 1 ;  /* 0x3f8000001f1f7423 */ /* 0x000fe40000010020 */
[----:B------:R-:W2:Y:S01]  /*3370*/  MUFU.RCP R36, R36 ;  /* 0x0000002400247308 */ /* 0x000ea20000001000 */
[----:B0-----:R-:W-:Y:S01]  /*3380*/  FADD.FTZ R27, -R34, 1 ;  /* 0x3f800000221b7421 */ /* 0x001fe20000010100 */
[----:B------:R-:W-:Y:S01]  /*3390*/  FMUL.FTZ R123, R123, R34 ;  /* 0x000000227b7b7220 */ /* 0x000fe20000410000 */
[----:B------:R-:W-:Y:S01]  /*33a0*/  FMUL.FTZ R52, R52, R31 ;  /* 0x0000001f34347220 */ /* 0x000fe20000410000 */
[----:B------:R-:W-:Y:S01]  /*33b0*/  FMUL.FTZ R31, R47, R114 ;  /* 0x000000722f1f7220 */ /* 0x000fe20000410000 */
[----:B------:R-:W-:Y:S01]  /*33c0*/  FADD.FTZ R29, -R60, R29 ;  /* 0x0000001d3c1d7221 */ /* 0x000fe20000010100 */
[----:B------:R-:W-:-:S02]  /*33d0*/  SHF.L.U32 R47, R100, 0x10, RZ ;  /* 0x00000010642f7819 */ /* 0x000fc400000006ff */
[----:B------:R-:W0:Y:S01]  /*33e0*/  MUFU.EX2 R35, R35 ;  /* 0x0000002300237308 */ /* 0x000e220000000800 */
[----:B-1----:R-:W-:Y:S01]  /*33f0*/  FMUL.FTZ R63, R28, R33 ;  /* 0x000000211c3f7220 */ /* 0x002fe20000410000 */
[----:B------:R-:W-:Y:S01]  /*3400*/  FFMA.FTZ R28, R26, R27, 1 ;  /* 0x3f8000001a1c7423 */ /* 0x000fe2000001001b */
[----:B------:R-:W-:Y:S01]  /*3410*/  SHF.L.U32 R27, R4, 0x10, RZ ;  /* 0x00000010041b7819 */ /* 0x000fe200000006ff */
[----:B------:R-:W-:Y:S01]  /*3420*/  FADD.FTZ R33, -R33, 1 ;  /* 0x3f80000021217421 */ /* 0x000fe20000010100 */
[----:B------:R-:W-:Y:S01]  /*3430*/  FMUL.FTZ R29, R29, R114 ;  /* 0x000000721d1d7220 */ /* 0x000fe20000410000 */
[----:B------:R-:W-:Y:S01]  /*3440*/  FMUL.FTZ R123, R123, R28 ;  /* 0x0000001c7b7b7220 */ /* 0x000fe20000410000 */
[--C-:B------:R-:W-:Y:S01]  /*3450*/  FFMA.FTZ R28, R61, R31, R80.reuse ;  /* 0x0000001f3d1c7223 */ /* 0x100fe20000010050 */
[----:B------:R-:W-:Y:S01]  /*3460*/  FADD.FTZ R27, -R60, R27 ;  /* 0x0000001b3c1b7221 */ /* 0x000fe20000010100 */
[----:B--2---:R-:W-:Y:S01]  /*3470*/  FADD.FTZ R37, -R36, 1 ;  /* 0x3f80000024257421 */ /* 0x004fe20000010100 */
[----:B------:R-:W-:Y:S01]  /*3480*/  FFMA.FTZ R30, R30, R33, 1 ;  /* 0x3f8000001e1e7423 */ /* 0x000fe20000010021 */
[----:B------:R-:W-:Y:S01]  /*3490*/  SHF.L.U32 R33, R106, 0x10, RZ ;  /* 0x000000106a217819 */ /* 0x000fe200000006ff */
[----:B------:R-:W-:Y:S01]  /*34a0*/  FMUL.FTZ R124, R27, R114 ;  /* 0x000000721b7c7220 */ /* 0x000fe20000410000 */
[----:B------:R-:W-:Y:S01]  /*34b0*/  FFMA.FTZ R42, R42, R37, 1 ;  /* 0x3f8000002a2a7423 */ /* 0x000fe20000010025 */
[----:B------:R-:W-:Y:S01]  /*34c0*/  SHF.L.U32 R37, R6, 0x10, RZ ;  /* 0x0000001006257819 */ /* 0x000fe200000006ff */
[----:B------:R-:W-:Y:S01]  /*34d0*/  FMUL.FTZ R59, R59, R36 ;  /* 0x000000243b3b7220 */ /* 0x000fe20000410000 */
[----:B------:R-:W-:Y:S01]  /*34e0*/  FADD.FTZ R33, -R60, R33 ;  /* 0x000000213c217221 */ /* 0x000fe20000010100 */
[----:B------:R-:W-:Y:S01]  /*34f0*/  FFMA.FTZ R40, R78, R124, R81 ;  /* 0x0000007c4e287223 */ /* 0x000fe20000010051 */
[C---:B------:R-:W-:Y:S01]  /*3500*/  FADD.FTZ R27, -R60.reuse, R45 ;  /* 0x0000002d3c1b7221 */ /* 0x040fe20000010100 */
[----:B------:R-:W-:Y:S01]  /*3510*/  FADD.FTZ R37, -R60, R37 ;  /* 0x000000253c257221 */ /* 0x000fe20000010100 */
[-C--:B------:R-:W-:Y:S01]  /*3520*/  FMUL.FTZ R36, R33, R114.reuse ;  /* 0x0000007221247220 */ /* 0x080fe20000410000 */
[----:B------:R-:W-:Y:S01]  /*3530*/  FMUL.FTZ R45, R40, -1.4426950216293334961 ;  /* 0xbfb8aa3b282d7820 */ /* 0x000fe20000410000 */
[----:B0-----:R-:W-:Y:S01]  /*3540*/  FADD.FTZ R35, R35, 1 ;  /* 0x3f80000023237421 */ /* 0x001fe20000010000 */
[----:B------:R-:W-:Y:S01]  /*3550*/  FMUL.FTZ R34, R37, R114 ;  /* 0x0000007225227220 */ /* 0x000fe20000410000 */
[--C-:B------:R-:W-:Y:S01]  /*3560*/  FFMA.FTZ R37, R61, R36, R80.reuse ;  /* 0x000000243d257223 */ /* 0x100fe20000010050 */
[-C--:B------:R-:W-:Y:S01]  /*3570*/  FMUL.FTZ R33, R41, R114.reuse ;  /* 0x0000007229217220 */ /* 0x080fe20000410000 */
[----:B------:R0:W1:Y:S01]  /*3580*/  MUFU.RCP R39, R35 ;  /* 0x0000002300277308 */ /* 0x0000620000001000 */
[----:B------:R-:W-:Y:S01]  /*3590*/  FMUL.FTZ R32, R27, R114 ;  /* 0x000000721b207220 */ /* 0x000fe20000410000 */
[----:B------:R-:W-:Y:S01]  /*35a0*/  FMUL.FTZ R44, R37, -1.4426950216293334961 ;  /* 0xbfb8aa3b252c7820 */ /* 0x000fe20000410000 */
[----:B------:R-:W-:Y:S01]  /*35b0*/  FFMA.FTZ R26, R61, R33, R80 ;  /* 0x000000213d1a7223 */ /* 0x000fe20000010050 */
[----:B------:R-:W-:Y:S01]  /*35c0*/  FMUL.FTZ R50, R28, -1.4426950216293334961 ;  /* 0xbfb8aa3b1c327820 */ /* 0x000fe20000410000 */
[----:B------:R-:W-:Y:S01]  /*35d0*/  FFMA.FTZ R27, R78, R32, R81 ;  /* 0x000000204e1b7223 */ /* 0x000fe20000010051 */
[----:B------:R-:W-:Y:S01]  /*35e0*/  FADD.FTZ R47, -R60, R47 ;  /* 0x0000002f3c2f7221 */ /* 0x000fe20000010100 */
[----:B------:R-:W-:Y:S01]  /*35f0*/  FMUL.FTZ R46, R26, -1.4426950216293334961 ;  /* 0xbfb8aa3b1a2e7820 */ /* 0x000fe20000410000 */
[----:B------:R-:W2:Y:S01]  /*3600*/  MUFU.EX2 R45, R45 ;  /* 0x0000002d002d7308 */ /* 0x000ea20000000800 */
[C-C-:B0-----:R-:W-:Y:S01]  /*3610*/  FFMA.FTZ R35, R78.reuse, R34, R81.reuse ;  /* 0x000000224e237223 */ /* 0x141fe20000010051 */
[----:B------:R-:W-:Y:S01]  /*3620*/  FMUL.FTZ R43, R27, -1.4426950216293334961 ;  /* 0xbfb8aa3b1b2b7820 */ /* 0x000fe20000410000 */
[----:B------:R-:W-:Y:S01]  /*3630*/  FMUL.FTZ R63, R63, R30 ;  /* 0x0000001e3f3f7220 */ /* 0x000fe20000410000 */
[----:B------:R-:W0:Y:S01]  /*3640*/  MUFU.EX2 R44, R44 ;  /* 0x0000002c002c7308 */ /* 0x000e220000000800 */
[----:B------:R-:W-:Y:S01]  /*3650*/  FMUL.FTZ R41, R35, -1.4426950216293334961 ;  /* 0xbfb8aa3b23297820 */ /* 0x000fe20000410000 */
[----:B------:R-:W-:Y:S01]  /*3660*/  FFMA.FTZ R30, R78, R29, R81 ;  /* 0x0000001d4e1e7223 */ /* 0x000fe20000010051 */
[----:B------:R-:W-:Y:S01]  /*3670*/  FMUL.FTZ R47, R47, R114 ;  /* 0x000000722f2f7220 */ /* 0x000fe20000410000 */
[----:B------:R-:W-:Y:S01]  /*3680*/  MUFU.EX2 R43, R43 ;  /* 0x0000002b002b7308 */ /* 0x000fe20000000800 */
[----:B------:R-:W-:Y:S01]  /*3690*/  FMUL.FTZ R59, R59, R42 ;  /* 0x0000002a3b3b7220 */ /* 0x000fe20000410000 */
[----:B-1----:R-:W-:Y:S01]  /*36a0*/  FADD.FTZ R38, -R39, 1 ;  /* 0x3f80000027267421 */ /* 0x002fe20000010100 */
[----:B------:R-:W-:Y:S01]  /*36b0*/  FMUL.FTZ R42, R30, -1.4426950216293334961 ;  /* 0xbfb8aa3b1e2a7820 */ /* 0x000fe20000410000 */
[----:B------:R-:W1:Y:S01]  /*36c0*/  MUFU.EX2 R41, R41 ;  /* 0x0000002900297308 */ /* 0x000e620000000800 */
[----:B--2---:R-:W-:Y:S01]  /*36d0*/  FADD.FTZ R45, R45, 1 ;  /* 0x3f8000002d2d7421 */ /* 0x004fe20000010000 */
[----:B------:R-:W-:-:S02]  /*36e0*/  FFMA.FTZ R57, R57, R38, 1 ;  /* 0x3f80000039397423 */ /* 0x000fc40000010026 */
[----:B------:R2:W3:Y:S01]  /*36f0*/  MUFU.EX2 R38, R46 ;  /* 0x0000002e00267308 */ /* 0x0004e20000000800 */
[----:B0-----:R-:W-:Y:S01]  /*3700*/  FADD.FTZ R49, R44, 1 ;  /* 0x3f8000002c317421 */ /* 0x001fe20000010000 */
[----:B------:R-:W-:Y:S02]  /*3710*/  FFMA.FTZ R44, R61, R47, R80 ;  /* 0x0000002f3d2c7223 */ /* 0x000fe40000010050 */
[----:B------:R0:W4:Y:S01]  /*3720*/  MUFU.RCP R48, R45 ;  /* 0x0000002d00307308 */ /* 0x0001220000001000 */
[----:B--2---:R-:W-:Y:S01]  /*3730*/  FMUL.FTZ R46, R56, R39 ;  /* 0x00000027382e7220 */ /* 0x004fe20000410000 */
[----:B-1----:R-:W-:-:S06]  /*3740*/  FADD.FTZ R41, R41, 1 ;  /* 0x3f80000029297421 */ /* 0x002fcc0000010000 */
[----:B------:R-:W1:Y:S01]  /*3750*/  MUFU.RCP R49, R49 ;  /* 0x0000003100317308 */ /* 0x000e620000001000 */
[----:B------:R-:W-:Y:S01]  /*3760*/  FMUL.FTZ R57, R46, R57 ;  /* 0x000000392e397220 */ /* 0x000fe20000410000 */
[----:B0-----:R-:W-:-:S06]  /*3770*/  FMUL.FTZ R45, R44, -1.4426950216293334961 ;  /* 0xbfb8aa3b2c2d7820 */ /* 0x001fcc0000410000 */
[----:B------:R3:W0:Y:S01]  /*3780*/  MUFU.EX2 R39, R50 ;  /* 0x0000003200277308 */ /* 0x0006220000000800 */
[----:B----4-:R-:W-:Y:S01]  /*3790*/  FADD.FTZ R51, -R48, 1 ;  /* 0x3f80000030337421 */ /* 0x010fe20000010100 */
[----:B------:R-:W-:Y:S02]  /*37a0*/  FMUL.FTZ R53, R53, R48 ;  /* 0x0000003035357220 */ /* 0x000fe40000410000 */
[----:B------:R2:W4:Y:S01]  /*37b0*/  MUFU.EX2 R46, R42 ;  /* 0x0000002a002e7308 */ /* 0x0005220000000800 */
[----:B------:R-:W-:Y:S01]  /*37c0*/  FFMA.FTZ R40, R40, R51, 1 ;  /* 0x3f80000028287423 */ /* 0x000fe20000010033 */
[----:B------:R-:W-:Y:S02]  /*37d0*/  SHF.L.U32 R51, R12, 0x10, RZ ;  /* 0x000000100c337819 */ /* 0x000fe400000006ff */
[----:B------:R-:W5:Y:S01]  /*37e0*/  MUFU.RCP R48, R41 ;  /* 0x0000002900307308 */ /* 0x000f620000001000 */
[----:B---3--:R-:W-:Y:S01]  /*37f0*/  FADD.FTZ R50, R38, 1 ;  /* 0x3f80000026327421 */ /* 0x008fe20000010000 */
[----:B------:R-:W-:Y:S01]  /*3800*/  FMUL.FTZ R53, R53, R40 ;  /* 0x0000002835357220 */ /* 0x000fe20000410000 */
[----:B-1----:R-:W-:Y:S01]  /*3810*/  FADD.FTZ R40, -R49, 1 ;  /* 0x3f80000031287421 */ /* 0x002fe20000010100 */
[----:B------:R-:W-:-:S03]  /*3820*/  FADD.FTZ R51, -R60, R51 ;  /* 0x000000333c337221 */ /* 0x000fc60000010100 */
[----:B------:R-:W-:Y:S01]  /*3830*/  FFMA.FTZ R117, R37, R40, 1 ;  /* 0x3f80000025757423 */ /* 0x000fe20000010028 */
[----:B------:R-:W1:Y:S01]  /*3840*/  MUFU.RCP R50, R50 ;  /* 0x0000003200327308 */ /* 0x000e620000001000 */
[----:B------:R-:W-:Y:S01]  /*3850*/  SHF.L.U32 R40, R107, 0x10, RZ ;  /* 0x000000106b287819 */ /* 0x000fe200000006ff */
[----:B--2---:R-:W-:Y:S01]  /*3860*/  FMUL.FTZ R42, R51, R114 ;  /* 0x00000072332a7220 */ /* 0x004fe20000410000 */
[----:B0-----:R-:W-:Y:S01]  /*3870*/  FADD.FTZ R51, R39, 1 ;  /* 0x3f80000027337421 */ /* 0x001fe20000010000 */
[----:B----4-:R-:W-:Y:S02]  /*3880*/  FADD.FTZ R55, R46, 1 ;  /* 0x3f8000002e377421 */ /* 0x010fe40000010000 */
[----:B------:R-:W-:Y:S01]  /*3890*/  FMUL.FTZ R40, R40, R49 ;  /* 0x0000003128287220 */ /* 0x000fe20000410000 */
[----:B------:R-:W-:Y:S01]  /*38a0*/  FADD.FTZ R49, R43, 1 ;  /* 0x3f8000002b317421 */ /* 0x000fe20000010000 */
[----:B------:R-:W-:Y:S01]  /*38b0*/  FFMA.FTZ R37, R78, R42, R81 ;  /* 0x0000002a4e257223 */ /* 0x000fe20000010051 */
[----:B------:R-:W-:Y:S01]  /*38c0*/  SHF.L.U32 R43, R7, 0x10, RZ ;  /* 0x00000010072b7819 */ /* 0x000fe200000006ff */
[----:B------:R-:W0:Y:S01]  /*38d0*/  MUFU.EX2 R45, R45 ;  /* 0x0000002d002d7308 */ /* 0x000e220000000800 */
[----:B-----5:R-:W-:Y:S01]  /*38e0*/  FADD.FTZ R56, -R48, 1 ;  /* 0x3f80000030387421 */ /* 0x020fe20000010100 */
[----:B------:R-:W-:Y:S01]  /*38f0*/  FMUL.FTZ R38, R37, -1.4426950216293334961 ;  /* 0xbfb8aa3b25267820 */ /* 0x000fe20000410000 */
[----:B------:R-:W-:Y:S01]  /*3900*/  FMUL.FTZ R117, R40, R117 ;  /* 0x0000007528757220 */ /* 0x000fe20000410000 */
[----:B------:R2:W3:Y:S01]  /*3910*/  MUFU.RCP R41, R49 ;  /* 0x0000003100297308 */ /* 0x0004e20000001000 */
[----:B------:R-:W-:Y:S01]  /*3920*/  FMUL.FTZ R48, R43, R48 ;  /* 0x000000302b307220 */ /* 0x000fe20000410000 */
[----:B------:R-:W-:Y:S01]  /*3930*/  FFMA.FTZ R39, R35, R56, 1 ;  /* 0x3f80000023277423 */ /* 0x000fe20000010038 */
[----:B------:R-:W-:Y:S01]  /*3940*/  SHF.L.U32 R40, R103, 0x10, RZ ;  /* 0x0000001067287819 */ /* 0x000fe200000006ff */
[----:B-1----:R-:W-:-:S04]  /*3950*/  FADD.FTZ R43, -R50, 1 ;  /* 0x3f800000322b7421 */ /* 0x002fc80000010100 */
[----:B------:R-:W1:Y:S01]  /*3960*/  MUFU.EX2 R38, R38 ;  /* 0x0000002600267308 */ /* 0x000e620000000800 */
[----:B------:R-:W-:Y:S01]  /*3970*/  FFMA.FTZ R26, R26, R43, 1 ;  /* 0x3f8000001a1a7423 */ /* 0x000fe2000001002b */
[----:B0-----:R-:W-:Y:S01]  /*3980*/  FADD.FTZ R45, R45, 1 ;  /* 0x3f8000002d2d7421 */ /* 0x001fe20000010000 */
[----:B--2---:R-:W-:Y:S01]  /*3990*/  FMUL.FTZ R49, R79, R50 ;  /* 0x000000324f317220 */ /* 0x004fe20000410000 */
[----:B------:R0:W2:Y:S01]  /*39a0*/  MUFU.RCP R35, R51 ;  /* 0x0000003300237308 */ /* 0x0000a20000001000 */
[----:B------:R-:W-:Y:S02]  /*39b0*/  SHF.L.U32 R50, R9, 0x10, RZ ;  /* 0x0000001009327819 */ /* 0x000fe400000006ff */
[----:B------:R-:W-:Y:S01]  /*39c0*/  FMUL.FTZ R26, R49, R26 ;  /* 0x0000001a311a7220 */ /* 0x000fe20000410000 */
[----:B---3--:R-:W-:-:S04]  /*39d0*/  FADD.FTZ R46, -R41, 1 ;  /* 0x3f800000292e7421 */ /* 0x008fc80000010100 */
[----:B------:R3:W4:Y:S01]  /*39e0*/  MUFU.RCP R43, R55 ;  /* 0x00000037002b7308 */ /* 0x0007220000001000 */
[----:B0-----:R-:W-:Y:S01]  /*39f0*/  FMUL.FTZ R51, R50, R41 ;  /* 0x0000002932337220 */ /* 0x001fe20000410000 */
[----:B-1----:R-:W-:Y:S01]  /*3a00*/  FADD.FTZ R38, R38, 1 ;  /* 0x3f80000026267421 */ /* 0x002fe20000010000 */
[----:B------:R-:W-:Y:S01]  /*3a10*/  FFMA.FTZ R46, R27, R46, 1 ;  /* 0x3f8000001b2e7423 */ /* 0x000fe2000001002e */
[----:B------:R-:W-:-:S03]  /*3a20*/  FMUL.FTZ R27, R48, R39 ;  /* 0x00000027301b7220 */ /* 0x000fc60000410000 */
[----:B------:R-:W-:Y:S01]  /*3a30*/  FMUL.FTZ R51, R51, R46 ;  /* 0x0000002e33337220 */ /* 0x000fe20000410000 */
[----:B------:R-:W0:Y:S01]  /*3a40*/  MUFU.RCP R45, R45 ;  /* 0x0000002d002d7308 */ /* 0x000e220000001000 */
[----:B------:R-:W-:Y:S01]  /*3a50*/  SHF.L.U32 R46, R11, 0x10, RZ ;  /* 0x000000100b2e7819 */ /* 0x000fe200000006ff */
[----:B--2---:R-:W-:Y:S01]  /*3a60*/  FADD.FTZ R39, -R35, 1 ;  /* 0x3f80000023277421 */ /* 0x004fe20000010100 */
[----:B---3--:R-:W-:-:S03]  /*3a70*/  SHF.L.U32 R55, R16, 0x10, RZ ;  /* 0x0000001010377819 */ /* 0x008fc600000006ff */
[----:B------:R-:W-:Y:S01]  /*3a80*/  FFMA.FTZ R28, R28, R39, 1 ;  /* 0x3f8000001c1c7423 */ /* 0x000fe20000010027 */
[----:B------:R-:W-:Y:S01]  /*3a90*/  FMUL.FTZ R39, R40, R35 ;  /* 0x0000002328277220 */ /* 0x000fe20000410000 */
[----:B------:R-:W1:Y:S01]  /*3aa0*/  MUFU.RCP R38, R38 ;  /* 0x0000002600267308 */ /* 0x000e620000001000 */
[----:B------:R-:W-:Y:S01]  /*3ab0*/  FADD.FTZ R55, -R60, R55 ;  /* 0x000000373c377221 */ /* 0x000fe20000010100 */
[----:B----4-:R-:W-:Y:S01]  /*3ac0*/  FADD.FTZ R41, -R43, 1 ;  /* 0x3f8000002b297421 */ /* 0x010fe20000010100 */
[----:B------:R-:W-:Y:S01]  /*3ad0*/  FMUL.FTZ R43, R46, R43 ;  /* 0x0000002b2e2b7220 */ /* 0x000fe20000410000 */
[----:B------:R-:W-:Y:S01]  /*3ae0*/  SHF.L.U32 R46, R101, 0x10, RZ ;  /* 0x00000010652e7819 */ /* 0x000fe200000006ff */
[----:B------:R-:W-:Y:S01]  /*3af0*/  FMUL.FTZ R28, R39, R28 ;  /* 0x0000001c271c7220 */ /* 0x000fe20000410000 */
[----:B------:R-:W-:Y:S01]  /*3b00*/  FFMA.FTZ R40, R30, R41, 1 ;  /* 0x3f8000001e287423 */ /* 0x000fe20000010029 */
[----:B------:R-:W-:Y:S02]  /*3b10*/  SHF.L.U32 R41, R98, 0x10, RZ ;  /* 0x0000001062297819 */ /* 0x000fe400000006ff */
[----:B------:R-:W-:Y:S01]  /*3b20*/  SHF.L.U32 R39, R13, 0x10, RZ ;  /* 0x000000100d277819 */ /* 0x000fe200000006ff */
[----:B0-----:R-:W-:-:S02]  /*3b30*/  FADD.FTZ R35, -R45, 1 ;  /* 0x3f8000002d237421 */ /* 0x001fc40000010100 */
[----:B------:R-:W-:Y:S02]  /*3b40*/  FADD.FTZ R41, -R60, R41 ;  /* 0x000000293c297221 */ /* 0x000fe40000010100 */
[----:B------:R-:W-:Y:S01]  /*3b50*/  FFMA.FTZ R30, R44, R35, 1 ;  /* 0x3f8000002c1e7423 */ /* 0x000fe20000010023 */
[----:B------:R-:W-:Y:S01]  /*3b60*/  FMUL.FTZ R35, R46, R45 ;  /* 0x0000002d2e237220 */ /* 0x000fe20000410000 */
[----:B------:R-:W-:Y:S01]  /*3b70*/  FMUL.FTZ R49, R41, R114 ;  /* 0x0000007229317220 */ /* 0x000fe20000410000 */
[----:B------:R-:W-:Y:S01]  /*3b80*/  SHF.L.U32 R41, R14, 0x10, RZ ;  /* 0x000000100e297819 */ /* 0x000fe200000006ff */
[----:B------:R-:W-:Y:S01]  /*3b90*/  FMUL.FTZ R45, R43, R40 ;  /* 0x000000282b2d7220 */ /* 0x000fe20000410000 */
[----:B-1----:R-:W-:Y:S01]  /*3ba0*/  FADD.FTZ R40, -R38, 1 ;  /* 0x3f80000026287421 */ /* 0x002fe20000010100 */
[----:B------:R-:W-:Y:S01]  /*3bb0*/  FMUL.FTZ R38, R39, R38 ;  /* 0x0000002627267220 */ /* 0x000fe20000410000 */
[----:B------:R-:W-:Y:S01]  /*3bc0*/  FMUL.FTZ R30, R35, R30 ;  /* 0x0000001e231e7220 */ /* 0x000fe20000410000 */
[----:B------:R-:W-:Y:S01]  /*3bd0*/  FADD.FTZ R41, -R60, R41 ;  /* 0x000000293c297221 */ /* 0x000fe20000010100 */
[----:B------:R-:W-:Y:S01]  /*3be0*/  FFMA.FTZ R37, R37, R40, 1 ;  /* 0x3f80000025257423 */ /* 0x000fe20000010028 */
[----:B------:R-:W-:-:S02]  /*3bf0*/  FFMA.FTZ R40, R61, R49, R80 ;  /* 0x000000313d287223 */ /* 0x000fc40000010050 */
[----:B------:R-:W-:Y:S01]  /*3c00*/  FMUL.FTZ R46, R41, R114 ;  /* 0x00000072292e7220 */ /* 0x000fe20000410000 */
[----:B------:R-:W-:Y:S01]  /*3c10*/  FMUL.FTZ R35, R38, R37 ;  /* 0x0000002526237220 */ /* 0x000fe20000410000 */
[----:B------:R-:W-:Y:S01]  /*3c20*/  SHF.L.U32 R37, R96, 0x10, RZ ;  /* 0x0000001060257819 */ /* 0x000fe200000006ff */
[----:B------:R-:W-:Y:S01]  /*3c30*/  FMUL.FTZ R44, R40, -1.4426950216293334961 ;  /* 0xbfb8aa3b282c7820 */ /* 0x000fe20000410000 */
[----:B------:R-:W-:-:S03]  /*3c40*/  FFMA.FTZ R41, R78, R46, R81 ;  /* 0x0000002e4e297223 */ /* 0x000fc60000010051 */
[----:B------:R-:W-:Y:S01]  /*3c50*/  FADD.FTZ R43, -R60, R37 ;  /* 0x000000253c2b7221 */ /* 0x000fe20000010100 */
[----:B------:R-:W-:Y:S01]  /*3c60*/  FMUL.FTZ R37, R41, -1.4426950216293334961 ;  /* 0xbfb8aa3b29257820 */ /* 0x000fe20000410000 */
[----:B------:R-:W0:Y:S02]  /*3c70*/  MUFU.EX2 R44, R44 ;  /* 0x0000002c002c7308 */ /* 0x000e240000000800 */
[----:B------:R-:W-:-:S03]  /*3c80*/  FMUL.FTZ R43, R43, R114 ;  /* 0x000000722b2b7220 */ /* 0x000fc60000410000 */
[----:B------:R-:W1:Y:S01]  /*3c90*/  MUFU.EX2 R37, R37 ;  /* 0x0000002500257308 */ /* 0x000e620000000800 */
[----:B------:R-:W-:-:S04]  /*3ca0*/  FFMA.FTZ R38, R61, R43, R80 ;  /* 0x0000002b3d267223 */ /* 0x000fc80000010050 */
[----:B------:R-:W-:-:S04]  /*3cb0*/  FMUL.FTZ R56, R38, -1.4426950216293334961 ;  /* 0xbfb8aa3b26387820 */ /* 0x000fc80000410000 */
[----:B------:R2:W3:Y:S01]  /*3cc0*/  MUFU.EX2 R48, R56 ;  /* 0x0000003800307308 */ /* 0x0004e20000000800 */
[----:B0-----:R-:W-:Y:S01]  /*3cd0*/  FADD.FTZ R39, R44, 1 ;  /* 0x3f8000002c277421 */ /* 0x001fe20000010000 */
[----:B------:R-:W-:Y:S01]  /*3ce0*/  FMUL.FTZ R44, R55, R114 ;  /* 0x00000072372c7220 */ /* 0x000fe20000410000 */
[----:B-1----:R-:W-:-:S03]  /*3cf0*/  FADD.FTZ R50, R37, 1 ;  /* 0x3f80000025327421 */ /* 0x002fc60000010000 */
[----:B------:R-:W-:Y:S01]  /*3d00*/  FFMA.FTZ R37, R78, R44, R81 ;  /* 0x0000002c4e257223 */ /* 0x000fe20000010051 */
[----:B------:R-:W0:Y:S01]  /*3d10*/  MUFU.RCP R39, R39 ;  /* 0x0000002700277308 */ /* 0x000e220000001000 */
[----:B--2---:R-:W-:Y:S02]  /*3d20*/  SHF.L.U32 R56, R99, 0x10, RZ ;  /* 0x0000001063387819 */ /* 0x004fe400000006ff */
[----:B------:R-:W-:Y:S01]  /*3d30*/  FMUL.FTZ R55, R37, -1.4426950216293334961 ;  /* 0xbfb8aa3b25377820 */ /* 0x000fe20000410000 */
[----:B---3--:R-:W-:-:S04]  /*3d40*/  FADD.FTZ R48, R48, 1 ;  /* 0x3f80000030307421 */ /* 0x008fc80000010000 */
[----:B------:R-:W1:Y:S08]  /*3d50*/  MUFU.RCP R50, R50 ;  /* 0x0000003200327308 */ /* 0x000e700000001000 */
[----:B------:R-:W2:Y:S01]  /*3d60*/  MUFU.EX2 R55, R55 ;  /* 0x0000003700377308 */ /* 0x000ea20000000800 */
[----:B0-----:R-:W-:Y:S01]  /*3d70*/  FADD.FTZ R79, -R39, 1 ;  /* 0x3f800000274f7421 */ /* 0x001fe20000010100 */
[----:B------:R-:W-:-:S02]  /*3d80*/  FMUL.FTZ R39, R56, R39 ;  /* 0x0000002738277220 */ /* 0x000fc40000410000 */
[----:B------:R-:W0:Y:S01]  /*3d90*/  MUFU.RCP R48, R48 ;  /* 0x0000003000307308 */ /* 0x000e220000001000 */
[----:B------:R-:W-:Y:S01]  /*3da0*/  FFMA.FTZ R40, R40, R79, 1 ;  /* 0x3f80000028287423 */ /* 0x000fe2000001004f */
[----:B------:R-:W-:Y:S01]  /*3db0*/  SHF.L.U32 R79, R15, 0x10, RZ ;  /* 0x000000100f4f7819 */ /* 0x000fe200000006ff */
[----:B-1----:R-:W-:Y:S02]  /*3dc0*/  FADD.FTZ R56, -R50, 1 ;  /* 0x3f80000032387421 */ /* 0x002fe40000010100 */
[----:B------:R-:W-:Y:S02]  /*3dd0*/  FMUL.FTZ R40, R39, R40 ;  /* 0x0000002827287220 */ /* 0x000fe40000410000 */
[----:B------:R-:W-:Y:S01]  /*3de0*/  FMUL.FTZ R50, R79, R50 ;  /* 0x000000324f327220 */ /* 0x000fe20000410000 */
[----:B------:R-:W-:Y:S01]  /*3df0*/  SHF.L.U32 R39, R94, 0x10, RZ ;  /* 0x000000105e277819 */ /* 0x000fe200000006ff */
[----:B------:R-:W-:Y:S01]  /*3e00*/  FFMA.FTZ R41, R41, R56, 1 ;  /* 0x3f80000029297423 */ /* 0x000fe20000010038 */
[----:B--2---:R-:W-:-:S03]  /*3e10*/  FADD.FTZ R56, R55, 1 ;  /* 0x3f80000037387421 */ /* 0x004fc60000010000 */
[----:B------:R-:W-:Y:S01]  /*3e20*/  FADD.FTZ R39, -R60, R39 ;  /* 0x000000273c277221 */ /* 0x000fe20000010100 */
[----:B------:R-:W1:Y:S01]  /*3e30*/  MUFU.RCP R55, R56 ;  /* 0x0000003800377308 */ /* 0x000e620000001000 */
[----:B------:R-:W-:Y:S01]  /*3e40*/  FMUL.FTZ R41, R50, R41 ;  /* 0x0000002932297220 */ /* 0x000fe20000410000 */
[----:B0-----:R-:W-:Y:S01]  /*3e50*/  FADD.FTZ R79, -R48, 1 ;  /* 0x3f800000304f7421 */ /* 0x001fe20000010100 */
[----:B------:R-:W-:-:S03]  /*3e60*/  FMUL.FTZ R39, R39, R114 ;  /* 0x0000007227277220 */ /* 0x000fc60000410000 */
[----:B------:R-:W-:Y:S01]  /*3e70*/  FFMA.FTZ R38, R38, R79, 1 ;  /* 0x3f80000026267423 */ /* 0x000fe2000001004f */
[----:B------:R-:W-:-:S05]  /*3e80*/  SHF.L.U32 R79, R97, 0x10, RZ ;  /* 0x00000010614f7819 */ /* 0x000fca00000006ff */
[----:B------:R-:W-:Y:S01]  /*3e90*/  FMUL.FTZ R79, R79, R48 ;  /* 0x000000304f4f7220 */ /* 0x000fe20000410000 */
[----:B------:R-:W-:-:S03]  /*3ea0*/  SHF.L.U32 R48, R17, 0x10, RZ ;  /* 0x0000001011307819 */ /* 0x000fc600000006ff */
[----:B------:R-:W-:Y:S02]  /*3eb0*/  FMUL.FTZ R38, R79, R38 ;  /* 0x000000264f267220 */ /* 0x000fe40000410000 */
[----:B-1----:R-:W-:Y:S01]  /*3ec0*/  FMUL.FTZ R48, R48, R55 ;  /* 0x0000003730307220 */ /* 0x002fe20000410000 */
[----:B------:R-:W-:-:S04]  /*3ed0*/  FADD.FTZ R55, -R55, 1 ;  /* 0x3f80000037377421 */ /* 0x000fc80000010100 */
[----:B------:R-:W-:Y:S01]  /*3ee0*/  FFMA.FTZ R37, R37, R55, 1 ;  /* 0x3f80000025257423 */ /* 0x000fe20000010037 */
[----:B------:R-:W-:-:S03]  /*3ef0*/  FMUL.FTZ R55, R61, R52 ;  /* 0x000000343d377220 */ /* 0x000fc60000410000 */
[----:B------:R-:W-:Y:S01]  /*3f00*/  FMUL.FTZ R37, R48, R37 ;  /* 0x0000002530257220 */ /* 0x000fe20000410000 */
[----:B------:R-:W-:-:S04]  /*3f10*/  FMUL.FTZ R48, R78, R54 ;  /* 0x000000364e307220 */ /* 0x000fc80000410000 */
[----:B------:R-:W-:Y:S01]  /*3f20*/  FFMA.FTZ R79, R25, R48, RZ ;  /* 0x00000030194f7223 */ /* 0x000fe200000100ff */
[----:B------:R-:W-:Y:S01]  /*3f30*/  FADD.FTZ R56, RZ, R48 ;  /* 0x00000030ff387221 */ /* 0x000fe20000010000 */
[----:B------:R-:W-:Y:S02]  /*3f40*/  FFMA.FTZ R48, R61, R39, R80 ;  /* 0x000000273d307223 */ /* 0x000fe40000010050 */
[----:B------:R-:W-:Y:S01]  /*3f50*/  FFMA.FTZ R79, R24, R55, R79 ;  /* 0x00000037184f7223 */ /* 0x000fe2000001004f */
[----:B------:R-:W-:Y:S01]  /*3f60*/  FADD.FTZ R56, R55, R56 ;  /* 0x0000003837387221 */ /* 0x000fe20000010000 */
[----:B------:R-:W-:Y:S01]  /*3f70*/  FMUL.FTZ R125, R48, -1.4426950216293334961 ;  /* 0xbfb8aa3b307d7820 */ /* 0x000fe20000410000 */
[----:B------:R-:W-:Y:S01]  /*3f80*/  FFMA.FTZ R55, R25, R54, RZ ;  /* 0x0000003619377223 */ /* 0x000fe200000100ff */
[----:B------:R-:W-:Y:S01]  /*3f90*/  SHF.L.U32 R25, R95, 0x10, RZ ;  /* 0x000000105f197819 */ /* 0x000fe200000006ff */
[----:B------:R-:W-:Y:S02]  /*3fa0*/  FADD.FTZ R54, RZ, R54 ;  /* 0x00000036ff367221 */ /* 0x000fe40000010000 */
[-C--:B------:R-:W-:Y:S01]  /*3fb0*/  FFMA.FTZ R55, R62, R123.reuse, R55 ;  /* 0x0000007b3e377223 */ /* 0x080fe20000010037 */
[----:B------:R-:W0:Y:S01]  /*3fc0*/  MUFU.EX2 R125, R125 ;  /* 0x0000007d007d7308 */ /* 0x000e220000000800 */
[----:B------:R-:W-:Y:S01]  /*3fd0*/  FADD.FTZ R54, R54, R123 ;  /* 0x0000007b36367221 */ /* 0x000fe20000010000 */
[----:B------:R-:W-:Y:S01]  /*3fe0*/  FMUL.FTZ R123, R78, R123 ;  /* 0x0000007b4e7b7220 */ /* 0x000fe20000410000 */
[----:B------:R-:W-:-:S02]  /*3ff0*/  FFMA.FTZ R55, R122, R59, R55 ;  /* 0x0000003b7a377223 */ /* 0x000fc40000010037 */
[----:B------:R-:W-:Y:S01]  /*4000*/  FADD.FTZ R54, R54, R59 ;  /* 0x0000003b36367221 */ /* 0x000fe20000010000 */
[----:B------:R-:W-:Y:S01]  /*4010*/  FFMA.FTZ R79, R62, R123, R79 ;  /* 0x0000007b3e4f7223 */ /* 0x000fe2000001004f */
[----:B------:R-:W-:Y:S01]  /*4020*/  FADD.FTZ R56, R56, R123 ;  /* 0x0000007b38387221 */ /* 0x000fe20000010000 */
[----:B------:R-:W-:Y:S01]  /*4030*/  FFMA.FTZ R123, R24, R52, RZ ;  /* 0x00000034187b7223 */ /* 0x000fe200000100ff */
[----:B------:R-:W-:Y:S01]  /*4040*/  FADD.FTZ R52, RZ, R52 ;  /* 0x00000034ff347221 */ /* 0x000fe20000010000 */
[----:B------:R-:W-:Y:S01]  /*4050*/  FMUL.FTZ R59, R78, R59 ;  /* 0x0000003b4e3b7220 */ /* 0x000fe20000410000 */
[----:B------:R-:W-:Y:S01]  /*4060*/  FADD.FTZ R54, R54, R53 ;  /* 0x0000003536367221 */ /* 0x000fe20000010000 */
[-C--:B------:R-:W-:Y:S01]  /*4070*/  FFMA.FTZ R123, R58, R63.reuse, R123 ;  /* 0x0000003f3a7b7223 */ /* 0x080fe2000001007b */
[----:B------:R-:W-:Y:S01]  /*4080*/  FADD.FTZ R52, R52, R63 ;  /* 0x0000003f34347221 */ /* 0x000fe20000010000 */
[----:B0-----:R-:W-:Y:S01]  /*4090*/  FADD.FTZ R50, R125, 1 ;  /* 0x3f8000007d327421 */ /* 0x001fe20000010000 */
[C---:B------:R-:W-:Y:S01]  /*40a0*/  FMUL.FTZ R63, R61.reuse, R63 ;  /* 0x0000003f3d3f7220 */ /* 0x040fe20000410000 */
[-C--:B------:R-:W-:Y:S01]  /*40b0*/  FFMA.FTZ R123, R116, R57.reuse, R123 ;  /* 0x00000039747b7223 */ /* 0x080fe2000001007b */
[----:B------:R-:W-:Y:S01]  /*40c0*/  FADD.FTZ R52, R52, R57 ;  /* 0x0000003934347221 */ /* 0x000fe20000010000 */
[----:B------:R-:W-:Y:S01]  /*40d0*/  FMUL.FTZ R57, R61, R57 ;  /* 0x000000393d397220 */ /* 0x000fe20000410000 */
[----:B------:R-:W-:Y:S01]  /*40e0*/  FFMA.FTZ R58, R58, R63, R79 ;  /* 0x0000003f3a3a7223 */ /* 0x000fe2000001004f */
[----:B------:R-:W0:Y:S01]  /*40f0*/  MUFU.RCP R50, R50 ;  /* 0x0000003200327308 */ /* 0x000e220000001000 */
[----:B------:R-:W-:Y:S01]  /*4100*/  SHF.L.U32 R79, R19, 0x10, RZ ;  /* 0x00000010134f7819 */ /* 0x000fe200000006ff */
[----:B------:R-:W-:Y:S01]  /*4110*/  FADD.FTZ R56, R63, R56 ;  /* 0x000000383f387221 */ /* 0x000fe20000010000 */
[----:B------:R-:W-:Y:S01]  /*4120*/  FFMA.FTZ R122, R122, R59, R58 ;  /* 0x0000003b7a7a7223 */ /* 0x000fe2000001003a */
[-C--:B------:R-:W-:Y:S01]  /*4130*/  FFMA.FTZ R55, R124, R53.reuse, R55 ;  /* 0x000000357c377223 */ /* 0x080fe20000010037 */
[----:B------:R-:W-:Y:S01]  /*4140*/  FMUL.FTZ R53, R78, R53 ;  /* 0x000000354e357220 */ /* 0x000fe20000410000 */
[----:B------:R-:W-:Y:S01]  /*4150*/  FADD.FTZ R56, R56, R59 ;  /* 0x0000003b38387221 */ /* 0x000fe20000010000 */
[----:B------:R-:W-:Y:S01]  /*4160*/  FFMA.FTZ R116, R116, R57, R122 ;  /* 0x0000003974747223 */ /* 0x000fe2000001007a */
[----:B------:R-:W-:Y:S01]  /*4170*/  SHF.L.U32 R122, R21, 0x10, RZ ;  /* 0x00000010157a7819 */ /* 0x000fe200000006ff */
[----:B------:R-:W-:Y:S01]  /*4180*/  FFMA.FTZ R55, R34, R27, R55 ;  /* 0x0000001b22377223 */ /* 0x000fe20000010037 */
[----:B------:R-:W-:Y:S01]  /*4190*/  FADD.FTZ R56, R57, R56 ;  /* 0x0000003839387221 */ /* 0x000fe20000010000 */
[----:B------:R-:W-:Y:S01]  /*41a0*/  FFMA.FTZ R124, R124, R53, R116 ;  /* 0x000000357c7c7223 */ /* 0x000fe20000010074 */
[----:B------:R-:W-:Y:S01]  /*41b0*/  SHF.L.U32 R116, R91, 0x10, RZ ;  /* 0x000000105b747819 */ /* 0x000fe200000006ff */
[----:B------:R-:W-:Y:S01]  /*41c0*/  FADD.FTZ R54, R54, R27 ;  /* 0x0000001b36367221 */ /* 0x000fe20000010000 */
[----:B------:R-:W-:Y:S01]  /*41d0*/  FADD.FTZ R56, R56, R53 ;  /* 0x0000003538387221 */ /* 0x000fe20000010000 */
[----:B------:R-:W-:Y:S01]  /*41e0*/  FADD.FTZ R53, R52, R117 ;  /* 0x0000007534357221 */ /* 0x000fe20000010000 */
[-C--:B------:R-:W-:Y:S01]  /*41f0*/  FFMA.FTZ R52, R36, R117.reuse, R123 ;  /* 0x0000007524347223 */ /* 0x080fe2000001007b */
[----:B------:R-:W-:Y:S01]  /*4200*/  FMUL.FTZ R117, R61, R117 ;  /* 0x000000753d757220 */ /* 0x000fe20000410000 */
[----:B0-----:R-:W-:Y:S01]  /*4210*/  FADD.FTZ R125, -R50, 1 ;  /* 0x3f800000327d7421 */ /* 0x001fe20000010100 */
[----:B------:R-:W-:Y:S01]  /*4220*/  FMUL.FTZ R25, R25, R50 ;  /* 0x0000003219197220 */ /* 0x000fe20000410000 */
[----:B------:R-:W-:Y:S01]  /*4230*/  FADD.FTZ R53, R53, R26 ;  /* 0x0000001a35357221 */ /* 0x000fe20000010000 */
[----:B------:R-:W-:Y:S01]  /*4240*/  FFMA.FTZ R123, R36, R117, R124 ;  /* 0x00000075247b7223 */ /* 0x000fe2000001007c */
[----:B------:R-:W-:Y:S01]  /*4250*/  FFMA.FTZ R48, R48, R125, 1 ;  /* 0x3f80000030307423 */ /* 0x000fe2000001007d */
[----:B------:R-:W-:Y:S01]  /*4260*/  SHF.L.U32 R125, R18, 0x10, RZ ;  /* 0x00000010127d7819 */ /* 0x000fe200000006ff */
[----:B------:R-:W-:Y:S01]  /*4270*/  FFMA.FTZ R52, R33, R26, R52 ;  /* 0x0000001a21347223 */ /* 0x000fe20000010034 */
[----:B------:R-:W-:Y:S01]  /*4280*/  SHF.L.U32 R36, R23, 0x10, RZ ;  /* 0x0000001017247819 */ /* 0x000fe200000006ff */
[----:B------:R-:W-:Y:S01]  /*4290*/  FMUL.FTZ R48, R25, R48 ;  /* 0x0000003019307220 */ /* 0x000fe20000410000 */
[----:B------:R-:W-:Y:S01]  /*42a0*/  FADD.FTZ R54, R54, R51 ;  /* 0x0000003336367221 */ /* 0x000fe20000010000 */
[----:B------:R-:W-:Y:S01]  /*42b0*/  FADD.FTZ R125, -R60, R125 ;  /* 0x0000007d3c7d7221 */ /* 0x000fe20000010100 */
[-C--:B------:R-:W-:Y:S01]  /*42c0*/  FFMA.FTZ R55, R32, R51.reuse, R55 ;  /* 0x0000003320377223 */ /* 0x080fe20000010037 */
[----:B------:R-:W-:Y:S01]  /*42d0*/  FMUL.FTZ R51, R78, R51 ;  /* 0x000000334e337220 */ /* 0x000fe20000410000 */
[----:B------:R-:W-:Y:S01]  /*42e0*/  FADD.FTZ R53, R53, R28 ;  /* 0x0000001c35357221 */ /* 0x000fe20000010000 */
[----:B------:R-:W-:Y:S01]  /*42f0*/  FMUL.FTZ R25, R125, R114 ;  /* 0x000000727d197220 */ /* 0x000fe20000410000 */
[----:B------:R-:W-:Y:S01]  /*4300*/  FFMA.FTZ R52, R31, R28, R52 ;  /* 0x0000001c1f347223 */ /* 0x000fe20000010034 */
[----:B------:R-:W-:Y:S01]  /*4310*/  FADD.FTZ R54, R54, R45 ;  /* 0x0000002d36367221 */ /* 0x000fe20000010000 */
[----:B------:R-:W-:Y:S01]  /*4320*/  FFMA.FTZ R55, R29, R45, R55 ;  /* 0x0000002d1d377223 */ /* 0x000fe20000010037 */
[C---:B------:R-:W-:Y:S01]  /*4330*/  FFMA.FTZ R50, R78.reuse, R25, R81 ;  /* 0x000000194e327223 */ /* 0x040fe20000010051 */
[----:B------:R-:W-:Y:S01]  /*4340*/  FMUL.FTZ R45, R78, R45 ;  /* 0x0000002d4e2d7220 */ /* 0x000fe20000410000 */
[----:B------:R-:W-:Y:S01]  /*4350*/  FFMA.FTZ R52, R47, R30, R52 ;  /* 0x0000001e2f347223 */ /* 0x000fe20000010034 */
[----:B------:R-:W-:Y:S01]  /*4360*/  FADD.FTZ R53, R53, R30 ;  /* 0x0000001e35357221 */ /* 0x000fe20000010000 */
[----:B------:R-:W-:Y:S01]  /*4370*/  FMUL.FTZ R125, R50, -1.4426950216293334961 ;  /* 0xbfb8aa3b327d7820 */ /* 0x000fe20000410000 */
[----:B------:R-:W-:Y:S01]  /*4380*/  FADD.FTZ R54, R54, R35 ;  /* 0x0000002336367221 */ /* 0x000fe20000010000 */
[-C--:B------:R-:W-:Y:S01]  /*4390*/  FFMA.FTZ R55, R42, R35.reuse, R55 ;  /* 0x000000232a377223 */ /* 0x080fe20000010037 */
[----:B------:R-:W-:Y:S01]  /*43a0*/  FMUL.FTZ R35, R78, R35 ;  /* 0x000000234e237220 */ /* 0x000fe20000410000 */
[----:B------:R-:W-:Y:S01]  /*43b0*/  FADD.FTZ R53, R53, R40 ;  /* 0x0000002835357221 */ /* 0x000fe20000010000 */
[-C--:B------:R-:W-:Y:S01]  /*43c0*/  FFMA.FTZ R52, R49, R40.reuse, R52 ;  /* 0x0000002831347223 */ /* 0x080fe20000010034 */
[----:B------:R-:W0:Y:S01]  /*43d0*/  MUFU.EX2 R125, R125 ;  /* 0x0000007d007d7308 */ /* 0x000e220000000800 */
[----:B------:R-:W-:Y:S01]  /*43e0*/  FMUL.FTZ R40, R61, R40 ;  /* 0x000000283d287220 */ /* 0x000fe20000410000 */
[----:B------:R-:W-:Y:S01]  /*43f0*/  FADD.FTZ R53, R53, R38 ;  /* 0x0000002635357221 */ /* 0x000fe20000010000 */
[-C--:B------:R-:W-:Y:S01]  /*4400*/  FFMA.FTZ R52, R43, R38.reuse, R52 ;  /* 0x000000262b347223 */ /* 0x080fe20000010034 */
[----:B------:R-:W-:Y:S01]  /*4410*/  FMUL.FTZ R38, R61, R38 ;  /* 0x000000263d267220 */ /* 0x000fe20000410000 */
[----:B------:R-:W-:Y:S01]  /*4420*/  FFMA.FTZ R55, R46, R41, R55 ;  /* 0x000000292e377223 */ /* 0x000fe20000010037 */
[----:B------:R-:W-:Y:S01]  /*4430*/  FADD.FTZ R54, R54, R41 ;  /* 0x0000002936367221 */ /* 0x000fe20000010000 */
[----:B------:R-:W-:Y:S01]  /*4440*/  FFMA.FTZ R52, R39, R48, R52 ;  /* 0x0000003027347223 */ /* 0x000fe20000010034 */
[----:B------:R-:W-:Y:S01]  /*4450*/  FADD.FTZ R53, R53, R48 ;  /* 0x0000003035357221 */ /* 0x000fe20000010000 */
[----:B0-----:R-:W-:Y:S01]  /*4460*/  FADD.FTZ R62, R125, 1 ;  /* 0x3f8000007d3e7421 */ /* 0x001fe20000010000 */
[----:B------:R-:W-:-:S05]  /*4470*/  SHF.L.U32 R125, R92, 0x10, RZ ;  /* 0x000000105c7d7819 */ /* 0x000fca00000006ff */
[----:B------:R-:W0:Y:S01]  /*4480*/  MUFU.RCP R62, R62 ;  /* 0x0000003e003e7308 */ /* 0x000e220000001000 */
[----:B------:R-:W-:Y:S01]  /*4490*/  FADD.FTZ R125, -R60, R125 ;  /* 0x0000007d3c7d7221 */ /* 0x000fe20000010100 */
[----:B0-----:R-:W-:Y:S01]  /*44a0*/  FMUL.FTZ R24, R79, R62 ;  /* 0x0000003e4f187220 */ /* 0x001fe20000410000 */
[----:B------:R-:W-:-:S04]  /*44b0*/  FADD.FTZ R79, -R62, 1 ;  /* 0x3f8000003e4f7421 */ /* 0x000fc80000010100 */
[----:B------:R-:W-:-:S04]  /*44c0*/  FFMA.FTZ R79, R50, R79, 1 ;  /* 0x3f800000324f7423 */ /* 0x000fc8000001004f */
[----:B------:R-:W-:Y:S01]  /*44d0*/  FMUL.FTZ R62, R24, R79 ;  /* 0x0000004f183e7220 */ /* 0x000fe20000410000 */
[----:B------:R-:W-:Y:S01]  /*44e0*/  FMUL.FTZ R79, R125, R114 ;  /* 0x000000727d4f7220 */ /* 0x000fe20000410000 */
[----:B------:R-:W-:-:S03]  /*44f0*/  SHF.L.U32 R125, R93, 0x10, RZ ;  /* 0x000000105d7d7819 */ /* 0x000fc600000006ff */
[----:B------:R-:W-:-:S04]  /*4500*/  FFMA.FTZ R24, R61, R79, R80 ;  /* 0x0000004f3d187223 */ /* 0x000fc80000010050 */
[----:B------:R-:W-:-:S06]  /*4510*/  FMUL.FTZ R63, R24, -1.4426950216293334961 ;  /* 0xbfb8aa3b183f7820 */ /* 0x000fcc0000410000 */
[----:B------:R-:W0:Y:S02]  /*4520*/  MUFU.EX2 R63, R63 ;  /* 0x0000003f003f7308 */ /* 0x000e240000000800 */
        /* <DEDUP_REMOVED lines=8> */
[----:B------:R-:W-:-:S03]  /*45b0*/  FMUL.FTZ R58, R63, R114 ;  /* 0x000000723f3a7220 */ /* 0x000fc60000410000 */
[----:B------:R-:W-:Y:S01]  /*45c0*/  FFMA.FTZ R52, R79, R50, R52 ;  /* 0x000000324f347223 */ /* 0x000fe20000010034 */
[----:B------:R-:W-:Y:S01]  /*45d0*/  FFMA.FTZ R24, R78, R58, R81 ;  /* 0x0000003a4e187223 */ /* 0x000fe20000010051 */
[----:B------:R-:W-:-:S03]  /*45e0*/  FADD.FTZ R53, R53, R50 ;  /* 0x0000003235357221 */ /* 0x000fc60000010000 */
        /* <DEDUP_REMOVED lines=19> */
[----:B------:R-:W-:-:S05]  /*4720*/  SHF.L.U32 R24, R22, 0x10, RZ ;  /* 0x0000001016187819 */ /* 0x000fca00000006ff */
[----:B------:R-:W-:Y:S01]  /*4730*/  FADD.FTZ R122, -R60, R24 ;  /* 0x000000183c7a7221 */ /* 0x000fe20000010100 */
[----:B------:R-:W-:-:S03]  /*4740*/  FMUL.FTZ R24, R116, R125 ;  /* 0x0000007d74187220 */ /* 0x000fc60000410000 */
[----:B------:R-:W-:-:S04]  /*4750*/  FMUL.FTZ R57, R122, R114 ;  /* 0x000000727a397220 */ /* 0x000fc80000410000 */
[----:B------:R-:W-:-:S04]  /*4760*/  FFMA.FTZ R116, R78, R57, R81 ;  /* 0x000000394e747223 */ /* 0x000fc80000010051 */
[----:B------:R-:W-:-:S06]  /*4770*/  FMUL.FTZ R125, R116, -1.4426950216293334961 ;  /* 0xbfb8aa3b747d7820 */ /* 0x000fcc0000410000 */
[----:B------:R-:W0:Y:S02]  /*4780*/  MUFU.EX2 R125, R125 ;  /* 0x0000007d007d7308 */ /* 0x000e240000000800 */
[----:B0-----:R-:W-:Y:S01]  /*4790*/  FADD.FTZ R122, R125, 1 ;  /* 0x3f8000007d7a7421 */ /* 0x001fe20000010000 */
[----:B------:R-:W-:-:S05]  /*47a0*/  SHF.L.U32 R125, R88, 0x10, RZ ;  /* 0x00000010587d7819 */ /* 0x000fca00000006ff */
[----:B------:R-:W0:Y:S01]  /*47b0*/  MUFU.RCP R122, R122 ;  /* 0x0000007a007a7308 */ /* 0x000e220000001000 */
[----:B------:R-:W-:Y:S01]  /*47c0*/  FADD.FTZ R125, -R60, R125 ;  /* 0x0000007d3c7d7221 */ /* 0x000fe20000010100 */
[----:B0-----:R-:W-:Y:S01]  /*47d0*/  FADD.FTZ R124, -R122, 1 ;  /* 0x3f8000007a7c7421 */ /* 0x001fe20000010100 */
[----:B------:R-:W-:Y:S01]  /*47e0*/  FMUL.FTZ R36, R36, R122 ;  /* 0x0000007a24247220 */ /* 0x000fe20000410000 */
[----:B------:R-:W-:Y:S02]  /*47f0*/  FADD.FTZ R122, R117, R56 ;  /* 0x00000038757a7221 */ /* 0x000fe40000010000 */
[----:B------:R-:W-:Y:S01]  /*4800*/  FFMA.FTZ R124, R116, R124, 1 ;  /* 0x3f800000747c7423 */ /* 0x000fe2000001007c */
[----:B------:R-:W-:-:S03]  /*4810*/  FMUL.FTZ R116, R125, R114 ;  /* 0x000000727d747220 */ /* 0x000fc60000410000 */
[----:B------:R-:W-:Y:S01]  /*4820*/  FMUL.FTZ R36, R36, R124 ;  /* 0x0000007c24247220 */ /* 0x000fe20000410000 */
[----:B------:R-:W-:Y:S01]  /*4830*/  FFMA.FTZ R117, R61, R116, R80 ;  /* 0x000000743d757223 */ /* 0x000fe20000010050 */
[----:B------:R-:W-:Y:S01]  /*4840*/  FMUL.FTZ R124, R78, R27 ;  /* 0x0000001b4e7c7220 */ /* 0x000fe20000410000 */
[----:B------:R-:W-:Y:S02]  /*4850*/  SHF.L.U32 R27, R89, 0x10, RZ ;  /* 0x00000010591b7819 */ /* 0x000fe400000006ff */
[----:B------:R-:W-:Y:S01]  /*4860*/  FMUL.FTZ R125, R117, -1.4426950216293334961 ;  /* 0xbfb8aa3b757d7820 */ /* 0x000fe20000410000 */
[----:B------:R-:W-:Y:S01]  /*4870*/  FFMA.FTZ R34, R34, R124, R123 ;  /* 0x0000007c22227223 */ /* 0x000fe2000001007b */
        /* <DEDUP_REMOVED lines=9> */
[----:B------:R-:W-:Y:S01]  /*4910*/  FMUL.FTZ R123, R61, R26 ;  /* 0x0000001a3d7b7220 */ /* 0x000fe20000410000 */
[----:B------:R-:W-:Y:S01]  /*4920*/  FADD.FTZ R117, -R60, R117 ;  /* 0x000000753c757221 */ /* 0x000fe20000010100 */
[----:B------:R-:W-:Y:S02]  /*4930*/  SHF.L.U32 R26, R65, 0x10, RZ ;  /* 0x00000010411a7819 */ /* 0x000fe400000006ff */
[----:B------:R-:W-:Y:S01]  /*4940*/  FFMA.FTZ R33, R33, R123, R34 ;  /* 0x0000007b21217223 */ /* 0x000fe20000010022 */
[----:B------:R-:W-:Y:S01]  /*4950*/  FMUL.FTZ R56, R117, R114 ;  /* 0x0000007275387220 */ /* 0x000fe20000410000 */
[----:B------:R-:W-:Y:S02]  /*4960*/  FADD.FTZ R124, R123, R124 ;  /* 0x0000007c7b7c7221 */ /* 0x000fe40000010000 */
[----:B------:R-:W-:Y:S01]  /*4970*/  FFMA.FTZ R32, R32, R51, R33 ;  /* 0x0000003320207223 */ /* 0x000fe20000010021 */
[----:B------:R-:W-:Y:S01]  /*4980*/  FFMA.FTZ R122, R78, R56, R81 ;  /* 0x000000384e7a7223 */ /* 0x000fe20000010051 */
[----:B------:R-:W-:Y:S01]  /*4990*/  SHF.L.U32 R33, R87, 0x10, RZ ;  /* 0x0000001057217819 */ /* 0x000fe200000006ff */
[----:B------:R-:W-:-:S02]  /*49a0*/  FADD.FTZ R124, R124, R51 ;  /* 0x000000337c7c7221 */ /* 0x000fc40000010000 */
[----:B------:R-:W-:-:S06]  /*49b0*/  FMUL.FTZ R125, R122, -1.4426950216293334961 ;  /* 0xbfb8aa3b7a7d7820 */ /* 0x000fcc0000410000 */
[----:B------:R-:W0:Y:S02]  /*49c0*/  MUFU.EX2 R125, R125 ;  /* 0x0000007d007d7308 */ /* 0x000e240000000800 */
[----:B0-----:R-:W-:Y:S01]  /*49d0*/  FADD.FTZ R117, R125, 1 ;  /* 0x3f8000007d757421 */ /* 0x001fe20000010000 */
[----:B------:R-:W-:-:S05]  /*49e0*/  SHF.L.U32 R125, R86, 0x10, RZ ;  /* 0x00000010567d7819 */ /* 0x000fca00000006ff */
[----:B------:R-:W0:Y:S01]  /*49f0*/  MUFU.RCP R117, R117 ;  /* 0x0000007500757308 */ /* 0x000e220000001000 */
[----:B------:R-:W-:Y:S01]  /*4a00*/  FADD.FTZ R125, -R60, R125 ;  /* 0x0000007d3c7d7221 */ /* 0x000fe20000010100 */
[----:B0-----:R-:W-:Y:S01]  /*4a10*/  FADD.FTZ R34, -R117, 1 ;  /* 0x3f80000075227421 */ /* 0x001fe20000010100 */
[----:B------:R-:W-:-:S03]  /*4a20*/  FMUL.FTZ R26, R26, R117 ;  /* 0x000000751a1a7220 */ /* 0x000fc60000410000 */
[----:B------:R-:W-:-:S04]  /*4a30*/  FFMA.FTZ R34, R122, R34, 1 ;  /* 0x3f8000007a227423 */ /* 0x000fc80000010022 */
[----:B------:R-:W-:Y:S01]  /*4a40*/  FMUL.FTZ R117, R26, R34 ;  /* 0x000000221a757220 */ /* 0x000fe20000410000 */
        /* <DEDUP_REMOVED lines=9> */
[----:B------:R-:W-:Y:S02]  /*4ae0*/  FMUL.FTZ R33, R33, R34 ;  /* 0x0000002221217220 */ /* 0x000fe40000410000 */
[----:B------:R-:W-:Y:S01]  /*4af0*/  FMUL.FTZ R34, R123, R114 ;  /* 0x000000727b227220 */ /* 0x000fe20000410000 */
[----:B------:R-:W-:Y:S01]  /*4b00*/  FMUL.FTZ R123, R61, R28 ;  /* 0x0000001c3d7b7220 */ /* 0x000fe20000410000 */
[----:B------:R-:W-:Y:S01]  /*4b10*/  FFMA.FTZ R122, R122, R125, 1 ;  /* 0x3f8000007a7a7423 */ /* 0x000fe2000001007d */
[----:B------:R-:W-:Y:S02]  /*4b20*/  SHF.L.U32 R28, R67, 0x10, RZ ;  /* 0x00000010431c7819 */ /* 0x000fe400000006ff */
[----:B------:R-:W-:Y:S01]  /*4b30*/  FFMA.FTZ R32, R31, R123, R32 ;  /* 0x0000007b1f207223 */ /* 0x000fe20000010020 */
[----:B------:R-:W-:Y:S01]  /*4b40*/  FMUL.FTZ R33, R33, R122 ;  /* 0x0000007a21217220 */ /* 0x000fe20000410000 */
[----:B------:R-:W-:Y:S01]  /*4b50*/  FFMA.FTZ R122, R78, R34, R81 ;  /* 0x000000224e7a7223 */ /* 0x000fe20000010051 */
[----:B------:R-:W-:Y:S01]  /*4b60*/  FADD.FTZ R124, R123, R124 ;  /* 0x0000007c7b7c7221 */ /* 0x000fe20000010000 */
[----:B------:R-:W-:Y:S01]  /*4b70*/  FFMA.FTZ R32, R29, R45, R32 ;  /* 0x0000002d1d207223 */ /* 0x000fe20000010020 */
[----:B------:R-:W-:Y:S01]  /*4b80*/  SHF.L.U32 R29, R85, 0x10, RZ ;  /* 0x00000010551d7819 */ /* 0x000fe200000006ff */
[----:B------:R-:W-:Y:S01]  /*4b90*/  FMUL.FTZ R125, R122, -1.4426950216293334961 ;  /* 0xbfb8aa3b7a7d7820 */ /* 0x000fe20000410000 */
[----:B------:R-:W-:-:S05]  /*4ba0*/  FADD.FTZ R124, R124, R45 ;  /* 0x0000002d7c7c7221 */ /* 0x000fca0000010000 */
        /* <DEDUP_REMOVED lines=21> */
[----:B------:R-:W-:-:S03]  /*4d00*/  FFMA.FTZ R122, R122, R125, 1 ;  /* 0x3f8000007a7a7423 */ /* 0x000fc6000001007d */
[----:B------:R-:W-:Y:S01]  /*4d10*/  FFMA.FTZ R47, R47, R123, R32 ;  /* 0x0000007b2f2f7223 */ /* 0x000fe20000010020 */
[----:B------:R-:W-:Y:S01]  /*4d20*/  FMUL.FTZ R29, R29, R122 ;  /* 0x0000007a1d1d7220 */ /* 0x000fe20000410000 */
[----:B------:R-:W-:Y:S01]  /*4d30*/  FFMA.FTZ R122, R78, R51, R81 ;  /* 0x000000334e7a7223 */ /* 0x000fe20000010051 */
[----:B------:R-:W-:Y:S01]  /*4d40*/  SHF.L.U32 R32, R69, 0x10, RZ ;  /* 0x0000001045207819 */ /* 0x000fe200000006ff */
[----:B------:R-:W-:Y:S01]  /*4d50*/  FADD.FTZ R124, R123, R124 ;  /* 0x0000007c7b7c7221 */ /* 0x000fe20000010000 */
[----:B------:R-:W-:Y:S01]  /*4d60*/  FFMA.FTZ R47, R42, R35, R47 ;  /* 0x000000232a2f7223 */ /* 0x000fe2000001002f */
[----:B------:R-:W-:Y:S02]  /*4d70*/  FMUL.FTZ R125, R122, -1.4426950216293334961 ;  /* 0xbfb8aa3b7a7d7820 */ /* 0x000fe40000410000 */
[----:B------:R-:W-:Y:S01]  /*4d80*/  FADD.FTZ R35, R124, R35 ;  /* 0x000000237c237221 */ /* 0x000fe20000010000 */
[----:B------:R-:W-:-:S03]  /*4d90*/  FFMA.FTZ R47, R49, R40, R47 ;  /* 0x00000028312f7223 */ /* 0x000fc6000001002f */
[----:B------:R-:W0:Y:S01]  /*4da0*/  MUFU.EX2 R125, R125 ;  /* 0x0000007d007d7308 */ /* 0x000e220000000800 */
[----:B------:R-:W-:Y:S01]  /*4db0*/  FADD.FTZ R35, R40, R35 ;  /* 0x0000002328237221 */ /* 0x000fe20000010000 */
[----:B------:R-:W-:Y:S01]  /*4dc0*/  FMUL.FTZ R40, R78, R37 ;  /* 0x000000254e287220 */ /* 0x000fe20000410000 */
        /* <DEDUP_REMOVED lines=8> */
[----:B------:R-:W-:Y:S01]  /*4e50*/  FMUL.FTZ R30, R125, R114 ;  /* 0x000000727d1e7220 */ /* 0x000fe20000410000 */
[----:B------:R-:W-:-:S03]  /*4e60*/  SHF.L.U32 R125, R83, 0x10, RZ ;  /* 0x00000010537d7819 */ /* 0x000fc600000006ff */
[----:B------:R-:W-:-:S04]  /*4e70*/  FFMA.FTZ R45, R61, R30, R80 ;  /* 0x0000001e3d2d7223 */ /* 0x000fc80000010050 */
[----:B------:R-:W-:-:S06]  /*4e80*/  FMUL.FTZ R123, R45, -1.4426950216293334961 ;  /* 0xbfb8aa3b2d7b7820 */ /* 0x000fcc0000410000 */
[----:B------:R-:W0:Y:S02]  /*4e90*/  MUFU.EX2 R123, R123 ;  /* 0x0000007b007b7308 */ /* 0x000e240000000800 */
[----:B0-----:R-:W-:-:S06]  /*4ea0*/  FADD.FTZ R122, R123, 1 ;  /* 0x3f8000007b7a7421 */ /* 0x001fcc0000010000 */
[----:B------:R-:W0:Y:S02]  /*4eb0*/  MUFU.RCP R122, R122 ;  /* 0x0000007a007a7308 */ /* 0x000e240000001000 */
[----:B0-----:R-:W-:Y:S01]  /*4ec0*/  FMUL.FTZ R42, R125, R122 ;  /* 0x0000007a7d2a7220 */ /* 0x001fe20000410000 */
[----:B------:R-:W-:Y:S01]  /*4ed0*/  FADD.FTZ R125, -R122, 1 ;  /* 0x3f8000007a7d7421 */ /* 0x000fe20000010100 */
[C---:B------:R-:W-:Y:S01]  /*4ee0*/  FMUL.FTZ R122, R78.reuse, R41 ;  /* 0x000000294e7a7220 */ /* 0x040fe20000410000 */
[----:B------:R-:W-:Y:S02]  /*4ef0*/  FMUL.FTZ R41, R78, R62 ;  /* 0x0000003e4e297220 */ /* 0x000fe40000410000 */
[----:B------:R-:W-:Y:S01]  /*4f00*/  FFMA.FTZ R125, R45, R125, 1 ;  /* 0x3f8000002d7d7423 */ /* 0x000fe2000001007d */
[----:B------:R-:W-:Y:S01]  /*4f10*/  FFMA.FTZ R47, R46, R122, R47 ;  /* 0x0000007a2e2f7223 */ /* 0x000fe2000001002f */
[----:B------:R-:W-:Y:S02]  /*4f20*/  FADD.FTZ R35, R35, R122 ;  /* 0x0000007a23237221 */ /* 0x000fe40000010000 */
[----:B------:R-:W-:Y:S01]  /*4f30*/  FMUL.FTZ R42, R42, R125 ;  /* 0x0000007d2a2a7220 */ /* 0x000fe20000410000 */
[----:B------:R-:W-:Y:S01]  /*4f40*/  FFMA.FTZ R47, R43, R38, R47 ;  /* 0x000000262b2f7223 */ /* 0x000fe2000001002f */
[----:B------:R-:W-:Y:S01]  /*4f50*/  FADD.FTZ R35, R38, R35 ;  /* 0x0000002326237221 */ /* 0x000fe20000010000 */
[----:B------:R-:W-:Y:S01]  /*4f60*/  FFMA.FTZ R38, R44, R37, R55 ;  /* 0x000000252c267223 */ /* 0x000fe20000010037 */
[----:B------:R-:W-:Y:S01]  /*4f70*/  FADD.FTZ R37, R54, R37 ;  /* 0x0000002536257221 */ /* 0x000fe20000010000 */
[----:B------:R-:W-:Y:S01]  /*4f80*/  FFMA.FTZ R47, R44, R40, R47 ;  /* 0x000000282c2f7223 */ /* 0x000fe2000001002f */
[----:B------:R-:W-:Y:S01]  /*4f90*/  FMUL.FTZ R44, R61, R48 ;  /* 0x000000303d2c7220 */ /* 0x000fe20000410000 */
[----:B------:R-:W-:-:S03]  /*4fa0*/  FADD.FTZ R35, R35, R40 ;  /* 0x0000002823237221 */ /* 0x000fc60000010000 */
[----:B------:R-:W-:Y:S01]  /*4fb0*/  FFMA.FTZ R40, R39, R44, R47 ;  /* 0x0000002c27287223 */ /* 0x000fe2000001002f */
[----:B------:R-:W-:Y:S01]  /*4fc0*/  FADD.FTZ R35, R44, R35 ;  /* 0x000000232c237221 */ /* 0x000fe20000010000 */
[----:B------:R-:W-:Y:S01]  /*4fd0*/  FFMA.FTZ R39, R25, R62, R38 ;  /* 0x0000003e19277223 */ /* 0x000fe20000010026 */
[----:B------:R-:W-:Y:S01]  /*4fe0*/  FMUL.FTZ R38, R61, R50 ;  /* 0x000000323d267220 */ /* 0x000fe20000410000 */
[----:B------:R-:W-:Y:S01]  /*4ff0*/  FFMA.FTZ R25, R25, R41, R40 ;  /* 0x0000002919197223 */ /* 0x000fe20000010028 */
[----:B------:R-:W-:Y:S01]  /*5000*/  FADD.FTZ R35, R35, R41 ;  /* 0x0000002923237221 */ /* 0x000fe20000010000 */
[-C--:B------:R-:W-:Y:S01]  /*5010*/  FMUL.FTZ R40, R78, R59.reuse ;  /* 0x0000003b4e287220 */ /* 0x080fe20000410000 */
[----:B------:R-:W-:Y:S01]  /*5020*/  FADD.FTZ R62, R37, R62 ;  /* 0x0000003e253e7221 */ /* 0x000fe20000010000 */
[----:B------:R-:W-:Y:S01]  /*5030*/  FFMA.FTZ R25, R79, R38, R25 ;  /* 0x000000264f197223 */ /* 0x000fe20000010019 */
[----:B------:R-:W-:Y:S01]  /*5040*/  FADD.FTZ R35, R38, R35 ;  /* 0x0000002326237221 */ /* 0x000fe20000010000 */
[----:B------:R-:W-:Y:S01]  /*5050*/  FMUL.FTZ R44, R61, R24 ;  /* 0x000000183d2c7220 */ /* 0x000fe20000410000 */
[C---:B------:R-:W-:Y:S01]  /*5060*/  FFMA.FTZ R38, R58.reuse, R59, R39 ;  /* 0x0000003b3a267223 */ /* 0x040fe20000010027 */
[----:B------:R-:W-:Y:S01]  /*5070*/  FFMA.FTZ R37, R58, R40, R25 ;  /* 0x000000283a257223 */ /* 0x000fe20000010019 */
[----:B------:R-:W-:Y:S01]  /*5080*/  FADD.FTZ R35, R35, R40 ;  /* 0x0000002823237221 */ /* 0x000fe20000010000 */
[----:B------:R-:W-:Y:S01]  /*5090*/  FMUL.FTZ R39, R78, R36 ;  /* 0x000000244e277220 */ /* 0x000fe20000410000 */
[----:B------:R-:W-:Y:S01]  /*50a0*/  FMUL.FTZ R41, R61, R27 ;  /* 0x0000001b3d297220 */ /* 0x000fe20000410000 */
[----:B------:R-:W-:Y:S01]  /*50b0*/  FFMA.FTZ R40, R63, R44, R37 ;  /* 0x0000002c3f287223 */ /* 0x000fe20000010025 */
[----:B------:R-:W-:Y:S01]  /*50c0*/  FADD.FTZ R35, R44, R35 ;  /* 0x000000232c237221 */ /* 0x000fe20000010000 */
[----:B------:R-:W-:Y:S01]  /*50d0*/  FFMA.FTZ R37, R57, R36, R38 ;  /* 0x0000002439257223 */ /* 0x000fe20000010026 */
[----:B------:R-:W-:Y:S01]  /*50e0*/  FFMA.FTZ R25, R63, R24, R52 ;  /* 0x000000183f197223 */ /* 0x000fe20000010034 */
[----:B------:R-:W-:Y:S01]  /*50f0*/  FFMA.FTZ R40, R57, R39, R40 ;  /* 0x0000002739287223 */ /* 0x000fe20000010028 */
[----:B------:R-:W-:Y:S01]  /*5100*/  FADD.FTZ R38, R35, R39 ;  /* 0x0000002723267221 */ /* 0x000fe20000010000 */
[----:B------:R-:W-:Y:S01]  /*5110*/  FADD.FTZ R24, R53, R24 ;  /* 0x0000001835187221 */ /* 0x000fe20000010000 */
[----:B------:R-:W-:Y:S01]  /*5120*/  FMUL.FTZ R44, R78, R117 ;  /* 0x000000754e2c7220 */ /* 0x000fe20000410000 */
[C---:B------:R-:W-:Y:S01]  /*5130*/  FFMA.FTZ R35, R116.reuse, R41, R40 ;  /* 0x0000002974237223 */ /* 0x040fe20000010028 */
[----:B------:R-:W-:Y:S01]  /*5140*/  FADD.FTZ R38, R41, R38 ;  /* 0x0000002629267221 */ /* 0x000fe20000010000 */
[----:B------:R-:W-:Y:S01]  /*5150*/  FFMA.FTZ R25, R116, R27, R25 ;  /* 0x0000001b74197223 */ /* 0x000fe20000010019 */
        /* <DEDUP_REMOVED lines=14> */
[----:B------:R-:W-:Y:S01]  /*5240*/  FFMA.FTZ R25, R26, R33, R25 ;  /* 0x000000211a197223 */ /* 0x000fe20000010019 */
[----:B------:R-:W-:Y:S01]  /*5250*/  FADD.FTZ R24, R24, R33 ;  /* 0x0000002118187221 */ /* 0x000fe20000010000 */
[----:B------:R-:W-:Y:S01]  /*5260*/  FMUL.FTZ R33, R78, R32 ;  /* 0x000000204e217220 */ /* 0x000fe20000410000 */
[----:B------:R-:W-:Y:S01]  /*5270*/  FFMA.FTZ R26, R28, R27, R35 ;  /* 0x0000001b1c1a7223 */ /* 0x000fe20000010023 */
[----:B------:R-:W-:Y:S01]  /*5280*/  FADD.FTZ R38, R27, R38 ;  /* 0x000000261b267221 */ /* 0x000fe20000010000 */
[----:B------:R-:W-:Y:S01]  /*5290*/  FFMA.FTZ R40, R34, R31, R40 ;  /* 0x0000001f22287223 */ /* 0x000fe20000010028 */
[----:B------:R-:W-:Y:S01]  /*52a0*/  FADD.FTZ R27, R36, R31 ;  /* 0x0000001f241b7221 */ /* 0x000fe20000010000 */
[----:B------:R-:W-:Y:S01]  /*52b0*/  FMUL.FTZ R31, R61, R42 ;  /* 0x0000002a3d1f7220 */ /* 0x000fe20000410000 */
[C---:B------:R-:W-:Y:S01]  /*52c0*/  FFMA.FTZ R35, R51.reuse, R33, R26 ;  /* 0x0000002133237223 */ /* 0x040fe2000001001a */
[----:B------:R-:W-:Y:S01]  /*52d0*/  FFMA.FTZ R25, R28, R29, R25 ;  /* 0x0000001d1c197223 */ /* 0x000fe20000010019 */
[----:B------:R-:W-:Y:S01]  /*52e0*/  FADD.FTZ R38, R38, R33 ;  /* 0x0000002126267221 */ /* 0x000fe20000010000 */
[----:B------:R-:W-:Y:S01]  /*52f0*/  FADD.FTZ R29, R24, R29 ;  /* 0x0000001d181d7221 */ /* 0x000fe20000010000 */
[C---:B------:R-:W-:Y:S01]  /*5300*/  FFMA.FTZ R28, R30.reuse, R31, R35 ;  /* 0x0000001f1e1c7223 */ /* 0x040fe20000010023 */
[----:B------:R-:W-:Y:S01]  /*5310*/  FFMA.FTZ R56, R51, R32, R40 ;  /* 0x0000002033387223 */ /* 0x000fe20000010028 */
[----:B------:R-:W-:Y:S01]  /*5320*/  FADD.FTZ R31, R31, R38 ;  /* 0x000000261f1f7221 */ /* 0x000fe20000010000 */
[----:B------:R-:W-:Y:S01]  /*5330*/  FADD.FTZ R58, R27, R32 ;  /* 0x000000201b3a7221 */ /* 0x000fe20000010000 */
[----:B------:R-:W-:Y:S01]  /*5340*/  FFMA.FTZ R57, R30, R42, R25 ;  /* 0x0000002a1e397223 */ /* 0x000fe20000010019 */
[----:B------:R-:W-:-:S07]  /*5350*/  FADD.FTZ R59, R29, R42 ;  /* 0x0000002a1d3b7221 */ /* 0x000fce0000010000 */
.L_x_304:
        /* <DEDUP_REMOVED lines=9> */
[----:B------:R-:W3:Y:S01]  /*53f0*/  LDC R79, c[0x0][0x374] ;  /* 0x0000dd00ff4f7b82 */ /* 0x000ee20000000800 */
[----:B------:R-:W-:-:S03]  /*5400*/  ISETP.GT.U32.AND P3, PT, R2, 0x1f, PT ;  /* 0x0000001f0200780c */ /* 0x000fc60003f64070 */
        /* <DEDUP_REMOVED lines=24> */
[----:B---3--:R-:W-:Y:S05]  /*5590*/  @P2 BRA `(.L_x_306) ;  /* 0x0000000000202947 */ /* 0x008fea0003800000 */
        /* <DEDUP_REMOVED lines=8> */
.L_x_306:
[----:B------:R-:W-:Y:S05]  /*5620*/  BSYNC.RECONVERGENT B0 ;  /* 0x0000000000007941 */ /* 0x000fea0003800200 */
.L_x_305:
[----:B------:R-:W-:Y:S01]  /*5630*/  BAR.SYNC.DEFER_BLOCKING 0x0 ;  /* 0x0000000000007b1d */ /* 0x000fe20000010000 */
[----:B------:R-:W-:-:S05]  /*5640*/  LEA R115, R115, R2, 0x5 ;  /* 0x0000000273737211 */ /* 0x000fca00078e28ff */
[----:B------:R-:W-:Y:S04]  /*5650*/  BSSY.RECONVERGENT B0, `(.L_x_307) ;  /* 0x0000029000007945 */ /* 0x000fe80003800200 */
[----:B------:R-:W-:Y:S05]  /*5660*/  @P1 BRA `(.L_x_308) ;  /* 0x00000000009c1947 */ /* 0x000fea0003800000 */
[----:B------:R-:W-:-:S09]  /*5670*/  ULEA UR4, UR8, UR5, 0x18 ;  /* 0x0000000508047291 */ /* 0x000fd2000f8ec0ff */
[----:B------:R-:W4:Y:S04]  /*5680*/  LDS.64 R44, [UR4+0x18] ;  /* 0x00001804ff2c7984 */ /* 0x000f280008000a00 */
[----:B--23--:R-:W2:Y:S04]  /*5690*/  LDS.128 R24, [UR4+0x20] ;  /* 0x00002004ff187984 */ /* 0x00cea80008000c00 */
[----:B-1----:R-:W1:Y:S04]  /*56a0*/  LDS.128 R28, [UR4+0x30] ;  /* 0x00003004ff1c7984 */ /* 0x002e680008000c00 */
[----:B------:R-:W3:Y:S04]  /*56b0*/  LDS.128 R40, [UR4+0x40] ;  /* 0x00004004ff287984 */ /* 0x000ee80008000c00 */
[----:B------:R-:W5:Y:S04]  /*56c0*/  LDS.128 R36, [UR4+0x50] ;  /* 0x00005004ff247984 */ /* 0x000f680008000c00 */
[----:B------:R-:W0:Y:S01]  /*56d0*/  LDS.128 R32, [UR4+0x60] ;  /* 0x00006004ff207984 */ /* 0x000e220008000c00 */
[----:B----4-:R-:W-:Y:S01]  /*56e0*/  FADD.FTZ R47, R62, R44 ;  /* 0x0000002c3e2f7221 */ /* 0x010fe20000010000 */
[----:B------:R-:W-:-:S03]  /*56f0*/  FADD.FTZ R48, R63, R45 ;  /* 0x0000002d3f307221 */ /* 0x000fc60000010000 */
[----:B--2---:R-:W-:Y:S01]  /*5700*/  FADD.FTZ R49, R47, R24 ;  /* 0x000000182f317221 */ /* 0x004fe20000010000 */
[----:B------:R-:W-:Y:S01]  /*5710*/  FADD.FTZ R48, R48, R25 ;  /* 0x0000001930307221 */ /* 0x000fe20000010000 */
[----:B------:R-:W2:Y:S02]  /*5720*/  LDS.128 R44, [UR4+0x70] ;  /* 0x00007004ff2c7984 */ /* 0x000ea40008000c00 */
[----:B------:R-:W-:Y:S01]  /*5730*/  FADD.FTZ R49, R49, R26 ;  /* 0x0000001a31317221 */ /* 0x000fe20000010000 */
[----:B------:R-:W-:Y:S02]  /*5740*/  FADD.FTZ R48, R48, R27 ;  /* 0x0000001b30307221 */ /* 0x000fe40000010000 */
[----:B------:R-:W4:Y:S01]  /*5750*/  LDS.128 R24, [UR4+0x80] ;  /* 0x00008004ff187984 */ /* 0x000f220008000c00 */
        /* <DEDUP_REMOVED lines=20> */
[----:B----4-:R-:W-:Y:S01]  /*58a0*/  FADD.FTZ R49, R49, R24 ;  /* 0x0000001831317221 */ /* 0x010fe20000010000 */
[----:B------:R-:W-:-:S03]  /*58b0*/  FADD.FTZ R48, R48, R25 ;  /* 0x0000001930307221 */ /* 0x000fc60000010000 */
[----:B------:R-:W-:Y:S01]  /*58c0*/  FADD.FTZ R62, R49, R26 ;  /* 0x0000001a313e7221 */ /* 0x000fe20000010000 */
[----:B------:R-:W-:-:S07]  /*58d0*/  FADD.FTZ R63, R48, R27 ;  /* 0x0000001b303f7221 */ /* 0x000fce0000010000 */
.L_x_308:
[----:B------:R-:W-:Y:S05]  /*58e0*/  BSYNC.RECONVERGENT B0 ;  /* 0x0000000000007941 */ /* 0x000fea0003800200 */
.L_x_307:
[----:B------:R-:W-:Y:S06]  /*58f0*/  BAR.SYNC.DEFER_BLOCKING 0x0 ;  /* 0x0000000000007b1d */ /* 0x000fec0000010000 */
[----:B------:R-:W-:Y:S04]  /*5900*/  BSSY.RECONVERGENT B0, `(.L_x_309) ;  /* 0x000004d000007945 */ /* 0x000fe80003800200 */
[----:B------:R-:W-:Y:S05]  /*5910*/  @P3 BRA `(.L_x_310) ;  /* 0x00000004002c3947 */ /* 0x000fea0003800000 */
[----:B--23--:R-:W2:Y:S04]  /*5920*/  LDS.128 R24, [R116+0x200] ;  /* 0x0002000074187984 */ /* 0x00cea80000000c00 */
[----:B-1----:R-:W1:Y:S04]  /*5930*/  LDS.128 R28, [R116+0x400] ;  /* 0x00040000741c7984 */ /* 0x002e680000000c00 */
[----:B------:R-:W3:Y:S04]  /*5940*/  LDS.128 R32, [R116+0x600] ;  /* 0x0006000074207984 */ /* 0x000ee80000000c00 */
[----:B------:R-:W4:Y:S04]  /*5950*/  LDS.128 R40, [R116+0x800] ;  /* 0x0008000074287984 */ /* 0x000f280000000c00 */
[----:B------:R-:W5:Y:S04]  /*5960*/  LDS.128 R44, [R116+0xa00] ;  /* 0x000a0000742c7984 */ /* 0x000f680000000c00 */
[----:B------:R-:W0:Y:S01]  /*5970*/  LDS.128 R48, [R116+0xc00] ;  /* 0x000c000074307984 */ /* 0x000e220000000c00 */
[----:B--2---:R-:W-:Y:S01]  /*5980*/  FADD.FTZ R37, R56, R24 ;  /* 0x0000001838257221 */ /* 0x004fe20000010000 */
[----:B------:R-:W-:Y:S01]  /*5990*/  FADD.FTZ R24, R57, R25 ;  /* 0x0000001939187221 */ /* 0x000fe20000010000 */
[----:B------:R-:W-:Y:S01]  /*59a0*/  FADD.FTZ R39, R58, R26 ;  /* 0x0000001a3a277221 */ /* 0x000fe20000010000 */
[----:B------:R-:W-:Y:S01]  /*59b0*/  FADD.FTZ R36, R59, R27 ;  /* 0x0000001b3b247221 */ /* 0x000fe20000010000 */
[----:B-1----:R-:W-:Y:S01]  /*59c0*/  FADD.FTZ R37, R37, R28 ;  /* 0x0000001c25257221 */ /* 0x002fe20000010000 */
[----:B------:R-:W-:Y:S01]  /*59d0*/  FADD.FTZ R38, R24, R29 ;  /* 0x0000001d18267221 */ /* 0x000fe20000010000 */
[----:B------:R-:W-:Y:S01]  /*59e0*/  FADD.FTZ R39, R39, R30 ;  /* 0x0000001e27277221 */ /* 0x000fe20000010000 */
[----:B------:R-:W1:Y:S01]  /*59f0*/  LDS.128 R24, [R116+0xe00] ;  /* 0x000e000074187984 */ /* 0x000e620000000c00 */
[----:B------:R-:W-:Y:S01]  /*5a00*/  FADD.FTZ R36, R36, R31 ;  /* 0x0000001f24247221 */ /* 0x000fe20000010000 */
[----:B---3--:R-:W-:Y:S01]  /*5a10*/  FADD.FTZ R37, R37, R32 ;  /* 0x0000002025257221 */ /* 0x008fe20000010000 */
[----:B------:R-:W-:Y:S01]  /*5a20*/  FADD.FTZ R38, R38, R33 ;  /* 0x0000002126267221 */ /* 0x000fe20000010000 */
[----:B------:R-:W2:Y:S01]  /*5a30*/  LDS.128 R28, [R116+0x1000] ;  /* 0x00100000741c7984 */ /* 0x000ea20000000c00 */
[----:B------:R-:W-:Y:S01]  /*5a40*/  FADD.FTZ R39, R39, R34 ;  /* 0x0000002227277221 */ /* 0x000fe20000010000 */
[----:B------:R-:W-:Y:S01]  /*5a50*/  FADD.FTZ R52, R36, R35 ;  /* 0x0000002324347221 */ /* 0x000fe20000010000 */
[----:B----4-:R-:W-:Y:S01]  /*5a60*/  FADD.FTZ R53, R37, R40 ;  /* 0x0000002825357221 */ /* 0x010fe20000010000 */
[----:B------:R-:W3:Y:S01]  /*5a70*/  LDS.128 R32, [R116+0x1200] ;  /* 0x0012000074207984 */ /* 0x000ee20000000c00 */
[----:B------:R-:W-:Y:S01]  /*5a80*/  FADD.FTZ R40, R38, R41 ;  /* 0x0000002926287221 */ /* 0x000fe20000010000 */
[----:B------:R-:W-:Y:S01]  /*5a90*/  FADD.FTZ R55, R39, R42 ;  /* 0x0000002a27377221 */ /* 0x000fe20000010000 */
[----:B------:R-:W-:Y:S01]  /*5aa0*/  FADD.FTZ R52, R52, R43 ;  /* 0x0000002b34347221 */ /* 0x000fe20000010000 */
[----:B------:R-:W4:Y:S01]  /*5ab0*/  LDS.128 R36, [R116+0x1400] ;  /* 0x0014000074247984 */ /* 0x000f220000000c00 */
[----:B-----5:R-:W-:Y:S01]  /*5ac0*/  FADD.FTZ R122, R40, R45 ;  /* 0x0000002d287a7221 */ /* 0x020fe20000010000 */
[----:B------:R-:W-:Y:S01]  /*5ad0*/  FADD.FTZ R53, R53, R44 ;  /* 0x0000002c35357221 */ /* 0x000fe20000010000 */
[----:B------:R-:W-:Y:S01]  /*5ae0*/  FADD.FTZ R55, R55, R46 ;  /* 0x0000002e37377221 */ /* 0x000fe20000010000 */
[----:B------:R-:W5:Y:S01]  /*5af0*/  LDS.128 R40, [R116+0x1600] ;  /* 0x0016000074287984 */ /* 0x000f620000000c00 */
[----:B------:R-:W-:Y:S01]  /*5b00*/  FADD.FTZ R52, R52, R47 ;  /* 0x0000002f34347221 */ /* 0x000fe20000010000 */
[----:B0-----:R-:W-:Y:S01]  /*5b10*/  FADD.FTZ R117, R53, R48 ;  /* 0x0000003035757221 */ /* 0x001fe20000010000 */
[----:B------:R-:W-:Y:S01]  /*5b20*/  FADD.FTZ R122, R122, R49 ;  /* 0x000000317a7a7221 */ /* 0x000fe20000010000 */
[----:B------:R-:W0:Y:S01]  /*5b30*/  LDS.128 R44, [R116+0x1800] ;  /* 0x00180000742c7984 */ /* 0x000e220000000c00 */
[----:B------:R-:W-:Y:S01]  /*5b40*/  FADD.FTZ R123, R55, R50 ;  /* 0x00000032377b7221 */ /* 0x000fe20000010000 */
[----:B------:R-:W-:-:S02]  /*5b50*/  FADD.FTZ R124, R52, R51 ;  /* 0x00000033347c7221 */ /* 0x000fc40000010000 */
[----:B------:R-:W0:Y:S04]  /*5b60*/  LDS.128 R48, [R116+0x1a00] ;  /* 0x001a000074307984 */ /* 0x000e280000000c00 */
[----:B------:R-:W0:Y:S04]  /*5b70*/  LDS.128 R52, [R116+0x1c00] ;  /* 0x001c000074347984 */ /* 0x000e280000000c00 */
[----:B------:R-:W0:Y:S01]  /*5b80*/  LDS.128 R56, [R116+0x1e00] ;  /* 0x001e000074387984 */ /* 0x000e220000000c00 */
        /* <DEDUP_REMOVED lines=36> */
.L_x_310:
[----:B------:R-:W-:Y:S05]  /*5dd0*/  BSYNC.RECONVERGENT B0 ;  /* 0x0000000000007941 */ /* 0x000fea0003800200 */
.L_x_309:
[----:B------:R-:W-:Y:S04]  /*5de0*/  BSSY.RECONVERGENT B0, `(.L_x_311) ;  /* 0x000001c000007945 */ /* 0x000fe80003800200 */
[----:B------:R-:W-:Y:S05]  /*5df0*/  @P3 BRA `(.L_x_312) ;  /* 0x0000000000683947 */ /* 0x000fea0003800000 */
[----:B--23--:R-:W1:Y:S08]  /*5e00*/  LDC.64 R24, c[0x0][0x3f8] ;  /* 0x0000fe00ff187b82 */ /* 0x00ce700000000a00 */
[----:B------:R-:W2:Y:S01]  /*5e10*/  LDC.64 R26, c[0x0][0x3d8] ;  /* 0x0000f600ff1a7b82 */ /* 0x000ea20000000a00 */
        /* <DEDUP_REMOVED lines=24> */
.L_x_312:
[----:B------:R-:W-:Y:S05]  /*5fa0*/  BSYNC.RECONVERGENT B0 ;  /* 0x0000000000007941 */ /* 0x000fea0003800200 */
.L_x_311:
[----:B------:R-:W5:Y:S02]  /*5fb0*/  LDCU UR4, c[0x0][0x370] ;  /* 0x00006e00ff0477ac */ /* 0x000f640008000800 */
[----:B-----5:R-:W-:-:S09]  /*5fc0*/  UISETP.GE.U32.AND UP0, UPT, UR4, 0x2, UPT ;  /* 0x000000020400788c */ /* 0x020fd2000bf06070 */
[----:B------:R-:W-:Y:S05]  /*5fd0*/  BRA.U !UP0, `(.L_x_313) ;  /* 0x0000000908b87547 */ /* 0x000fea000b800000 */
[----:B--2-4-:R-:W2:Y:S01]  /*5fe0*/  LDC R25, c[0x0][0x370] ;  /* 0x0000dc00ff197b82 */ /* 0x014ea20000000800 */
[----:B------:R-:W4:Y:S01]  /*5ff0*/  S2R R40, SR_CTAID.Y ;  /* 0x0000000000287919 */ /* 0x000f220000002600 */
[----:B---3--:R-:W-:-:S05]  /*6000*/  LOP3.LUT R24, R76, 0x1, RZ, 0xc0, !PT ;  /* 0x000000014c187812 */ /* 0x008fca00078ec0ff */
[----:B------:R-:W-:Y:S01]  /*6010*/  IMAD R27, R24, R79, RZ ;  /* 0x0000004f181b7224 */ /* 0x000fe200078e02ff */
[----:B------:R-:W3:Y:S03]  /*6020*/  LDC.64 R36, c[0x0][0x3d0] ;  /* 0x0000f400ff247b82 */ /* 0x000ee60000000a00 */
[----:B--2---:R-:W-:-:S05]  /*6030*/  IMAD R24, R27, R25, RZ ;  /* 0x000000191b187224 */ /* 0x004fca00078e02ff */
[----:B------:R-:W-:-:S05]  /*6040*/  SHF.L.U32 R25, R24, 0x1, RZ ;  /* 0x0000000118197819 */ /* 0x000fca00000006ff */
[----:B---3--:R-:W-:Y:S01]  /*6050*/  IMAD.WIDE R36, R25, 0x4, R36 ;  /* 0x0000000419247825 */ /* 0x008fe200078e0224 */
[----:B----4-:R-:W-:Y:S06]  /*6060*/  @P1 BRA `(.L_x_314) ;  /* 0x0000000000541947 */ /* 0x010fec0003800000 */
[----:B------:R-:W2:Y:S01]  /*6070*/  LDC.64 R24, c[0x0][0x3c8] ;  /* 0x0000f200ff187b82 */ /* 0x000ea20000000a00 */
[----:B------:R-:W-:Y:S01]  /*6080*/  IADD3 R27, PT, PT, R27, R40, RZ ;  /* 0x000000281b1b7210 */ /* 0x000fe20007ffe0ff */
[----:B------:R-:W-:Y:S01]  /*6090*/  IMAD R29, R0, R79, R40 ;  /* 0x0000004f001d7224 */ /* 0x000fe200078e0228 */
[----:B-1----:R-:W-:-:S03]  /*60a0*/  LOP3.LUT P0, R28, R76, 0x2, RZ, 0xc0, !PT ;  /* 0x000000024c1c7812 */ /* 0x002fc6000780c0ff */
[----:B--2---:R-:W-:-:S04]  /*60b0*/  IMAD.WIDE.U32 R24, R27, 0x4, R24 ;  /* 0x000000041b187825 */ /* 0x004fc800078e0018 */
[----:B------:R-:W-:Y:S01]  /*60c0*/  IMAD.WIDE.U32 R26, R29, 0x8, R36 ;  /* 0x000000081d1a7825 */ /* 0x000fe200078e0024 */
[----:B------:R-:W-:Y:S02]  /*60d0*/  IADD3 R29, PT, PT, -R28, 0x1, RZ ;  /* 0x000000011c1d7810 */ /* 0x000fe40007ffe1ff */
[----:B------:R-:W1:Y:S02]  /*60e0*/  LDC R28, c[0x0][0x370] ;  /* 0x0000dc00ff1c7b82 */ /* 0x000e640000000800 */
[----:B------:R2:W-:Y:S01]  /*60f0*/  STG.E.64 desc[UR6][R26.64], R62 ;  /* 0x0000003e1a007986 */ /* 0x0005e2000c101b06 */
[----:B------:R-:W-:Y:S06]  /*6100*/  MEMBAR.ALL.GPU ;  /* 0x0000000000007992 */ /* 0x000fec000000a000 */
[----:B------:R-:W-:-:S00]  /*6110*/  ERRBAR ;  /* 0x00000000000079ab */ /* 0x000fc00000000000 */
[----:B------:R-:W-:Y:S06]  /*6120*/  CGAERRBAR ;  /* 0x00000000000075ab */ /* 0x000fec0000000000 */
[----:B------:R2:W-:Y:S01]  /*6130*/  REDG.E.ADD.S32.STRONG.GPU desc[UR6][R24.64], R29 ;  /* 0x0000001d1800798e */ /* 0x0005e2000c12e306 */
[----:B-1----:R-:W-:-:S04]  /*6140*/  SEL R31, R28, RZ, !P0 ;  /* 0x000000ff1c1f7207 */ /* 0x002fc80004000000 */
[----:B------:R-:W-:-:S13]  /*6150*/  ISETP.NE.AND P0, PT, R31, -0x1, PT ;  /* 0xffffffff1f00780c */ /* 0x000fda0003f05270 */
[----:B--2---:R-:W-:Y:S05]  /*6160*/  @!P0 BRA `(.L_x_314) ;  /* 0x0000000000148947 */ /* 0x004fea0003800000 */
.L_x_315:
[----:B------:R-:W2:Y:S04]  /*6170*/  LDG.E.STRONG.GPU R26, desc[UR6][R24.64] ;  /* 0x00000006181a7981 */ /* 0x000ea8000c1ef900 */
[----:B--2---:R-:W-:Y:S01]  /*6180*/  CCTL.IVALL ;  /* 0x00000000ff00798f */ /* 0x004fe20002000000 */
[----:B------:R-:W-:Y:S05]  /*6190*/  YIELD ;  /* 0x0000000000007946 */ /* 0x000fea0003800000 */
[----:B------:R-:W-:-:S13]  /*61a0*/  ISETP.NE.AND P0, PT, R26, R31, PT ;  /* 0x0000001f1a00720c */ /* 0x000fda0003f05270 */
[----:B------:R-:W-:Y:S05]  /*61b0*/  @P0 BRA `(.L_x_315) ;  /* 0xfffffffc00ec0947 */ /* 0x000fea000383ffff */
.L_x_314:
[----:B------:R-:W2:Y:S01]  /*61c0*/  LDC R24, c[0x0][0x370] ;  /* 0x0000dc00ff187b82 */ /* 0x000ea20000000800 */
[----:B------:R-:W-:Y:S05]  /*61d0*/  WARPSYNC.ALL ;  /* 0x0000000000007948 */ /* 0x000fea0003800000 */
[----:B--2---:R-:W-:Y:S02]  /*61e0*/  ISETP.GE.U32.AND P0, PT, R24, 0x8, PT ;  /* 0x000000081800780c */ /* 0x004fe40003f06070 */
        /* <DEDUP_REMOVED lines=13> */
.L_x_317:
[----:B------:R-:W-:Y:S01]  /*62c0*/  ISETP.EQ.OR P5, PT, R44, RZ, P1 ;  /* 0x000000ff2c00720c */ /* 0x000fe20000fa2670 */
[----:B------:R-:W-:-:S06]  /*62d0*/  UIADD3 UR5, UPT, UPT, UR4, 0x1, URZ ;  /* 0x0000000104057890 */ /* 0x000fcc000fffe0ff */
[----:B------:R-:W-:-:S06]  /*62e0*/  ISETP.EQ.OR P0, PT, R0, UR5, P1 ;  /* 0x0000000500007c0c */ /* 0x000fcc0008f02670 */
[----:B------:R-:W-:-:S06]  /*62f0*/  @!P5 IMAD.WIDE.U32 R24, R48, 0x8, R36 ;  /* 0x000000083018d825 */ /* 0x000fcc00078e0024 */
[----:B------:R-:W0:Y:S01]  /*6300*/  @!P5 LDG.E.64 R24, desc[UR6][R24.64] ;  /* 0x000000061818d981 */ /* 0x000e22000c1e1b00 */
        /* <DEDUP_REMOVED lines=13> */
[----:B-1----:R-:W-:-:S04]  /*63e0*/  @!P4 IMAD.WIDE.U32 R28, R41, 0x8, R36 ;  /* 0x00000008291cc825 */ /* 0x002fc800078e0024 */
[----:B------:R-:W-:Y:S02]  /*63f0*/  @!P6 IMAD.WIDE.U32 R30, R46, 0x8, R36 ;  /* 0x000000082e1ee825 */ /* 0x000fe400078e0024 */
[----:B------:R-:W3:Y:S04]  /*6400*/  @!P4 LDG.E.64 R28, desc[UR6][R28.64] ;  /* 0x000000061c1cc981 */ /* 0x000ee8000c1e1b00 */
[----:B------:R-:W4:Y:S01]  /*6410*/  @!P6 LDG.E.64 R30, desc[UR6][R30.64] ;  /* 0x000000061e1ee981 */ /* 0x000f22000c1e1b00 */
[----:B0-----:R-:W-:Y:S01]  /*6420*/  @!P5 FADD.FTZ R62, R62, R24 ;  /* 0x000000183e3ed221 */ /* 0x001fe20000010000 */
        /* <DEDUP_REMOVED lines=38> */
.L_x_316:
[----:B------:R-:W2:Y:S02]  /*6690*/  LDCU UR4, c[0x0][0x370] ;  /* 0x00006e00ff0477ac */ /* 0x000ea40008000800 */
[----:B--2---:R-:W-:-:S09]  /*66a0*/  ULOP3.LUT UP0, URZ, UR4, 0x7, URZ, 0xc0, !UPT ;  /* 0x0000000704ff7892 */ /* 0x004fd2000f80c0ff */
[----:B------:R-:W-:Y:S05]  /*66b0*/  BRA.U !UP0, `(.L_x_313) ;  /* 0x0000000508007547 */ /* 0x000fea000b800000 */
[----:B------:R-:W2:Y:S01]  /*66c0*/  LDCU UR4, c[0x0][0x370] ;  /* 0x00006e00ff0477ac */ /* 0x000ea20008000800 */
[----:B------:R-:W3:Y:S01]  /*66d0*/  LDCU UR5, c[0x0][0x370] ;  /* 0x00006e00ff0577ac */ /* 0x000ee20008000800 */
[----:B--2---:R-:W-:-:S04]  /*66e0*/  ULOP3.LUT UR4, UR4, 0x7, URZ, 0xc0, !UPT ;  /* 0x0000000704047892 */ /* 0x004fc8000f8ec0ff */
[----:B------:R-:W-:Y:S02]  /*66f0*/  UIADD3 UR4, UPT, UPT, UR4, -0x1, URZ ;  /* 0xffffffff04047890 */ /* 0x000fe4000fffe0ff */
[----:B---3--:R-:W-:Y:S02]  /*6700*/  ULOP3.LUT UP1, UR5, UR5, 0x3, URZ, 0xc0, !UPT ;  /* 0x0000000305057892 */ /* 0x008fe4000f82c0ff */
        /* <DEDUP_REMOVED lines=14> */
[----:B------:R-:W0:Y:S03]  /*67f0*/  @!P0 LDG.E.64 R24, desc[UR6][R24.64] ;  /* 0x0000000618188981 */ /* 0x000e26000c1e1b00 */
[----:B------:R-:W-:Y:S02]  /*6800*/  @!P4 IMAD R31, R31, R79, R40 ;  /* 0x0000004f1f1fc224 */ /* 0x000fe400078e0228 */
[--C-:B-1----:R-:W-:Y:S01]  /*6810*/  @!P3 IMAD.WIDE.U32 R28, R29, 0x8, R36.reuse ;  /* 0x000000081d1cb825 */ /* 0x102fe200078e0024 */
        /* <DEDUP_REMOVED lines=13> */
.L_x_318:
[----:B------:R-:W-:Y:S05]  /*68f0*/  BRA.U !UP1, `(.L_x_313) ;  /* 0x0000000109707547 */ /* 0x000fea000b800000 */
[----:B-1----:R-:W1:Y:S01]  /*6900*/  LDC R28, c[0x0][0x370] ;  /* 0x0000dc00ff1c7b82 */ /* 0x002e620000000800 */
[----:B------:R-:W-:Y:S01]  /*6910*/  UISETP.NE.AND UP0, UPT, UR5, 0x1, UPT ;  /* 0x000000010500788c */ /* 0x000fe2000bf05270 */
[----:B-1----:R-:W-:-:S08]  /*6920*/  LOP3.LUT R28, R28, 0x1, RZ, 0xc0, !PT ;  /* 0x000000011c1c7812 */ /* 0x002fd000078ec0ff */
        /* <DEDUP_REMOVED lines=15> */
.L_x_319:
        /* <DEDUP_REMOVED lines=9> */
.L_x_320:
[----:B------:R-:W-:Y:S05]  /*6ab0*/  BSYNC.RECONVERGENT B0 ;  /* 0x0000000000007941 */ /* 0x000fea0003800200 */
.L_x_313:
[----:B------:R-:W5:Y:S01]  /*6ac0*/  S2UR UR5, SR_CgaCtaId ;  /* 0x00000000000579c3 */ /* 0x000f620000008800 */
[----:B------:R-:W-:Y:S01]  /*6ad0*/  UMOV UR4, 0x400 ;  /* 0x0000040000047882 */ /* 0x000fe20000000000 */
[----:B------:R-:W-:Y:S02]  /*6ae0*/  SHF.L.U32 R75, R75, 0x10, RZ ;  /* 0x000000104b4b7819 */ /* 0x000fe400000006ff */
[----:B----4-:R-:W-:-:S03]  /*6af0*/  SHF.L.U32 R27, R112, 0x10, RZ ;  /* 0x00000010701b7819 */ /* 0x010fc600000006ff */
[C---:B------:R-:W-:Y:S02]  /*6b00*/  FADD.FTZ R75, -R60.reuse, R75 ;  /* 0x0000004b3c4b7221 */ /* 0x040fe40000010100 */
[----:B------:R-:W-:Y:S02]  /*6b10*/  FADD.FTZ R27, -R60, R27 ;  /* 0x0000001b3c1b7221 */ /* 0x000fe40000010100 */
[-C--:B------:R-:W-:Y:S02]  /*6b20*/  FMUL.FTZ R75, R75, R114.reuse ;  /* 0x000000724b4b7220 */ /* 0x080fe40000410000 */
[----:B------:R-:W-:Y:S01]  /*6b30*/  FMUL.FTZ R38, R27, R114 ;  /* 0x000000721b267220 */ /* 0x000fe20000410000 */
[----:B-----5:R-:W-:Y:S01]  /*6b40*/  ULEA UR4, UR5, UR4, 0x18 ;  /* 0x0000000405047291 */ /* 0x020fe2000f8ec0ff */
[----:B------:R-:W4:Y:S08]  /*6b50*/  LDCU.U8 UR5, c[0x0][0x414] ;  /* 0x00008280ff0577ac */ /* 0x000f300008000000 */
[----:B------:R-:W-:Y:S01]  /*6b60*/  @!P1 STS.64 [UR4+0x98], R62 ;  /* 0x0000983eff009988 */ /* 0x000fe20008000a04 */
[----:B------:R-:W-:Y:S01]  /*6b70*/  BAR.SYNC.DEFER_BLOCKING 0x0 ;  /* 0x0000000000007b1d */ /* 0x000fe20000010000 */
[----:B----4-:R-:W-:-:S05]  /*6b80*/  UISETP.NE.AND UP0, UPT, UR5, URZ, UPT ;  /* 0x000000ff0500728c */ /* 0x010fca000bf05270 */
[----:B--23--:R-:W1:Y:S01]  /*6b90*/  LDS.64 R24, [UR4+0x98] ;  /* 0x00009804ff187984 */ /* 0x00ce620008000a00 */
[----:B------:R-:W1:Y:S02]  /*6ba0*/  LDCU UR4, c[0x0][0x42c] ;  /* 0x00008580ff0477ac */ /* 0x000e640008000800 */
[----:B-1----:R-:W-:Y:S01]  /*6bb0*/  FMUL.FTZ R28, R24, UR4 ;  /* 0x00000004181c7c20 */ /* 0x002fe20008410000 */
        /* <DEDUP_REMOVED lines=22> */
.L_x_321:
[----:B------:R-:W1:Y:S01]  /*6d20*/  LDCU UR4, c[0x0][0x41c] ;  /* 0x00008380ff0477ac */ /* 0x000e620008000800 */
[----:B------:R-:W-:Y:S01]  /*6d30*/  SHF.R.U32.HI R31, RZ, 0x5, R2 ;  /* 0x00000005ff1f7819 */ /* 0x000fe20000011602 */
[C-C-:B------:R-:W-:Y:S01]  /*6d40*/  FFMA.FTZ R27, R28.reuse, R75, R29.reuse ;  /* 0x0000004b1c1b7223 */ /* 0x140fe2000001001d */
[----:B------:R-:W-:Y:S01]  /*6d50*/  SHF.L.U32 R73, R73, 0x10, RZ ;  /* 0x0000001049497819 */ /* 0x000fe200000006ff */
[----:B------:R-:W2:Y:S01]  /*6d60*/  LDCU.64 UR8, c[0x0][0x400] ;  /* 0x00008000ff0877ac */ /* 0x000ea20008000a00 */
[----:B------:R-:W-:Y:S01]  /*6d70*/  FFMA.FTZ R2, R28, R38, R29 ;  /* 0x000000261c027223 */ /* 0x000fe2000001001d */
[----:B------:R-:W-:Y:S01]  /*6d80*/  BSSY.RECONVERGENT B0, `(.L_x_322) ;  /* 0x000001c000007945 */ /* 0x000fe20003800200 */
[----:B------:R-:W-:Y:S01]  /*6d90*/  FFMA.FTZ R27, R78, R25, -R27 ;  /* 0x000000194e1b7223 */ /* 0x000fe2000001081b */
[----:B------:R-:W-:Y:S01]  /*6da0*/  SHF.L.U32 R41, R110, 0x10, RZ ;  /* 0x000000106e297819 */ /* 0x000fe200000006ff */
[----:B------:R-:W-:Y:S01]  /*6db0*/  FADD.FTZ R73, -R60, R73 ;  /* 0x000000493c497221 */ /* 0x000fe20000010100 */
[----:B------:R-:W-:Y:S01]  /*6dc0*/  FFMA.FTZ R37, R61, R24, -R2 ;  /* 0x000000183d257223 */ /* 0x000fe20000010802 */
[----:B-1----:R-:W-:-:S05]  /*6dd0*/  IMAD R31, R0, UR4, R31 ;  /* 0x00000004001f7c24 */ /* 0x002fca000f8e021f */
[C---:B--2---:R-:W-:Y:S02]  /*6de0*/  ISETP.GE.U32.AND P0, PT, R31.reuse, UR8, PT ;  /* 0x000000081f007c0c */ /* 0x044fe4000bf06070 */
[----:B------:R-:W-:Y:S02]  /*6df0*/  SHF.R.S32.HI R26, RZ, 0x1f, R31 ;  /* 0x0000001fff1a7819 */ /* 0x000fe4000001141f */
[----:B------:R-:W-:Y:S02]  /*6e00*/  IADD3 R33, PT, PT, R31, 0x10, RZ ;  /* 0x000000101f217810 */ /* 0x000fe40007ffe0ff */
[----:B------:R-:W-:Y:S02]  /*6e10*/  ISETP.GE.AND.EX P0, PT, R26, UR9, PT, P0 ;  /* 0x000000091a007c0c */ /* 0x000fe4000bf06300 */
[----:B------:R-:W-:Y:S02]  /*6e20*/  ISETP.GE.U32.AND P1, PT, R33, UR8, PT ;  /* 0x0000000821007c0c */ /* 0x000fe4000bf26070 */
[----:B------:R-:W-:-:S04]  /*6e30*/  SHF.R.S32.HI R0, RZ, 0x1f, R33 ;  /* 0x0000001fff007819 */ /* 0x000fc80000011421 */
[----:B------:R-:W-:-:S05]  /*6e40*/  ISETP.GE.AND.EX P1, PT, R0, UR9, PT, P1 ;  /* 0x0000000900007c0c */ /* 0x000fca000bf26310 */
[----:B------:R-:W-:Y:S08]  /*6e50*/  @P0 BRA `(.L_x_323) ;  /* 0x0000000000380947 */ /* 0x000ff00003800000 */
[----:B------:R-:W1:Y:S01]  /*6e60*/  LDCU.64 UR10, c[0x0][0x3f8] ;  /* 0x00007f00ff0a77ac */ /* 0x000e620008000a00 */
[----:B------:R-:W-:Y:S01]  /*6e70*/  MOV R24, R118 ;  /* 0x0000007600187202 */ /* 0x000fe20000000f00 */
[-C--:B------:R-:W-:Y:S01]  /*6e80*/  FMUL.FTZ R35, R27, R114.reuse ;  /* 0x000000721b237220 */ /* 0x080fe20000410000 */
[----:B------:R-:W-:Y:S01]  /*6e90*/  MOV R25, R121 ;  /* 0x0000007900197202 */ /* 0x000fe20000000f00 */
[----:B------:R-:W2:Y:S01]  /*6ea0*/  LDCU.64 UR4, c[0x0][0x380] ;  /* 0x00007000ff0477ac */ /* 0x000ea20008000a00 */
[----:B------:R-:W-:Y:S01]  /*6eb0*/  FMUL.FTZ R2, R37, R114 ;  /* 0x0000007225027220 */ /* 0x000fe20000410000 */
[----:B-1----:R-:W-:Y:S02]  /*6ec0*/  IMAD R26, R26, UR10, RZ ;  /* 0x0000000a1a1a7c24 */ /* 0x002fe4000f8e02ff */
[----:B------:R-:W-:-:S04]  /*6ed0*/  IMAD.WIDE.U32 R24, R31, UR10, R24 ;  /* 0x0000000a1f187c25 */ /* 0x000fc8000f8e0018 */
[----:B------:R-:W-:Y:S01]  /*6ee0*/  IMAD R39, R31, UR11, R26 ;  /* 0x0000000b1f277c24 */ /* 0x000fe2000f8e021a */
[----:B--2---:R-:W-:-:S04]  /*6ef0*/  LEA R26, P0, R24, UR4, 0x1 ;  /* 0x00000004181a7c11 */ /* 0x004fc8000f8008ff */
[----:B------:R-:W-:Y:S02]  /*6f00*/  IADD3 R39, PT, PT, R25, R39, RZ ;  /* 0x0000002719277210 */ /* 0x000fe40007ffe0ff */
[----:B------:R-:W-:Y:S02]  /*6f10*/  F2FP.BF16.F32.PACK_AB R25, R2, R35 ;  /* 0x000000230219723e */ /* 0x000fe400000010ff */
[----:B------:R-:W-:-:S05]  /*6f20*/  LEA.HI.X R27, R24, UR5, R39, 0x1, P0 ;  /* 0x00000005181b7c11 */ /* 0x000fca00080f0c27 */
[----:B------:R1:W-:Y:S02]  /*6f30*/  STG.E desc[UR6][R26.64], R25 ;  /* 0x000000191a007986 */ /* 0x0003e4000c101906 */
.L_x_323:
[----:B------:R-:W-:Y:S05]  /*6f40*/  BSYNC.RECONVERGENT B0 ;  /* 0x0000000000007941 */ /* 0x000fea0003800200 */
.L_x_322:
[-C--:B------:R-:W-:Y:S01]  /*6f50*/  FMUL.FTZ R73, R73, R114.reuse ;  /* 0x0000007249497220 */ /* 0x080fe20000410000 */
[----:B-1----:R-:W-:Y:S01]  /*6f60*/  FADD.FTZ R27, -R60, R41 ;  /* 0x000000293c1b7221 */ /* 0x002fe20000010100 */
        /* <DEDUP_REMOVED lines=23> */
.L_x_324:
[----:B------:R-:W-:Y:S01]  /*70e0*/  FFMA.FTZ R24, R28, R36, R29 ;  /* 0x000000241c187223 */ /* 0x000fe2000001001d */
[----:B------:R-:W-:Y:S01]  /*70f0*/  BSSY.RECONVERGENT B0, `(.L_x_325) ;  /* 0x0000014000007945 */ /* 0x000fe20003800200 */
[----:B------:R-:W-:Y:S01]  /*7100*/  FFMA.FTZ R41, R78, R25, -R41 ;  /* 0x000000194e297223 */ /* 0x000fe20000010829 */
[----:B------:R-:W-:Y:S01]  /*7110*/  SHF.L.U32 R71, R71, 0x10, RZ ;  /* 0x0000001047477819 */ /* 0x000fe200000006ff */
[----:B------:R-:W-:Y:S01]  /*7120*/  FFMA.FTZ R27, R61, R2, -R24 ;  /* 0x000000023d1b7223 */ /* 0x000fe20000010818 */
[----:B------:R-:W-:Y:S01]  /*7130*/  SHF.L.U32 R35, R108, 0x10, RZ ;  /* 0x000000106c237819 */ /* 0x000fe200000006ff */
        /* <DEDUP_REMOVED lines=15> */
.L_x_326:
[----:B------:R-:W-:Y:S05]  /*7230*/  BSYNC.RECONVERGENT B0 ;  /* 0x0000000000007941 */ /* 0x000fea0003800200 */
.L_x_325:
[----:B------:R-:W-:Y:S01]  /*7240*/  SHF.L.U32 R43, R14, 0x10, RZ ;  /* 0x000000100e2b7819 */ /* 0x000fe200000006ff */
[----:B-1----:R-:W-:Y:S01]  /*7250*/  FADD.FTZ R27, -R60, R71 ;  /* 0x000000473c1b7221 */ /* 0x002fe20000010100 */
        /* <DEDUP_REMOVED lines=15> */
[----:B------:R-:W-:Y:S01]  /*7350*/  FMUL.FTZ R32, R37, R114 ;  /* 0x0000007225207220 */ /* 0x000fe20000410000 */
[C---:B------:R-:W-:Y:S01]  /*7360*/  IADD3 R50, PT, PT, R31.reuse, 0x20, RZ ;  /* 0x000000201f327810 */ /* 0x040fe20007ffe0ff */
[C---:B------:R-:W-:Y:S01]  /*7370*/  FADD.FTZ R25, -R60.reuse, R25 ;  /* 0x000000193c197221 */ /* 0x040fe20000010100 */
        /* <DEDUP_REMOVED lines=15> */
[----:B------:R-:W-:Y:S02]  /*7470*/  SHF.L.U32 R113, R10, 0x10, RZ ;  /* 0x000000100a717819 */ /* 0x000fe400000006ff */
[----:B------:R-:W-:Y:S01]  /*7480*/  SHF.L.U32 R111, R100, 0x10, RZ ;  /* 0x00000010646f7819 */ /* 0x000fe200000006ff */
[----:B------:R-:W-:Y:S01]  /*7490*/  FADD.FTZ R115, -R60, R115 ;  /* 0x000000733c737221 */ /* 0x000fe20000010100 */
[----:B0-----:R-:W-:Y:S01]  /*74a0*/  SHF.L.U32 R63, R98, 0x10, RZ ;  /* 0x00000010623f7819 */ /* 0x001fe200000006ff */
        /* <DEDUP_REMOVED lines=33> */
[----:B------:R-:W-:Y:S02]  /*76c0*/  SHF.R.S32.HI R52, RZ, 0x1f, R50 ;  /* 0x0000001fff347819 */ /* 0x000fe40000011432 */
[----:B------:R-:W-:Y:S02]  /*76d0*/  SHF.R.S32.HI R22, RZ, 0x1f, R125 ;  /* 0x0000001fff167819 */ /* 0x000fe4000001147d */
[----:B------:R-:W-:-:S02]  /*76e0*/  SHF.R.S32.HI R6, RZ, 0x1f, R117 ;  /* 0x0000001fff067819 */ /* 0x000fc40000011475 */
[----:B------:R-:W-:Y:S02]  /*76f0*/  SHF.R.S32.HI R18, RZ, 0x1f, R16 ;  /* 0x0000001fff127819 */ /* 0x000fe40000011410 */
[----:B------:R-:W-:Y:S02]  /*7700*/  SHF.R.S32.HI R14, RZ, 0x1f, R12 ;  /* 0x0000001fff0e7819 */ /* 0x000fe4000001140c */
[----:B------:R-:W-:Y:S02]  /*7710*/  SHF.R.S32.HI R10, RZ, 0x1f, R8 ;  /* 0x0000001fff0a7819 */ /* 0x000fe40000011408 */
[----:B------:R-:W-:Y:S02]  /*7720*/  SHF.R.S32.HI R2, RZ, 0x1f, R0 ;  /* 0x0000001fff027819 */ /* 0x000fe40000011400 */
[----:B------:R-:W-:Y:S02]  /*7730*/  ISETP.GE.AND.EX P2, PT, R52, UR9, PT, P2 ;  /* 0x0000000934007c0c */ /* 0x000fe4000bf46320 */
        /* <DEDUP_REMOVED lines=27> */
.L_x_327:
[----:B------:R-:W-:Y:S01]  /*78f0*/  BSSY.RECONVERGENT B0, `(.L_x_328) ;  /* 0x0000013000007945 */ /* 0x000fe20003800200 */
[----:B------:R-:W-:Y:S01]  /*7900*/  FFMA.FTZ R27, R78, R27, -R46 ;  /* 0x0000001b4e1b7223 */ /* 0x000fe2000001082e */
[----:B------:R-:W-:Y:S01]  /*7910*/  FMUL.FTZ R34, R25, R114 ;  /* 0x0000007219227220 */ /* 0x000fe20000410000 */
[----:B------:R-:W-:Y:S01]  /*7920*/  FFMA.FTZ R32, R61, R24, -R48 ;  /* 0x000000183d207223 */ /* 0x000fe20000010830 */
[----:B------:R-:W-:Y:S06]  /*7930*/  @P2 BRA `(.L_x_329) ;  /* 0x0000000000382947 */ /* 0x000fec0003800000 */
        /* <DEDUP_REMOVED lines=9> */
[----:B-1----:R-:W-:Y:S02]  /*79d0*/  LEA R26, P2, R24, UR10, 0x1 ;  /* 0x0000000a181a7c11 */ /* 0x002fe4000f8408ff */
[----:B------:R-:W-:-:S04]  /*79e0*/  IADD3 R25, PT, PT, R25, R50, RZ ;  /* 0x0000003219197210 */ /* 0x000fc80007ffe0ff */
[----:B------:R-:W-:Y:S02]  /*79f0*/  LEA.HI.X R27, R24, UR11, R25, 0x1, P2 ;  /* 0x0000000b181b7c11 */ /* 0x000fe400090f0c19 */
[----:B------:R-:W-:-:S05]  /*7a00*/  F2FP.BF16.F32.PACK_AB R25, R32, R109 ;  /* 0x0000006d2019723e */ /* 0x000fca00000010ff */
[----:B------:R0:W-:Y:S02]  /*7a10*/  STG.E desc[UR6][R26.64], R25 ;  /* 0x000000191a007986 */ /* 0x0001e4000c101906 */
.L_x_329:
[----:B------:R-:W-:Y:S05]  /*7a20*/  BSYNC.RECONVERGENT B0 ;  /* 0x0000000000007941 */ /* 0x000fea0003800200 */
.L_x_328:
[----:B------:R-:W-:Y:S01]  /*7a30*/  SHF.L.U32 R5, R5, 0x10, RZ ;  /* 0x0000001005057819 */ /* 0x000fe200000006ff */
[----:B------:R-:W-:Y:S01]  /*7a40*/  FFMA.FTZ R38, R28, R34, R29 ;  /* 0x000000221c267223 */ /* 0x000fe2000001001d */
[----:B------:R-:W-:Y:S01]  /*7a50*/  SHF.L.U32 R24, R107, 0x10, RZ ;  /* 0x000000106b187819 */ /* 0x000fe200000006ff */
[----:B------:R-:W-:Y:S01]  /*7a60*/  FMUL.FTZ R40, R30, R114 ;  /* 0x000000721e287220 */ /* 0x000fe20000410000 */
[----:B------:R-:W-:Y:S06]  /*7a70*/  BRA.U !UP0, `(.L_x_330) ;  /* 0x0000000108487547 */ /* 0x000fec000b800000 */
[----:B0-----:R-:W-:Y:S01]  /*7a80*/  FFMA.FTZ R25, R78, R34, R81 ;  /* 0x000000224e197223 */ /* 0x001fe20000010051 */
        /* <DEDUP_REMOVED lines=17> */
.L_x_330:
[----:B0-----:R-:W-:Y:S01]  /*7ba0*/  FFMA.FTZ R26, R28, R40, R29 ;  /* 0x000000281c1a7223 */ /* 0x001fe2000001001d */
[----:B------:R-:W-:Y:S01]  /*7bb0*/  BSSY.RECONVERGENT B0, `(.L_x_331) ;  /* 0x0000014000007945 */ /* 0x000fe20003800200 */
[----:B------:R-:W-:Y:S01]  /*7bc0*/  FFMA.FTZ R25, R78, R5, -R38 ;  /* 0x000000054e197223 */ /* 0x000fe20000010826 */
[-C--:B------:R-:W-:Y:S01]  /*7bd0*/  FMUL.FTZ R30, R4, R114.reuse ;  /* 0x00000072041e7220 */ /* 0x080fe20000410000 */
[----:B------:R-:W-:Y:S01]  /*7be0*/  FMUL.FTZ R34, R20, R114 ;  /* 0x0000007214227220 */ /* 0x000fe20000410000 */
[----:B------:R-:W-:Y:S01]  /*7bf0*/  FFMA.FTZ R107, R61, R24, -R26 ;  /* 0x000000183d6b7223 */ /* 0x000fe2000001081a */
[----:B------:R-:W-:Y:S06]  /*7c00*/  @P1 BRA `(.L_x_332) ;  /* 0x0000000000381947 */ /* 0x000fec0003800000 */
        /* <DEDUP_REMOVED lines=14> */
.L_x_332:
[----:B------:R-:W-:Y:S05]  /*7cf0*/  BSYNC.RECONVERGENT B0 ;  /* 0x0000000000007941 */ /* 0x000fea0003800200 */
.L_x_331:
[----:B------:R-:W-:Y:S01]  /*7d00*/  SHF.L.U32 R7, R7, 0x10, RZ ;  /* 0x0000001007077819 */ /* 0x000fe200000006ff */
[C-C-:B------:R-:W-:Y:S01]  /*7d10*/  FFMA.FTZ R107, R28.reuse, R30, R29.reuse ;  /* 0x0000001e1c6b7223 */ /* 0x140fe2000001001d */
[----:B------:R-:W-:Y:S01]  /*7d20*/  FFMA.FTZ R32, R28, R34, R29 ;  /* 0x000000221c207223 */ /* 0x000fe2000001001d */
[----:B------:R-:W-:Y:S01]  /*7d30*/  SHF.L.U32 R4, R105, 0x10, RZ ;  /* 0x0000001069047819 */ /* 0x000fe200000006ff */
        /* <DEDUP_REMOVED lines=19> */
.L_x_333:
[----:B------:R-:W-:Y:S01]  /*7e70*/  BSSY.RECONVERGENT B0, `(.L_x_334) ;  /* 0x0000013000007945 */ /* 0x000fe20003800200 */
[----:B------:R-:W-:Y:S01]  /*7e80*/  FFMA.FTZ R107, R78, R7, -R107 ;  /* 0x000000074e6b7223 */ /* 0x000fe2000001086b */
[----:B------:R-:W-:Y:S01]  /*7e90*/  FMUL.FTZ R123, R123, R114 ;  /* 0x000000727b7b7220 */ /* 0x000fe20000410000 */
[----:B------:R-:W-:Y:S01]  /*7ea0*/  FFMA.FTZ R7, R61, R4, -R32 ;  /* 0x000000043d077223 */ /* 0x000fe20000010820 */
[----:B------:R-:W-:Y:S06]  /*7eb0*/  @P0 BRA `(.L_x_335) ;  /* 0x0000000000380947 */ /* 0x000fec0003800000 */
        /* <DEDUP_REMOVED lines=14> */
.L_x_335:
[----:B------:R-:W-:Y:S05]  /*7fa0*/  BSYNC.RECONVERGENT B0 ;  /* 0x0000000000007941 */ /* 0x000fea0003800200 */
.L_x_334:
[----:B------:R-:W-:Y:S01]  /*7fb0*/  SHF.L.U32 R4, R103, 0x10, RZ ;  /* 0x0000001067047819 */ /* 0x000fe200000006ff */
[----:B------:R-:W-:Y:S01]  /*7fc0*/  FFMA.FTZ R103, R28, R123, R29 ;  /* 0x0000007b1c677223 */ /* 0x000fe2000001001d */
[----:B------:R-:W-:Y:S01]  /*7fd0*/  SHF.L.U32 R9, R9, 0x10, RZ ;  /* 0x0000001009097819 */ /* 0x000fe200000006ff */
[----:B------:R-:W-:Y:S01]  /*7fe0*/  FMUL.FTZ R115, R115, R114 ;  /* 0x0000007273737220 */ /* 0x000fe20000410000 */
[----:B------:R-:W-:Y:S06]  /*7ff0*/  BRA.U !UP0, `(.L_x_336) ;  /* 0x0000000108487547 */ /* 0x000fec000b800000 */
[----:B01----:R-:W-:Y:S01]  /*8000*/  FFMA.FTZ R5, R78, R123, R81 ;  /* 0x0000007b4e057223 */ /* 0x003fe20000010051 */
        /* <DEDUP_REMOVED lines=17> */
.L_x_336:
[----:B-1----:R-:W-:Y:S01]  /*8120*/  FFMA.FTZ R6, R28, R115, R29 ;  /* 0x000000731c067223 */ /* 0x002fe2000001001d */
        /* <DEDUP_REMOVED lines=9> */
[----:B0-----:R-:W-:Y:S01]  /*81c0*/  MOV R5, R121 ;  /* 0x0000007900057202 */ /* 0x001fe20000000f00 */
[----:B------:R-:W0:Y:S01]  /*81d0*/  LDCU.64 UR10, c[0x0][0x380] ;  /* 0x00007000ff0a77ac */ /* 0x000e220008000a00 */
[----:B-1----:R-:W-:Y:S02]  /*81e0*/  IMAD R7, R18, UR4, RZ ;  /* 0x0000000412077c24 */ /* 0x002fe4000f8e02ff */
[----:B------:R-:W-:-:S04]  /*81f0*/  IMAD.WIDE.U32 R4, R16, UR4, R4 ;  /* 0x0000000410047c25 */ /* 0x000fc8000f8e0004 */
[----:B------:R-:W-:Y:S02]  /*8200*/  IMAD R7, R16, UR5, R7 ;  /* 0x0000000510077c24 */ /* 0x000fe4000f8e0207 */
[----:B------:R-:W-:Y:S01]  /*8210*/  FMUL.FTZ R16, R103, R114 ;  /* 0x0000007267107220 */ /* 0x000fe20000410000 */
[C---:B0-----:R-:W-:Y:S02]  /*8220*/  LEA R6, P0, R4.reuse, UR10, 0x1 ;  /* 0x0000000a04067c11 */ /* 0x041fe4000f8008ff */
[----:B------:R-:W-:Y:S02]  /*8230*/  IADD3 R7, PT, PT, R5, R7, RZ ;  /* 0x0000000705077210 */ /* 0x000fe40007ffe0ff */
[----:B------:R-:W-:Y:S02]  /*8240*/  F2FP.BF16.F32.PACK_AB R9, R9, R16 ;  /* 0x000000100909723e */ /* 0x000fe400000010ff */
[----:B------:R-:W-:-:S05]  /*8250*/  LEA.HI.X R7, R4, UR11, R7, 0x1, P0 ;  /* 0x0000000b04077c11 */ /* 0x000fca00080f0c07 */
[----:B------:R1:W-:Y:S02]  /*8260*/  STG.E desc[UR6][R6.64], R9 ;  /* 0x0000000906007986 */ /* 0x0003e4000c101906 */
.L_x_338:
[----:B------:R-:W-:Y:S05]  /*8270*/  BSYNC.RECONVERGENT B0 ;  /* 0x0000000000007941 */ /* 0x000fea0003800200 */
.L_x_337:
[----:B------:R-:W-:Y:S01]  /*8280*/  SHF.L.U32 R11, R11, 0x10, RZ ;  /* 0x000000100b0b7819 */ /* 0x000fe200000006ff */
[C-C-:B------:R-:W-:Y:S01]  /*8290*/  FFMA.FTZ R103, R28.reuse, R113, R29.reuse ;  /* 0x000000711c677223 */ /* 0x140fe2000001001d */
[----:B0-----:R-:W-:Y:S01]  /*82a0*/  FFMA.FTZ R24, R28, R20, R29 ;  /* 0x000000141c187223 */ /* 0x001fe2000001001d */
[----:B------:R-:W-:Y:S01]  /*82b0*/  SHF.L.U32 R4, R101, 0x10, RZ ;  /* 0x0000001065047819 */ /* 0x000fe200000006ff */
[----:B------:R-:W-:Y:S06]  /*82c0*/  BRA.U !UP0, `(.L_x_339) ;  /* 0x0000000108487547 */ /* 0x000fec000b800000 */
[----:B------:R-:W-:Y:S01]  /*82d0*/  FFMA.FTZ R5, R78, R113, R81 ;  /* 0x000000714e057223 */ /* 0x000fe20000010051 */
[----:B-1----:R-:W-:-:S03]  /*82e0*/  FFMA.FTZ R6, R61, R20, R80 ;  /* 0x000000143d067223 */ /* 0x002fc60000010050 */
        /* <DEDUP_REMOVED lines=16> */
.L_x_339:
[----:B------:R-:W-:Y:S01]  /*83f0*/  BSSY.RECONVERGENT B0, `(.L_x_340) ;  /* 0x0000013000007945 */ /* 0x000fe20003800200 */
[----:B------:R-:W-:Y:S01]  /*8400*/  FFMA.FTZ R103, R78, R11, -R103 ;  /* 0x0000000b4e677223 */ /* 0x000fe20000010867 */
[----:B------:R-:W-:Y:S01]  /*8410*/  FMUL.FTZ R11, R75, R114 ;  /* 0x000000724b0b7220 */ /* 0x000fe20000410000 */
[----:B-1----:R-:W-:Y:S01]  /*8420*/  FFMA.FTZ R9, R61, R4, -R24 ;  /* 0x000000043d097223 */ /* 0x002fe20000010818 */
        /* <DEDUP_REMOVED lines=15> */
.L_x_341:
[----:B------:R-:W-:Y:S05]  /*8520*/  BSYNC.RECONVERGENT B0 ;  /* 0x0000000000007941 */ /* 0x000fea0003800200 */
.L_x_340:
[----:B------:R-:W-:Y:S01]  /*8530*/  SHF.L.U32 R13, R13, 0x10, RZ ;  /* 0x000000100d0d7819 */ /* 0x000fe200000006ff */
[----:B------:R-:W-:Y:S01]  /*8540*/  FFMA.FTZ R75, R28, R11, R29 ;  /* 0x0000000b1c4b7223 */ /* 0x000fe2000001001d */
[----:B------:R-:W-:Y:S01]  /*8550*/  SHF.L.U32 R4, R99, 0x10, RZ ;  /* 0x0000001063047819 */ /* 0x000fe200000006ff */
[----:B------:R-:W-:Y:S01]  /*8560*/  FMUL.FTZ R63, R63, R114 ;  /* 0x000000723f3f7220 */ /* 0x000fe20000410000 */
[----:B------:R-:W-:Y:S06]  /*8570*/  BRA.U !UP0, `(.L_x_342) ;  /* 0x0000000108487547 */ /* 0x000fec000b800000 */
[----:B------:R-:W-:Y:S01]  /*8580*/  FFMA.FTZ R5, R78, R11, R81 ;  /* 0x0000000b4e057223 */ /* 0x000fe20000010051 */
[----:B0-----:R-:W-:-:S03]  /*8590*/  FFMA.FTZ R6, R61, R63, R80 ;  /* 0x0000003f3d067223 */ /* 0x001fc60000010050 */
        /* <DEDUP_REMOVED lines=16> */
.L_x_342:
        /* <DEDUP_REMOVED lines=17> */
[----:B------:R-:W-:Y:S02]  /*87b0*/  IADD3 R11, PT, PT, R7, R11, RZ ;  /* 0x0000000b070b7210 */ /* 0x000fe40007ffe0ff */
[----:B------:R-:W-:Y:S02]  /*87c0*/  F2FP.BF16.F32.PACK_AB R7, R8, R75 ;  /* 0x0000004b0807723e */ /* 0x000fe400000010ff */
[----:B------:R-:W-:-:S05]  /*87d0*/  LEA.HI.X R5, R6, UR11, R11, 0x1, P0 ;  /* 0x0000000b06057c11 */ /* 0x000fca00080f0c0b */
[----:B------:R0:W-:Y:S02]  /*87e0*/  STG.E desc[UR6][R4.64], R7 ;  /* 0x0000000704007986 */ /* 0x0001e4000c101906 */
.L_x_344:
[----:B------:R-:W-:Y:S05]  /*87f0*/  BSYNC.RECONVERGENT B0 ;  /* 0x0000000000007941 */ /* 0x000fea0003800200 */
.L_x_343:
[----:B------:R-:W-:Y:S01]  /*8800*/  SHF.L.U32 R15, R15, 0x10, RZ ;  /* 0x000000100f0f7819 */ /* 0x000fe200000006ff */
[C-C-:B------:R-:W-:Y:S01]  /*8810*/  FFMA.FTZ R25, R28.reuse, R71, R29.reuse ;  /* 0x000000471c197223 */ /* 0x140fe2000001001d */
[----:B------:R-:W-:Y:S01]  /*8820*/  FFMA.FTZ R14, R28, R12, R29 ;  /* 0x0000000c1c0e7223 */ /* 0x000fe2000001001d */
[----:B0-----:R-:W-:Y:S01]  /*8830*/  SHF.L.U32 R4, R97, 0x10, RZ ;  /* 0x0000001061047819 */ /* 0x001fe200000006ff */
        /* <DEDUP_REMOVED lines=19> */
.L_x_345:
[----:B------:R-:W-:Y:S01]  /*8970*/  BSSY.RECONVERGENT B0, `(.L_x_346) ;  /* 0x0000012000007945 */ /* 0x000fe20003800200 */
[----:B------:R-:W-:Y:S01]  /*8980*/  FFMA.FTZ R25, R78, R15, -R25 ;  /* 0x0000000f4e197223 */ /* 0x000fe20000010819 */
[----:B------:R-:W-:Y:S02]  /*8990*/  FFMA.FTZ R9, R61, R4, -R14 ;  /* 0x000000043d097223 */ /* 0x000fe4000001080e */
[----:B------:R-:W-:Y:S05]  /*89a0*/  @P5 BRA `(.L_x_347) ;  /* 0x0000000000385947 */ /* 0x000fea0003800000 */
        /* <DEDUP_REMOVED lines=14> */
.L_x_347:
[----:B------:R-:W-:Y:S05]  /*8a90*/  BSYNC.RECONVERGENT B0 ;  /* 0x0000000000007941 */ /* 0x000fea0003800200 */
.L_x_346:
[-C--:B------:R-:W-:Y:S01]  /*8aa0*/  FMUL.FTZ R14, R49, R114.reuse ;  /* 0x00000072310e7220 */ /* 0x080fe20000410000 */
        /* <DEDUP_REMOVED lines=11> */
[----:B0-----:R-:W-:Y:S01]  /*8b60*/  IADD3 R4, PT, PT, R31, 0xe0, RZ ;  /* 0x000000e01f047810 */ /* 0x001fe20007ffe0ff */
        /* <DEDUP_REMOVED lines=62> */
.L_x_348:
        /* <DEDUP_REMOVED lines=18> */
.L_x_350:
[----:B------:R-:W-:Y:S05]  /*9070*/  BSYNC.RECONVERGENT B0 ;  /* 0x0000000000007941 */ /* 0x000fea0003800200 */
.L_x_349:
[----:B------:R-:W-:Y:S02]  /*9080*/  SHF.L.U32 R19, R19, 0x10, RZ ;  /* 0x0000001013137819 */ /* 0x000fe400000006ff */
        /* <DEDUP_REMOVED lines=20> */
.L_x_351:
[----:B------:R-:W-:Y:S01]  /*91d0*/  BSSY.RECONVERGENT B0, `(.L_x_352) ;  /* 0x0000012000007945 */ /* 0x000fe20003800200 */
[----:B------:R-:W-:Y:S01]  /*91e0*/  FFMA.FTZ R47, R78, R19, -R47 ;  /* 0x000000134e2f7223 */ /* 0x000fe2000001082f */
[----:B0-----:R-:W-:Y:S02]  /*91f0*/  FFMA.FTZ R17, R61, R36, -R50 ;  /* 0x000000243d117223 */ /* 0x001fe40000010832 */
        /* <DEDUP_REMOVED lines=15> */
.L_x_353:
[----:B------:R-:W-:Y:S05]  /*92f0*/  BSYNC.RECONVERGENT B0 ;  /* 0x0000000000007941 */ /* 0x000fea0003800200 */
.L_x_352:
        /* <DEDUP_REMOVED lines=21> */
.L_x_354:
[----:B------:R-:W-:Y:S01]  /*9450*/  BSSY.RECONVERGENT B0, `(.L_x_355) ;  /* 0x0000012000007945 */ /* 0x000fe20003800200 */
[----:B------:R-:W-:Y:S01]  /*9460*/  FFMA.FTZ R21, R78, R21, -R33 ;  /* 0x000000154e157223 */ /* 0x000fe20000010821 */
[----:B0-----:R-:W-:Y:S02]  /*9470*/  FFMA.FTZ R17, R61, R91, -R32 ;  /* 0x0000005b3d117223 */ /* 0x001fe40000010820 */
[----:B------:R-:W-:Y:S05]  /*9480*/  @P0 BRA `(.L_x_356) ;  /* 0x0000000000380947 */ /* 0x000fea0003800000 */
[----:B------:R-:W0:Y:S01]  /*9490*/  LDCU.64 UR4, c[0x0][0x3f8] ;  /* 0x00007f00ff0477ac */ /* 0x000e220008000a00 */
[----:B------:R-:W-:Y:S01]  /*94a0*/  MOV R32, R118 ;  /* 0x0000007600207202 */ /* 0x000fe20000000f00 */
[-C--:B------:R-:W-:Y:S01]  /*94b0*/  FMUL.FTZ R22, R21, R114.reuse ;  /* 0x0000007215167220 */ /* 0x080fe20000410000 */
[----:B------:R-:W-:Y:S01]  /*94c0*/  MOV R33, R121 ;  /* 0x0000007900217202 */ /* 0x000fe20000000f00 */
[----:B------:R-:W1:Y:S01]  /*94d0*/  LDCU.64 UR10, c[0x0][0x380] ;  /* 0x00007000ff0a77ac */ /* 0x000e620008000a00 */
[----:B------:R-:W-:-:S05]  /*94e0*/  FMUL.FTZ R17, R17, R114 ;  /* 0x0000007211117220 */ /* 0x000fca0000410000 */
        /* <DEDUP_REMOVED lines=8> */
.L_x_356:
[----:B------:R-:W-:Y:S05]  /*9570*/  BSYNC.RECONVERGENT B0 ;  /* 0x0000000000007941 */ /* 0x000fea0003800200 */
.L_x_355:
        /* <DEDUP_REMOVED lines=21> */
.L_x_357:
        /* <DEDUP_REMOVED lines=9> */
[----:B------:R-:W-:-:S05]  /*9760*/  FMUL.FTZ R14, R89, R114 ;  /* 0x00000072590e7220 */ /* 0x000fca0000410000 */
[----:B------:R-:W-:Y:S01]  /*9770*/  F2FP.BF16.F32.PACK_AB R19, R14, R19 ;  /* 0x000000130e13723e */ /* 0x000fe200000010ff */
[----:B-1----:R-:W-:Y:S02]  /*9780*/  IMAD R27, R27, UR4, RZ ;  /* 0x000000041b1b7c24 */ /* 0x002fe4000f8e02ff */
[----:B------:R-:W-:-:S04]  /*9790*/  IMAD.WIDE.U32 R22, R20, UR4, R16 ;  /* 0x0000000414167c25 */ /* 0x000fc8000f8e0010 */
[----:B------:R-:W-:Y:S01]  /*97a0*/  IMAD R27, R20, UR5, R27 ;  /* 0x00000005141b7c24 */ /* 0x000fe2000f8e021b */
[----:B0-----:R-:W-:-:S04]  /*97b0*/  LEA R16, P0, R22, UR10, 0x1 ;  /* 0x0000000a16107c11 */ /* 0x001fc8000f8008ff */
[----:B------:R-:W-:-:S04]  /*97c0*/  IADD3 R27, PT, PT, R23, R27, RZ ;  /* 0x0000001b171b7210 */ /* 0x000fc80007ffe0ff */
[----:B------:R-:W-:-:S05]  /*97d0*/  LEA.HI.X R17, R22, UR11, R27, 0x1, P0 ;  /* 0x0000000b16117c11 */ /* 0x000fca00080f0c1b */
[----:B------:R1:W-:Y:S02]  /*97e0*/  STG.E desc[UR6][R16.64], R19 ;  /* 0x0000001310007986 */ /* 0x0003e4000c101906 */
.L_x_359:
[----:B------:R-:W-:Y:S05]  /*97f0*/  BSYNC.RECONVERGENT B0 ;  /* 0x0000000000007941 */ /* 0x000fea0003800200 */
.L_x_358:
        /* <DEDUP_REMOVED lines=21> */
.L_x_360:
[----:B------:R-:W-:Y:S01]  /*9950*/  BSSY.RECONVERGENT B0, `(.L_x_361) ;  /* 0x0000012000007945 */ /* 0x000fe20003800200 */
[----:B------:R-:W-:Y:S01]  /*9960*/  FFMA.FTZ R13, R78, R65, -R13 ;  /* 0x000000414e0d7223 */ /* 0x000fe2000001080d */
[----:B------:R-:W-:Y:S02]  /*9970*/  FFMA.FTZ R87, R61, R87, -R18 ;  /* 0x000000573d577223 */ /* 0x000fe40000010812 */
[----:B------:R-:W-:Y:S05]  /*9980*/  @P4 BRA `(.L_x_362) ;  /* 0x0000000000384947 */ /* 0x000fea0003800000 */
[----:B------:R-:W2:Y:S01]  /*9990*/  LDCU.64 UR4, c[0x0][0x3f8] ;  /* 0x00007f00ff0477ac */ /* 0x000ea20008000a00 */
[----:B------:R-:W-:Y:S01]  /*99a0*/  MOV R14, R118 ;  /* 0x00000076000e7202 */ /* 0x000fe20000000f00 */
[-C--:B-1----:R-:W-:Y:S01]  /*99b0*/  FMUL.FTZ R16, R13, R114.reuse ;  /* 0x000000720d107220 */ /* 0x082fe20000410000 */
[----:B------:R-:W-:Y:S01]  /*99c0*/  FMUL.FTZ R13, R87, R114 ;  /* 0x00000072570d7220 */ /* 0x000fe20000410000 */
[----:B------:R-:W1:Y:S04]  /*99d0*/  LDCU.64 UR10, c[0x0][0x380] ;  /* 0x00007000ff0a77ac */ /* 0x000e680008000a00 */
[----:B------:R-:W-:Y:S01]  /*99e0*/  F2FP.BF16.F32.PACK_AB R13, R13, R16 ;  /* 0x000000100d0d723e */ /* 0x000fe200000010ff */
[----:B--2---:R-:W-:Y:S01]  /*99f0*/  IMAD R10, R15, UR4, RZ ;  /* 0x000000040f0a7c24 */ /* 0x004fe2000f8e02ff */
[----:B------:R-:W-:-:S03]  /*9a00*/  MOV R15, R121 ;  /* 0x00000079000f7202 */ /* 0x000fc60000000f00 */
[----:B------:R-:W-:-:S04]  /*9a10*/  IMAD.WIDE.U32 R14, R11, UR4, R14 ;  /* 0x000000040b0e7c25 */ /* 0x000fc8000f8e000e */
[----:B------:R-:W-:Y:S01]  /*9a20*/  IMAD R11, R11, UR5, R10 ;  /* 0x000000050b0b7c24 */ /* 0x000fe2000f8e020a */
[----:B-1----:R-:W-:-:S04]  /*9a30*/  LEA R10, P0, R14, UR10, 0x1 ;  /* 0x0000000a0e0a7c11 */ /* 0x002fc8000f8008ff */
[----:B------:R-:W-:-:S04]  /*9a40*/  IADD3 R11, PT, PT, R15, R11, RZ ;  /* 0x0000000b0f0b7210 */ /* 0x000fc80007ffe0ff */
[----:B------:R-:W-:-:S05]  /*9a50*/  LEA.HI.X R11, R14, UR11, R11, 0x1, P0 ;  /* 0x0000000b0e0b7c11 */ /* 0x000fca00080f0c0b */
[----:B------:R2:W-:Y:S02]  /*9a60*/  STG.E desc[UR6][R10.64], R13 ;  /* 0x0000000d0a007986 */ /* 0x0005e4000c101906 */
.L_x_362:
[----:B------:R-:W-:Y:S05]  /*9a70*/  BSYNC.RECONVERGENT B0 ;  /* 0x0000000000007941 */ /* 0x000fea0003800200 */
.L_x_361:
[----:B------:R-:W-:Y:S02]  /*9a80*/  SHF.L.U32 R67, R67, 0x10, RZ ;  /* 0x0000001043437819 */ /* 0x000fe400000006ff */
[----:B------:R-:W-:Y:S01]  /*9a90*/  SHF.L.U32 R85, R85, 0x10, RZ ;  /* 0x0000001055557819 */ /* 0x000fe200000006ff */
[----:B------:R-:W-:Y:S06]  /*9aa0*/  BRA.U !UP0, `(.L_x_363) ;  /* 0x0000000108487547 */ /* 0x000fec000b800000 */
[----:B------:R-:W-:Y:S01]  /*9ab0*/  FFMA.FTZ R6, R78, R6, R81 ;  /* 0x000000064e067223 */ /* 0x000fe20000010051 */
[----:B------:R-:W-:-:S03]  /*9ac0*/  FFMA.FTZ R8, R61, R8, R80 ;  /* 0x000000083d087223 */ /* 0x000fc60000010050 */
[----:B--2---:R-:W-:Y:S01]  /*9ad0*/  FMUL.FTZ R10, R6, -1.4426950216293334961 ;  /* 0xbfb8aa3b060a7820 */ /* 0x004fe20000410000 */
[----:B------:R-:W-:-:S05]  /*9ae0*/  FMUL.FTZ R13, R8, -1.4426950216293334961 ;  /* 0xbfb8aa3b080d7820 */ /* 0x000fca0000410000 */
[----:B------:R-:W2:Y:S04]  /*9af0*/  MUFU.EX2 R10, R10 ;  /* 0x0000000a000a7308 */ /* 0x000ea80000000800 */
[----:B------:R-:W3:Y:S01]  /*9b00*/  MUFU.EX2 R13, R13 ;  /* 0x0000000d000d7308 */ /* 0x000ee20000000800 */
[----:B--2---:R-:W-:Y:S01]  /*9b10*/  FADD.FTZ R11, R10, 1 ;  /* 0x3f8000000a0b7421 */ /* 0x004fe20000010000 */
[----:B---3--:R-:W-:-:S03]  /*9b20*/  FADD.FTZ R15, R13, 1 ;  /* 0x3f8000000d0f7421 */ /* 0x008fc60000010000 */
[----:B------:R-:W0:Y:S08]  /*9b30*/  MUFU.RCP R14, R11 ;  /* 0x0000000b000e7308 */ /* 0x000e300000001000 */
[----:B-1----:R-:W1:Y:S01]  /*9b40*/  MUFU.RCP R16, R15 ;  /* 0x0000000f00107308 */ /* 0x002e620000001000 */
        /* <DEDUP_REMOVED lines=8> */
.L_x_363:
[----:B------:R-:W-:Y:S01]  /*9bd0*/  BSSY.RECONVERGENT B0, `(.L_x_364) ;  /* 0x0000012000007945 */ /* 0x000fe20003800200 */
[----:B------:R-:W-:Y:S01]  /*9be0*/  FFMA.FTZ R67, R78, R67, -R9 ;  /* 0x000000434e437223 */ /* 0x000fe20000010809 */
[----:B------:R-:W-:Y:S02]  /*9bf0*/  FFMA.FTZ R85, R61, R85, -R12 ;  /* 0x000000553d557223 */ /* 0x000fe4000001080c */
[----:B------:R-:W-:Y:S05]  /*9c00*/  @P5 BRA `(.L_x_365) ;  /* 0x0000000000385947 */ /* 0x000fea0003800000 */
[----:B------:R-:W2:Y:S01]  /*9c10*/  LDCU.64 UR4, c[0x0][0x3f8] ;  /* 0x00007f00ff0477ac */ /* 0x000ea20008000a00 */
[----:B------:R-:W-:Y:S01]  /*9c20*/  MOV R6, R118 ;  /* 0x0000007600067202 */ /* 0x000fe20000000f00 */
[----:B------:R-:W-:Y:S01]  /*9c30*/  FMUL.FTZ R67, R67, R114 ;  /* 0x0000007243437220 */ /* 0x000fe20000410000 */
[----:B------:R-:W3:Y:S01]  /*9c40*/  LDCU.64 UR10, c[0x0][0x380] ;  /* 0x00007000ff0a77ac */ /* 0x000ee20008000a00 */
[----:B--2---:R-:W-:Y:S01]  /*9c50*/  IMAD R11, R7, UR4, RZ ;  /* 0x00000004070b7c24 */ /* 0x004fe2000f8e02ff */
[----:B------:R-:W-:-:S03]  /*9c60*/  MOV R7, R121 ;  /* 0x0000007900077202 */ /* 0x000fc60000000f00 */
[C---:B------:R-:W-:Y:S02]  /*9c70*/  IMAD R11, R4.reuse, UR5, R11 ;  /* 0x00000005040b7c24 */ /* 0x040fe4000f8e020b */
[----:B------:R-:W-:-:S04]  /*9c80*/  IMAD.WIDE.U32 R8, R4, UR4, R6 ;  /* 0x0000000404087c25 */ /* 0x000fc8000f8e0006 */
[----:B------:R-:W-:Y:S01]  /*9c90*/  FMUL.FTZ R4, R85, R114 ;  /* 0x0000007255047220 */ /* 0x000fe20000410000 */
[----:B---3--:R-:W-:Y:S02]  /*9ca0*/  LEA R6, P0, R8, UR10, 0x1 ;  /* 0x0000000a08067c11 */ /* 0x008fe4000f8008ff */
[----:B------:R-:W-:Y:S02]  /*9cb0*/  IADD3 R11, PT, PT, R9, R11, RZ ;  /* 0x0000000b090b7210 */ /* 0x000fe40007ffe0ff */
[----:B------:R-:W-:Y:S02]  /*9cc0*/  F2FP.BF16.F32.PACK_AB R9, R4, R67 ;  /* 0x000000430409723e */ /* 0x000fe400000010ff */
[----:B------:R-:W-:-:S05]  /*9cd0*/  LEA.HI.X R7, R8, UR11, R11, 0x1, P0 ;  /* 0x0000000b08077c11 */ /* 0x000fca00080f0c0b */
[----:B------:R3:W-:Y:S02]  /*9ce0*/  STG.E desc[UR6][R6.64], R9 ;  /* 0x0000000906007986 */ /* 0x0007e4000c101906 */
.L_x_365:
[----:B------:R-:W-:Y:S05]  /*9cf0*/  BSYNC.RECONVERGENT B0 ;  /* 0x0000000000007941 */ /* 0x000fea0003800200 */
.L_x_364:
[----:B------:R-:W-:Y:S02]  /*9d00*/  SHF.L.U32 R69, R69, 0x10, RZ ;  /* 0x0000001045457819 */ /* 0x000fe400000006ff */
[----:B--2---:R-:W-:Y:S02]  /*9d10*/  SHF.R.S32.HI R10, RZ, 0x1f, R31 ;  /* 0x0000001fff0a7819 */ /* 0x004fe4000001141f */
[----:B------:R-:W-:Y:S01]  /*9d20*/  SHF.L.U32 R83, R83, 0x10, RZ ;  /* 0x0000001053537819 */ /* 0x000fe200000006ff */
[----:B------:R-:W-:Y:S06]  /*9d30*/  BRA.U !UP0, `(.L_x_366) ;  /* 0x0000000108487547 */ /* 0x000fec000b800000 */
[----:B------:R-:W-:Y:S01]  /*9d40*/  FFMA.FTZ R0, R78, R0, R81 ;  /* 0x000000004e007223 */ /* 0x000fe20000010051 */
[----:B------:R-:W-:-:S03]  /*9d50*/  FFMA.FTZ R2, R61, R2, R80 ;  /* 0x000000023d027223 */ /* 0x000fc60000010050 */
[----:B------:R-:W-:Y:S01]  /*9d60*/  FMUL.FTZ R4, R0, -1.4426950216293334961 ;  /* 0xbfb8aa3b00047820 */ /* 0x000fe20000410000 */
[----:B---3--:R-:W-:-:S05]  /*9d70*/  FMUL.FTZ R7, R2, -1.4426950216293334961 ;  /* 0xbfb8aa3b02077820 */ /* 0x008fca0000410000 */
        /* <DEDUP_REMOVED lines=14> */
.L_x_366:
[----:B------:R-:W-:Y:S01]  /*9e60*/  ISETP.GE.AND.EX P3, PT, R10, UR9, PT, P3 ;  /* 0x000000090a007c0c */ /* 0x000fe2000bf66330 */
[----:B------:R-:W-:Y:S01]  /*9e70*/  FFMA.FTZ R5, R78, R69, -R5 ;  /* 0x000000454e057223 */ /* 0x000fe20000010805 */
[----:B------:R-:W-:Y:S01]  /*9e80*/  FFMA.FTZ R61, R61, R83, -R28 ;  /* 0x000000533d3d7223 */ /* 0x000fe2000001081c */
[----:B------:R-:W-:Y:S02]  /*9e90*/  BSSY.RECONVERGENT B0, `(.L_x_367) ;  /* 0x000000f000007945 */ /* 0x000fe40003800200 */
[-C--:B---3--:R-:W-:Y:S01]  /*9ea0*/  FMUL.FTZ R7, R5, R114.reuse ;  /* 0x0000007205077220 */ /* 0x088fe20000410000 */
[----:B------:R-:W-:-:S07]  /*9eb0*/  FMUL.FTZ R114, R61, R114 ;  /* 0x000000723d727220 */ /* 0x000fce0000410000 */
[----:B------:R-:W-:Y:S05]  /*9ec0*/  @P3 BRA `(.L_x_368) ;  /* 0x00000000002c3947 */ /* 0x000fea0003800000 */
[----:B------:R-:W2:Y:S01]  /*9ed0*/  LDCU.64 UR4, c[0x0][0x3f8] ;  /* 0x00007f00ff0477ac */ /* 0x000ea20008000a00 */
[----:B------:R-:W-:Y:S02]  /*9ee0*/  MOV R119, R121 ;  /* 0x0000007900777202 */ /* 0x000fe40000000f00 */
[----:B------:R-:W-:Y:S01]  /*9ef0*/  F2FP.BF16.F32.PACK_AB R7, R114, R7 ;  /* 0x000000077207723e */ /* 0x000fe200000010ff */
[----:B------:R-:W3:Y:S01]  /*9f00*/  LDCU.64 UR8, c[0x0][0x380] ;  /* 0x00007000ff0877ac */ /* 0x000ee20008000a00 */
[----:B--2---:R-:W-:Y:S02]  /*9f10*/  IMAD R10, R10, UR4, RZ ;  /* 0x000000040a0a7c24 */ /* 0x004fe4000f8e02ff */
[----:B------:R-:W-:-:S04]  /*9f20*/  IMAD.WIDE.U32 R118, R31, UR4, R118 ;  /* 0x000000041f767c25 */ /* 0x000fc8000f8e0076 */
[----:B------:R-:W-:Y:S01]  /*9f30*/  IMAD R31, R31, UR5, R10 ;  /* 0x000000051f1f7c24 */ /* 0x000fe2000f8e020a */
[----:B---3--:R-:W-:-:S04]  /*9f40*/  LEA R4, P0, R118, UR8, 0x1 ;  /* 0x0000000876047c11 */ /* 0x008fc8000f8008ff */
[----:B------:R-:W-:-:S04]  /*9f50*/  IADD3 R31, PT, PT, R119, R31, RZ ;  /* 0x0000001f771f7210 */ /* 0x000fc80007ffe0ff */
[----:B------:R-:W-:-:S05]  /*9f60*/  LEA.HI.X R5, R118, UR9, R31, 0x1, P0 ;  /* 0x0000000976057c11 */ /* 0x000fca00080f0c1f */
[----:B------:R2:W-:Y:S02]  /*9f70*/  STG.E desc[UR6][R4.64], R7 ;  /* 0x0000000704007986 */ /* 0x0005e4000c101906 */
.L_x_368:
[----:B------:R-:W-:Y:S05]  /*9f80*/  BSYNC.RECONVERGENT B0 ;  /* 0x0000000000007941 */ /* 0x000fea0003800200 */
.L_x_367:
[----:B------:R-:W3:Y:S01]  /*9f90*/  LDCU UR4, c[0x0][0x410] ;  /* 0x00008200ff0477ac */ /* 0x000ee20008000800 */
[----:B------:R-:W-:Y:S02]  /*9fa0*/  IADD3 R77, PT, PT, R79, R77, RZ ;  /* 0x0000004d4f4d7210 */ /* 0x000fe40007ffe0ff */
[----:B------:R-:W-:Y:S01]  /*9fb0*/  IADD3 R76, PT, PT, R76, 0x1, RZ ;  /* 0x000000014c4c7810 */ /* 0x000fe20007ffe0ff */
[----:B------:R-:W3:Y:S02]  /*9fc0*/  LDCU UR5, c[0x0][0x3e0] ;  /* 0x00007c00ff0577ac */ /* 0x000ee40008000800 */
[----:B---3--:R-:W-:-:S06]  /*9fd0*/  UIMAD UR4, UR4, UR5, URZ ;  /* 0x00000005040472a4 */ /* 0x008fcc000f8e02ff */
[----:B------:R-:W-:-:S13]  /*9fe0*/  ISETP.GE.AND P0, PT, R77, UR4, PT ;  /* 0x000000044d007c0c */ /* 0x000fda000bf06270 */
[----:B------:R-:W-:Y:S05]  /*9ff0*/  @!P0 BRA `(.L_x_369) ;  /* 0xffffff60002c8947 */ /* 0x000fea000383ffff */
.L_x_302:
[----:B------:R-:W3:Y:S01]  /*a000*/  S2R R6, SR_TID.X ;  /* 0x0000000000067919 */ /* 0x000ee20000002100 */
[----:B--2---:R-:W2:Y:S01]  /*a010*/  LDC R4, c[0x0][0x370] ;  /* 0x0000dc00ff047b82 */ /* 0x004ea20000000800 */
[----:B------:R-:W-:Y:S07]  /*a020*/  BSSY.RECONVERGENT B0, `(.L_x_370) ;  /* 0x000000e000007945 */ /* 0x000fee0003800200 */
[----:B------:R-:W4:Y:S08]  /*a030*/  LDC R7, c[0x0][0x374] ;  /* 0x0000dd00ff077b82 */ /* 0x000f300000000800 */
[----:B------:R-:W5:Y:S01]  /*a040*/  LDC.64 R2, c[0x0][0x3c8] ;  /* 0x0000f200ff027b82 */ /* 0x000f620000000a00 */
[----:B--2---:R-:W-:-:S02]  /*a050*/  ISETP.NE.AND P0, PT, R4, 0x1, PT ;  /* 0x000000010400780c */ /* 0x004fc40003f05270 */
[----:B---3--:R-:W-:Y:S02]  /*a060*/  ISETP.NE.AND P1, PT, R6, RZ, PT ;  /* 0x000000ff0600720c */ /* 0x008fe40003f25270 */
        /* <DEDUP_REMOVED lines=9> */
.L_x_371:
[----:B------:R-:W-:Y:S05]  /*a100*/  BSYNC.RECONVERGENT B0 ;  /* 0x0000000000007941 */ /* 0x000fea0003800200 */
.L_x_370:
[----:B------:R-:W3:Y:S01]  /*a110*/  S2UR UR5, SR_CTAID.Y ;  /* 0x00000000000579c3 */ /* 0x000ee20000002600 */
[----:B--2---:R-:W-:Y:S02]  /*a120*/  IADD3 R5, PT, PT, R7, -0x1, RZ ;  /* 0xffffffff07057810 */ /* 0x004fe40007ffe0ff */
[----:B------:R-:W-:-:S05]  /*a130*/  IADD3 R0, PT, PT, R4, -0x1, RZ ;  /* 0xffffffff04007810 */ /* 0x000fca0007ffe0ff */
[----:B------:R-:W2:Y:S01]  /*a140*/  S2UR UR4, SR_CTAID.X ;  /* 0x00000000000479c3 */ /* 0x000ea20000002500 */
[----:B---3--:R-:W-:-:S04]  /*a150*/  ISETP.NE.AND P0, PT, R5, UR5, PT ;  /* 0x0000000505007c0c */ /* 0x008fc8000bf05270 */
[----:B--2---:R-:W-:-:S13]  /*a160*/  ISETP.NE.OR P0, PT, R0, UR4, P0 ;  /* 0x0000000400007c0c */ /* 0x004fda0008705670 */
[----:B------:R-:W-:Y:S05]  /*a170*/  @P0 EXIT ;  /* 0x000000000000094d */ /* 0x000fea0003800000 */
[----:B------:R-:W-:Y:S05]  /*a180*/  @P1 BRA `(.L_x_372) ;  /* 0x0000000000201947 */ /* 0x000fea0003800000 */
[----:B------:R-:W-:-:S05]  /*a190*/  IMAD R0, R4, R7, RZ ;  /* 0x0000000704007224 */ /* 0x000fca00078e02ff */
[----:B------:R-:W-:-:S13]  /*a1a0*/  ISETP.NE.AND P0, PT, R0, -0x1, PT ;  /* 0xffffffff0000780c */ /* 0x000fda0003f05270 */
[----:B------:R-:W-:Y:S05]  /*a1b0*/  @!P0 BRA `(.L_x_372) ;  /* 0x0000000000148947 */ /* 0x000fea0003800000 */
.L_x_373:
[----:B------:R-:W2:Y:S04]  /*a1c0*/  LDG.E.STRONG.GPU R5, desc[UR6][R2.64] ;  /* 0x0000000602057981 */ /* 0x000ea8000c1ef900 */
[----:B--2---:R-:W-:Y:S01]  /*a1d0*/  CCTL.IVALL ;  /* 0x00000000ff00798f */ /* 0x004fe20002000000 */
[----:B------:R-:W-:Y:S05]  /*a1e0*/  YIELD ;  /* 0x0000000000007946 */ /* 0x000fea0003800000 */
[----:B------:R-:W-:-:S13]  /*a1f0*/  ISETP.NE.AND P0, PT, R5, R0, PT ;  /* 0x000000000500720c */ /* 0x000fda0003f05270 */
[----:B------:R-:W-:Y:S05]  /*a200*/  @P0 BRA `(.L_x_373) ;  /* 0xfffffffc00ec0947 */ /* 0x000fea000383ffff */
.L_x_372:
[----:B------:R-:W-:Y:S05]  /*a210*/  WARPSYNC.ALL ;  /* 0x0000000000007948 */ /* 0x000fea0003800000 */
[----:B0-----:R-:W0:Y:S08]  /*a220*/  LDC.64 R32, c[0x0][0x3f8] ;  /* 0x0000fe00ff207b82 */ /* 0x001e300000000a00 */
        /* <DEDUP_REMOVED lines=18> */
[----:B------:R-:W-:Y:S02]  /*a350*/  LOP3.LUT R6, RZ, R31, RZ, 0x33, !PT ;  /* 0x0000001fff067212 */ /* 0x000fe400078e33ff */
[----:B------:R-:W-:Y:S01]  /*a360*/  IADD3 R14, P1, PT, R4, R5, RZ ;  /* 0x00000005040e7210 */ /* 0x000fe20007f3e0ff */
[----:B------:R-:W-:Y:S01]  /*a370*/  IMAD.WIDE.U32 R4, R32, 0x3, RZ ;  /* 0x0000000320047825 */ /* 0x000fe200078e00ff */
[----:B------:R-:W-:Y:S02]  /*a380*/  SEL R7, R2, R7, P0 ;  /* 0x0000000702077207 */ /* 0x000fe40000000000 */
        /* <DEDUP_REMOVED lines=13> */
[----:B------:R-:W-:Y:S02]  /*a460*/  SHF.R.U64 R14, R14, 0x9, R7 ;  /* 0x000000090e0e7819 */ /* 0x000fe40000001207 */
[----:B------:R-:W-:Y:S01]  /*a470*/  SHF.L.U32 R18, R0, 0x2, RZ ;  /* 0x0000000200127819 */ /* 0x000fe200000006ff */
[----:B------:R-:W2:Y:S01]  /*a480*/  LDCU.64 UR8, c[0x0][0x390] ;  /* 0x00007200ff0877ac */ /* 0x000ea20008000a00 */
[----:B------:R-:W-:Y:S02]  /*a490*/  IADD3 R14, PT, PT, R14, 0x1, RZ ;  /* 0x000000010e0e7810 */ /* 0x000fe40007ffe0ff */
[----:B-1----:R-:W-:Y:S01]  /*a4a0*/  SHF.L.U64.HI R19, R0, 0x2, R31 ;  /* 0x0000000200137819 */ /* 0x002fe2000001021f */
[----:B------:R-:W1:Y:S01]  /*a4b0*/  LDCU.64 UR10, c[0x0][0x388] ;  /* 0x00007100ff0a77ac */ /* 0x000e620008000a00 */
[C---:B------:R-:W-:Y:S02]  /*a4c0*/  SHF.L.U32 R5, R14.reuse, 0x9, RZ ;  /* 0x000000090e057819 */ /* 0x040fe400000006ff */
[----:B------:R-:W-:-:S02]  /*a4d0*/  LOP3.LUT R14, R14, 0x3, RZ, 0xc0, !PT ;  /* 0x000000030e0e7812 */ /* 0x000fc400078ec0ff */
[----:B------:R-:W-:Y:S02]  /*a4e0*/  LOP3.LUT R5, R5, 0x600, RZ, 0xc0, !PT ;  /* 0x0000060005057812 */ /* 0x000fe400078ec0ff */
[----:B------:R-:W-:Y:S02]  /*a4f0*/  SHF.L.U32 R7, R33, 0x2, RZ ;  /* 0x0000000221077819 */ /* 0x000fe400000006ff */
[----:B------:R-:W-:Y:S01]  /*a500*/  IADD3 R0, P3, PT, R5, R0, RZ ;  /* 0x0000000005007210 */ /* 0x000fe20007f7e0ff */
[----:B------:R-:W-:Y:S01]  /*a510*/  IMAD.WIDE.U32 R4, R32, 0x4, RZ ;  /* 0x0000000420047825 */ /* 0x000fe200078e00ff */
[C---:B0-----:R-:W-:Y:S02]  /*a520*/  IADD3 R22, P1, PT, R18.reuse, UR4, RZ ;  /* 0x0000000412167c10 */ /* 0x041fe4000ff3e0ff */
[----:B------:R-:W-:Y:S02]  /*a530*/  SHF.L.U64.HI R28, R3, 0x2, R2 ;  /* 0x00000002031c7819 */ /* 0x000fe40000010202 */
[----:B--2---:R-:W-:-:S02]  /*a540*/  IADD3 R20, P2, PT, R18, UR8, RZ ;  /* 0x0000000812147c10 */ /* 0x004fc4000ff5e0ff */
[C---:B------:R-:W-:Y:S02]  /*a550*/  IADD3.X R23, PT, PT, R19.reuse, UR5, RZ, P1, !PT ;  /* 0x0000000513177c10 */ /* 0x040fe40008ffe4ff */
[C---:B------:R-:W-:Y:S02]  /*a560*/  IADD3.X R21, PT, PT, R19.reuse, UR9, RZ, P2, !PT ;  /* 0x0000000913157c10 */ /* 0x040fe400097fe4ff */
[----:B-1----:R-:W-:Y:S02]  /*a570*/  IADD3 R18, P1, PT, R18, UR10, RZ ;  /* 0x0000000a12127c10 */ /* 0x002fe4000ff3e0ff */
[----:B------:R-:W-:Y:S02]  /*a580*/  IADD3 R14, P2, PT, RZ, -R14, RZ ;  /* 0x8000000eff0e7210 */ /* 0x000fe40007f5e0ff */
[----:B------:R-:W-:Y:S02]  /*a590*/  IADD3.X R19, PT, PT, R19, UR11, RZ, P1, !PT ;  /* 0x0000000b13137c10 */ /* 0x000fe40008ffe4ff */
[----:B------:R-:W-:-:S02]  /*a5a0*/  SHF.L.U64.HI R24, R25, 0x2, R30 ;  /* 0x0000000219187819 */ /* 0x000fc4000001021e */
[----:B------:R-:W-:Y:S02]  /*a5b0*/  IADD3 R26, PT, PT, R5, R7, RZ ;  /* 0x00000007051a7210 */ /* 0x000fe40007ffe0ff */
[----:B------:R-:W-:Y:S02]  /*a5c0*/  IADD3.X R16, PT, PT, RZ, -0x1, RZ, P2, !PT ;  /* 0xffffffffff107810 */ /* 0x000fe400017fe4ff */
[----:B------:R-:W-:-:S07]  /*a5d0*/  IADD3.X R31, PT, PT, RZ, R31, RZ, P3, !PT ;  /* 0x0000001fff1f7210 */ /* 0x000fce0001ffe4ff */
.L_x_376:
        /* <DEDUP_REMOVED lines=14> */
[----:B------:R-:W-:-:S04]  /*a6c0*/  IADD3 R14, P1, PT, R14, 0x1, RZ ;  /* 0x000000010e0e7810 */ /* 0x000fc80007f3e0ff */
[----:B------:R-:W-:Y:S02]  /*a6d0*/  IADD3.X R16, PT, PT, RZ, R16, RZ, P1, !PT ;  /* 0x00000010ff107210 */ /* 0x000fe40000ffe4ff */
[----:B------:R-:W-:-:S04]  /*a6e0*/  ISETP.NE.U32.AND P1, PT, R14, RZ, PT ;  /* 0x000000ff0e00720c */ /* 0x000fc80003f25070 */
[----:B------:R-:W-:Y:S02]  /*a6f0*/  ISETP.NE.AND.EX P1, PT, R16, RZ, PT, P1 ;  /* 0x000000ff1000720c */ /* 0x000fe40003f25310 */
[----:B------:R-:W-:Y:S02]  /*a700*/  IADD3 R22, P2, PT, R22, 0x800, RZ ;  /* 0x0000080016167810 */ /* 0x000fe40007f5e0ff */
[----:B------:R-:W-:Y:S02]  /*a710*/  IADD3 R20, P3, PT, R20, 0x800, RZ ;  /* 0x0000080014147810 */ /* 0x000fe40007f7e0ff */
[----:B------:R-:W-:Y:S02]  /*a720*/  IADD3.X R23, PT, PT, RZ, R23, RZ, P2, !PT ;  /* 0x00000017ff177210 */ /* 0x000fe400017fe4ff */
[----:B--2---:R-:W-:Y:S02]  /*a730*/  F2FP.BF16.F32.PACK_AB R15, R9, R6 ;  /* 0x00000006090f723e */ /* 0x004fe400000010ff */
[----:B------:R-:W-:-:S02]  /*a740*/  MOV R6, R18 ;  /* 0x0000001200067202 */ /* 0x000fc40000000f00 */
[-C--:B------:R-:W-:Y:S02]  /*a750*/  MOV R9, R21.reuse ;  /* 0x0000001500097202 */ /* 0x080fe40000000f00 */
[----:B---3--:R-:W-:Y:S01]  /*a760*/  F2FP.BF16.F32.PACK_AB R17, R13, R10 ;  /* 0x0000000a0d11723e */ /* 0x008fe200000010ff */
[----:B------:R0:W-:Y:S04]  /*a770*/  STG.E desc[UR6][R6.64], R15 ;  /* 0x0000000f06007986 */ /* 0x0001e8000c101906 */
[----:B------:R0:W-:Y:S01]  /*a780*/  STG.E desc[UR6][R8.64], R17 ;  /* 0x0000001108007986 */ /* 0x0001e2000c101906 */
[----:B------:R-:W-:Y:S02]  /*a790*/  IADD3 R18, P4, PT, R18, 0x800, RZ ;  /* 0x0000080012127810 */ /* 0x000fe40007f9e0ff */
[----:B------:R-:W-:-:S02]  /*a7a0*/  IADD3.X R21, PT, PT, RZ, R21, RZ, P3, !PT ;  /* 0x00000015ff157210 */ /* 0x000fc40001ffe4ff */
[----:B------:R-:W-:Y:S01]  /*a7b0*/  IADD3.X R19, PT, PT, RZ, R19, RZ, P4, !PT ;  /* 0x00000013ff137210 */ /* 0x000fe200027fe4ff */
[----:B------:R-:W-:Y:S08]  /*a7c0*/  @P1 BRA `(.L_x_376) ;  /* 0xfffffffc00841947 */ /* 0x000ff0000383ffff */
.L_x_375:
[----:B------:R-:W-:Y:S05]  /*a7d0*/  BSYNC.RECONVERGENT B0 ;  /* 0x0000000000007941 */ /* 0x000fea0003800200 */
.L_x_374:
[----:B------:R-:W-:Y:S05]  /*a7e0*/  @!P0 EXIT ;  /* 0x000000000000894d */ /* 0x000fea0003800000 */
[C---:B------:R-:W-:Y:S01]  /*a7f0*/  SHF.L.U64.HI R29, R32.reuse, 0x2, R33 ;  /* 0x00000002201d7819 */ /* 0x040fe20000010221 */
[----:B------:R-:W2:Y:S01]  /*a800*/  LDCU.64 UR4, c[0x0][0x3d8] ;  /* 0x00007b00ff0477ac */ /* 0x000ea20008000a00 */
[----:B------:R-:W-:Y:S02]  /*a810*/  SHF.L.U32 R27, R32, 0x2, RZ ;  /* 0x00000002201b7819 */ /* 0x000fe400000006ff */
[C---:B------:R-:W-:Y:S01]  /*a820*/  SHF.L.U64.HI R37, R25.reuse, 0x2, R30 ;  /* 0x0000000219257819 */ /* 0x040fe2000001021e */
[----:B------:R-:W3:Y:S01]  /*a830*/  LDCU.64 UR8, c[0x0][0x388] ;  /* 0x00007100ff0877ac */ /* 0x000ee20008000a00 */
[----:B------:R-:W-:Y:S02]  /*a840*/  SHF.L.U32 R39, R25, 0x2, RZ ;  /* 0x0000000219277819 */ /* 0x000fe400000006ff */
[C---:B------:R-:W-:Y:S01]  /*a850*/  SHF.L.U64.HI R33, R3.reuse, 0x2, R2 ;  /* 0x0000000203217819 */ /* 0x040fe20000010202 */
[----:B------:R-:W4:Y:S01]  /*a860*/  LDCU.64 UR10, c[0x0][0x390] ;  /* 0x00007200ff0a77ac */ /* 0x000f220008000a00 */
[----:B------:R-:W-:-:S07]  /*a870*/  SHF.L.U32 R35, R3, 0x2, RZ ;  /* 0x0000000203237819 */ /* 0x000fce00000006ff */
.L_x_377:
[C---:B------:R-:W-:Y:S02]  /*a880*/  SHF.L.U32 R24, R0.reuse, 0x2, RZ ;  /* 0x0000000200187819 */ /* 0x040fe400000006ff */
[----:B------:R-:W-:Y:S02]  /*a890*/  SHF.L.U64.HI R26, R0, 0x2, R31 ;  /* 0x00000002001a7819 */ /* 0x000fe4000001021f */
[----:B--2---:R-:W-:-:S04]  /*a8a0*/  IADD3 R4, P0, PT, R24, UR4, RZ ;  /* 0x0000000418047c10 */ /* 0x004fc8000ff1e0ff */
[----:B-1----:R-:W-:Y:S02]  /*a8b0*/  IADD3.X R5, PT, PT, R26, UR5, RZ, P0, !PT ;  /* 0x000000051a057c10 */ /* 0x002fe400087fe4ff */
[C---:B0-----:R-:W-:Y:S02]  /*a8c0*/  IADD3 R6, P0, PT, R4.reuse, R35, RZ ;  /* 0x0000002304067210 */ /* 0x041fe40007f1e0ff */
[C---:B------:R-:W-:Y:S02]  /*a8d0*/  IADD3 R10, P2, PT, R4.reuse, R39, RZ ;  /* 0x00000027040a7210 */ /* 0x040fe40007f5e0ff */
[C---:B------:R-:W-:Y:S02]  /*a8e0*/  IADD3.X R7, PT, PT, R5.reuse, R33, RZ, P0, !PT ;  /* 0x0000002105077210 */ /* 0x040fe400007fe4ff */
[----:B------:R-:W-:Y:S02]  /*a8f0*/  IADD3 R8, P1, PT, R4, R27, RZ ;  /* 0x0000001b04087210 */ /* 0x000fe40007f3e0ff */
[----:B------:R-:W2:Y:S01]  /*a900*/  LDG.E R4, desc[UR6][R4.64] ;  /* 0x0000000604047981 */ /* 0x000ea2000c1e1900 */
[----:B------:R-:W-:-:S02]  /*a910*/  IADD3.X R11, PT, PT, R5, R37, RZ, P2, !PT ;  /* 0x00000025050b7210 */ /* 0x000fc400017fe4ff */
[----:B------:R-:W-:Y:S01]  /*a920*/  IADD3.X R9, PT, PT, R5, R29, RZ, P1, !PT ;  /* 0x0000001d05097210 */ /* 0x000fe20000ffe4ff */
[----:B------:R-:W2:Y:S04]  /*a930*/  LDG.E R7, desc[UR6][R6.64] ;  /* 0x0000000606077981 */ /* 0x000ea8000c1e1900 */
[----:B------:R-:W5:Y:S04]  /*a940*/  LDG.E R8, desc[UR6][R8.64] ;  /* 0x0000000608087981 */ /* 0x000f68000c1e1900 */
[----:B------:R-:W5:Y:S01]  /*a950*/  LDG.E R11, desc[UR6][R10.64] ;  /* 0x000000060a0b7981 */ /* 0x000f62000c1e1900 */
[----:B-1----:R-:W-:-:S02]  /*a960*/  LOP3.LUT R16, R24, 0xfffffffc, RZ, 0xc0, !PT ;  /* 0xfffffffc18107812 */ /* 0x002fc400078ec0ff */
[----:B------:R-:W-:Y:S02]  /*a970*/  LOP3.LUT R15, R26, 0x1, RZ, 0xc0, !PT ;  /* 0x000000011a0f7812 */ /* 0x000fe400078ec0ff */
[----:B---3--:R-:W-:-:S04]  /*a980*/  IADD3 R12, P0, PT, R16, UR8, RZ ;  /* 0x00000008100c7c10 */ /* 0x008fc8000ff1e0ff */
[C---:B------:R-:W-:Y:S02]  /*a990*/  IADD3.X R13, PT, PT, R15.reuse, UR9, RZ, P0, !PT ;  /* 0x000000090f0d7c10 */ /* 0x040fe400087fe4ff */
[C---:B----4-:R-:W-:Y:S02]  /*a9a0*/  IADD3 R14, P0, PT, R16.reuse, UR10, RZ ;  /* 0x0000000a100e7c10 */ /* 0x050fe4000ff1e0ff */
[----:B------:R-:W-:Y:S02]  /*a9b0*/  IADD3 R16, P1, PT, R16, UR4, RZ ;  /* 0x0000000410107c10 */ /* 0x000fe4000ff3e0ff */
[----:B------:R-:W-:Y:S02]  /*a9c0*/  IADD3.X R15, PT, PT, R15, UR11, RZ, P0, !PT ;  /* 0x0000000b0f0f7c10 */ /* 0x000fe400087fe4ff */
[----:B--2---:R-:W-:Y:S02]  /*a9d0*/  F2FP.BF16.F32.PACK_AB R19, R7, R4 ;  /* 0x000000040713723e */ /* 0x004fe400000010ff */
[----:B------:R-:W-:-:S04]  /*a9e0*/  LOP3.LUT R4, R26, 0x3, RZ, 0xc0, !PT ;  /* 0x000000031a047812 */ /* 0x000fc800078ec0ff */
[----:B------:R-:W-:Y:S02]  /*a9f0*/  IADD3.X R17, PT, PT, R4, UR5, RZ, P1, !PT ;  /* 0x0000000504117c10 */ /* 0x000fe40008ffe4ff */
[----:B-----5:R-:W-:Y:S02]  /*aa00*/  F2FP.BF16.F32.PACK_AB R21, R11, R8 ;  /* 0x000000080b15723e */ /* 0x020fe400000010ff */
        /* <DEDUP_REMOVED lines=9> */
[----:B0-----:R-:W2:Y:S04]  /*aaa0*/  LDG.E R19, desc[UR6][R4.64+0x800] ;  /* 0x0008000604137981 */ /* 0x001ea8000c1e1900 */
[----:B------:R-:W3:Y:S04]  /*aab0*/  LDG.E R20, desc[UR6][R6.64+0x800] ;  /* 0x0008000606147981 */ /* 0x000ee8000c1e1900 */
[----:B------:R-:W3:Y:S01]  /*aac0*/  LDG.E R23, desc[UR6][R8.64+0x800] ;  /* 0x0008000608177981 */ /* 0x000ee2000c1e1900 */
        /* <DEDUP_REMOVED lines=28> */
[----:B------:R-:W3:Y:S04]  /*ac90*/  LDG.E R16, desc[UR6][R16.64+0x1800] ;  /* 0x0018000610107981 */ /* 0x000ee8000c1e1900 */
[----:B------:R-:W3:Y:S04]  /*aca0*/  LDG.E R5, desc[UR6][R4.64+0x1800] ;  /* 0x0018000604057981 */ /* 0x000ee8000c1e1900 */
[----:B------:R-:W4:Y:S04]  /*acb0*/  LDG.E R6, desc[UR6][R6.64+0x1800] ;  /* 0x0018000606067981 */ /* 0x000f28000c1e1900 */
[----:B------:R-:W4:Y:S01]  /*acc0*/  LDG.E R9, desc[UR6][R8.64+0x1800] ;  /* 0x0018000608097981 */ /* 0x000f22000c1e1900 */
[----:B--2---:R-:W-:-:S04]  /*acd0*/  IADD3 R13, P0, PT, R24, 0x1800, RZ ;  /* 0x00001800180d7810 */ /* 0x004fc80007f1e0ff */
        /* <DEDUP_REMOVED lines=11> */
[----:B---3--:R-:W-:Y:S02]  /*ad90*/  F2FP.BF16.F32.PACK_AB R5, R5, R16 ;  /* 0x000000100505723e */ /* 0x008fe400000010ff */
[----:B----4-:R-:W-:-:S03]  /*ada0*/  F2FP.BF16.F32.PACK_AB R7, R9, R6 ;  /* 0x000000060907723e */ /* 0x010fc600000010ff */
[----:B------:R1:W-:Y:S04]  /*adb0*/  STG.E desc[UR6][R12.64], R5 ;  /* 0x000000050c007986 */ /* 0x0003e8000c101906 */
[----:B------:R1:W-:Y:S02]  /*adc0*/  STG.E desc[UR6][R14.64], R7 ;  /* 0x000000070e007986 */ /* 0x0003e4000c101906 */
[----:B------:R-:W-:Y:S05]  /*add0*/  @P0 BRA `(.L_x_377) ;  /* 0xfffffff800a80947 */ /* 0x000fea000383ffff */
[----:B------:R-:W-:Y:S05]  /*ade0*/  EXIT ;  /* 0x000000000000794d */ /* 0x000fea0003800000 */
.L_x_378:
        /* <DEDUP_REMOVED lines=9> */
.L_x_4502:


//--------------------- .text._Z35group_norm_nhwc_bwd_one_pass_kernelI11Bf16IOBf16WLi512ELi64ELi512EEv26Group_norm_nhwc_bwd_params --------------------------
	.section	.text._Z35group_norm_nhwc_bwd_one_pass_kernelI11Bf16IOBf16WLi512ELi64ELi512EEv26Group_norm_nhwc_bwd_params,"ax",@progbits
	.align	128
        .global         _Z35group_norm_nhwc_bwd_one_pass_kernelI11Bf16IOBf16WLi512ELi64ELi512EEv26Group_norm_nhwc_bwd_params
        .type           _Z35group_norm_nhwc_bwd_one_pass_kernelI11Bf16IOBf16WLi512ELi64ELi512EEv26Group_norm_nhwc_bwd_params,@function
        .size           _Z35group_norm_nhwc_bwd_one_pass_kernelI11Bf16IOBf16WLi512ELi64ELi512EEv26Group_norm_nhwc_bwd_params,(.L_x_4503 - _Z35group_norm_nhwc_bwd_one_pass_kernelI11Bf16IOBf16WLi512ELi64ELi512EEv26Group_norm_nhwc_bwd_params)
        .other          _Z35group_norm_nhwc_bwd_one_pass_kernelI11Bf16IOBf16WLi512ELi64ELi512EEv26Group_norm_nhwc_bwd_params,@"STO_CUDA_ENTRY STV_DEFAULT"
_Z35group_norm_nhwc_bwd_one_pass_kernelI11Bf16IOBf16WLi512ELi64ELi512EEv26Group_norm_nhwc_bwd_params:
.text._Z35group_norm_nhwc_bwd_one_pass_kernelI11Bf16IOBf16WLi512ELi64ELi512EEv26Group_norm_nhwc_bwd_params:
        /* <DEDUP_REMOVED lines=11> */
.L_x_405:
[----:B0-----:R-:W0:Y:S01]  /*00b0*/  LDCU UR14, c[0x0][0x410] ;  /* 0x00008200ff0e77ac */ /* 0x001e220008000800 */
[----:B-----5:R-:W1:Y:S01]  /*00c0*/  S2R R6, SR_TID.X ;  /* 0x0000000000067919 */ /* 0x020e620000002100 */
[----:B------:R-:W-:Y:S01]  /*00d0*/  IABS R5, UR8 ;  /* 0x0000000800057c13 */ /* 0x000fe20008000000 */
[----:B------:R-:W2:Y:S01]  /*00e0*/  S2UR UR20, SR_CTAID.X ;  /* 0x00000000001479c3 */ /* 0x000ea20000002500 */
[----:B------:R-:W3:Y:S01]  /*00f0*/  LDCU UR12, c[0x0][0x41c] ;  /* 0x00008380ff0c77ac */ /* 0x000ee20008000800 */
[----:B------:R-:W-:Y:S01]  /*0100*/  LOP3.LUT R3, R3, 0xfeffffff, RZ, 0xc0, !PT ;  /* 0xfeffffff03037812 */ /* 0x000fe200078ec0ff */
[----:B------:R4:W-:Y:S01]  /*0110*/  STL [R1+0x1f0], R125 ;  /* 0x0001f07d01007387 */ /* 0x0009e20000100800 */
[----:B------:R-:W-:Y:S01]  /*0120*/  R2UR UR9, R5 ;  /* 0x00000000050972ca */ /* 0x000fe200000e0000 */
[----:B------:R-:W-:Y:S01]  /*0130*/  UMOV UR6, URZ ;  /* 0x000000ff00067c82 */ /* 0x000fe20008000000 */
        /* <DEDUP_REMOVED lines=44> */
[----:B------:R-:W-:Y:S01]  /*0400*/  ISETP.GE.U32.AND P0, PT, R23, UR16, PT ;  /* 0x0000001017007c0c */ /* 0x000fe2000bf06070 */
[----:B------:R-:W-:Y:S01]  /*0410*/  UIMAD UR5, UR13, UR5, UR9 ;  /* 0x000000050d0572a4 */ /* 0x000fe2000f8e0209 */
[----:B0-----:R-:W-:Y:S01]  /*0420*/  @!P3 IMAD R6, R7, R12, RZ ;  /* 0x0000000c0706b224 */ /* 0x001fe200078e02ff */
[----:B------:R-:W-:Y:S01]  /*0430*/  ULOP3.LUT UR9, URZ, UR14, URZ, 0x33, !UPT ;  /* 0x0000000eff097292 */ /* 0x000fe2000f8e33ff */
[----:B------:R-:W0:Y:S01]  /*0440*/  @!P3 LDC.64 R24, c[0x0][0x3a0] ;  /* 0x0000e800ff18bb82 */ /* 0x000e220000000a00 */
[----:B------:R-:W-:Y:S01]  /*0450*/  UISETP.GT.U32.AND UP2, UPT, UR13, UR5, UPT ;  /* 0x000000050d00728c */ /* 0x000fe2000bf44070 */
[----:B------:R-:W-:Y:S01]  /*0460*/  @!P3 IMAD R13, R2, R13, R6 ;  /* 0x0000000d020db224 */ /* 0x000fe200078e0206 */
[----:B------:R-:W-:-:S02]  /*0470*/  @P6 LOP3.LUT R3, R3, 0x400000, RZ, 0xfc, !PT ;  /* 0x0040000003036812 */ /* 0x000fc400078efcff */
[----:B------:R-:W-:Y:S02]  /*0480*/  SHF.R.S32.HI R21, RZ, 0x1f, R23 ;  /* 0x0000001fff157819 */ /* 0x000fe40000011417 */
[C---:B------:R-:W-:Y:S01]  /*0490*/  IADD3 R27, PT, PT, R2.reuse, 0x40, RZ ;  /* 0x00000040021b7810 */ /* 0x040fe20007ffe0ff */
[----:B------:R-:W3:Y:S01]  /*04a0*/  @!P6 LDC.64 R32, c[0x0][0x3f8] ;  /* 0x0000fe00ff20eb82 */ /* 0x000ee20000000a00 */
[----:B------:R-:W-:Y:S02]  /*04b0*/  ISETP.GE.AND.EX P5, PT, R21, UR17, PT, P0 ;  /* 0x0000001115007c0c */ /* 0x000fe4000bfa6300 */
[----:B------:R-:W-:Y:S01]  /*04c0*/  ISETP.GE.U32.AND P0, PT, R27, UR16, PT ;  /* 0x000000101b007c0c */ /* 0x000fe2000bf06070 */
[----:B------:R-:W-:Y:S01]  /*04d0*/  @!UP2 UIADD3 UR5, UPT, UPT, UR5, -UR13, URZ ;  /* 0x8000000d0505a290 */ /* 0x000fe2000fffe0ff */
[C---:B------:R-:W-:Y:S01]  /*04e0*/  IADD3 R105, PT, PT, R2.reuse, 0x170, RZ ;  /* 0x0000017002697810 */ /* 0x040fe20007ffe0ff */
[----:B------:R-:W-:Y:S01]  /*04f0*/  @!UP2 UIADD3 UR7, UPT, UPT, UR7, 0x1, URZ ;  /* 0x000000010707a890 */ /* 0x000fe2000fffe0ff */
[----:B--2---:R-:W-:Y:S01]  /*0500*/  @!P4 IMAD R14, R11, R30, RZ ;  /* 0x0000001e0b0ec224 */ /* 0x004fe200078e02ff */
[----:B------:R-:W-:Y:S01]  /*0510*/  UIADD3 UR6, UPT, UPT, UR5, -UR13, URZ ;  /* 0x8000000d05067290 */ /* 0x000fe2000fffe0ff */
[----:B------:R-:W2:Y:S01]  /*0520*/  @!P4 LDC.64 R34, c[0x0][0x3a0] ;  /* 0x0000e800ff22cb82 */ /* 0x000ea20000000a00 */
[----:B------:R-:W-:Y:S01]  /*0530*/  UISETP.GT.U32.AND UP3, UPT, UR13, UR5, UPT ;  /* 0x000000050d00728c */ /* 0x000fe2000bf64070 */
[C---:B------:R-:W-:Y:S01]  /*0540*/  IADD3 R109, PT, PT, R2.reuse, 0x180, RZ ;  /* 0x00000180026d7810 */ /* 0x040fe20007ffe0ff */
[----:B------:R-:W-:Y:S01]  /*0550*/  UISETP.GE.U32.AND UP1, UPT, UR5, UR13, UPT ;  /* 0x0000000d0500728c */ /* 0x000fe2000bf26070 */
[C---:B------:R-:W-:Y:S01]  /*0560*/  IADD3 R115, PT, PT, R2.reuse, 0x190, RZ ;  /* 0x0000019002737810 */ /* 0x040fe20007ffe0ff */
[----:B------:R-:W-:Y:S01]  /*0570*/  USEL UR5, UR6, UR5, !UP3 ;  /* 0x0000000506057287 */ /* 0x000fe2000d800000 */
[----:B------:R-:W-:-:S02]  /*0580*/  IADD3 R119, PT, PT, R2, 0x1a0, RZ ;  /* 0x000001a002777810 */ /* 0x000fc40007ffe0ff */
[----:B------:R-:W4:Y:S01]  /*0590*/  @!P5 LDC.64 R42, c[0x0][0x3f8] ;  /* 0x0000fe00ff2adb82 */ /* 0x000f220000000a00 */
[----:B------:R-:W-:Y:S01]  /*05a0*/  @!UP4 UIADD3 UR5, UPT, UPT, -UR5, URZ, URZ ;  /* 0x000000ff0505c290 */ /* 0x000fe2000fffe1ff */
[----:B------:R-:W-:Y:S02]  /*05b0*/  SHF.R.S32.HI R113, RZ, 0x1f, R115 ;  /* 0x0000001fff717819 */ /* 0x000fe40000011473 */
[C---:B------:R-:W-:Y:S01]  /*05c0*/  IADD3 R123, PT, PT, R2.reuse, 0x1b0, RZ ;  /* 0x000001b0027b7810 */ /* 0x040fe20007ffe0ff */
[----:B------:R-:W-:Y:S01]  /*05d0*/  USEL UR13, UR9, UR5, !UP0 ;  /* 0x00000005090d7287 */ /* 0x000fe2000c000000 */
[----:B------:R-:W-:Y:S01]  /*05e0*/  IADD3 R124, PT, PT, R2, 0x1c0, RZ ;  /* 0x000001c0027c7810 */ /* 0x000fe20007ffe0ff */
[----:B------:R-:W-:Y:S01]  /*05f0*/  @UP1 UIADD3 UR7, UPT, UPT, UR7, 0x1, URZ ;  /* 0x0000000107071890 */ /* 0x000fe2000fffe0ff */
[----:B------:R-:W2:Y:S01]  /*0600*/  @!P6 LDC.64 R38, c[0x0][0x3a0] ;  /* 0x0000e800ff26eb82 */ /* 0x000ea20000000a00 */
[----:B------:R-:W-:Y:S01]  /*0610*/  USHF.L.U32 UR5, UR13, 0x6, URZ ;  /* 0x000000060d057899 */ /* 0x000fe200080006ff */
[----:B------:R-:W-:Y:S01]  /*0620*/  SHF.R.S32.HI R121, RZ, 0x1f, R123 ;  /* 0x0000001fff797819 */ /* 0x000fe2000001147b */
[----:B------:R-:W-:Y:S01]  /*0630*/  @!UP5 UIADD3 UR7, UPT, UPT, -UR7, URZ, URZ ;  /* 0x000000ff0707d290 */ /* 0x000fe2000fffe1ff */
[----:B------:R-:W-:Y:S01]  /*0640*/  SHF.R.S32.HI R122, RZ, 0x1f, R124 ;  /* 0x0000001fff7a7819 */ /* 0x000fe2000001147c */
[----:B------:R-:W-:-:S02]  /*0650*/  USHF.R.S32.HI UR6, URZ, 0x1f, UR5 ;  /* 0x0000001fff067899 */ /* 0x000fc40008011405 */
[----:B------:R-:W-:Y:S01]  /*0660*/  USEL UR7, UR9, UR7, !UP0 ;  /* 0x0000000709077287 */ /* 0x000fe2000c000000 */
[----:B------:R-:W-:Y:S01]  /*0670*/  LOP3.LUT R4, R4, UR5, RZ, 0xfc, !PT ;  /* 0x0000000504047c12 */ /* 0x000fe2000f8efcff */
[----:B------:R-:W2:Y:S02]  /*0680*/  @!P6 LDC.64 R40, c[0x0][0x398] ;  /* 0x0000e600ff28eb82 */ /* 0x000ea40000000a00 */
[----:B------:R-:W-:Y:S01]  /*0690*/  USHF.R.S32.HI UR5, URZ, 0x1f, UR7 ;  /* 0x0000001fff057899 */ /* 0x000fe20008011407 */
[----:B------:R-:W-:-:S03]  /*06a0*/  MOV R5, UR6 ;  /* 0x0000000600057c02 */ /* 0x000fc60008000f00 */
[----:B------:R-:W-:Y:S01]  /*06b0*/  UIMAD UR5, UR5, UR18, URZ ;  /* 0x00000012050572a4 */ /* 0x000fe2000f8e02ff */
[----:B----4-:R-:W-:Y:S02]  /*06c0*/  @!P5 IMAD R20, R21, R42, RZ ;  /* 0x0000002a1514d224 */ /* 0x010fe400078e02ff */
[----:B------:R-:W-:Y:S01]  /*06d0*/  IMAD.WIDE.U32 R4, R9, UR7, R4 ;  /* 0x0000000709047c25 */ /* 0x000fe2000f8e0004 */
[----:B------:R-:W-:Y:S01]  /*06e0*/  UIMAD UR5, UR7, UR19, UR5 ;  /* 0x00000013070572a4 */ /* 0x000fe2000f8e0205 */
[----:B------:R-:W-:Y:S01]  /*06f0*/  PRMT R125, RZ, 0x7610, R125 ;  /* 0x00007610ff7d7816 */ /* 0x000fe2000000007d */
[----:B------:R-:W4:Y:S01]  /*0700*/  LDCU.64 UR6, c[0x0][0x3b8] ;  /* 0x00007700ff0677ac */ /* 0x000f220008000a00 */
[----:B------:R-:W-:Y:S01]  /*0710*/  @!P3 MOV R6, R4 ;  /* 0x000000040006b202 */ /* 0x000fe20000000f00 */
[----:B------:R-:W-:Y:S02]  /*0720*/  STL.64 [R1+0x1a0], R4 ;  /* 0x0001a00401007387 */ /* 0x000fe40000100a00 */
[----:B------:R-:W-:-:S02]  /*0730*/  IADD3 R7, PT, PT, R5, UR5, RZ ;  /* 0x0000000505077c10 */ /* 0x000fc4000fffe0ff */
[----:B------:R-:W-:Y:S02]  /*0740*/  @!P6 MOV R16, R4 ;  /* 0x000000040010e202 */ /* 0x000fe40000000f00 */
[----:B------:R-:W-:Y:S01]  /*0750*/  @!P5 MOV R21, R7 ;  /* 0x000000070015d202 */ /* 0x000fe20000000f00 */
[----:B------:R-:W-:Y:S01]  /*0760*/  @!P3 IMAD.WIDE.U32 R8, R2, R12, R6 ;  /* 0x0000000c0208b225 */ /* 0x000fe200078e0006 */
[----:B------:R-:W-:Y:S04]  /*0770*/  STL.64 [R1+0x198], R6 ;  /* 0x0001980601007387 */ /* 0x000fe80000100a00 */
[----:B------:R-:W-:Y:S02]  /*0780*/  @!P3 IADD3 R13, PT, PT, R9, R13, RZ ;  /* 0x0000000d090db210 */ /* 0x000fe40007ffe0ff */
[----:B------:R-:W-:-:S02]  /*0790*/  @!P3 SHF.L.U32 R9, R8, 0x1, RZ ;  /* 0x000000010809b819 */ /* 0x000fc400000006ff */
[----:B------:R-:W-:Y:S02]  /*07a0*/  @!P3 SHF.L.U64.HI R12, R8, 0x1, R13 ;  /* 0x00000001080cb819 */ /* 0x000fe4000001020d */
[C---:B-1----:R-:W-:Y:S02]  /*07b0*/  @!P3 IADD3 R10, P2, PT, R9.reuse, R28, RZ ;  /* 0x0000001c090ab210 */ /* 0x042fe40007f5e0ff */
[----:B0-----:R-:W-:Y:S02]  /*07c0*/  @!P3 IADD3 R8, P1, PT, R9, R24, RZ ;  /* 0x000000180908b210 */ /* 0x001fe40007f3e0ff */
[C---:B------:R-:W-:Y:S02]  /*07d0*/  @!P3 IADD3.X R11, PT, PT, R12.reuse, R29, RZ, P2, !PT ;  /* 0x0000001d0c0bb210 */ /* 0x040fe400017fe4ff */
[----:B------:R-:W-:Y:S02]  /*07e0*/  LOP3.LUT P2, RZ, R3, 0x800000, RZ, 0xc0, !PT ;  /* 0x0080000003ff7812 */ /* 0x000fe4000784c0ff */
[----:B------:R-:W-:-:S02]  /*07f0*/  @!P3 IADD3.X R9, PT, PT, R12, R25, RZ, P1, !PT ;  /* 0x000000190c09b210 */ /* 0x000fc40000ffe4ff */
[----:B------:R-:W-:Y:S02]  /*0800*/  SHF.R.S32.HI R25, RZ, 0x1f, R27 ;  /* 0x0000001fff197819 */ /* 0x000fe4000001141b */
[----:B------:R-:W-:Y:S02]  /*0810*/  LOP3.LUT R3, R3, 0xffdfffff, RZ, 0xc0, !PT ;  /* 0xffdfffff03037812 */ /* 0x000fe400078ec0ff */
[----:B------:R-:W-:Y:S02]  /*0820*/  ISETP.GE.AND.EX P4, PT, R25, UR17, PT, P0 ;  /* 0x0000001119007c0c */ /* 0x000fe4000bf86300 */
[----:B------:R-:W-:-:S03]  /*0830*/  @P5 LOP3.LUT R3, R3, 0x200000, RZ, 0xfc, !PT ;  /* 0x0020000003035812 */ /* 0x000fc600078efcff */
[----:B------:R-:W-:Y:S01]  /*0840*/  @!P2 MOV R12, R4 ;  /* 0x00000004000ca202 */ /* 0x000fe20000000f00 */
[----:B------:R-:W0:Y:S01]  /*0850*/  @!P2 LDC.64 R36, c[0x0][0x398] ;  /* 0x0000e600ff24ab82 */ /* 0x000e220000000a00 */
[----:B------:R-:W-:Y:S01]  /*0860*/  @!P2 MOV R13, R7 ;  /* 0x00000007000da202 */ /* 0x000fe20000000f00 */
[----:B------:R-:W-:Y:S01]  /*0870*/  @!P2 IMAD R29, R15, R31, R14 ;  /* 0x0000001f0f1da224 */ /* 0x000fe200078e020e */
[----:B------:R-:W-:Y:S01]  /*0880*/  IADD3 R31, PT, PT, R2, 0x50, RZ ;  /* 0x00000050021f7810 */ /* 0x000fe20007ffe0ff */
[----:B---3--:R-:W-:Y:S01]  /*0890*/  @!P6 IMAD R14, R17, R32, RZ ;  /* 0x00000020110ee224 */ /* 0x008fe200078e02ff */
[----:B------:R-:W-:Y:S01]  /*08a0*/  @!P6 MOV R17, R7 ;  /* 0x000000070011e202 */ /* 0x000fe20000000f00 */
[----:B------:R-:W-:Y:S01]  /*08b0*/  @!P2 IMAD.WIDE.U32 R12, R15, R30, R12 ;  /* 0x0000001e0f0ca225 */ /* 0x000fe200078e000c */
[----:B------:R-:W-:Y:S01]  /*08c0*/  ISETP.GE.U32.AND P1, PT, R31, UR16, PT ;  /* 0x000000101f007c0c */ /* 0x000fe2000bf26070 */
[----:B------:R-:W1:Y:S01]  /*08d0*/  @!P4 LDC.64 R44, c[0x0][0x3f8] ;  /* 0x0000fe00ff2ccb82 */ /* 0x000e620000000a00 */
[----:B------:R-:W-:Y:S01]  /*08e0*/  @!P4 MOV R24, R4 ;  /* 0x000000040018c202 */ /* 0x000fe20000000f00 */
[----:B------:R-:W-:Y:S01]  /*08f0*/  @!P6 IMAD R33, R19, R33, R14 ;  /* 0x000000211321e224 */ /* 0x000fe200078e020e */
[----:B------:R-:W-:Y:S01]  /*0900*/  @!P2 IADD3 R13, PT, PT, R13, R29, RZ ;  /* 0x0000001d0d0da210 */ /* 0x000fe20007ffe0ff */
[----:B------:R-:W-:Y:S01]  /*0910*/  @!P6 IMAD.WIDE.U32 R16, R19, R32, R16 ;  /* 0x000000201310e225 */ /* 0x000fe200078e0010 */
[----:B------:R-:W-:-:S02]  /*0920*/  SHF.R.S32.HI R29, RZ, 0x1f, R31 ;  /* 0x0000001fff1d7819 */ /* 0x000fc4000001141f */
[C---:B------:R-:W-:Y:S02]  /*0930*/  @!P2 SHF.L.U32 R15, R12.reuse, 0x1, RZ ;  /* 0x000000010c0fa819 */ /* 0x040fe400000006ff */
[----:B------:R-:W-:Y:S02]  /*0940*/  ISETP.GE.AND.EX P3, PT, R29, UR17, PT, P1 ;  /* 0x000000111d007c0c */ /* 0x000fe4000bf66310 */
[----:B------:R-:W-:Y:S02]  /*0950*/  @!P2 SHF.L.U64.HI R18, R12, 0x1, R13 ;  /* 0x000000010c12a819 */ /* 0x000fe4000001020d */
[----:B--2---:R-:W-:Y:S02]  /*0960*/  @!P2 IADD3 R12, P0, PT, R15, R34, RZ ;  /* 0x000000220f0ca210 */ /* 0x004fe40007f1e0ff */
[----:B------:R-:W-:Y:S01]  /*0970*/  @!P6 IADD3 R17, PT, PT, R17, R33, RZ ;  /* 0x000000211111e210 */ /* 0x000fe20007ffe0ff */
[----:B------:R-:W-:Y:S01]  /*0980*/  @!P5 IMAD R33, R23, R43, R20 ;  /* 0x0000002b1721d224 */ /* 0x000fe200078e0214 */
[----:B------:R-:W-:-:S02]  /*0990*/  @!P2 IADD3.X R13, PT, PT, R18, R35, RZ, P0, !PT ;  /* 0x00000023120da210 */ /* 0x000fc400007fe4ff */
[----:B0-----:R-:W-:Y:S01]  /*09a0*/  @!P2 IADD3 R14, P0, PT, R15, R36, RZ ;  /* 0x000000240f0ea210 */ /* 0x001fe20007f1e0ff */
[----:B------:R-:W0:Y:S01]  /*09b0*/  @!P5 LDC.64 R34, c[0x0][0x3a0] ;  /* 0x0000e800ff22db82 */ /* 0x000e220000000a00 */
[----:B------:R-:W-:Y:S01]  /*09c0*/  @!P6 SHF.L.U32 R19, R16, 0x1, RZ ;  /* 0x000000011013e819 */ /* 0x000fe200000006ff */
[----:B------:R2:W-:Y:S01]  /*09d0*/  STL [R1+0x1f4], R13 ;  /* 0x0001f40d01007387 */ /* 0x0005e20000100800 */
[----:B------:R-:W-:Y:S02]  /*09e0*/  @!P2 IADD3.X R15, PT, PT, R18, R37, RZ, P0, !PT ;  /* 0x00000025120fa210 */ /* 0x000fe400007fe4ff */
[----:B------:R-:W-:Y:S02]  /*09f0*/  @!P6 SHF.L.U64.HI R22, R16, 0x1, R17 ;  /* 0x000000011016e819 */ /* 0x000fe40000010211 */
[----:B------:R-:W-:Y:S01]  /*0a00*/  @!P6 IADD3 R16, P0, PT, R19, R38, RZ ;  /* 0x000000261310e210 */ /* 0x000fe20007f1e0ff */
[----:B------:R-:W3:Y:S01]  /*0a10*/  @!P3 LDC.64 R46, c[0x0][0x3f8] ;  /* 0x0000fe00ff2ebb82 */ /* 0x000ee20000000a00 */
[----:B------:R-:W-:-:S02]  /*0a20*/  @!P5 MOV R20, R4 ;  /* 0x000000040014d202 */ /* 0x000fc40000000f00 */
[C---:B------:R-:W-:Y:S02]  /*0a30*/  @!P6 IADD3.X R17, PT, PT, R22.reuse, R39, RZ, P0, !PT ;  /* 0x000000271611e210 */ /* 0x040fe400007fe4ff */
[----:B------:R-:W-:Y:S01]  /*0a40*/  @!P6 IADD3 R18, P0, PT, R19, R40, RZ ;  /* 0x000000281312e210 */ /* 0x000fe20007f1e0ff */
[----:B------:R-:W-:Y:S01]  /*0a50*/  @!P5 IMAD.WIDE.U32 R20, R23, R42, R20 ;  /* 0x0000002a1714d225 */ /* 0x000fe200078e0014 */
[----:B------:R-:W-:Y:S01]  /*0a60*/  LOP3.LUT R3, R3, 0xffefffff, RZ, 0xc0, !PT ;  /* 0xffefffff03037812 */ /* 0x000fe200078ec0ff */
[----:B------:R-:W4:Y:S01]  /*0a70*/  @!P5 LDC.64 R36, c[0x0][0x398] ;  /* 0x0000e600ff24db82 */ /* 0x000f220000000a00 */
[----:B------:R-:W-:Y:S01]  /*0a80*/  @!P6 IADD3.X R19, PT, PT, R22, R41, RZ, P0, !PT ;  /* 0x000000291613e210 */ /* 0x000fe200007fe4ff */
[-C--:B-1----:R-:W-:Y:S01]  /*0a90*/  @!P4 IMAD R22, R25, R44.reuse, RZ ;  /* 0x0000002c1916c224 */ /* 0x082fe200078e02ff */
[----:B------:R-:W-:Y:S01]  /*0aa0*/  @!P4 MOV R25, R7 ;  /* 0x000000070019c202 */ /* 0x000fe20000000f00 */
[----:B------:R-:W-:Y:S01]  /*0ab0*/  STL [R1+0x1d8], R17 ;  /* 0x0001d81101007387 */ /* 0x000fe20000100800 */
[----:B------:R-:W-:Y:S01]  /*0ac0*/  @!P5 IADD3 R21, PT, PT, R21, R33, RZ ;  /* 0x000000211515d210 */ /* 0x000fe20007ffe0ff */
[C---:B------:R-:W-:Y:S01]  /*0ad0*/  @!P4 IMAD R33, R27.reuse, R45, R22 ;  /* 0x0000002d1b21c224 */ /* 0x040fe200078e0216 */
[C---:B------:R-:W-:Y:S01]  /*0ae0*/  @!P5 SHF.L.U32 R23, R20.reuse, 0x1, RZ ;  /* 0x000000011417d819 */ /* 0x040fe200000006ff */
[----:B------:R-:W1:Y:S01]  /*0af0*/  @!P4 LDC.64 R38, c[0x0][0x3a0] ;  /* 0x0000e800ff26cb82 */ /* 0x000e620000000a00 */
[----:B------:R-:W-:Y:S01]  /*0b00*/  @!P4 IMAD.WIDE.U32 R24, R27, R44, R24 ;  /* 0x0000002c1b18c225 */ /* 0x000fe200078e0018 */
[----:B------:R-:W-:Y:S01]  /*0b10*/  @!P5 SHF.L.U64.HI R26, R20, 0x1, R21 ;  /* 0x00000001141ad819 */ /* 0x000fe20000010215 */
[----:B------:R2:W-:Y:S01]  /*0b20*/  STL.64 [R1+0x1e0], R18 ;  /* 0x0001e01201007387 */ /* 0x0005e20000100a00 */
[----:B0-----:R-:W-:-:S02]  /*0b30*/  @!P5 IADD3 R20, P0, PT, R23, R34, RZ ;  /* 0x000000221714d210 */ /* 0x001fc40007f1e0ff */
[----:B------:R-:W-:Y:S02]  /*0b40*/  @!P4 IADD3 R25, PT, PT, R25, R33, RZ ;  /* 0x000000211919c210 */ /* 0x000fe40007ffe0ff */
[----:B------:R-:W0:Y:S01]  /*0b50*/  @!P4 LDC.64 R40, c[0x0][0x398] ;  /* 0x0000e600ff28cb82 */ /* 0x000e220000000a00 */
[----:B---3--:R-:W-:Y:S01]  /*0b60*/  @!P3 IMAD R28, R29, R46, RZ ;  /* 0x0000002e1d1cb224 */ /* 0x008fe200078e02ff */
[----:B------:R-:W-:Y:S01]  /*0b70*/  @!P5 IADD3.X R21, PT, PT, R26, R35, RZ, P0, !PT ;  /* 0x000000231a15d210 */ /* 0x000fe200007fe4ff */
[----:B------:R-:W-:Y:S01]  /*0b80*/  STL [R1+0x1d4], R20 ;  /* 0x0001d41401007387 */ /* 0x000fe20000100800 */
[----:B------:R-:W-:Y:S01]  /*0b90*/  @!P3 MOV R29, R7 ;  /* 0x00000007001db202 */ /* 0x000fe20000000f00 */
[----:B------:R-:W-:Y:S01]  /*0ba0*/  @!P3 IMAD R33, R31, R47, R28 ;  /* 0x0000002f1f21b224 */ /* 0x000fe200078e021c */
[----:B------:R-:W-:Y:S01]  /*0bb0*/  @!P3 MOV R28, R4 ;  /* 0x00000004001cb202 */ /* 0x000fe20000000f00 */
[----:B------:R-:W-:Y:S01]  /*0bc0*/  STL.64 [R1+0x1e8], R20 ;  /* 0x0001e81401007387 */ /* 0x000fe20000100a00 */
[----:B------:R-:W3:Y:S01]  /*0bd0*/  @!P3 LDC.64 R42, c[0x0][0x3a0] ;  /* 0x0000e800ff2abb82 */ /* 0x000ee20000000a00 */
[----:B----4-:R-:W-:-:S02]  /*0be0*/  @!P5 IADD3 R22, P0, PT, R23, R36, RZ ;  /* 0x000000241716d210 */ /* 0x010fc40007f1e0ff */
[----:B------:R-:W-:Y:S01]  /*0bf0*/  @!P4 SHF.L.U32 R27, R24, 0x1, RZ ;  /* 0x00000001181bc819 */ /* 0x000fe200000006ff */
[----:B------:R-:W-:Y:S01]  /*0c00*/  @!P3 IMAD.WIDE.U32 R28, R31, R46, R28 ;  /* 0x0000002e1f1cb225 */ /* 0x000fe200078e001c */
[----:B------:R-:W-:Y:S01]  /*0c10*/  @!P5 IADD3.X R23, PT, PT, R26, R37, RZ, P0, !PT ;  /* 0x000000251a17d210 */ /* 0x000fe200007fe4ff */
[----:B------:R-:W-:Y:S01]  /*0c20*/  STL [R1+0x1d0], R21 ;  /* 0x0001d01501007387 */ /* 0x000fe20000100800 */
[----:B------:R-:W-:Y:S01]  /*0c30*/  @!P4 SHF.L.U64.HI R30, R24, 0x1, R25 ;  /* 0x00000001181ec819 */ /* 0x000fe20000010219 */
[----:B------:R-:W4:Y:S01]  /*0c40*/  @!P3 LDC.64 R44, c[0x0][0x398] ;  /* 0x0000e600ff2cbb82 */ /* 0x000f220000000a00 */
[----:B-1----:R-:W-:Y:S02]  /*0c50*/  @!P4 IADD3 R24, P0, PT, R27, R38, RZ ;  /* 0x000000261b18c210 */ /* 0x002fe40007f1e0ff */
[----:B------:R-:W-:Y:S02]  /*0c60*/  @!P3 IADD3 R29, PT, PT, R29, R33, RZ ;  /* 0x000000211d1db210 */ /* 0x000fe40007ffe0ff */
[----:B------:R-:W-:Y:S01]  /*0c70*/  @!P4 IADD3.X R25, PT, PT, R30, R39, RZ, P0, !PT ;  /* 0x000000271e19c210 */ /* 0x000fe200007fe4ff */
[----:B------:R-:W-:Y:S01]  /*0c80*/  STL [R1+0x1cc], R24 ;  /* 0x0001cc1801007387 */ /* 0x000fe20000100800 */
[----:B------:R-:W-:-:S02]  /*0c90*/  @!P3 SHF.L.U32 R31, R28, 0x1, RZ ;  /* 0x000000011c1fb819 */ /* 0x000fc400000006ff */
[----:B0-----:R-:W-:Y:S01]  /*0ca0*/  @!P4 IADD3 R26, P0, PT, R27, R40, RZ ;  /* 0x000000281b1ac210 */ /* 0x001fe20007f1e0ff */
[----:B------:R-:W-:Y:S01]  /*0cb0*/  STL [R1+0x1c8], R25 ;  /* 0x0001c81901007387 */ /* 0x000fe20000100800 */
[----:B------:R-:W-:Y:S02]  /*0cc0*/  @!P3 SHF.L.U64.HI R32, R28, 0x1, R29 ;  /* 0x000000011c20b819 */ /* 0x000fe4000001021d */
[----:B------:R-:W-:Y:S02]  /*0cd0*/  @!P4 IADD3.X R27, PT, PT, R30, R41, RZ, P0, !PT ;  /* 0x000000291e1bc210 */ /* 0x000fe400007fe4ff */
[----:B------:R-:W-:Y:S02]  /*0ce0*/  IADD3 R35, PT, PT, R2, 0x60, RZ ;  /* 0x0000006002237810 */ /* 0x000fe40007ffe0ff */
[----:B---3--:R-:W-:Y:S02]  /*0cf0*/  @!P3 IADD3 R28, P0, PT, R31, R42, RZ ;  /* 0x0000002a1f1cb210 */ /* 0x008fe40007f1e0ff */
[----:B------:R-:W-:-:S02]  /*0d00*/  SHF.R.S32.HI R33, RZ, 0x1f, R35 ;  /* 0x0000001fff217819 */ /* 0x000fc40000011423 */
[C---:B------:R-:W-:Y:S02]  /*0d10*/  @!P3 IADD3.X R29, PT, PT, R32.reuse, R43, RZ, P0, !PT ;  /* 0x0000002b201db210 */ /* 0x040fe400007fe4ff */
[----:B------:R-:W-:Y:S02]  /*0d20*/  @P4 LOP3.LUT R3, R3, 0x100000, RZ, 0xfc, !PT ;  /* 0x0010000003034812 */ /* 0x000fe400078efcff */
[----:B----4-:R-:W-:Y:S02]  /*0d30*/  @!P3 IADD3 R30, P0, PT, R31, R44, RZ ;  /* 0x0000002c1f1eb210 */ /* 0x010fe40007f1e0ff */
[----:B------:R-:W-:Y:S02]  /*0d40*/  LOP3.LUT R3, R3, 0xfff7ffff, RZ, 0xc0, !PT ;  /* 0xfff7ffff03037812 */ /* 0x000fe400078ec0ff */
[----:B------:R-:W-:Y:S02]  /*0d50*/  @!P3 IADD3.X R31, PT, PT, R32, R45, RZ, P0, !PT ;  /* 0x0000002d201fb210 */ /* 0x000fe400007fe4ff */
[----:B------:R-:W-:-:S02]  /*0d60*/  ISETP.GE.U32.AND P0, PT, R35, UR16, PT ;  /* 0x0000001023007c0c */ /* 0x000fc4000bf06070 */
[----:B------:R-:W-:Y:S02]  /*0d70*/  @P3 LOP3.LUT R3, R3, 0x80000, RZ, 0xfc, !PT ;  /* 0x0008000003033812 */ /* 0x000fe400078efcff */
[----:B------:R-:W-:Y:S02]  /*0d80*/  ISETP.GE.AND.EX P1, PT, R33, UR17, PT, P0 ;  /* 0x0000001121007c0c */ /* 0x000fe4000bf26300 */
[----:B------:R-:W-:-:S11]  /*0d90*/  LOP3.LUT R3, R3, 0xfffbffff, RZ, 0xc0, !PT ;  /* 0xfffbffff03037812 */ /* 0x000fd600078ec0ff */
        /* <DEDUP_REMOVED lines=373> */
[----:B------:R-:W-:Y:S02]  /*24f0*/  SHF.R.S32.HI R107, RZ, 0x1f, R109 ;  /* 0x0000001fff6b7819 */ /* 0x000fe4000001146d */
[----:B------:R-:W-:-:S04]  /*2500*/  ISETP.GE.U32.AND P0, PT, R109, UR16, PT ;  /* 0x000000106d007c0c */ /* 0x000fc8000bf06070 */
[----:B------:R-:W-:-:S13]  /*2510*/  ISETP.GE.AND.EX P1, PT, R107, UR17, PT, P0 ;  /* 0x000000116b007c0c */ /* 0x000fda000bf26300 */
[----:B------:R-:W0:Y:S01]  /*2520*/  @!P1 LDC.64 R110, c[0x0][0x3f8] ;  /* 0x0000fe00ff6e9b82 */ /* 0x000e220000000a00 */
[----:B------:R-:W-:-:S07]  /*2530*/  @P1 LOP3.LUT R3, R3, 0x1, RZ, 0xfc, !PT ;  /* 0x0000000103031812 */ /* 0x000fce00078efcff */
        /* <DEDUP_REMOVED lines=28> */
[----:B-1----:R-:W-:-:S02]  /*2700*/  @!P0 IADD3 R108, P1, PT, R111, R108, RZ ;  /* 0x0000006c6f6c8210 */ /* 0x002fc40007f3e0ff */
[----:B------:R-:W-:Y:S02]  /*2710*/  SHF.R.S32.HI R117, RZ, 0x1f, R119 ;  /* 0x0000001fff757819 */ /* 0x000fe40000011477 */
[----:B------:R-:W-:Y:S02]  /*2720*/  @!P0 IADD3.X R109, PT, PT, R112, R109, RZ, P1, !PT ;  /* 0x0000006d706d8210 */ /* 0x000fe40000ffe4ff */
[----:B0-----:R-:W-:-:S04]  /*2730*/  @!P0 IADD3 R110, P1, PT, R111, R114, RZ ;  /* 0x000000726f6e8210 */ /* 0x001fc80007f3e0ff */
[----:B------:R-:W-:Y:S02]  /*2740*/  @!P0 IADD3.X R111, PT, PT, R112, R115, RZ, P1, !PT ;  /* 0x00000073706f8210 */ /* 0x000fe40000ffe4ff */
[----:B------:R-:W-:Y:S02]  /*2750*/  ISETP.GE.U32.AND P1, PT, R119, UR16, PT ;  /* 0x0000001077007c0c */ /* 0x000fe4000bf26070 */
[----:B------:R-:W-:Y:S02]  /*2760*/  LOP3.LUT P0, RZ, R3, 0x1000000, RZ, 0xc0, !PT ;  /* 0x0100000003ff7812 */ /* 0x000fe4000780c0ff */
[----:B------:R-:W-:Y:S02]  /*2770*/  ISETP.GE.AND.EX P1, PT, R117, UR17, PT, P1 ;  /* 0x0000001175007c0c */ /* 0x000fe4000bf26310 */
[----:B------:R-:W-:-:S11]  /*2780*/  LOP3.LUT R3, R3, 0x7fffffff, RZ, 0xc0, !PT ;  /* 0x7fffffff03037812 */ /* 0x000fd600078ec0ff */
[----:B------:R-:W0:Y:S01]  /*2790*/  @!P1 LDC.64 R114, c[0x0][0x3f8] ;  /* 0x0000fe00ff729b82 */ /* 0x000e220000000a00 */
[----:B------:R-:W-:Y:S02]  /*27a0*/  @P1 LOP3.LUT R3, R3, 0x80000000, RZ, 0xfc, !PT ;  /* 0x8000000003031812 */ /* 0x000fe400078efcff */
[----:B--2---:R-:W-:Y:S02]  /*27b0*/  PRMT R13, RZ, 0x7610, R13 ;  /* 0x00007610ff0d7816 */ /* 0x004fe4000000000d */
        /* <DEDUP_REMOVED lines=10> */
[----:B------:R-:W0:Y:S01]  /*2860*/  @!P1 LDC.64 R114, c[0x0][0x398] ;  /* 0x0000e600ff729b82 */ /* 0x000e220000000a00 */
[----:B-1----:R-:W-:-:S04]  /*2870*/  @!P1 IADD3 R112, P2, PT, R117, R112, RZ ;  /* 0x0000007075709210 */ /* 0x002fc80007f5e0ff */
[----:B------:R-:W-:Y:S02]  /*2880*/  @!P1 IADD3.X R113, PT, PT, R116, R113, RZ, P2, !PT ;  /* 0x0000007174719210 */ /* 0x000fe400017fe4ff */
[----:B0-----:R-:W-:-:S04]  /*2890*/  @!P1 IADD3 R114, P2, PT, R117, R114, RZ ;  /* 0x0000007275729210 */ /* 0x001fc80007f5e0ff */
        /* <DEDUP_REMOVED lines=20> */
[----:B------:R-:W-:-:S03]  /*29e0*/  ISETP.GE.U32.AND P3, PT, R124, UR16, PT ;  /* 0x000000107c007c0c */ /* 0x000fc6000bf66070 */
[----:B------:R0:W-:Y:S01]  /*29f0*/  @!P2 STL.64 [R1+0x140], R18 ;  /* 0x000140120100a387 */ /* 0x0001e20000100a00 */
[----:B------:R-:W-:-:S13]  /*2a00*/  ISETP.GE.AND.EX P3, PT, R122, UR17, PT, P3 ;  /* 0x000000117a007c0c */ /* 0x000fda000bf66330 */
[----:B------:R-:W1:Y:S01]  /*2a10*/  @!P3 LDC.64 R120, c[0x0][0x3f8] ;  /* 0x0000fe00ff78bb82 */ /* 0x000e620000000a00 */
[----:B------:R-:W-:Y:S02]  /*2a20*/  @!P3 MOV R123, R7 ;  /* 0x00000007007bb202 */ /* 0x000fe40000000f00 */
[----:B------:R-:W-:-:S05]  /*2a30*/  @P3 LOP3.LUT R3, R3, 0x20000000, RZ, 0xfc, !PT ;  /* 0x2000000003033812 */ /* 0x000fca00078efcff */
[----:B------:R-:W0:Y:S01]  /*2a40*/  @!P3 LDC.64 R118, c[0x0][0x3a0] ;  /* 0x0000e800ff76bb82 */ /* 0x000e220000000a00 */
[----:B-1----:R-:W-:-:S04]  /*2a50*/  @!P3 IMAD R122, R122, R120, RZ ;  /* 0x000000787a7ab224 */ /* 0x002fc800078e02ff */
[----:B------:R-:W-:Y:S01]  /*2a60*/  @!P3 IMAD R121, R124, R121, R122 ;  /* 0x000000797c79b224 */ /* 0x000fe200078e027a */
[----:B------:R-:W-:-:S05]  /*2a70*/  @!P3 MOV R122, R4 ;  /* 0x00000004007ab202 */ /* 0x000fca0000000f00 */
[----:B------:R-:W-:Y:S01]  /*2a80*/  @!P3 IMAD.WIDE.U32 R122, R124, R120, R122 ;  /* 0x000000787c7ab225 */ /* 0x000fe200078e007a */
[----:B------:R-:W-:-:S04]  /*2a90*/  IADD3 R124, PT, PT, R2, 0x1d0, RZ ;  /* 0x000001d0027c7810 */ /* 0x000fc80007ffe0ff */
[----:B------:R-:W-:Y:S02]  /*2aa0*/  @!P3 IADD3 R121, PT, PT, R123, R121, RZ ;  /* 0x000000797b79b210 */ /* 0x000fe40007ffe0ff */
[C---:B------:R-:W-:Y:S02]  /*2ab0*/  @!P3 SHF.L.U32 R120, R122.reuse, 0x1, RZ ;  /* 0x000000017a78b819 */ /* 0x040fe400000006ff */
[----:B------:R-:W-:Y:S02]  /*2ac0*/  @!P3 SHF.L.U64.HI R122, R122, 0x1, R121 ;  /* 0x000000017a7ab819 */ /* 0x000fe40000010279 */
[----:B0-----:R-:W-:-:S04]  /*2ad0*/  @!P3 IADD3 R18, P4, PT, R120, R118, RZ ;  /* 0x000000767812b210 */ /* 0x001fc80007f9e0ff */
[----:B------:R-:W-:Y:S02]  /*2ae0*/  @!P3 IADD3.X R19, PT, PT, R122, R119, RZ, P4, !PT ;  /* 0x000000777a13b210 */ /* 0x000fe400027fe4ff */
[----:B------:R-:W0:Y:S03]  /*2af0*/  @!P3 LDC.64 R118, c[0x0][0x398] ;  /* 0x0000e600ff76bb82 */ /* 0x000e260000000a00 */
[----:B------:R0:W-:Y:S02]  /*2b00*/  @!P3 STL.64 [R1+0x128], R18 ;  /* 0x000128120100b387 */ /* 0x0001e40000100a00 */
[----:B0-----:R-:W-:-:S04]  /*2b10*/  @!P3 IADD3 R18, P4, PT, R120, R118, RZ ;  /* 0x000000767812b210 */ /* 0x001fc80007f9e0ff */
[----:B------:R-:W-:Y:S02]  /*2b20*/  @!P3 IADD3.X R19, PT, PT, R122, R119, RZ, P4, !PT ;  /* 0x000000777a13b210 */ /* 0x000fe400027fe4ff */
[----:B------:R-:W-:Y:S02]  /*2b30*/  SHF.R.S32.HI R122, RZ, 0x1f, R124 ;  /* 0x0000001fff7a7819 */ /* 0x000fe4000001147c */
[----:B------:R-:W-:Y:S01]  /*2b40*/  ISETP.GE.U32.AND P4, PT, R124, UR16, PT ;  /* 0x000000107c007c0c */ /* 0x000fe2000bf86070 */
[----:B------:R0:W-:Y:S01]  /*2b50*/  @!P3 STL.64 [R1+0x138], R18 ;  /* 0x000138120100b387 */ /* 0x0001e20000100a00 */
[----:B------:R-:W-:Y:S02]  /*2b60*/  LOP3.LUT P3, RZ, R3, 0x800000, RZ, 0xc0, !PT ;  /* 0x0080000003ff7812 */ /* 0x000fe4000786c0ff */
[----:B------:R-:W-:Y:S02]  /*2b70*/  ISETP.GE.AND.EX P4, PT, R122, UR17, PT, P4 ;  /* 0x000000117a007c0c */ /* 0x000fe4000bf86340 */
[----:B------:R-:W-:-:S02]  /*2b80*/  PRMT R17, RZ, 0x7610, R17 ;  /* 0x00007610ff117816 */ /* 0x000fc40000000011 */
[----:B------:R-:W-:-:S09]  /*2b90*/  LOP3.LUT R3, R3, 0xefffffff, RZ, 0xc0, !PT ;  /* 0xefffffff03037812 */ /* 0x000fd200078ec0ff */
[----:B------:R-:W1:Y:S01]  /*2ba0*/  @!P4 LDC.64 R120, c[0x0][0x3f8] ;  /* 0x0000fe00ff78cb82 */ /* 0x000e620000000a00 */
[----:B------:R-:W-:Y:S02]  /*2bb0*/  @!P4 MOV R123, R7 ;  /* 0x00000007007bc202 */ /* 0x000fe40000000f00 */
[----:B------:R-:W-:-:S04]  /*2bc0*/  @P4 LOP3.LUT R3, R3, 0x10000000, RZ, 0xfc, !PT ;  /* 0x1000000003034812 */ /* 0x000fc800078efcff */
[----:B------:R-:W-:Y:S01]  /*2bd0*/  LOP3.LUT R3, R3, 0xf7ffffff, RZ, 0xc0, !PT ;  /* 0xf7ffffff03037812 */ /* 0x000fe200078ec0ff */
[----:B------:R-:W0:Y:S01]  /*2be0*/  @!P4 LDC.64 R118, c[0x0][0x3a0] ;  /* 0x0000e800ff76cb82 */ /* 0x000e220000000a00 */
[----:B-1----:R-:W-:-:S04]  /*2bf0*/  @!P4 IMAD R122, R122, R120, RZ ;  /* 0x000000787a7ac224 */ /* 0x002fc800078e02ff */
[----:B------:R-:W-:Y:S01]  /*2c00*/  @!P4 IMAD R121, R124, R121, R122 ;  /* 0x000000797c79c224 */ /* 0x000fe200078e027a */
[----:B------:R-:W-:-:S05]  /*2c10*/  @!P4 MOV R122, R4 ;  /* 0x00000004007ac202 */ /* 0x000fca0000000f00 */
[----:B------:R-:W-:Y:S01]  /*2c20*/  @!P4 IMAD.WIDE.U32 R122, R124, R120, R122 ;  /* 0x000000787c7ac225 */ /* 0x000fe200078e007a */
[C---:B------:R-:W-:Y:S02]  /*2c30*/  IADD3 R124, PT, PT, R2.reuse, 0x1e0, RZ ;  /* 0x000001e0027c7810 */ /* 0x040fe40007ffe0ff */
[----:B------:R-:W-:Y:S02]  /*2c40*/  IADD3 R2, PT, PT, R2, 0x1f0, RZ ;  /* 0x000001f002027810 */ /* 0x000fe40007ffe0ff */
        /* <DEDUP_REMOVED lines=11> */
[----:B------:R0:W-:Y:S03]  /*2d00*/  @!P4 STL.64 [R1+0x130], R18 ;  /* 0x000130120100c387 */ /* 0x0001e60000100a00 */
[----:B------:R-:W-:-:S13]  /*2d10*/  ISETP.GE.AND.EX P5, PT, R122, UR17, PT, P5 ;  /* 0x000000117a007c0c */ /* 0x000fda000bfa6350 */
[----:B------:R-:W1:Y:S01]  /*2d20*/  @!P5 LDC.64 R118, c[0x0][0x3f8] ;  /* 0x0000fe00ff76db82 */ /* 0x000e620000000a00 */
[----:B------:R-:W-:Y:S02]  /*2d30*/  @!P5 MOV R123, R7 ;  /* 0x00000007007bd202 */ /* 0x000fe40000000f00 */
[----:B------:R-:W-:-:S04]  /*2d40*/  @P5 LOP3.LUT R3, R3, 0x8000000, RZ, 0xfc, !PT ;  /* 0x0800000003035812 */ /* 0x000fc800078efcff */
[----:B------:R-:W-:Y:S01]  /*2d50*/  LOP3.LUT P2, RZ, R3, 0x400000, RZ, 0xc0, !PT ;  /* 0x0040000003ff7812 */ /* 0x000fe2000784c0ff */
[----:B------:R-:W2:Y:S01]  /*2d60*/  @!P5 LDC.64 R120, c[0x0][0x3a0] ;  /* 0x0000e800ff78db82 */ /* 0x000ea20000000a00 */
[----:B-1----:R-:W-:-:S04]  /*2d70*/  @!P5 IMAD R122, R122, R118, RZ ;  /* 0x000000767a7ad224 */ /* 0x002fc800078e02ff */
[----:B------:R-:W-:Y:S01]  /*2d80*/  @!P5 IMAD R119, R124, R119, R122 ;  /* 0x000000777c77d224 */ /* 0x000fe200078e027a */
[----:B------:R-:W-:-:S05]  /*2d90*/  @!P5 MOV R122, R4 ;  /* 0x00000004007ad202 */ /* 0x000fca0000000f00 */
[----:B------:R-:W-:-:S05]  /*2da0*/  @!P5 IMAD.WIDE.U32 R122, R124, R118, R122 ;  /* 0x000000767c7ad225 */ /* 0x000fca00078e007a */
[----:B------:R-:W-:Y:S02]  /*2db0*/  @!P5 IADD3 R119, PT, PT, R123, R119, RZ ;  /* 0x000000777b77d210 */ /* 0x000fe40007ffe0ff */
[C---:B------:R-:W-:Y:S02]  /*2dc0*/  @!P5 SHF.L.U32 R118, R122.reuse, 0x1, RZ ;  /* 0x000000017a76d819 */ /* 0x040fe400000006ff */
[----:B------:R-:W-:Y:S02]  /*2dd0*/  @!P5 SHF.L.U64.HI R122, R122, 0x1, R119 ;  /* 0x000000017a7ad819 */ /* 0x000fe40000010277 */
[----:B--2---:R-:W-:-:S04]  /*2de0*/  @!P5 IADD3 R20, P6, PT, R118, R120, RZ ;  /* 0x000000787614d210 */ /* 0x004fc80007fde0ff */
[----:B------:R-:W-:Y:S02]  /*2df0*/  @!P5 IADD3.X R21, PT, PT, R122, R121, RZ, P6, !PT ;  /* 0x000000797a15d210 */ /* 0x000fe400037fe4ff */
[----:B------:R-:W0:Y:S02]  /*2e00*/  @!P5 LDC.64 R120, c[0x0][0x398] ;  /* 0x0000e600ff78db82 */ /* 0x000e240000000a00 */
[----:B------:R-:W-:Y:S02]  /*2e10*/  MOV R5, R21 ;  /* 0x0000001500057202 */ /* 0x000fe40000000f00 */
[----:B0-----:R-:W-:-:S04]  /*2e20*/  @!P5 IADD3 R18, P6, PT, R118, R120, RZ ;  /* 0x000000787612d210 */ /* 0x001fc80007fde0ff */
[----:B------:R-:W-:Y:S02]  /*2e30*/  @!P5 IADD3.X R19, PT, PT, R122, R121, RZ, P6, !PT ;  /* 0x000000797a13d210 */ /* 0x000fe400037fe4ff */
[----:B------:R-:W-:Y:S02]  /*2e40*/  SHF.R.S32.HI R122, RZ, 0x1f, R2 ;  /* 0x0000001fff7a7819 */ /* 0x000fe40000011402 */
[----:B------:R-:W-:Y:S02]  /*2e50*/  ISETP.GE.U32.AND P6, PT, R2, UR16, PT ;  /* 0x0000001002007c0c */ /* 0x000fe4000bfc6070 */
[----:B------:R-:W-:Y:S02]  /*2e60*/  MOV R6, R18 ;  /* 0x0000001200067202 */ /* 0x000fe40000000f00 */
[----:B------:R-:W-:-:S13]  /*2e70*/  ISETP.GE.AND.EX P6, PT, R122, UR17, PT, P6 ;  /* 0x000000117a007c0c */ /* 0x000fda000bfc6360 */
[----:B------:R-:W0:Y:S01]  /*2e80*/  @!P6 LDC.64 R120, c[0x0][0x3f8] ;  /* 0x0000fe00ff78eb82 */ /* 0x000e220000000a00 */
[----:B------:R-:W-:Y:S02]  /*2e90*/  @!P6 MOV R123, R7 ;  /* 0x00000007007be202 */ /* 0x000fe40000000f00 */
[----:B------:R-:W-:-:S05]  /*2ea0*/  MOV R7, R19 ;  /* 0x0000001300077202 */ /* 0x000fca0000000f00 */
[----:B------:R-:W1:Y:S01]  /*2eb0*/  @!P6 LDC.64 R118, c[0x0][0x3a0] ;  /* 0x0000e800ff76eb82 */ /* 0x000e620000000a00 */
[----:B0-----:R-:W-:-:S04]  /*2ec0*/  @!P6 IMAD R122, R122, R120, RZ ;  /* 0x000000787a7ae224 */ /* 0x001fc800078e02ff */
[----:B------:R-:W-:Y:S01]  /*2ed0*/  @!P6 IMAD R121, R2, R121, R122 ;  /* 0x000000790279e224 */ /* 0x000fe200078e027a */
[----:B------:R-:W-:Y:S02]  /*2ee0*/  @!P6 MOV R122, R4 ;  /* 0x00000004007ae202 */ /* 0x000fe40000000f00 */
[----:B------:R-:W-:-:S03]  /*2ef0*/  MOV R4, R20 ;  /* 0x0000001400047202 */ /* 0x000fc60000000f00 */
[----:B------:R-:W-:-:S05]  /*2f00*/  @!P6 IMAD.WIDE.U32 R122, R2, R120, R122 ;  /* 0x00000078027ae225 */ /* 0x000fca00078e007a */
[----:B------:R-:W-:Y:S02]  /*2f10*/  @!P6 IADD3 R2, PT, PT, R123, R121, RZ ;  /* 0x000000797b02e210 */ /* 0x000fe40007ffe0ff */
[C---:B------:R-:W-:Y:S02]  /*2f20*/  @!P6 SHF.L.U32 R120, R122.reuse, 0x1, RZ ;  /* 0x000000017a78e819 */ /* 0x040fe400000006ff */
[----:B------:R-:W-:Y:S02]  /*2f30*/  @!P6 SHF.L.U64.HI R2, R122, 0x1, R2 ;  /* 0x000000017a02e819 */ /* 0x000fe40000010202 */
[----:B-1----:R-:W-:-:S04]  /*2f40*/  @!P6 IADD3 R18, P1, PT, R120, R118, RZ ;  /* 0x000000767812e210 */ /* 0x002fc80007f3e0ff */
[----:B------:R-:W-:Y:S02]  /*2f50*/  @!P6 IADD3.X R19, PT, PT, R2, R119, RZ, P1, !PT ;  /* 0x000000770213e210 */ /* 0x000fe40000ffe4ff */
[----:B------:R-:W0:Y:S02]  /*2f60*/  @!P6 LDC.64 R118, c[0x0][0x398] ;  /* 0x0000e600ff76eb82 */ /* 0x000e240000000a00 */
[----:B0-----:R-:W-:Y:S01]  /*2f70*/  @!P6 IADD3 R20, P1, PT, R120, R118, RZ ;  /* 0x000000767814e210 */ /* 0x001fe20007f3e0ff */
[----:B------:R-:W-:-:S03]  /*2f80*/  HFMA2 R118, -RZ, RZ, 0, 0 ;  /* 0x00000000ff767431 */ /* 0x000fc600000001ff */
[----:B------:R-:W-:Y:S02]  /*2f90*/  @!P6 IADD3.X R21, PT, PT, R2, R119, RZ, P1, !PT ;  /* 0x000000770215e210 */ /* 0x000fe40000ffe4ff */
[----:B------:R-:W-:Y:S01]  /*2fa0*/  MOV R2, RZ ;  /* 0x000000ff00027202 */ /* 0x000fe20000000f00 */
[----:B------:R0:W2:Y:S01]  /*2fb0*/  @!P0 LDG.E R118, desc[UR10][R8.64] ;  /* 0x0000000a08768981 */ /* 0x0000a2000c1e1900 */
[C---:B------:R-:W-:Y:S02]  /*2fc0*/  LOP3.LUT P1, RZ, R3.reuse, 0x200000, RZ, 0xc0, !PT ;  /* 0x0020000003ff7812 */ /* 0x040fe4000782c0ff */
[----:B------:R-:W-:Y:S02]  /*2fd0*/  LOP3.LUT R3, R3, 0xfbffffff, RZ, 0xc0, !PT ;  /* 0xfbffffff03037812 */ /* 0x000fe400078ec0ff */
[----:B------:R-:W3:Y:S02]  /*2fe0*/  @!P0 LDG.E R2, desc[UR10][R10.64] ;  /* 0x0000000a0a028981 */ /* 0x000ee4000c1e1900 */
[----:B------:R-:W-:-:S02]  /*2ff0*/  @P6 LOP3.LUT R3, R3, 0x4000000, RZ, 0xfc, !PT ;  /* 0x0400000003036812 */ /* 0x000fc400078efcff */
[----:B0-----:R-:W-:Y:S02]  /*3000*/  PRMT R8, RZ, 0x7610, R8 ;  /* 0x00007610ff087816 */ /* 0x001fe40000000008 */
[----:B--2---:R-:W-:-:S05]  /*3010*/  @!P0 PRMT R13, R118, 0x7610, R13 ;  /* 0x00007610760d8816 */ /* 0x004fca000000000d */
[----:B------:R0:W-:Y:S04]  /*3020*/  STL.S16 [R1+0x148], R13 ;  /* 0x0001480d01007387 */ /* 0x0001e80000100600 */
[----:B0-----:R-:W2:Y:S01]  /*3030*/  LDL.LU R13, [R1+0x1f4] ;  /* 0x0001f400010d7983 */ /* 0x001ea20000300800 */
[----:B---3--:R-:W-:-:S05]  /*3040*/  @!P0 PRMT R8, R2, 0x7610, R8 ;  /* 0x0000761002088816 */ /* 0x008fca0000000008 */
[----:B------:R0:W-:Y:S02]  /*3050*/  STL.S16 [R1+0x150], R8 ;  /* 0x0001500801007387 */ /* 0x0001e40000100600 */
[----:B0-----:R-:W-:Y:S01]  /*3060*/  HFMA2 R8, -RZ, RZ, 0, 0 ;  /* 0x00000000ff087431 */ /* 0x001fe200000001ff */
[----:B------:R-:W-:-:S05]  /*3070*/  PRMT R9, RZ, 0x7610, R9 ;  /* 0x00007610ff097816 */ /* 0x000fca0000000009 */
[----:B--2---:R-:W2:Y:S01]  /*3080*/  @!P3 LDG.E R8, desc[UR10][R12.64] ;  /* 0x0000000a0c08b981 */ /* 0x004ea2000c1e1900 */
[----:B------:R-:W-:-:S05]  /*3090*/  @!P0 PRMT R9, R2, 0x7632, R9 ;  /* 0x0000763202098816 */ /* 0x000fca0000000009 */
[----:B------:R0:W-:Y:S02]  /*30a0*/  STL.S16 [R1+0x154], R9 ;  /* 0x0001540901007387 */ /* 0x0001e40000100600 */
[----:B0-----:R-:W-:-:S06]  /*30b0*/  HFMA2 R9, -RZ, RZ, 0, 0 ;  /* 0x00000000ff097431 */ /* 0x001fcc00000001ff */
[----:B------:R0:W3:Y:S01]  /*30c0*/  @!P3 LDG.E R9, desc[UR10][R14.64] ;  /* 0x0000000a0e09b981 */ /* 0x0000e2000c1e1900 */
[----:B--2---:R-:W-:-:S05]  /*30d0*/  @!P3 PRMT R17, R8, 0x7632, R17 ;  /* 0x000076320811b816 */ /* 0x004fca0000000011 */
[----:B------:R1:W-:Y:S04]  /*30e0*/  STL.S16 [R1+0x160], R17 ;  /* 0x0001601101007387 */ /* 0x0003e80000100600 */
[----:B-1----:R-:W2:Y:S01]  /*30f0*/  LDL.LU R17, [R1+0x1d8] ;  /* 0x0001d80001117983 */ /* 0x002ea20000300800 */
[----:B------:R-:W-:Y:S02]  /*3100*/  PRMT R11, RZ, 0x7610, R11 ;  /* 0x00007610ff0b7816 */ /* 0x000fe4000000000b */
[----:B------:R-:W-:Y:S02]  /*3110*/  PRMT R10, RZ, 0x7610, R10 ;  /* 0x00007610ff0a7816 */ /* 0x000fe4000000000a */
[----:B0-----:R-:W-:Y:S02]  /*3120*/  MOV R14, R18 ;  /* 0x00000012000e7202 */ /* 0x001fe40000000f00 */
[----:B---3--:R-:W-:-:S02]  /*3130*/  @!P3 PRMT R11, R9, 0x7610, R11 ;  /* 0x00007610090bb816 */ /* 0x008fc4000000000b */
[----:B------:R-:W-:Y:S02]  /*3140*/  @!P3 PRMT R10, R9, 0x7632, R10 ;  /* 0x00007632090ab816 */ /* 0x000fe4000000000a */
[----:B------:R-:W-:Y:S02]  /*3150*/  MOV R15, R19 ;  /* 0x00000013000f7202 */ /* 0x000fe40000000f00 */
[----:B------:R-:W3:Y:S01]  /*3160*/  LDL.LU.64 R18, [R1+0x1e0] ;  /* 0x0001e00001127983 */ /* 0x000ee20000300a00 */
[----:B------:R-:W-:-:S03]  /*3170*/  MOV R12, R20 ;  /* 0x00000014000c7202 */ /* 0x000fc60000000f00 */
[----:B------:R-:W-:Y:S01]  /*3180*/  STL.S16 [R1+0x164], R10 ;  /* 0x0001640a01007387 */ /* 0x000fe20000100600 */
[----:B------:R-:W-:-:S03]  /*3190*/  MOV R13, R21 ;  /* 0x00000015000d7202 */ /* 0x000fc60000000f00 */
[----:B------:R0:W-:Y:S04]  /*31a0*/  STL.S16 [R1+0x15c], R11 ;  /* 0x00015c0b01007387 */ /* 0x0001e80000100600 */
[----:B------:R-:W4:Y:S01]  /*31b0*/  LDL.LU.64 R20, [R1+0x1e8] ;  /* 0x0001e80001147983 */ /* 0x000f220000300a00 */
[----:B0-----:R-:W-:-:S06]  /*31c0*/  CS2R R10, SRZ ;  /* 0x00000000000a7805 */ /* 0x001fcc000001ff00 */
[----:B--2---:R-:W2:Y:S04]  /*31d0*/  @!P2 LDG.E R10, desc[UR10][R16.64] ;  /* 0x0000000a100aa981 */ /* 0x004ea8000c1e1900 */
[----:B---3--:R-:W3:Y:S01]  /*31e0*/  @!P2 LDG.E R11, desc[UR10][R18.64] ;  /* 0x0000000a120ba981 */ /* 0x008ee2000c1e1900 */
[----:B----4-:R-:W-:Y:S02]  /*31f0*/  PRMT R20, RZ, 0x7610, R20 ;  /* 0x00007610ff147816 */ /* 0x010fe40000000014 */
[----:B------:R-:W-:Y:S02]  /*3200*/  PRMT R21, RZ, 0x7610, R21 ;  /* 0x00007610ff157816 */ /* 0x000fe40000000015 */
[C---:B--2---:R-:W-:Y:S02]  /*3210*/  @!P2 PRMT R20, R10.reuse, 0x7610, R20 ;  /* 0x000076100a14a816 */ /* 0x044fe40000000014 */
[----:B------:R-:W-:-:S03]  /*3220*/  @!P2 PRMT R21, R10, 0x7632, R21 ;  /* 0x000076320a15a816 */ /* 0x000fc60000000015 */
[----:B------:R0:W-:Y:S04]  /*3230*/  STL.S16 [R1+0x158], R20 ;  /* 0x0001581401007387 */ /* 0x0001e80000100600 */
[----:B------:R1:W-:Y:S04]  /*3240*/  STL.S16 [R1+0x168], R21 ;  /* 0x0001681501007387 */ /* 0x0003e80000100600 */
[----:B0-----:R-:W2:Y:S04]  /*3250*/  LDL.LU R20, [R1+0x1d4] ;  /* 0x0001d40001147983 */ /* 0x001ea80000300800 */
[----:B-1----:R-:W2:Y:S01]  /*3260*/  LDL.LU R21, [R1+0x1d0] ;  /* 0x0001d00001157983 */ /* 0x002ea20000300800 */
[----:B------:R-:W-:-:S02]  /*3270*/  PRMT R17, RZ, 0x7610, R17 ;  /* 0x00007610ff117816 */ /* 0x000fc40000000011 */
[----:B------:R-:W-:Y:S02]  /*3280*/  PRMT R16, RZ, 0x7610, R16 ;  /* 0x00007610ff107816 */ /* 0x000fe40000000010 */
[C---:B---3--:R-:W-:Y:S02]  /*3290*/  @!P2 PRMT R17, R11.reuse, 0x7610, R17 ;  /* 0x000076100b11a816 */ /* 0x048fe40000000011 */
[----:B------:R-:W-:-:S03]  /*32a0*/  @!P2 PRMT R16, R11, 0x7632, R16 ;  /* 0x000076320b10a816 */ /* 0x000fc60000000010 */
[----:B------:R0:W-:Y:S04]  /*32b0*/  STL.S16 [R1+0x16c], R17 ;  /* 0x00016c1101007387 */ /* 0x0001e80000100600 */
[----:B------:R1:W-:Y:S01]  /*32c0*/  STL.S16 [R1+0x174], R16 ;  /* 0x0001741001007387 */ /* 0x0003e20000100600 */
[----:B0-----:R-:W-:Y:S02]  /*32d0*/  MOV R17, R13 ;  /* 0x0000000d00117202 */ /* 0x001fe40000000f00 */
[----:B-1----:R-:W-:Y:S02]  /*32e0*/  MOV R16, R12 ;  /* 0x0000000c00107202 */ /* 0x002fe40000000f00 */
[----:B------:R-:W-:-:S06]  /*32f0*/  CS2R R12, SRZ ;  /* 0x00000000000c7805 */ /* 0x000fcc000001ff00 */
[----:B------:R-:W3:Y:S04]  /*3300*/  @!P1 LDG.E R13, desc[UR10][R22.64] ;  /* 0x0000000a160d9981 */ /* 0x000ee8000c1e1900 */
[----:B--2---:R0:W2:Y:S01]  /*3310*/  @!P1 LDG.E R12, desc[UR10][R20.64] ;  /* 0x0000000a140c9981 */ /* 0x0040a2000c1e1900 */
[----:B------:R-:W-:Y:S02]  /*3320*/  PRMT R24, RZ, 0x7610, R24 ;  /* 0x00007610ff187816 */ /* 0x000fe40000000018 */
[----:B------:R-:W-:Y:S02]  /*3330*/  PRMT R25, RZ, 0x7610, R25 ;  /* 0x00007610ff197816 */ /* 0x000fe40000000019 */
[----:B------:R-:W-:Y:S02]  /*3340*/  @!P0 PRMT R125, R118, 0x7632, R125 ;  /* 0x00007632767d8816 */ /* 0x000fe4000000007d */
[----:B0-----:R-:W-:-:S02]  /*3350*/  PRMT R21, RZ, 0x7610, R21 ;  /* 0x00007610ff157816 */ /* 0x001fc40000000015 */
[----:B------:R-:W-:Y:S02]  /*3360*/  PRMT R20, RZ, 0x7610, R20 ;  /* 0x00007610ff147816 */ /* 0x000fe40000000014 */
[----:B------:R-:W-:Y:S02]  /*3370*/  LOP3.LUT P0, RZ, R3, 0x100000, RZ, 0xc0, !PT ;  /* 0x0010000003ff7812 */ /* 0x000fe4000780c0ff */
[C---:B---3--:R-:W-:Y:S02]  /*3380*/  @!P1 PRMT R21, R13.reuse, 0x7610, R21 ;  /* 0x000076100d159816 */ /* 0x048fe40000000015 */
[----:B------:R-:W-:-:S03]  /*3390*/  @!P1 PRMT R20, R13, 0x7632, R20 ;  /* 0x000076320d149816 */ /* 0x000fc60000000014 */
[----:B------:R0:W-:Y:S04]  /*33a0*/  STL.S16 [R1+0x17c], R21 ;  /* 0x00017c1501007387 */ /* 0x0001e80000100600 */
[----:B------:R1:W-:Y:S01]  /*33b0*/  STL.S16 [R1+0x184], R20 ;  /* 0x0001841401007387 */ /* 0x0003e20000100600 */
[----:B0-----:R-:W-:Y:S02]  /*33c0*/  MOV R21, R15 ;  /* 0x0000000f00157202 */ /* 0x001fe40000000f00 */
[----:B-1----:R-:W-:Y:S02]  /*33d0*/  MOV R20, R14 ;  /* 0x0000000e00147202 */ /* 0x002fe40000000f00 */
[----:B------:R-:W-:-:S06]  /*33e0*/  CS2R R14, SRZ ;  /* 0x00000000000e7805 */ /* 0x000fcc000001ff00 */
[----:B------:R-:W3:Y:S01]  /*33f0*/  @!P0 LDG.E R15, desc[UR10][R26.64] ;  /* 0x0000000a1a0f8981 */ /* 0x000ee2000c1e1900 */
[C---:B--2---:R-:W-:Y:S02]  /*3400*/  @!P1 PRMT R24, R12.reuse, 0x7610, R24 ;  /* 0x000076100c189816 */ /* 0x044fe40000000018 */
[----:B------:R-:W-:-:S03]  /*3410*/  @!P1 PRMT R25, R12, 0x7632, R25 ;  /* 0x000076320c199816 */ /* 0x000fc60000000019 */
[----:B------:R0:W-:Y:S04]  /*3420*/  STL.S16 [R1+0x170], R24 ;  /* 0x0001701801007387 */ /* 0x0001e80000100600 */
[----:B------:R1:W-:Y:S04]  /*3430*/  STL.S16 [R1+0x178], R25 ;  /* 0x0001781901007387 */ /* 0x0003e80000100600 */
[----:B0-----:R-:W2:Y:S04]  /*3440*/  LDL.LU R24, [R1+0x1cc] ;  /* 0x0001cc0001187983 */ /* 0x001ea80000300800 */
[----:B-1----:R-:W2:Y:S01]  /*3450*/  LDL.LU R25, [R1+0x1c8] ;  /* 0x0001c80001197983 */ /* 0x002ea20000300800 */
[----:B------:R-:W-:-:S02]  /*3460*/  LOP3.LUT P2, RZ, R3, 0x80000, RZ, 0xc0, !PT ;  /* 0x0008000003ff7812 */ /* 0x000fc4000784c0ff */
[----:B------:R-:W-:Y:S02]  /*3470*/  PRMT R19, RZ, 0x7610, R19 ;  /* 0x00007610ff137816 */ /* 0x000fe40000000013 */
[----:B------:R-:W-:Y:S02]  /*3480*/  PRMT R18, RZ, 0x7610, R18 ;  /* 0x00007610ff127816 */ /* 0x000fe40000000012 */
[----:B------:R-:W-:Y:S02]  /*3490*/  LOP3.LUT P4, RZ, R3, 0x40000, RZ, 0xc0, !PT ;  /* 0x0004000003ff7812 */ /* 0x000fe4000788c0ff */
[C---:B---3--:R-:W-:Y:S02]  /*34a0*/  @!P0 PRMT R19, R15.reuse, 0x7610, R19 ;  /* 0x000076100f138816 */ /* 0x048fe40000000013 */
[----:B------:R-:W-:-:S03]  /*34b0*/  @!P0 PRMT R18, R15, 0x7632, R18 ;  /* 0x000076320f128816 */ /* 0x000fc60000000012 */
[----:B------:R-:W-:Y:S04]  /*34c0*/  STL.S16 [R1+0x18c], R19 ;  /* 0x00018c1301007387 */ /* 0x000fe80000100600 */
[----:B------:R0:W-:Y:S02]  /*34d0*/  STL.S16 [R1+0x190], R18 ;  /* 0x0001901201007387 */ /* 0x0001e40000100600 */
[----:B0-----:R-:W-:-:S06]  /*34e0*/  CS2R R18, SRZ ;  /* 0x0000000000127805 */ /* 0x001fcc000001ff00 */
[----:B------:R-:W3:Y:S04]  /*34f0*/  @!P4 LDG.E R18, desc[UR10][R32.64] ;  /* 0x0000000a2012c981 */ /* 0x000ee8000c1e1900 */
[----:B------:R0:W-:Y:S01]  /*3500*/  STL.S16 [R1+0x14c], R125 ;  /* 0x00014c7d01007387 */ /* 0x0001e20000100600 */
[----:B------:R-:W-:Y:S02]  /*3510*/  PRMT R23, RZ, 0x7610, R23 ;  /* 0x00007610ff177816 */ /* 0x000fe40000000017 */
[----:B------:R-:W-:Y:S01]  /*3520*/  PRMT R22, RZ, 0x7610, R22 ;  /* 0x00007610ff167816 */ /* 0x000fe20000000016 */
[----:B------:R-:W4:Y:S04]  /*3530*/  @!P4 LDG.E R19, desc[UR10][R34.64] ;  /* 0x0000000a2213c981 */ /* 0x000f28000c1e1900 */
[----:B0-----:R-:W3:Y:S04]  /*3540*/  LDL.LU R125, [R1+0x1f0] ;  /* 0x0001f000017d7983 */ /* 0x001ee80000300800 */
[----:B--2---:R0:W2:Y:S02]  /*3550*/  @!P0 LDG.E R14, desc[UR10][R24.64] ;  /* 0x0000000a180e8981 */ /* 0x0040a4000c1e1900 */
[----:B0-----:R-:W-:-:S02]  /*3560*/  MOV R24, R16 ;  /* 0x0000001000187202 */ /* 0x001fc40000000f00 */
[----:B------:R-:W-:Y:S02]  /*3570*/  MOV R25, R17 ;  /* 0x0000001100197202 */ /* 0x000fe40000000f00 */
[----:B------:R-:W-:-:S06]  /*3580*/  CS2R R16, SRZ ;  /* 0x0000000000107805 */ /* 0x000fcc000001ff00 */
[----:B------:R-:W4:Y:S04]  /*3590*/  @!P2 LDG.E R16, desc[UR10][R28.64] ;  /* 0x0000000a1c10a981 */ /* 0x000f28000c1e1900 */
[----:B------:R0:W4:Y:S01]  /*35a0*/  @!P2 LDG.E R17, desc[UR10][R30.64] ;  /* 0x0000000a1e11a981 */ /* 0x000122000c1e1900 */
[C---:B------:R-:W-:Y:S02]  /*35b0*/  LOP3.LUT P5, RZ, R3.reuse, 0x10000, RZ, 0xc0, !PT ;  /* 0x0001000003ff7812 */ /* 0x040fe400078ac0ff */
[----:B------:R-:W-:Y:S02]  /*35c0*/  PRMT R120, RZ, 0x7610, R120 ;  /* 0x00007610ff787816 */ /* 0x000fe40000000078 */
[----:B------:R-:W-:Y:S02]  /*35d0*/  PRMT R121, RZ, 0x7610, R121 ;  /* 0x00007610ff797816 */ /* 0x000fe40000000079 */
[----:B------:R-:W-:-:S02]  /*35e0*/  LOP3.LUT P6, RZ, R3, 0x20000, RZ, 0xc0, !PT ;  /* 0x0002000003ff7812 */ /* 0x000fc400078cc0ff */
[----:B0-----:R-:W-:Y:S02]  /*35f0*/  CS2R R30, SRZ ;  /* 0x00000000001e7805 */ /* 0x001fe4000001ff00 */
[----:B---3--:R-:W-:-:S04]  /*3600*/  PRMT R125, RZ, 0x7610, R125 ;  /* 0x00007610ff7d7816 */ /* 0x008fc8000000007d */
[----:B------:R-:W-:Y:S02]  /*3610*/  @!P3 PRMT R125, R8, 0x7610, R125 ;  /* 0x00007610087db816 */ /* 0x000fe4000000007d */
[----:B------:R-:W-:-:S13]  /*3620*/  LOP3.LUT P3, RZ, R3, 0x1000, RZ, 0xc0, !PT ;  /* 0x0000100003ff7812 */ /* 0x000fda000786c0ff */
[----:B------:R-:W3:Y:S04]  /*3630*/  @!P3 LDG.E R30, desc[UR10][R56.64] ;  /* 0x0000000a381eb981 */ /* 0x000ee8000c1e1900 */
[----:B------:R-:W3:Y:S01]  /*3640*/  @!P3 LDG.E R31, desc[UR10][R58.64] ;  /* 0x0000000a3a1fb981 */ /* 0x000ee2000c1e1900 */
[C---:B--2---:R-:W-:Y:S02]  /*3650*/  @!P0 PRMT R23, R14.reuse, 0x7610, R23 ;  /* 0x000076100e178816 */ /* 0x044fe40000000017 */
[----:B------:R-:W-:-:S03]  /*3660*/  @!P0 PRMT R22, R14, 0x7632, R22 ;  /* 0x000076320e168816 */ /* 0x000fc60000000016 */
[----:B------:R-:W-:Y:S04]  /*3670*/  STL.S16 [R1+0x180], R23 ;  /* 0x0001801701007387 */ /* 0x000fe80000100600 */
[----:B------:R0:W-:Y:S02]  /*3680*/  STL.S16 [R1+0x188], R22 ;  /* 0x0001881601007387 */ /* 0x0001e40000100600 */
[----:B0-----:R-:W-:Y:S02]  /*3690*/  CS2R R22, SRZ ;  /* 0x0000000000167805 */ /* 0x001fe4000001ff00 */
[----:B----4-:R-:W-:Y:S02]  /*36a0*/  @!P2 PRMT R120, R16, 0x7632, R120 ;  /* 0x000076321078a816 */ /* 0x010fe40000000078 */
[----:B------:R-:W-:-:S02]  /*36b0*/  @!P2 PRMT R121, R17, 0x7610, R121 ;  /* 0x000076101179a816 */ /* 0x000fc40000000079 */
[----:B------:R0:W2:Y:S01]  /*36c0*/  @!P5 LDG.E R23, desc[UR10][R42.64] ;  /* 0x0000000a2a17d981 */ /* 0x0000a2000c1e1900 */
[----:B------:R-:W-:-:S03]  /*36d0*/  LOP3.LUT P0, RZ, R3, 0x8000, RZ, 0xc0, !PT ;  /* 0x0000800003ff7812 */ /* 0x000fc6000780c0ff */
[----:B------:R1:W-:Y:S04]  /*36e0*/  STL.64 [R1+0x1a8], R120 ;  /* 0x0001a87801007387 */ /* 0x0003e80000100a00 */
[----:B------:R-:W4:Y:S01]  /*36f0*/  @!P5 LDG.E R22, desc[UR10][R40.64] ;  /* 0x0000000a2816d981 */ /* 0x000f22000c1e1900 */
[----:B0-----:R-:W-:Y:S02]  /*3700*/  PRMT R42, RZ, 0x7610, R42 ;  /* 0x00007610ff2a7816 */ /* 0x001fe4000000002a */
[----:B------:R-:W-:Y:S02]  /*3710*/  PRMT R43, RZ, 0x7610, R43 ;  /* 0x00007610ff2b7816 */ /* 0x000fe4000000002b */
[----:B------:R-:W-:Y:S02]  /*3720*/  @!P4 PRMT R42, R18, 0x7610, R42 ;  /* 0x00007610122ac816 */ /* 0x000fe4000000002a */
[----:B-1----:R-:W-:-:S02]  /*3730*/  MOV R120, R20 ;  /* 0x0000001400787202 */ /* 0x002fc40000000f00 */
[----:B------:R-:W-:Y:S02]  /*3740*/  MOV R121, R21 ;  /* 0x0000001500797202 */ /* 0x000fe40000000f00 */
[----:B------:R-:W-:Y:S02]  /*3750*/  CS2R R20, SRZ ;  /* 0x0000000000147805 */ /* 0x000fe4000001ff00 */
[----:B------:R-:W-:-:S05]  /*3760*/  @!P4 PRMT R43, R18, 0x7632, R43 ;  /* 0x00007632122bc816 */ /* 0x000fca000000002b */
[----:B------:R0:W-:Y:S04]  /*3770*/  STL.64 [R1+0x1b0], R42 ;  /* 0x0001b02a01007387 */ /* 0x0001e80000100a00 */
[----:B------:R-:W3:Y:S04]  /*3780*/  @!P6 LDG.E R20, desc[UR10][R36.64] ;  /* 0x0000000a2414e981 */ /* 0x000ee8000c1e1900 */
[----:B------:R-:W3:Y:S01]  /*3790*/  @!P6 LDG.E R21, desc[UR10][R38.64] ;  /* 0x0000000a2615e981 */ /* 0x000ee2000c1e1900 */
[----:B0-----:R-:W-:Y:S02]  /*37a0*/  MOV R42, R24 ;  /* 0x00000018002a7202 */ /* 0x001fe40000000f00 */
[----:B------:R-:W-:-:S02]  /*37b0*/  MOV R43, R25 ;  /* 0x00000019002b7202 */ /* 0x000fc40000000f00 */
[----:B------:R-:W-:-:S06]  /*37c0*/  CS2R R24, SRZ ;  /* 0x0000000000187805 */ /* 0x000fcc000001ff00 */
[----:B------:R-:W3:Y:S04]  /*37d0*/  @!P0 LDG.E R24, desc[UR10][R44.64] ;  /* 0x0000000a2c188981 */ /* 0x000ee8000c1e1900 */
[----:B------:R0:W3:Y:S01]  /*37e0*/  @!P0 LDG.E R25, desc[UR10][R46.64] ;  /* 0x0000000a2e198981 */ /* 0x0000e2000c1e1900 */
[----:B------:R-:W-:Y:S02]  /*37f0*/  PRMT R119, RZ, 0x7610, R119 ;  /* 0x00007610ff777816 */ /* 0x000fe40000000077 */
[----:B------:R-:W-:Y:S02]  /*3800*/  PRMT R122, RZ, 0x7610, R122 ;  /* 0x00007610ff7a7816 */ /* 0x000fe4000000007a */
[----:B------:R-:W-:Y:S02]  /*3810*/  @!P2 PRMT R119, R16, 0x7610, R119 ;  /* 0x000076101077a816 */ /* 0x000fe40000000077 */
[----:B------:R-:W-:-:S02]  /*3820*/  @!P2 PRMT R122, R17, 0x7632, R122 ;  /* 0x00007632117aa816 */ /* 0x000fc4000000007a */
[C---:B------:R-:W-:Y:S02]  /*3830*/  LOP3.LUT P2, RZ, R3.reuse, 0x2000, RZ, 0xc0, !PT ;  /* 0x0000200003ff7812 */ /* 0x040fe4000784c0ff */
[----:B------:R-:W-:Y:S02]  /*3840*/  LOP3.LUT R0, R0, 0xffffffef, RZ, 0xc0, !PT ;  /* 0xffffffef00007812 */ /* 0x000fe400078ec0ff */
[----:B------:R-:W-:-:S09]  /*3850*/  LOP3.LUT P1, RZ, R3, 0x4000, RZ, 0xc0, !PT ;  /* 0x0000400003ff7812 */ /* 0x000fd2000782c0ff */
[----:B------:R-:W-:-:S04]  /*3860*/  @P2 LOP3.LUT R0, R0, 0x10, RZ, 0xfc, !PT ;  /* 0x0000001000002812 */ /* 0x000fc800078efcff */
[----:B------:R-:W-:Y:S02]  /*3870*/  LOP3.LUT R0, R0, 0xfffffff7, RZ, 0xc0, !PT ;  /* 0xfffffff700007812 */ /* 0x000fe400078ec0ff */
[----:B------:R-:W-:Y:S02]  /*3880*/  CS2R R26, SRZ ;  /* 0x00000000001a7805 */ /* 0x000fe4000001ff00 */
[----:B------:R-:W-:Y:S02]  /*3890*/  @P3 LOP3.LUT R0, R0, 0x8, RZ, 0xfc, !PT ;  /* 0x0000000800003812 */ /* 0x000fe400078efcff */
[----:B------:R-:W-:Y:S02]  /*38a0*/  LOP3.LUT P3, RZ, R3, 0x10000, RZ, 0xc0, !PT ;  /* 0x0001000003ff7812 */ /* 0x000fe4000786c0ff */
[----:B------:R-:W-:Y:S02]  /*38b0*/  CS2R R28, SRZ ;  /* 0x00000000001c7805 */ /* 0x000fe4000001ff00 */
[----:B------:R-:W-:Y:S01]  /*38c0*/  PRMT R123, RZ, 0x7610, R123 ;  /* 0x00007610ff7b7816 */ /* 0x000fe2000000007b */
[----:B------:R1:W3:Y:S01]  /*38d0*/  @!P1 LDG.E R26, desc[UR10][R48.64] ;  /* 0x0000000a301a9981 */ /* 0x0002e2000c1e1900 */
[----:B------:R-:W-:-:S02]  /*38e0*/  PRMT R124, RZ, 0x7610, R124 ;  /* 0x00007610ff7c7816 */ /* 0x000fc4000000007c */
[C---:B------:R-:W-:Y:S01]  /*38f0*/  @!P4 PRMT R123, R19.reuse, 0x7610, R123 ;  /* 0x00007610137bc816 */ /* 0x040fe2000000007b */
[----:B------:R1:W3:Y:S01]  /*3900*/  @!P1 LDG.E R27, desc[UR10][R50.64] ;  /* 0x0000000a321b9981 */ /* 0x0002e2000c1e1900 */
[----:B------:R-:W-:Y:S02]  /*3910*/  @!P4 PRMT R124, R19, 0x7632, R124 ;  /* 0x00007632137cc816 */ /* 0x000fe4000000007c */
[----:B------:R-:W-:Y:S01]  /*3920*/  LOP3.LUT P4, RZ, R3, 0x800, RZ, 0xc0, !PT ;  /* 0x0000080003ff7812 */ /* 0x000fe2000788c0ff */
[----:B------:R-:W3:Y:S01]  /*3930*/  @!P2 LDG.E R28, desc[UR10][R52.64] ;  /* 0x0000000a341ca981 */ /* 0x000ee2000c1e1900 */
[----:B------:R-:W-:Y:S02]  /*3940*/  PRMT R56, RZ, 0x7610, R56 ;  /* 0x00007610ff387816 */ /* 0x000fe40000000038 */
[----:B------:R-:W-:Y:S01]  /*3950*/  PRMT R57, RZ, 0x7610, R57 ;  /* 0x00007610ff397816 */ /* 0x000fe20000000039 */
[----:B------:R1:W3:Y:S01]  /*3960*/  @!P2 LDG.E R29, desc[UR10][R54.64] ;  /* 0x0000000a361da981 */ /* 0x0002e2000c1e1900 */
[----:B------:R-:W-:-:S02]  /*3970*/  CS2R R32, SRZ ;  /* 0x0000000000207805 */ /* 0x000fc4000001ff00 */
[----:B0-----:R-:W-:Y:S02]  /*3980*/  PRMT R47, RZ, 0x7610, R47 ;  /* 0x00007610ff2f7816 */ /* 0x001fe4000000002f */
[----:B-1----:R-:W-:Y:S02]  /*3990*/  PRMT R48, RZ, 0x7610, R48 ;  /* 0x00007610ff307816 */ /* 0x002fe40000000030 */
[----:B------:R-:W-:Y:S02]  /*39a0*/  PRMT R49, RZ, 0x7610, R49 ;  /* 0x00007610ff317816 */ /* 0x000fe40000000031 */
[----:B------:R-:W-:Y:S01]  /*39b0*/  PRMT R50, RZ, 0x7610, R50 ;  /* 0x00007610ff327816 */ /* 0x000fe20000000032 */
[----:B------:R0:W-:Y:S01]  /*39c0*/  STL [R1+0x14], R8 ;  /* 0x0000140801007387 */ /* 0x0001e20000100800 */
[----:B------:R-:W-:Y:S02]  /*39d0*/  PRMT R54, RZ, 0x7610, R54 ;  /* 0x00007610ff367816 */ /* 0x000fe40000000036 */
[----:B------:R-:W-:Y:S01]  /*39e0*/  PRMT R55, RZ, 0x7610, R55 ;  /* 0x00007610ff377816 */ /* 0x000fe20000000037 */
[----:B------:R-:W-:Y:S01]  /*39f0*/  HFMA2 R40, -RZ, RZ, 0, 0 ;  /* 0x00000000ff287431 */ /* 0x000fe200000001ff */
[----:B------:R1:W3:Y:S01]  /*3a00*/  @!P4 LDG.E R32, desc[UR10][R60.64] ;  /* 0x0000000a3c20c981 */ /* 0x0002e2000c1e1900 */
[----:B------:R-:W-:-:S03]  /*3a10*/  PRMT R59, RZ, 0x7610, R59 ;  /* 0x00007610ff3b7816 */ /* 0x000fc6000000003b */
[----:B------:R1:W3:Y:S01]  /*3a20*/  @!P4 LDG.E R33, desc[UR10][R62.64] ;  /* 0x0000000a3e21c981 */ /* 0x0002e2000c1e1900 */
[----:B0-----:R-:W-:Y:S02]  /*3a30*/  MOV R8, RZ ;  /* 0x000000ff00087202 */ /* 0x001fe40000000f00 */
[----:B-1----:R-:W-:Y:S02]  /*3a40*/  PRMT R60, RZ, 0x7610, R60 ;  /* 0x00007610ff3c7816 */ /* 0x002fe4000000003c */
[----:B------:R-:W-:Y:S02]  /*3a50*/  PRMT R61, RZ, 0x7610, R61 ;  /* 0x00007610ff3d7816 */ /* 0x000fe4000000003d */
[----:B------:R-:W-:Y:S02]  /*3a60*/  PRMT R62, RZ, 0x7610, R62 ;  /* 0x00007610ff3e7816 */ /* 0x000fe4000000003e */
[----:B------:R-:W-:Y:S02]  /*3a70*/  CS2R R36, SRZ ;  /* 0x0000000000247805 */ /* 0x000fe4000001ff00 */
[----:B------:R-:W-:Y:S01]  /*3a80*/  LOP3.LUT P2, RZ, R3, 0x100, RZ, 0xc0, !PT ;  /* 0x0000010003ff7812 */ /* 0x000fe2000784c0ff */
[----:B------:R0:W-:Y:S01]  /*3a90*/  STL [R1+0x18], R10 ;  /* 0x0000180a01007387 */ /* 0x0001e20000100800 */
[----:B------:R-:W-:Y:S01]  /*3aa0*/  CS2R R38, SRZ ;  /* 0x0000000000267805 */ /* 0x000fe2000001ff00 */
[----:B------:R-:W-:Y:S01]  /*3ab0*/  HFMA2 R46, -RZ, RZ, 0, 0 ;  /* 0x00000000ff2e7431 */ /* 0x000fe200000001ff */
[----:B0-----:R-:W-:-:S09]  /*3ac0*/  MOV R10, RZ ;  /* 0x000000ff000a7202 */ /* 0x001fd20000000f00 */
[----:B------:R-:W3:Y:S04]  /*3ad0*/  @!P2 LDG.E R38, desc[UR10][R72.64] ;  /* 0x0000000a4826a981 */ /* 0x000ee8000c1e1900 */
[----:B------:R-:W3:Y:S01]  /*3ae0*/  @!P2 LDG.E R39, desc[UR10][R74.64] ;  /* 0x0000000a4a27a981 */ /* 0x000ee2000c1e1900 */
[----:B------:R-:W-:Y:S02]  /*3af0*/  LOP3.LUT P5, RZ, R3, 0x400, RZ, 0xc0, !PT ;  /* 0x0000040003ff7812 */ /* 0x000fe400078ac0ff */
[----:B------:R-:W-:Y:S02]  /*3b00*/  CS2R R34, SRZ ;  /* 0x0000000000227805 */ /* 0x000fe4000001ff00 */
[----:B------:R-:W-:Y:S01]  /*3b10*/  PRMT R51, RZ, 0x7610, R51 ;  /* 0x00007610ff337816 */ /* 0x000fe20000000033 */
[----:B------:R0:W-:Y:S01]  /*3b20*/  STL [R1+0x94], R9 ;  /* 0x0000940901007387 */ /* 0x0001e20000100800 */
[----:B------:R-:W-:-:S02]  /*3b30*/  PRMT R52, RZ, 0x7610, R52 ;  /* 0x00007610ff347816 */ /* 0x000fc40000000034 */
[----:B------:R-:W-:-:S05]  /*3b40*/  PRMT R53, RZ, 0x7610, R53 ;  /* 0x00007610ff357816 */ /* 0x000fca0000000035 */
[----:B------:R-:W3:Y:S01]  /*3b50*/  @!P5 LDG.E R34, desc[UR10][R64.64] ;  /* 0x0000000a4022d981 */ /* 0x000ee2000c1e1900 */
[----:B0-----:R-:W-:-:S03]  /*3b60*/  PRMT R9, RZ, 0x7610, R9 ;  /* 0x00007610ff097816 */ /* 0x001fc60000000009 */
[----:B------:R-:W3:Y:S04]  /*3b70*/  @!P5 LDG.E R35, desc[UR10][R66.64] ;  /* 0x0000000a4223d981 */ /* 0x000ee8000c1e1900 */
[----:B------:R0:W-:Y:S02]  /*3b80*/  STL [R1+0x24], R16 ;  /* 0x0000241001007387 */ /* 0x0001e40000100800 */
[----:B0-----:R-:W-:Y:S01]  /*3b90*/  HFMA2 R16, -RZ, RZ, 0, 0 ;  /* 0x00000000ff107431 */ /* 0x001fe200000001ff */
[C---:B--2---:R-:W-:Y:S02]  /*3ba0*/  @!P3 PRMT R56, R23.reuse, 0x7610, R56 ;  /* 0x000076101738b816 */ /* 0x044fe40000000038 */
[----:B------:R-:W-:Y:S02]  /*3bb0*/  @!P3 PRMT R57, R23, 0x7632, R57 ;  /* 0x000076321739b816 */ /* 0x000fe40000000039 */
[----:B----4-:R-:W-:-:S02]  /*3bc0*/  @!P3 PRMT R54, R22, 0x7610, R54 ;  /* 0x000076101636b816 */ /* 0x010fc40000000036 */
[----:B------:R-:W-:Y:S02]  /*3bd0*/  @!P3 PRMT R55, R22, 0x7632, R55 ;  /* 0x000076321637b816 */ /* 0x000fe40000000037 */
[----:B------:R-:W-:-:S13]  /*3be0*/  LOP3.LUT P3, RZ, R3, 0x80, RZ, 0xc0, !PT ;  /* 0x0000008003ff7812 */ /* 0x000fda000786c0ff */
[----:B------:R0:W2:Y:S01]  /*3bf0*/  @!P3 LDG.E R40, desc[UR10][R76.64] ;  /* 0x0000000a4c28b981 */ /* 0x0000a2000c1e1900 */
[----:B---3--:R-:W-:-:S03]  /*3c00*/  @!P6 PRMT R47, R20, 0x7610, R47 ;  /* 0x00007610142fe816 */ /* 0x008fc6000000002f */
[----:B------:R-:W3:Y:S01]  /*3c10*/  @!P3 LDG.E R8, desc[UR10][R78.64] ;  /* 0x0000000a4e08b981 */ /* 0x000ee2000c1e1900 */
[----:B------:R-:W-:Y:S02]  /*3c20*/  @!P6 PRMT R48, R20, 0x7632, R48 ;  /* 0x000076321430e816 */ /* 0x000fe40000000030 */
[C---:B------:R-:W-:Y:S02]  /*3c30*/  @!P6 PRMT R49, R21.reuse, 0x7610, R49 ;  /* 0x000076101531e816 */ /* 0x040fe40000000031 */
[----:B------:R-:W-:Y:S02]  /*3c40*/  @!P6 PRMT R50, R21, 0x7632, R50 ;  /* 0x000076321532e816 */ /* 0x000fe40000000032 */
[----:B------:R-:W-:Y:S02]  /*3c50*/  LOP3.LUT P6, RZ, R3, 0x200, RZ, 0xc0, !PT ;  /* 0x0000020003ff7812 */ /* 0x000fe400078cc0ff */
[C---:B------:R-:W-:Y:S02]  /*3c60*/  @!P0 PRMT R59, R24.reuse, 0x7610, R59 ;  /* 0x00007610183b8816 */ /* 0x040fe4000000003b */
[----:B------:R-:W-:-:S02]  /*3c70*/  @!P0 PRMT R60, R24, 0x7632, R60 ;  /* 0x00007632183c8816 */ /* 0x000fc4000000003c */
[----:B------:R-:W-:-:S07]  /*3c80*/  @!P0 PRMT R61, R25, 0x7610, R61 ;  /* 0x00007610193d8816 */ /* 0x000fce000000003d */
[----:B------:R-:W4:Y:S01]  /*3c90*/  @!P6 LDG.E R36, desc[UR10][R68.64] ;  /* 0x0000000a4424e981 */ /* 0x000f22000c1e1900 */
[----:B------:R-:W-:Y:S02]  /*3ca0*/  @!P0 PRMT R62, R25, 0x7632, R62 ;  /* 0x00007632193e8816 */ /* 0x000fe4000000003e */
[----:B------:R-:W-:Y:S01]  /*3cb0*/  LOP3.LUT P0, RZ, R3, 0x40, RZ, 0xc0, !PT ;  /* 0x0000004003ff7812 */ /* 0x000fe2000780c0ff */
[----:B------:R1:W4:-:S12]  /*3cc0*/  @!P6 LDG.E R37, desc[UR10][R70.64] ;  /* 0x0000000a4625e981 */ /* 0x000318000c1e1900 */
[----:B------:R-:W4:Y:S04]  /*3cd0*/  @!P0 LDG.E R46, desc[UR10][R80.64] ;  /* 0x0000000a502e8981 */ /* 0x000f28000c1e1900 */
[----:B------:R-:W4:Y:S01]  /*3ce0*/  @!P0 LDG.E R10, desc[UR10][R82.64] ;  /* 0x0000000a520a8981 */ /* 0x000f22000c1e1900 */
[----:B------:R-:W-:Y:S02]  /*3cf0*/  LOP3.LUT P3, RZ, R0, 0x8, RZ, 0xc0, !PT ;  /* 0x0000000800ff7812 */ /* 0x000fe4000786c0ff */
[----:B0-----:R-:W-:-:S11]  /*3d00*/  CS2R R76, SRZ ;  /* 0x00000000004c7805 */ /* 0x001fd6000001ff00 */
[C---:B------:R-:W-:Y:S02]  /*3d10*/  @!P3 PRMT R9, R30.reuse, 0x7610, R9 ;  /* 0x000076101e09b816 */ /* 0x040fe40000000009 */
[----:B------:R-:W-:Y:S02]  /*3d20*/  @!P3 PRMT R51, R30, 0x7632, R51 ;  /* 0x000076321e33b816 */ /* 0x000fe40000000033 */
[C---:B------:R-:W-:Y:S02]  /*3d30*/  @!P3 PRMT R52, R31.reuse, 0x7610, R52 ;  /* 0x000076101f34b816 */ /* 0x040fe40000000034 */
[----:B------:R-:W-:Y:S02]  /*3d40*/  @!P3 PRMT R53, R31, 0x7632, R53 ;  /* 0x000076321f35b816 */ /* 0x000fe40000000035 */
[----:B------:R-:W-:Y:S01]  /*3d50*/  LOP3.LUT P3, RZ, R3, 0x8, RZ, 0xc0, !PT ;  /* 0x0000000803ff7812 */ /* 0x000fe2000786c0ff */
[----:B------:R0:W-:-:S12]  /*3d60*/  STL [R1+0x1c], R12 ;  /* 0x00001c0c01007387 */ /* 0x0001d80000100800 */
[----:B------:R-:W4:Y:S04]  /*3d70*/  @!P3 LDG.E R77, desc[UR10][R92.64] ;  /* 0x0000000a5c4db981 */ /* 0x000f28000c1e1900 */
[----:B------:R-:W4:Y:S01]  /*3d80*/  @!P3 LDG.E R16, desc[UR10][R94.64] ;  /* 0x0000000a5e10b981 */ /* 0x000f22000c1e1900 */
[----:B0-----:R-:W-:-:S03]  /*3d90*/  MOV R12, R120 ;  /* 0x00000078000c7202 */ /* 0x001fc60000000f00 */
[----:B------:R0:W-:Y:S02]  /*3da0*/  STL [R1+0x9c], R13 ;  /* 0x00009c0d01007387 */ /* 0x0001e40000100800 */
[----:B0-----:R-:W-:Y:S02]  /*3db0*/  MOV R13, R121 ;  /* 0x00000079000d7202 */ /* 0x001fe40000000f00 */
[----:B------:R-:W4:Y:S01]  /*3dc0*/  LDL.LU.64 R120, [R1+0x128] ;  /* 0x0001280001787983 */ /* 0x000f220000300a00 */
[----:B------:R-:W-:Y:S02]  /*3dd0*/  LOP3.LUT P2, RZ, R0, 0x10, RZ, 0xc0, !PT ;  /* 0x0000001000ff7812 */ /* 0x000fe4000784c0ff */
[----:B------:R-:W-:Y:S01]  /*3de0*/  PRMT R64, RZ, 0x7610, R64 ;  /* 0x00007610ff407816 */ /* 0x000fe20000000040 */
[----:B------:R0:W-:Y:S01]  /*3df0*/  STL [R1+0x90], R2 ;  /* 0x0000900201007387 */ /* 0x0001e20000100800 */
[----:B------:R-:W-:Y:S02]  /*3e00*/  PRMT R65, RZ, 0x7610, R65 ;  /* 0x00007610ff417816 */ /* 0x000fe40000000041 */
[----:B------:R-:W-:-:S02]  /*3e10*/  PRMT R66, RZ, 0x7610, R66 ;  /* 0x00007610ff427816 */ /* 0x000fc40000000042 */
[----:B------:R-:W-:Y:S02]  /*3e20*/  PRMT R67, RZ, 0x7610, R67 ;  /* 0x00007610ff437816 */ /* 0x000fe40000000043 */
[----:B------:R-:W-:Y:S02]  /*3e30*/  PRMT R41, RZ, 0x7610, R41 ;  /* 0x00007610ff297816 */ /* 0x000fe40000000029 */
[----:B------:R-:W-:Y:S02]  /*3e40*/  PRMT R44, RZ, 0x7610, R44 ;  /* 0x00007610ff2c7816 */ /* 0x000fe4000000002c */
[----:B0-----:R-:W-:Y:S02]  /*3e50*/  PRMT R2, RZ, 0x7610, R2 ;  /* 0x00007610ff027816 */ /* 0x001fe40000000002 */
[----:B------:R-:W-:Y:S02]  /*3e60*/  PRMT R45, RZ, 0x7610, R45 ;  /* 0x00007610ff2d7816 */ /* 0x000fe4000000002d */
        /* <DEDUP_REMOVED lines=8> */
[C---:B------:R-:W-:Y:S02]  /*3ef0*/  LOP3.LUT P1, RZ, R3.reuse, 0x20, RZ, 0xc0, !PT ;  /* 0x0000002003ff7812 */ /* 0x040fe4000782c0ff */
[----:B------:R-:W-:Y:S02]  /*3f00*/  LOP3.LUT P2, RZ, R3, 0x10, RZ, 0xc0, !PT ;  /* 0x0000001003ff7812 */ /* 0x000fe4000784c0ff */
[----:B------:R-:W-:Y:S02]  /*3f10*/  LOP3.LUT R0, R0, 0xfffffffd, RZ, 0xc0, !PT ;  /* 0xfffffffd00007812 */ /* 0x000fe400078ec0ff */
[----:B-1----:R-:W-:Y:S02]  /*3f20*/  CS2R R70, SRZ ;  /* 0x0000000000467805 */ /* 0x002fe4000001ff00 */
[----:B------:R-:W-:-:S02]  /*3f30*/  @P0 LOP3.LUT R0, R0, 0x2, RZ, 0xfc, !PT ;  /* 0x0000000200000812 */ /* 0x000fc400078efcff */
[----:B------:R-:W-:Y:S01]  /*3f40*/  LOP3.LUT P0, RZ, R3, 0x80, RZ, 0xc0, !PT ;  /* 0x0000008003ff7812 */ /* 0x000fe2000780c0ff */
[----:B------:R-:W-:Y:S01]  /*3f50*/  HFMA2 R58, -RZ, RZ, 0, 0 ;  /* 0x00000000ff3a7431 */ /* 0x000fe200000001ff */
[----:B------:R-:W-:Y:S01]  /*3f60*/  LOP3.LUT R0, R0, 0xfffffffb, RZ, 0xc0, !PT ;  /* 0xfffffffb00007812 */ /* 0x000fe200078ec0ff */
[----:B------:R0:W4:Y:S04]  /*3f70*/  @!P1 LDG.E R70, desc[UR10][R86.64] ;  /* 0x0000000a56469981 */ /* 0x000128000c1e1900 */
[----:B------:R1:W4:Y:S01]  /*3f80*/  @!P2 LDG.E R71, desc[UR10][R88.64] ;  /* 0x0000000a5847a981 */ /* 0x000322000c1e1900 */
[----:B------:R-:W-:-:S03]  /*3f90*/  @P1 LOP3.LUT R0, R0, 0x4, RZ, 0xfc, !PT ;  /* 0x0000000400001812 */ /* 0x000fc600078efcff */
[----:B------:R1:W-:Y:S01]  /*3fa0*/  STL [R1+0xa8], R19 ;  /* 0x0000a81301007387 */ /* 0x0003e20000100800 */
[----:B0-----:R-:W-:-:S03]  /*3fb0*/  PRMT R87, RZ, 0x7610, R87 ;  /* 0x00007610ff577816 */ /* 0x001fc60000000057 */
[----:B------:R0:W4:Y:S01]  /*3fc0*/  @!P1 LDG.E R58, desc[UR10][R84.64] ;  /* 0x0000000a543a9981 */ /* 0x000122000c1e1900 */
[----:B-1----:R-:W-:Y:S02]  /*3fd0*/  PRMT R88, RZ, 0x7610, R88 ;  /* 0x00007610ff587816 */ /* 0x002fe40000000058 */
[----:B------:R-:W-:Y:S01]  /*3fe0*/  PRMT R89, RZ, 0x7610, R89 ;  /* 0x00007610ff597816 */ /* 0x000fe20000000059 */
[----:B------:R1:W4:Y:S01]  /*3ff0*/  @!P2 LDG.E R76, desc[UR10][R90.64] ;  /* 0x0000000a5a4ca981 */ /* 0x000322000c1e1900 */
[----:B------:R-:W-:Y:S02]  /*4000*/  PRMT R19, RZ, 0x7610, R19 ;  /* 0x00007610ff137816 */ /* 0x000fe40000000013 */
[----:B------:R-:W-:Y:S02]  /*4010*/  LOP3.LUT P1, RZ, R3, 0x100, RZ, 0xc0, !PT ;  /* 0x0000010003ff7812 */ /* 0x000fe4000782c0ff */
[----:B------:R-:W-:Y:S02]  /*4020*/  PRMT R78, RZ, 0x7610, R78 ;  /* 0x00007610ff4e7816 */ /* 0x000fe4000000004e */
[----:B------:R-:W-:-:S02]  /*4030*/  PRMT R79, RZ, 0x7610, R79 ;  /* 0x00007610ff4f7816 */ /* 0x000fc4000000004f */
[----:B------:R-:W-:Y:S02]  /*4040*/  PRMT R80, RZ, 0x7610, R80 ;  /* 0x00007610ff507816 */ /* 0x000fe40000000050 */
[----:B------:R-:W-:Y:S01]  /*4050*/  PRMT R81, RZ, 0x7610, R81 ;  /* 0x00007610ff517816 */ /* 0x000fe20000000051 */
[----:B------:R1:W-:Y:S01]  /*4060*/  STL [R1+0xa4], R17 ;  /* 0x0000a41101007387 */ /* 0x0003e20000100800 */
[----:B------:R-:W-:Y:S02]  /*4070*/  PRMT R83, RZ, 0x7610, R83 ;  /* 0x00007610ff537816 */ /* 0x000fe40000000053 */
[----:B0-----:R-:W-:Y:S01]  /*4080*/  PRMT R84, RZ, 0x7610, R84 ;  /* 0x00007610ff547816 */ /* 0x001fe20000000054 */
[----:B------:R0:W-:Y:S01]  /*4090*/  STL [R1+0xac], R21 ;  /* 0x0000ac1501007387 */ /* 0x0001e20000100800 */
[----:B------:R-:W-:Y:S02]  /*40a0*/  PRMT R85, RZ, 0x7610, R85 ;  /* 0x00007610ff557816 */ /* 0x000fe40000000055 */
[----:B-1----:R-:W-:-:S02]  /*40b0*/  PRMT R91, RZ, 0x7610, R91 ;  /* 0x00007610ff5b7816 */ /* 0x002fc4000000005b */
[----:B------:R-:W-:Y:S02]  /*40c0*/  PRMT R92, RZ, 0x7610, R92 ;  /* 0x00007610ff5c7816 */ /* 0x000fe4000000005c */
[----:B------:R-:W-:Y:S02]  /*40d0*/  PRMT R17, RZ, 0x7610, R17 ;  /* 0x00007610ff117816 */ /* 0x000fe40000000011 */
[----:B------:R-:W-:Y:S02]  /*40e0*/  PRMT R93, RZ, 0x7610, R93 ;  /* 0x00007610ff5d7816 */ /* 0x000fe4000000005d */
[----:B0-----:R-:W-:Y:S02]  /*40f0*/  PRMT R21, RZ, 0x7610, R21 ;  /* 0x00007610ff157816 */ /* 0x001fe40000000015 */
[C---:B------:R-:W-:Y:S02]  /*4100*/  @!P1 PRMT R17, R38.reuse, 0x7610, R17 ;  /* 0x0000761026119816 */ /* 0x040fe40000000011 */
[----:B------:R-:W-:-:S02]  /*4110*/  @!P1 PRMT R83, R38, 0x7632, R83 ;  /* 0x0000763226539816 */ /* 0x000fc40000000053 */
[C---:B------:R-:W-:Y:S02]  /*4120*/  @!P1 PRMT R84, R39.reuse, 0x7610, R84 ;  /* 0x0000761027549816 */ /* 0x040fe40000000054 */
[----:B------:R-:W-:Y:S02]  /*4130*/  @!P1 PRMT R85, R39, 0x7632, R85 ;  /* 0x0000763227559816 */ /* 0x000fe40000000055 */
[----:B------:R-:W-:Y:S02]  /*4140*/  LOP3.LUT P1, RZ, R0, 0x4, RZ, 0xc0, !PT ;  /* 0x0000000400ff7812 */ /* 0x000fe4000782c0ff */
[----:B------:R-:W-:Y:S01]  /*4150*/  MOV R90, RZ ;  /* 0x000000ff005a7202 */ /* 0x000fe20000000f00 */
[----:B------:R0:W-:Y:S04]  /*4160*/  STL [R1+0x30], R22 ;  /* 0x0000301601007387 */ /* 0x0001e80000100800 */
[----:B------:R1:W-:Y:S01]  /*4170*/  STL [R1+0x34], R24 ;  /* 0x0000341801007387 */ /* 0x0003e20000100800 */
[----:B0-----:R-:W-:Y:S01]  /*4180*/  MOV R22, RZ ;  /* 0x000000ff00167202 */ /* 0x001fe20000000f00 */
[----:B-1----:R-:W-:Y:S01]  /*4190*/  HFMA2 R24, -RZ, RZ, 0, 0 ;  /* 0x00000000ff187431 */ /* 0x002fe200000001ff */
[----:B------:R-:W-:-:S02]  /*41a0*/  PRMT R72, RZ, 0x7610, R72 ;  /* 0x00007610ff487816 */ /* 0x000fc40000000048 */
[C---:B--2---:R-:W-:Y:S02]  /*41b0*/  @!P0 PRMT R19, R40.reuse, 0x7610, R19 ;  /* 0x0000761028138816 */ /* 0x044fe40000000013 */
[----:B------:R-:W-:Y:S02]  /*41c0*/  @!P0 PRMT R87, R40, 0x7632, R87 ;  /* 0x0000763228578816 */ /* 0x000fe40000000057 */
[C---:B---3--:R-:W-:Y:S02]  /*41d0*/  @!P0 PRMT R88, R8.reuse, 0x7610, R88 ;  /* 0x0000761008588816 */ /* 0x048fe40000000058 */
[----:B------:R-:W-:Y:S02]  /*41e0*/  @!P0 PRMT R89, R8, 0x7632, R89 ;  /* 0x0000763208598816 */ /* 0x000fe40000000059 */
[----:B------:R-:W-:Y:S02]  /*41f0*/  LOP3.LUT P0, RZ, R0, 0x2, RZ, 0xc0, !PT ;  /* 0x0000000200ff7812 */ /* 0x000fe4000780c0ff */
[----:B----4-:R-:W-:-:S02]  /*4200*/  @!P6 PRMT R78, R36, 0x7610, R78 ;  /* 0x00007610244ee816 */ /* 0x010fc4000000004e */
[----:B------:R-:W-:Y:S02]  /*4210*/  @!P6 PRMT R79, R36, 0x7632, R79 ;  /* 0x00007632244fe816 */ /* 0x000fe4000000004f */
[C---:B------:R-:W-:Y:S02]  /*4220*/  @!P6 PRMT R80, R37.reuse, 0x7610, R80 ;  /* 0x000076102550e816 */ /* 0x040fe40000000050 */
[----:B------:R-:W-:Y:S02]  /*4230*/  @!P6 PRMT R81, R37, 0x7632, R81 ;  /* 0x000076322551e816 */ /* 0x000fe40000000051 */
[----:B------:R-:W-:-:S03]  /*4240*/  LOP3.LUT P6, RZ, R3, 0x1, RZ, 0xc0, !PT ;  /* 0x0000000103ff7812 */ /* 0x000fc600078cc0ff */
[C---:B------:R-:W-:Y:S02]  /*4250*/  @!P0 PRMT R21, R46.reuse, 0x7610, R21 ;  /* 0x000076102e158816 */ /* 0x040fe40000000015 */
[----:B------:R-:W-:Y:S02]  /*4260*/  @!P0 PRMT R91, R46, 0x7632, R91 ;  /* 0x000076322e5b8816 */ /* 0x000fe4000000005b */
[----:B------:R-:W-:-:S06]  /*4270*/  @!P0 PRMT R92, R10, 0x7610, R92 ;  /* 0x000076100a5c8816 */ /* 0x000fcc000000005c */
[----:B------:R0:W2:Y:S01]  /*4280*/  @!P6 LDG.E R90, desc[UR10][R104.64] ;  /* 0x0000000a685ae981 */ /* 0x0000a2000c1e1900 */
[----:B------:R-:W-:Y:S02]  /*4290*/  @!P0 PRMT R93, R10, 0x7632, R93 ;  /* 0x000076320a5d8816 */ /* 0x000fe4000000005d */
[----:B------:R-:W-:Y:S01]  /*42a0*/  LOP3.LUT P0, RZ, R0, 0x1, RZ, 0xc0, !PT ;  /* 0x0000000100ff7812 */ /* 0x000fe2000780c0ff */
[----:B------:R-:W-:-:S06]  /*42b0*/  HFMA2 R0, -RZ, RZ, 0, 0 ;  /* 0x00000000ff007431 */ /* 0x000fcc00000001ff */
[----:B------:R-:W3:Y:S06]  /*42c0*/  @!P6 LDG.E R0, desc[UR10][R106.64] ;  /* 0x0000000a6a00e981 */ /* 0x000eec000c1e1900 */
[----:B------:R-:W4:Y:S04]  /*42d0*/  @!P0 LDG.E R22, desc[UR10][R108.64] ;  /* 0x0000000a6c168981 */ /* 0x000f28000c1e1900 */
[----:B------:R-:W4:Y:S01]  /*42e0*/  @!P0 LDG.E R24, desc[UR10][R110.64] ;  /* 0x0000000a6e188981 */ /* 0x000f22000c1e1900 */
[----:B------:R-:W-:-:S02]  /*42f0*/  PRMT R73, RZ, 0x7610, R73 ;  /* 0x00007610ff497816 */ /* 0x000fc40000000049 */
[----:B------:R-:W-:Y:S02]  /*4300*/  PRMT R74, RZ, 0x7610, R74 ;  /* 0x00007610ff4a7816 */ /* 0x000fe4000000004a */
[----:B------:R-:W-:Y:S01]  /*4310*/  PRMT R75, RZ, 0x7610, R75 ;  /* 0x00007610ff4b7816 */ /* 0x000fe2000000004b */
[----:B------:R1:W-:Y:S01]  /*4320*/  STL [R1+0x98], R11 ;  /* 0x0000980b01007387 */ /* 0x0003e20000100800 */
[C---:B------:R-:W-:Y:S02]  /*4330*/  @!P5 PRMT R72, R34.reuse, 0x7610, R72 ;  /* 0x000076102248d816 */ /* 0x040fe40000000048 */
[----:B------:R-:W-:Y:S02]  /*4340*/  @!P5 PRMT R73, R34, 0x7632, R73 ;  /* 0x000076322249d816 */ /* 0x000fe40000000049 */
[C---:B------:R-:W-:Y:S02]  /*4350*/  @!P5 PRMT R74, R35.reuse, 0x7610, R74 ;  /* 0x00007610234ad816 */ /* 0x040fe4000000004a */
[----:B------:R-:W-:-:S02]  /*4360*/  @!P5 PRMT R75, R35, 0x7632, R75 ;  /* 0x00007632234bd816 */ /* 0x000fc4000000004b */
[----:B------:R-:W-:Y:S02]  /*4370*/  LOP3.LUT P5, RZ, R3, 0x2, RZ, 0xc0, !PT ;  /* 0x0000000203ff7812 */ /* 0x000fe400078ac0ff */
[----:B-1----:R-:W-:Y:S02]  /*4380*/  PRMT R11, RZ, 0x7610, R11 ;  /* 0x00007610ff0b7816 */ /* 0x002fe4000000000b */
[----:B------:R-:W-:Y:S02]  /*4390*/  PRMT R63, RZ, 0x7610, R63 ;  /* 0x00007610ff3f7816 */ /* 0x000fe4000000003f */
[----:B------:R-:W-:Y:S02]  /*43a0*/  PRMT R68, RZ, 0x7610, R68 ;  /* 0x00007610ff447816 */ /* 0x000fe40000000044 */
[----:B------:R-:W-:Y:S01]  /*43b0*/  PRMT R69, RZ, 0x7610, R69 ;  /* 0x00007610ff457816 */ /* 0x000fe20000000045 */
[----:B------:R1:W-:Y:S01]  /*43c0*/  STL [R1+0x2c], R20 ;  /* 0x00002c1401007387 */ /* 0x0003e20000100800 */
[----:B------:R-:W-:-:S02]  /*43d0*/  @!P4 PRMT R11, R32, 0x7610, R11 ;  /* 0x00007610200bc816 */ /* 0x000fc4000000000b */
[----:B------:R-:W-:Y:S02]  /*43e0*/  @!P4 PRMT R63, R32, 0x7632, R63 ;  /* 0x00007632203fc816 */ /* 0x000fe4000000003f */
[C---:B------:R-:W-:Y:S02]  /*43f0*/  @!P4 PRMT R68, R33.reuse, 0x7610, R68 ;  /* 0x000076102144c816 */ /* 0x040fe40000000044 */
[----:B------:R-:W-:Y:S02]  /*4400*/  @!P4 PRMT R69, R33, 0x7632, R69 ;  /* 0x000076322145c816 */ /* 0x000fe40000000045 */
[----:B------:R-:W-:Y:S01]  /*4410*/  LOP3.LUT P4, RZ, R3, 0x4, RZ, 0xc0, !PT ;  /* 0x0000000403ff7812 */ /* 0x000fe2000788c0ff */
[----:B-1----:R-:W-:Y:S01]  /*4420*/  HFMA2 R20, -RZ, RZ, 0, 0 ;  /* 0x00000000ff147431 */ /* 0x002fe200000001ff */
[----:B------:R1:W-:Y:S01]  /*4430*/  STL [R1+0x28], R18 ;  /* 0x0000281201007387 */ /* 0x0003e20000100800 */
[----:B------:R-:W-:Y:S02]  /*4440*/  MOV R82, RZ ;  /* 0x000000ff00527202 */ /* 0x000fe40000000f00 */
[----:B0-----:R-:W-:Y:S01]  /*4450*/  PRMT R104, RZ, 0x7610, R104 ;  /* 0x00007610ff687816 */ /* 0x001fe20000000068 */
[----:B------:R0:W-:Y:S04]  /*4460*/  STL [R1+0xb8], R27 ;  /* 0x0000b81b01007387 */ /* 0x0001e80000100800 */
[----:B------:R0:W4:Y:S01]  /*4470*/  @!P5 LDG.E R20, desc[UR10][R102.64] ;  /* 0x0000000a6614d981 */ /* 0x000122000c1e1900 */
[----:B-1----:R-:W-:Y:S01]  /*4480*/  HFMA2 R18, -RZ, RZ, 0, 0 ;  /* 0x00000000ff127431 */ /* 0x002fe200000001ff */
[----:B------:R-:W-:-:S02]  /*4490*/  MOV R86, RZ ;  /* 0x000000ff00567202 */ /* 0x000fc40000000f00 */
[----:B------:R1:W4:Y:S01]  /*44a0*/  @!P4 LDG.E R82, desc[UR10][R96.64] ;  /* 0x0000000a6052c981 */ /* 0x000322000c1e1900 */
[----:B0-----:R-:W-:Y:S02]  /*44b0*/  PRMT R27, RZ, 0x7610, R27 ;  /* 0x00007610ff1b7816 */ /* 0x001fe4000000001b */
[----:B------:R-:W-:Y:S01]  /*44c0*/  @!P3 PRMT R104, R16, 0x7632, R104 ;  /* 0x000076321068b816 */ /* 0x000fe20000000068 */
[----:B------:R0:W4:Y:S01]  /*44d0*/  @!P4 LDG.E R18, desc[UR10][R98.64] ;  /* 0x0000000a6212c981 */ /* 0x000122000c1e1900 */
[----:B------:R-:W-:Y:S02]  /*44e0*/  PRMT R102, RZ, 0x7610, R102 ;  /* 0x00007610ff667816 */ /* 0x000fe40000000066 */
[----:B------:R-:W-:Y:S01]  /*44f0*/  PRMT R103, RZ, 0x7610, R103 ;  /* 0x00007610ff677816 */ /* 0x000fe20000000067 */
[----:B------:R0:W4:Y:S01]  /*4500*/  @!P5 LDG.E R86, desc[UR10][R100.64] ;  /* 0x0000000a6456d981 */ /* 0x000122000c1e1900 */
[C---:B------:R-:W-:Y:S02]  /*4510*/  @!P3 PRMT R27, R77.reuse, 0x7610, R27 ;  /* 0x000076104d1bb816 */ /* 0x040fe4000000001b */
[----:B------:R-:W-:-:S02]  /*4520*/  @!P3 PRMT R102, R77, 0x7632, R102 ;  /* 0x000076324d66b816 */ /* 0x000fc40000000066 */
[----:B------:R-:W-:Y:S02]  /*4530*/  @!P3 PRMT R103, R16, 0x7610, R103 ;  /* 0x000076101067b816 */ /* 0x000fe40000000067 */
[----:B------:R-:W-:Y:S02]  /*4540*/  LOP3.LUT P3, RZ, R3, 0x20000000, RZ, 0xc0, !PT ;  /* 0x2000000003ff7812 */ /* 0x000fe4000786c0ff */
[----:B------:R-:W-:Y:S01]  /*4550*/  MOV R105, RZ ;  /* 0x000000ff00697202 */ /* 0x000fe20000000f00 */
[----:B------:R1:W-:Y:S04]  /*4560*/  STL [R1+0x20], R14 ;  /* 0x0000200e01007387 */ /* 0x0003e80000100800 */
[----:B------:R0:W-:Y:S01]  /*4570*/  STL [R1+0xa0], R15 ;  /* 0x0000a00f01007387 */ /* 0x0001e20000100800 */
[----:B-1----:R-:W-:-:S05]  /*4580*/  MOV R14, R42 ;  /* 0x0000002a000e7202 */ /* 0x002fca0000000f00 */
[----:B------:R-:W4:Y:S01]  /*4590*/  @!P3 LDG.E R105, desc[UR10][R120.64] ;  /* 0x0000000a7869b981 */ /* 0x000f22000c1e1900 */
[----:B0-----:R-:W-:-:S03]  /*45a0*/  MOV R15, R43 ;  /* 0x0000002b000f7202 */ /* 0x001fc60000000f00 */
[----:B------:R-:W4:Y:S04]  /*45b0*/  LDL.LU.64 R42, [R1+0x118] ;  /* 0x00011800012a7983 */ /* 0x000f280000300a00 */
[----:B------:R-:W4:Y:S04]  /*45c0*/  LDL.LU.64 R120, [R1+0x130] ;  /* 0x0001300001787983 */ /* 0x000f280000300a00 */
[----:B------:R0:W-:Y:S04]  /*45d0*/  STL.64 [R1+0x1b8], R122 ;  /* 0x0001b87a01007387 */ /* 0x0001e80000100a00 */
[----:B------:R1:W-:Y:S04]  /*45e0*/  STL.64 [R1+0x1c0], R124 ;  /* 0x0001c07c01007387 */ /* 0x0003e80000100a00 */
[----:B0-----:R-:W4:Y:S04]  /*45f0*/  LDL.LU.64 R122, [R1+0x138] ;  /* 0x00013800017a7983 */ /* 0x001f280000300a00 */
[----:B-1----:R-:W4:Y:S01]  /*4600*/  LDL.LU.64 R124, [R1+0x140] ;  /* 0x00014000017c7983 */ /* 0x002f220000300a00 */
[----:B------:R-:W-:-:S02]  /*4610*/  PRMT R94, RZ, 0x7610, R94 ;  /* 0x00007610ff5e7816 */ /* 0x000fc4000000005e */
[----:B------:R-:W-:Y:S01]  /*4620*/  PRMT R95, RZ, 0x7610, R95 ;  /* 0x00007610ff5f7816 */ /* 0x000fe2000000005f */
[----:B------:R0:W-:Y:S01]  /*4630*/  STL [R1+0xb0], R23 ;  /* 0x0000b01701007387 */ /* 0x0001e20000100800 */
[----:B------:R-:W-:Y:S02]  /*4640*/  PRMT R96, RZ, 0x7610, R96 ;  /* 0x00007610ff607816 */ /* 0x000fe40000000060 */
[----:B------:R-:W-:Y:S01]  /*4650*/  PRMT R98, RZ, 0x7610, R98 ;  /* 0x00007610ff627816 */ /* 0x000fe20000000062 */
[----:B------:R1:W-:Y:S01]  /*4660*/  STL [R1+0xb4], R25 ;  /* 0x0000b41901007387 */ /* 0x0003e20000100800 */
[----:B------:R-:W-:Y:S02]  /*4670*/  PRMT R99, RZ, 0x7610, R99 ;  /* 0x00007610ff637816 */ /* 0x000fe40000000063 */
[----:B------:R-:W-:Y:S02]  /*4680*/  PRMT R100, RZ, 0x7610, R100 ;  /* 0x00007610ff647816 */ /* 0x000fe40000000064 */
[----:B0-----:R-:W-:-:S02]  /*4690*/  PRMT R23, RZ, 0x7610, R23 ;  /* 0x00007610ff177816 */ /* 0x001fc40000000017 */
[----:B-1----:R-:W-:Y:S02]  /*46a0*/  PRMT R25, RZ, 0x7610, R25 ;  /* 0x00007610ff197816 */ /* 0x002fe40000000019 */
[C---:B------:R-:W-:Y:S02]  /*46b0*/  @!P1 PRMT R23, R58.reuse, 0x7610, R23 ;  /* 0x000076103a179816 */ /* 0x040fe40000000017 */
[----:B------:R-:W-:Y:S02]  /*46c0*/  @!P1 PRMT R94, R58, 0x7632, R94 ;  /* 0x000076323a5e9816 */ /* 0x000fe4000000005e */
[C---:B------:R-:W-:Y:S02]  /*46d0*/  @!P1 PRMT R95, R70.reuse, 0x7610, R95 ;  /* 0x00007610465f9816 */ /* 0x040fe4000000005f */
[----:B------:R-:W-:Y:S02]  /*46e0*/  @!P1 PRMT R96, R70, 0x7632, R96 ;  /* 0x0000763246609816 */ /* 0x000fe40000000060 */
[----:B------:R-:W-:-:S02]  /*46f0*/  @!P2 PRMT R25, R71, 0x7610, R25 ;  /* 0x000076104719a816 */ /* 0x000fc40000000019 */
[----:B------:R-:W-:Y:S02]  /*4700*/  @!P2 PRMT R98, R71, 0x7632, R98 ;  /* 0x000076324762a816 */ /* 0x000fe40000000062 */
[C---:B------:R-:W-:Y:S02]  /*4710*/  @!P2 PRMT R99, R76.reuse, 0x7610, R99 ;  /* 0x000076104c63a816 */ /* 0x040fe40000000063 */
[----:B------:R-:W-:Y:S02]  /*4720*/  @!P2 PRMT R100, R76, 0x7632, R100 ;  /* 0x000076324c64a816 */ /* 0x000fe40000000064 */
[C---:B------:R-:W-:Y:S02]  /*4730*/  LOP3.LUT P1, RZ, R3.reuse, 0x80000000, RZ, 0xc0, !PT ;  /* 0x8000000003ff7812 */ /* 0x040fe4000782c0ff */
[----:B------:R-:W-:Y:S01]  /*4740*/  LOP3.LUT P2, RZ, R3, 0x40000000, RZ, 0xc0, !PT ;  /* 0x4000000003ff7812 */ /* 0x000fe2000784c0ff */
[----:B------:R0:W-:Y:S01]  /*4750*/  STL [R1+0x38], R26 ;  /* 0x0000381a01007387 */ /* 0x0001e20000100800 */
[----:B------:R-:W-:-:S03]  /*4760*/  MOV R101, RZ ;  /* 0x000000ff00657202 */ /* 0x000fc60000000f00 */
[----:B------:R1:W-:Y:S01]  /*4770*/  STL [R1+0xc4], R33 ;  /* 0x0000c42101007387 */ /* 0x0003e20000100800 */
[----:B0-----:R-:W-:-:S07]  /*4780*/  HFMA2 R26, -RZ, RZ, 0, 0 ;  /* 0x00000000ff1a7431 */ /* 0x001fce00000001ff */
[----:B------:R0:W4:Y:S01]  /*4790*/  @!P2 LDG.E R101, desc[UR10][R116.64] ;  /* 0x0000000a7465a981 */ /* 0x000122000c1e1900 */
[----:B-1----:R-:W-:-:S03]  /*47a0*/  PRMT R33, RZ, 0x7610, R33 ;  /* 0x00007610ff217816 */ /* 0x002fc60000000021 */
[----:B------:R1:W4:Y:S01]  /*47b0*/  @!P1 LDG.E R26, desc[UR10][R114.64] ;  /* 0x0000000a721a9981 */ /* 0x000322000c1e1900 */
[----:B0-----:R-:W-:Y:S02]  /*47c0*/  PRMT R116, RZ, 0x7610, R116 ;  /* 0x00007610ff747816 */ /* 0x001fe40000000074 */
[----:B-1----:R-:W-:Y:S02]  /*47d0*/  PRMT R114, RZ, 0x7610, R114 ;  /* 0x00007610ff727816 */ /* 0x002fe40000000072 */
[----:B------:R-:W-:Y:S01]  /*47e0*/  PRMT R115, RZ, 0x7610, R115 ;  /* 0x00007610ff737816 */ /* 0x000fe20000000073 */
[----:B------:R0:W-:Y:S01]  /*47f0*/  STL [R1+0x48], R34 ;  /* 0x0000482201007387 */ /* 0x0001e20000100800 */
[----:B------:R-:W-:-:S03]  /*4800*/  UIMAD.WIDE UR6, UR8, 0x8, UR6 ;  /* 0x00000008080678a5 */ /* 0x000fc6000f8e0206 */
[----:B------:R1:W-:Y:S01]  /*4810*/  STL [R1+0x10], R118 ;  /* 0x0000107601007387 */ /* 0x0003e20000100800 */
[----:B0-----:R-:W-:Y:S01]  /*4820*/  MOV R34, RZ ;  /* 0x000000ff00227202 */ /* 0x001fe20000000f00 */
[----:B-1----:R-:W0:Y:S01]  /*4830*/  S2R R118, SR_TID.X ;  /* 0x0000000000767919 */ /* 0x002e220000002100 */
[----:B------:R-:W-:Y:S01]  /*4840*/  MOV R97, RZ ;  /* 0x000000ff00617202 */ /* 0x000fe20000000f00 */
[----:B------:R-:W-:Y:S01]  /*4850*/  HFMA2 R117, -RZ, RZ, 0, 0 ;  /* 0x00000000ff757431 */ /* 0x000fe200000001ff */
[----:B------:R1:W-:Y:S04]  /*4860*/  STL [R1+0xc8], R35 ;  /* 0x0000c82301007387 */ /* 0x0003e80000100800 */
[----:B------:R1:W-:Y:S04]  /*4870*/  STL [R1+0x4c], R36 ;  /* 0x00004c2401007387 */ /* 0x0003e80000100800 */
[----:B------:R1:W-:Y:S02]  /*4880*/  STL [R1+0xcc], R37 ;  /* 0x0000cc2501007387 */ /* 0x0003e40000100800 */
[----:B-1----:R-:W-:-:S02]  /*4890*/  PRMT R35, RZ, 0x7610, R35 ;  /* 0x00007610ff237816 */ /* 0x002fc40000000023 */
[----:B------:R1:W-:Y:S01]  /*48a0*/  STL [R1+0x50], R38 ;  /* 0x0000502601007387 */ /* 0x0003e20000100800 */
[----:B------:R-:W-:-:S03]  /*48b0*/  PRMT R36, RZ, 0x7610, R36 ;  /* 0x00007610ff247816 */ /* 0x000fc60000000024 */
[----:B------:R-:W4:Y:S01]  /*48c0*/  @!P1 LDG.E R97, desc[UR10][R112.64] ;  /* 0x0000000a70619981 */ /* 0x000f22000c1e1900 */
[----:B------:R-:W-:Y:S02]  /*48d0*/  PRMT R37, RZ, 0x7610, R37 ;  /* 0x00007610ff257816 */ /* 0x000fe40000000025 */
[----:B-1----:R-:W-:Y:S02]  /*48e0*/  PRMT R38, RZ, 0x7610, R38 ;  /* 0x00007610ff267816 */ /* 0x002fe40000000026 */
[C---:B--2---:R-:W-:Y:S02]  /*48f0*/  @!P6 PRMT R33, R90.reuse, 0x7610, R33 ;  /* 0x000076105a21e816 */ /* 0x044fe40000000021 */
[----:B------:R-:W-:Y:S02]  /*4900*/  @!P6 PRMT R114, R90, 0x7632, R114 ;  /* 0x000076325a72e816 */ /* 0x000fe40000000072 */
[C---:B---3--:R-:W-:Y:S02]  /*4910*/  @!P6 PRMT R115, R0.reuse, 0x7610, R115 ;  /* 0x000076100073e816 */ /* 0x048fe40000000073 */
[----:B------:R-:W-:-:S02]  /*4920*/  @!P6 PRMT R116, R0, 0x7632, R116 ;  /* 0x000076320074e816 */ /* 0x000fc40000000074 */
[----:B------:R-:W-:-:S13]  /*4930*/  LOP3.LUT P6, RZ, R3, 0x4000000, RZ, 0xc0, !PT ;  /* 0x0400000003ff7812 */ /* 0x000fda00078cc0ff */
[----:B------:R1:W2:Y:S01]  /*4940*/  @!P6 LDG.E R34, desc[UR10][R12.64] ;  /* 0x0000000a0c22e981 */ /* 0x0002a2000c1e1900 */
[C---:B----4-:R-:W-:Y:S02]  /*4950*/  @!P0 PRMT R35, R22.reuse, 0x7610, R35 ;  /* 0x0000761016238816 */ /* 0x050fe40000000023 */
[----:B------:R-:W-:Y:S01]  /*4960*/  @!P0 PRMT R36, R22, 0x7632, R36 ;  /* 0x0000763216248816 */ /* 0x000fe20000000024 */
[----:B------:R0:W3:Y:S01]  /*4970*/  @!P6 LDG.E R117, desc[UR10][R14.64] ;  /* 0x0000000a0e75e981 */ /* 0x0000e2000c1e1900 */
[----:B-1----:R-:W-:Y:S01]  /*4980*/  MOV R12, UR6 ;  /* 0x00000006000c7c02 */ /* 0x002fe20008000f00 */
[----:B------:R-:W1:Y:S01]  /*4990*/  LDCU.U8 UR6, c[0x0][0x414] ;  /* 0x00008280ff0677ac */ /* 0x000e620008000000 */
[----:B------:R-:W-:-:S06]  /*49a0*/  MOV R13, UR7 ;  /* 0x00000007000d7c02 */ /* 0x000fcc0008000f00 */
[----:B------:R-:W4:Y:S01]  /*49b0*/  LDG.E.64 R12, desc[UR10][R12.64] ;  /* 0x0000000a0c0c7981 */ /* 0x000f22000c1e1b00 */
[C---:B------:R-:W-:Y:S02]  /*49c0*/  @!P0 PRMT R37, R24.reuse, 0x7610, R37 ;  /* 0x0000761018258816 */ /* 0x040fe40000000025 */
[----:B------:R-:W-:Y:S02]  /*49d0*/  @!P0 PRMT R38, R24, 0x7632, R38 ;  /* 0x0000763218268816 */ /* 0x000fe40000000026 */
[----:B0-----:R-:W-:Y:S02]  /*49e0*/  SHF.L.U32 R14, R118, 0x1, RZ ;  /* 0x00000001760e7819 */ /* 0x001fe400000006ff */
[----:B-1----:R-:W-:Y:S02]  /*49f0*/  ISETP.NE.AND P0, PT, RZ, UR6, PT ;  /* 0x00000006ff007c0c */ /* 0x002fe4000bf05270 */
[----:B------:R-:W-:Y:S02]  /*4a00*/  LOP3.LUT R14, R14, 0x3e, RZ, 0xc0, !PT ;  /* 0x0000003e0e0e7812 */ /* 0x000fe400078ec0ff */
[----:B------:R-:W-:-:S04]  /*4a10*/  MOV R118, UR13 ;  /* 0x0000000d00767c02 */ /* 0x000fc80008000f00 */
[----:B------:R-:W-:-:S05]  /*4a20*/  LEA R118, R118, R14, 0x6 ;  /* 0x0000000e76767211 */ /* 0x000fca00078e30ff */
[----:B------:R-:W0:Y:S01]  /*4a30*/  @P0 LDC.64 R14, c[0x0][0x3b0] ;  /* 0x0000ec00ff0e0b82 */ /* 0x000e220000000a00 */
[----:B------:R1:W-:Y:S01]  /*4a40*/  STL [R1+0xbc], R29 ;  /* 0x0000bc1d01007387 */ /* 0x0003e20000100800 */
[----:B------:R-:W-:Y:S02]  /*4a50*/  PRMT R106, RZ, 0x7610, R106 ;  /* 0x00007610ff6a7816 */ /* 0x000fe4000000006a */
[----:B------:R-:W-:Y:S02]  /*4a60*/  PRMT R107, RZ, 0x7610, R107 ;  /* 0x00007610ff6b7816 */ /* 0x000fe4000000006b */
[----:B------:R-:W-:Y:S01]  /*4a70*/  PRMT R108, RZ, 0x7610, R108 ;  /* 0x00007610ff6c7816 */ /* 0x000fe2000000006c */
[----:B------:R0:W-:Y:S01]  /*4a80*/  STL [R1+0xc0], R31 ;  /* 0x0000c01f01007387 */ /* 0x0001e20000100800 */
[----:B-1----:R-:W-:Y:S02]  /*4a90*/  PRMT R29, RZ, 0x7610, R29 ;  /* 0x00007610ff1d7816 */ /* 0x002fe4000000001d */
[----:B------:R-:W-:-:S02]  /*4aa0*/  @!P4 PRMT R106, R82, 0x7632, R106 ;  /* 0x00007632526ac816 */ /* 0x000fc4000000006a */
[----:B------:R-:W-:Y:S02]  /*4ab0*/  @!P4 PRMT R29, R82, 0x7610, R29 ;  /* 0x00007610521dc816 */ /* 0x000fe4000000001d */
[C---:B------:R-:W-:Y:S02]  /*4ac0*/  @!P4 PRMT R107, R18.reuse, 0x7610, R107 ;  /* 0x00007610126bc816 */ /* 0x040fe4000000006b */
[----:B------:R-:W-:Y:S01]  /*4ad0*/  @!P4 PRMT R108, R18, 0x7632, R108 ;  /* 0x00007632126cc816 */ /* 0x000fe2000000006c */
[----:B------:R1:W-:Y:S01]  /*4ae0*/  STL [R1+0xd0], R39 ;  /* 0x0000d02701007387 */ /* 0x0003e20000100800 */
[----:B------:R-:W-:Y:S01]  /*4af0*/  LOP3.LUT P4, RZ, R3, 0x10000000, RZ, 0xc0, !PT ;  /* 0x1000000003ff7812 */ /* 0x000fe2000788c0ff */
[----:B0-----:R-:W-:Y:S01]  /*4b00*/  @P0 IMAD.WIDE R14, R118, 0x2, R14 ;  /* 0x00000002760e0825 */ /* 0x001fe200078e020e */
[----:B------:R-:W-:Y:S01]  /*4b10*/  PRMT R31, RZ, 0x7610, R31 ;  /* 0x00007610ff1f7816 */ /* 0x000fe2000000001f */
[----:B------:R0:W-:Y:S01]  /*4b20*/  STL [R1+0x54], R40 ;  /* 0x0000542801007387 */ /* 0x0001e20000100800 */
[----:B------:R-:W-:-:S02]  /*4b30*/  PRMT R110, RZ, 0x7610, R110 ;  /* 0x00007610ff6e7816 */ /* 0x000fc4000000006e */
[----:B------:R-:W-:Y:S01]  /*4b40*/  PRMT R111, RZ, 0x7610, R111 ;  /* 0x00007610ff6f7816 */ /* 0x000fe2000000006f */
[----:B-1----:R-:W2:Y:S01]  /*4b50*/  @P0 LDG.E.U16 R39, desc[UR10][R14.64] ;  /* 0x0000000a0e270981 */ /* 0x002ea2000c1e1500 */
[----:B------:R-:W-:Y:S02]  /*4b60*/  PRMT R112, RZ, 0x7610, R112 ;  /* 0x00007610ff707816 */ /* 0x000fe40000000070 */
[C---:B------:R-:W-:Y:S01]  /*4b70*/  @!P5 PRMT R31, R86.reuse, 0x7610, R31 ;  /* 0x00007610561fd816 */ /* 0x040fe2000000001f */
[----:B0-----:R0:W2:Y:S01]  /*4b80*/  @P0 LDG.E.U16 R40, desc[UR10][R14.64+0x2] ;  /* 0x0000020a0e280981 */ /* 0x0010a2000c1e1500 */
[----:B------:R-:W-:Y:S02]  /*4b90*/  @!P5 PRMT R110, R86, 0x7632, R110 ;  /* 0x00007632566ed816 */ /* 0x000fe4000000006e */
[C---:B------:R-:W-:Y:S02]  /*4ba0*/  @!P5 PRMT R111, R20.reuse, 0x7610, R111 ;  /* 0x00007610146fd816 */ /* 0x040fe4000000006f */
[----:B------:R-:W-:-:S02]  /*4bb0*/  @!P5 PRMT R112, R20, 0x7632, R112 ;  /* 0x000076321470d816 */ /* 0x000fc40000000070 */
[----:B------:R-:W-:Y:S01]  /*4bc0*/  LOP3.LUT P5, RZ, R3, 0x8000000, RZ, 0xc0, !PT ;  /* 0x0800000003ff7812 */ /* 0x000fe200078ac0ff */
[----:B0-----:R-:W0:Y:S01]  /*4bd0*/  LDC.64 R14, c[0x0][0x3a8] ;  /* 0x0000ea00ff0e7b82 */ /* 0x001e220000000a00 */
[----:B------:R-:W-:Y:S01]  /*4be0*/  MOV R109, RZ ;  /* 0x000000ff006d7202 */ /* 0x000fe20000000f00 */
[----:B------:R-:W-:Y:S01]  /*4bf0*/  HFMA2 R113, -RZ, RZ, 0, 0 ;  /* 0x00000000ff717431 */ /* 0x000fe200000001ff */
[----:B------:R1:W-:Y:S04]  /*4c00*/  STL [R1+0x44], R32 ;  /* 0x0000442001007387 */ /* 0x0003e80000100800 */
[----:B------:R-:W2:Y:S04]  /*4c10*/  @!P4 LDG.E R109, desc[UR10][R42.64] ;  /* 0x0000000a2a6dc981 */ /* 0x000ea8000c1e1900 */
[----:B------:R-:W2:Y:S01]  /*4c20*/  @!P4 LDG.E R113, desc[UR10][R120.64] ;  /* 0x0000000a7871c981 */ /* 0x000ea2000c1e1900 */
[----:B-1----:R-:W-:Y:S01]  /*4c30*/  MOV R32, RZ ;  /* 0x000000ff00207202 */ /* 0x002fe20000000f00 */
[----:B------:R-:W-:-:S02]  /*4c40*/  HFMA2 R3, -RZ, RZ, 0, 0 ;  /* 0x00000000ff037431 */ /* 0x000fc400000001ff */
[----:B------:R1:W-:Y:S04]  /*4c50*/  STL [R1+0x3c], R28 ;  /* 0x00003c1c01007387 */ /* 0x0003e80000100800 */
[----:B------:R-:W2:Y:S04]  /*4c60*/  @!P5 LDG.E R32, desc[UR10][R4.64] ;  /* 0x0000000a0420d981 */ /* 0x000ea8000c1e1900 */
[----:B------:R0:W-:Y:S01]  /*4c70*/  STL [R1+0x40], R30 ;  /* 0x0000401e01007387 */ /* 0x0001e20000100800 */
[----:B-1----:R-:W-:-:S03]  /*4c80*/  HFMA2 R28, -RZ, RZ, 0, 0 ;  /* 0x00000000ff1c7431 */ /* 0x002fc600000001ff */
[----:B------:R-:W2:Y:S01]  /*4c90*/  @!P5 LDG.E R3, desc[UR10][R6.64] ;  /* 0x0000000a0603d981 */ /* 0x000ea2000c1e1900 */
[----:B0-----:R-:W-:-:S03]  /*4ca0*/  IMAD.WIDE R14, R118, 0x2, R14 ;  /* 0x00000002760e7825 */ /* 0x001fc600078e020e */
[----:B------:R-:W2:Y:S01]  /*4cb0*/  @!P2 LDG.E R28, desc[UR10][R124.64] ;  /* 0x0000000a7c1ca981 */ /* 0x000ea2000c1e1900 */
[----:B------:R-:W-:-:S03]  /*4cc0*/  HFMA2 R30, -RZ, RZ, 0, 0 ;  /* 0x00000000ff1e7431 */ /* 0x000fc600000001ff */
[----:B------:R-:W2:Y:S04]  /*4cd0*/  LDG.E.U16 R118, desc[UR10][R14.64] ;  /* 0x0000000a0e767981 */ /* 0x000ea8000c1e1500 */
[----:B------:R-:W2:Y:S04]  /*4ce0*/  @!P3 LDG.E R30, desc[UR10][R122.64] ;  /* 0x0000000a7a1eb981 */ /* 0x000ea8000c1e1900 */
[----:B------:R-:W5:Y:S04]  /*4cf0*/  LDL.LU.64 R124, [R1+0x1c0] ;  /* 0x0001c000017c7983 */ /* 0x000f680000300a00 */
[----:B------:R0:W2:Y:S04]  /*4d00*/  LDG.E.U16 R14, desc[UR10][R14.64+0x2] ;  /* 0x0000020a0e0e7981 */ /* 0x0000a8000c1e1500 */
[----:B------:R1:W5:Y:S04]  /*4d10*/  LDL.LU.64 R122, [R1+0x1b8] ;  /* 0x0001b800017a7983 */ /* 0x0003680000300a00 */
[----:B------:R1:W5:Y:S04]  /*4d20*/  LDL.LU.64 R42, [R1+0x1b0] ;  /* 0x0001b000012a7983 */ /* 0x0003680000300a00 */
[----:B------:R1:W5:Y:S04]  /*4d30*/  LDL.LU.64 R120, [R1+0x1a8] ;  /* 0x0001a80001787983 */ /* 0x0003680000300a00 */
[----:B------:R1:W5:Y:S04]  /*4d40*/  LDL.LU.64 R4, [R1+0x1a0] ;  /* 0x0001a00001047983 */ /* 0x0003680000300a00 */
[----:B------:R1:W5:Y:S04]  /*4d50*/  LDL.LU.64 R6, [R1+0x198] ;  /* 0x0001980001067983 */ /* 0x0003680000300a00 */
[----:B------:R-:W-:Y:S04]  /*4d60*/  STL [R1+0xe0], R76 ;  /* 0x0000e04c01007387 */ /* 0x000fe80000100800 */
[----:B------:R0:W-:Y:S04]  /*4d70*/  STL [R1+0xd4], R8 ;  /* 0x0000d40801007387 */ /* 0x0001e80000100800 */
[----:B------:R1:W-:Y:S04]  /*4d80*/  STL [R1+0xd8], R10 ;  /* 0x0000d80a01007387 */ /* 0x0003e80000100800 */
[----:B------:R1:W-:Y:S01]  /*4d90*/  STL [R1+0xf0], R0 ;  /* 0x0000f00001007387 */ /* 0x0003e20000100800 */
[----:B0-----:R-:W-:-:S02]  /*4da0*/  PRMT R8, RZ, 0x7610, R8 ;  /* 0x00007610ff087816 */ /* 0x001fc40000000008 */
[----:B-1----:R-:W-:Y:S02]  /*4db0*/  PRMT R10, RZ, 0x7610, R10 ;  /* 0x00007610ff0a7816 */ /* 0x002fe4000000000a */
[----:B------:R-:W-:Y:S02]  /*4dc0*/  PRMT R0, RZ, 0x7610, R0 ;  /* 0x00007610ff007816 */ /* 0x000fe40000000000 */
[----:B------:R-:W-:Y:S02]  /*4dd0*/  @!P1 PRMT R10, R26, 0x7610, R10 ;  /* 0x000076101a0a9816 */ /* 0x000fe4000000000a */
[C---:B------:R-:W-:Y:S02]  /*4de0*/  @!P1 PRMT R0, R97.reuse, 0x7610, R0 ;  /* 0x0000761061009816 */ /* 0x040fe40000000000 */
[----:B------:R-:W-:Y:S01]  /*4df0*/  @!P1 PRMT R8, R97, 0x7632, R8 ;  /* 0x0000763261089816 */ /* 0x000fe20000000008 */
[----:B------:R-:W-:Y:S04]  /*4e00*/  STL [R1+0x68], R82 ;  /* 0x0000685201007387 */ /* 0x000fe80000100800 */
[----:B------:R0:W-:Y:S02]  /*4e10*/  STL [R1+0x6c], R86 ;  /* 0x00006c5601007387 */ /* 0x0001e40000100800 */
[----:B0-----:R-:W-:-:S02]  /*4e20*/  PRMT R86, RZ, 0x7610, R86 ;  /* 0x00007610ff567816 */ /* 0x001fc40000000056 */
[----:B------:R0:W-:Y:S04]  /*4e30*/  STL [R1+0xdc], R70 ;  /* 0x0000dc4601007387 */ /* 0x0001e80000100800 */
[----:B------:R1:W-:Y:S04]  /*4e40*/  STL [R1+0x60], R71 ;  /* 0x0000604701007387 */ /* 0x0003e80000100800 */
[----:B------:R-:W-:Y:S01]  /*4e50*/  STL [R1+0x70], R90 ;  /* 0x0000705a01007387 */ /* 0x000fe20000100800 */
[----:B0-----:R-:W-:-:S03]  /*4e60*/  PRMT R70, RZ, 0x7610, R70 ;  /* 0x00007610ff467816 */ /* 0x001fc60000000046 */
[----:B------:R-:W-:Y:S01]  /*4e70*/  STL [R1+0x7c], R101 ;  /* 0x00007c6501007387 */ /* 0x000fe20000100800 */
[----:B-1----:R-:W-:-:S03]  /*4e80*/  PRMT R71, RZ, 0x7610, R71 ;  /* 0x00007610ff477816 */ /* 0x002fc60000000047 */
[----:B------:R-:W-:Y:S01]  /*4e90*/  STL [R1+0x80], R105 ;  /* 0x0000806901007387 */ /* 0x000fe20000100800 */
[----:B----4-:R-:W-:Y:S02]  /*4ea0*/  R2UR UR16, R12 ;  /* 0x000000000c1072ca */ /* 0x010fe400000e0000 */
[----:B------:R-:W-:-:S11]  /*4eb0*/  PRMT R12, RZ, 0x7610, R12 ;  /* 0x00007610ff0c7816 */ /* 0x000fd6000000000c */
[----:B------:R-:W-:-:S05]  /*4ec0*/  MOV R76, UR16 ;  /* 0x00000010004c7c02 */ /* 0x000fca0008000f00 */
[----:B------:R-:W-:Y:S01]  /*4ed0*/  FFMA.FTZ R76, -R76, UR16, R13 ;  /* 0x000000104c4c7c23 */ /* 0x000fe2000801010d */
[----:B------:R-:W-:-:S04]  /*4ee0*/  @!P1 PRMT R12, R26, 0x7632, R12 ;  /* 0x000076321a0c9816 */ /* 0x000fc8000000000c */
[----:B------:R-:W-:-:S13]  /*4ef0*/  FSETP.GTU.FTZ.AND P1, PT, R76, RZ, PT ;  /* 0x000000ff4c00720b */ /* 0x000fda0003f3c000 */
[----:B------:R-:W-:-:S05]  /*4f00*/  VOTEU.ANY UP0, P1 ;  /* 0x0000000000ff7886 */ /* 0x000fca0000800100 */
[----:B------:R-:W0:Y:S01]  /*4f10*/  @UP0 LDCU UR5, c[0x0][0x3c0] ;  /* 0x00007800ff0507ac */ /* 0x000e220008000800 */
[----:B------:R-:W-:Y:S02]  /*4f20*/  PLOP3.LUT P1, PT, PT, PT, UP0, 0x80, 0x8 ;  /* 0x000000000008781c */ /* 0x000fe40003f2f008 */
[----:B---3--:R-:W-:Y:S01]  /*4f30*/  @!P6 PRMT R86, R117, 0x7632, R86 ;  /* 0x000076327556e816 */ /* 0x008fe20000000056 */
[----:B------:R-:W-:Y:S10]  /*4f40*/  STL [R1+0x10c], R117 ;  /* 0x00010c7501007387 */ /* 0x000ff40000100800 */
[----:B0-----:R-:W-:-:S06]  /*4f50*/  @P1 FADD.FTZ R82, R76, UR5 ;  /* 0x000000054c521e21 */ /* 0x001fcc0008010000 */
[----:B------:R-:W0:Y:S01]  /*4f60*/  @P1 MUFU.RSQ R82, R82 ;  /* 0x0000005200521308 */ /* 0x000e220000001400 */
[----:B------:R-:W-:Y:S01]  /*4f70*/  STL.S16 [R1+0x110], R86 ;  /* 0x0001105601007387 */ /* 0x000fe20000100600 */
[----:B------:R-:W-:Y:S01]  /*4f80*/  PRMT R76, RZ, 0x7610, R76 ;  /* 0x00007610ff4c7816 */ /* 0x000fe2000000004c */
[----:B------:R-:W-:Y:S02]  /*4f90*/  UISETP.NE.AND UP1, UPT, UR6, URZ, UPT ;  /* 0x000000ff0600728c */ /* 0x000fe4000bf25270 */
[----:B--2---:R-:W-:Y:S04]  /*4fa0*/  STL [R1+0x84], R109 ;  /* 0x0000846d01007387 */ /* 0x004fe80000100800 */
[----:B------:R-:W-:Y:S01]  /*4fb0*/  STL [R1+0x104], R113 ;  /* 0x0001047101007387 */ /* 0x000fe20000100800 */
[----:B------:R-:W-:-:S02]  /*4fc0*/  PRMT R15, RZ, 0x7610, R15 ;  /* 0x00007610ff0f7816 */ /* 0x000fc4000000000f */
[----:B0-----:R-:W-:Y:S02]  /*4fd0*/  @P1 R2UR UR5, R82 ;  /* 0x00000000520512ca */ /* 0x001fe400000e0000 */
[C---:B------:R-:W-:Y:S01]  /*4fe0*/  @!P5 PRMT R71, R32.reuse, 0x7610, R71 ;  /* 0x000076102047d816 */ /* 0x040fe20000000047 */
[----:B------:R0:W-:Y:S01]  /*4ff0*/  STL [R1+0x88], R32 ;  /* 0x0000882001007387 */ /* 0x0001e20000100800 */
[----:B------:R-:W-:Y:S02]  /*5000*/  @!P5 PRMT R70, R32, 0x7632, R70 ;  /* 0x000076322046d816 */ /* 0x000fe40000000046 */
[----:B------:R-:W-:Y:S01]  /*5010*/  PRMT R13, RZ, 0x7610, R13 ;  /* 0x00007610ff0d7816 */ /* 0x000fe2000000000d */
[----:B------:R1:W-:Y:S01]  /*5020*/  STL [R1+0x64], R77 ;  /* 0x0000644d01007387 */ /* 0x0003e20000100800 */
[----:B0-----:R-:W-:-:S03]  /*5030*/  PRMT R32, RZ, 0x7610, R32 ;  /* 0x00007610ff207816 */ /* 0x001fc60000000020 */
[----:B------:R0:W-:Y:S01]  /*5040*/  STL [R1+0xec], R20 ;  /* 0x0000ec1401007387 */ /* 0x0001e20000100800 */
[C---:B------:R-:W-:Y:S02]  /*5050*/  @!P5 PRMT R76, R3.reuse, 0x7610, R76 ;  /* 0x00007610034cd816 */ /* 0x040fe4000000004c */
[----:B------:R-:W-:Y:S01]  /*5060*/  @!P5 PRMT R32, R3, 0x7632, R32 ;  /* 0x000076320320d816 */ /* 0x000fe20000000020 */
[----:B------:R2:W-:Y:S01]  /*5070*/  STL [R1+0x74], R22 ;  /* 0x0000741601007387 */ /* 0x0005e20000100800 */
[----:B-1----:R-:W-:-:S03]  /*5080*/  PRMT R77, RZ, 0x7610, R77 ;  /* 0x00007610ff4d7816 */ /* 0x002fc6000000004d */
[----:B------:R1:W-:Y:S01]  /*5090*/  STL [R1+0x108], R3 ;  /* 0x0001080301007387 */ /* 0x0003e20000100800 */
[----:B0-----:R-:W-:Y:S02]  /*50a0*/  PRMT R20, RZ, 0x7610, R20 ;  /* 0x00007610ff147816 */ /* 0x001fe40000000014 */
[----:B--2---:R-:W-:Y:S02]  /*50b0*/  PRMT R22, RZ, 0x7610, R22 ;  /* 0x00007610ff167816 */ /* 0x004fe40000000016 */
[----:B-1----:R-:W-:Y:S01]  /*50c0*/  PRMT R3, RZ, 0x7610, R3 ;  /* 0x00007610ff037816 */ /* 0x002fe20000000003 */
[----:B------:R0:W-:Y:S01]  /*50d0*/  STL [R1+0x58], R46 ;  /* 0x0000582e01007387 */ /* 0x0001e20000100800 */
[C---:B------:R-:W-:Y:S02]  /*50e0*/  @!P2 PRMT R15, R28.reuse, 0x7610, R15 ;  /* 0x000076101c0fa816 */ /* 0x040fe4000000000f */
[----:B------:R-:W-:Y:S01]  /*50f0*/  @!P2 PRMT R13, R28, 0x7632, R13 ;  /* 0x000076321c0da816 */ /* 0x000fe2000000000d */
[----:B------:R1:W-:Y:S01]  /*5100*/  STL [R1+0x5c], R58 ;  /* 0x00005c3a01007387 */ /* 0x0003e20000100800 */
[----:B------:R-:W-:-:S02]  /*5110*/  @!P3 PRMT R22, R30, 0x7610, R22 ;  /* 0x000076101e16b816 */ /* 0x000fc40000000016 */
[----:B------:R-:W-:Y:S01]  /*5120*/  @!P3 PRMT R20, R30, 0x7632, R20 ;  /* 0x000076321e14b816 */ /* 0x000fe20000000014 */
[----:B------:R2:W-:Y:S01]  /*5130*/  STL [R1+0xe4], R16 ;  /* 0x0000e41001007387 */ /* 0x0005e20000100800 */
[C---:B------:R-:W-:Y:S02]  /*5140*/  @!P6 PRMT R77, R34.reuse, 0x7610, R77 ;  /* 0x00007610224de816 */ /* 0x040fe4000000004d */
[----:B------:R-:W-:Y:S01]  /*5150*/  @!P6 PRMT R3, R34, 0x7632, R3 ;  /* 0x000076322203e816 */ /* 0x000fe20000000003 */
[----:B------:R3:W-:Y:S01]  /*5160*/  STL [R1+0xe8], R18 ;  /* 0x0000e81201007387 */ /* 0x0007e20000100800 */
[----:B0-----:R-:W-:Y:S02]  /*5170*/  PRMT R46, RZ, 0x7610, R46 ;  /* 0x00007610ff2e7816 */ /* 0x001fe4000000002e */
[----:B-1----:R-:W-:Y:S01]  /*5180*/  PRMT R58, RZ, 0x7610, R58 ;  /* 0x00007610ff3a7816 */ /* 0x002fe2000000003a */
[----:B------:R0:W-:Y:S01]  /*5190*/  STL [R1+0xf4], R24 ;  /* 0x0000f41801007387 */ /* 0x0001e20000100800 */
[----:B------:R-:W-:-:S02]  /*51a0*/  MOV R82, RZ ;  /* 0x000000ff00527202 */ /* 0x000fc40000000f00 */
[----:B--2---:R-:W-:Y:S01]  /*51b0*/  PRMT R16, RZ, 0x7610, R16 ;  /* 0x00007610ff107816 */ /* 0x004fe20000000010 */
[----:B------:R1:W-:Y:S01]  /*51c0*/  STL [R1+0xf8], R26 ;  /* 0x0000f81a01007387 */ /* 0x0003e20000100800 */
[----:B---3--:R-:W-:-:S03]  /*51d0*/  PRMT R18, RZ, 0x7610, R18 ;  /* 0x00007610ff127816 */ /* 0x008fc60000000012 */
[----:B------:R2:W-:Y:S01]  /*51e0*/  STL [R1+0xfc], R28 ;  /* 0x0000fc1c01007387 */ /* 0x0005e20000100800 */
[----:B0-----:R-:W-:-:S03]  /*51f0*/  PRMT R24, RZ, 0x7610, R24 ;  /* 0x00007610ff187816 */ /* 0x001fc60000000018 */
[----:B------:R0:W-:Y:S01]  /*5200*/  STL [R1+0x100], R30 ;  /* 0x0001001e01007387 */ /* 0x0001e20000100800 */
[----:B-1----:R-:W-:-:S03]  /*5210*/  PRMT R26, RZ, 0x7610, R26 ;  /* 0x00007610ff1a7816 */ /* 0x002fc6000000001a */
[----:B------:R1:W-:Y:S01]  /*5220*/  STL [R1+0x8c], R34 ;  /* 0x00008c2201007387 */ /* 0x0003e20000100800 */
[----:B--2---:R-:W-:Y:S02]  /*5230*/  PRMT R28, RZ, 0x7610, R28 ;  /* 0x00007610ff1c7816 */ /* 0x004fe4000000001c */
[----:B------:R-:W-:Y:S02]  /*5240*/  @P0 SHF.L.U32 R82, R39, 0x10, RZ ;  /* 0x0000001027520819 */ /* 0x000fe400000006ff */
[----:B0-----:R-:W-:Y:S01]  /*5250*/  PRMT R30, RZ, 0x7610, R30 ;  /* 0x00007610ff1e7816 */ /* 0x001fe2000000001e */
[----:B------:R0:W-:Y:S01]  /*5260*/  STL [R1+0x78], R97 ;  /* 0x0000786101007387 */ /* 0x0001e20000100800 */
[----:B-1----:R-:W-:Y:S01]  /*5270*/  PRMT R34, RZ, 0x7610, R34 ;  /* 0x00007610ff227816 */ /* 0x002fe20000000022 */
[----:B------:R-:W-:Y:S01]  /*5280*/  HFMA2 R39, -RZ, RZ, 0, 0 ;  /* 0x00000000ff277431 */ /* 0x000fe200000001ff */
[C---:B------:R-:W-:Y:S02]  /*5290*/  @!P2 PRMT R18, R101.reuse, 0x7610, R18 ;  /* 0x000076106512a816 */ /* 0x040fe40000000012 */
[----:B------:R-:W-:-:S02]  /*52a0*/  @!P2 PRMT R16, R101, 0x7632, R16 ;  /* 0x000076326510a816 */ /* 0x000fc40000000010 */
[C---:B------:R-:W-:Y:S02]  /*52b0*/  @!P3 PRMT R26, R105.reuse, 0x7610, R26 ;  /* 0x00007610691ab816 */ /* 0x040fe4000000001a */
[----:B------:R-:W-:Y:S02]  /*52c0*/  @!P3 PRMT R24, R105, 0x7632, R24 ;  /* 0x000076326918b816 */ /* 0x000fe40000000018 */
[C---:B------:R-:W-:Y:S02]  /*52d0*/  @!P4 PRMT R58, R109.reuse, 0x7610, R58 ;  /* 0x000076106d3ac816 */ /* 0x040fe4000000003a */
[----:B------:R-:W-:Y:S02]  /*52e0*/  @!P4 PRMT R46, R109, 0x7632, R46 ;  /* 0x000076326d2ec816 */ /* 0x000fe4000000002e */
[C---:B------:R-:W-:Y:S02]  /*52f0*/  @!P4 PRMT R30, R113.reuse, 0x7610, R30 ;  /* 0x00007610711ec816 */ /* 0x040fe4000000001e */
[----:B------:R-:W-:-:S02]  /*5300*/  @!P4 PRMT R28, R113, 0x7632, R28 ;  /* 0x00007632711cc816 */ /* 0x000fc4000000001c */
[----:B------:R-:W-:Y:S02]  /*5310*/  @!P6 PRMT R34, R117, 0x7610, R34 ;  /* 0x000076107522e816 */ /* 0x000fe40000000022 */
[----:B------:R-:W-:Y:S02]  /*5320*/  @P0 SHF.L.U32 R39, R40, 0x10, RZ ;  /* 0x0000001028270819 */ /* 0x000fe400000006ff */
[----:B0-----:R-:W-:Y:S02]  /*5330*/  SHF.L.U32 R97, R118, 0x10, RZ ;  /* 0x0000001076617819 */ /* 0x001fe400000006ff */
[----:B------:R-:W-:Y:S01]  /*5340*/  SHF.L.U32 R14, R14, 0x10, RZ ;  /* 0x000000100e0e7819 */ /* 0x000fe200000006ff */
        /* <DEDUP_REMOVED lines=14> */
[----:B------:R-:W-:Y:S01]  /*5430*/  FMUL.FTZ R101, R97, R40 ;  /* 0x0000002861657220 */ /* 0x000fe20000410000 */
[----:B------:R-:W-:Y:S01]  /*5440*/  SHF.L.U32 R90, R90, 0x10, RZ ;  /* 0x000000105a5a7819 */ /* 0x000fe200000006ff */
[----:B------:R-:W-:Y:S02]  /*5450*/  FADD.FTZ R105, R105, -UR16 ;  /* 0x8000001069697e21 */ /* 0x000fe40008010000 */
[----:B------:R-:W-:Y:S01]  /*5460*/  FADD.FTZ R109, RZ, R101 ;  /* 0x00000065ff6d7221 */ /* 0x000fe20000010000 */
[----:B------:R-:W-:Y:S01]  /*5470*/  FFMA.FTZ R113, R86, R101, RZ ;  /* 0x0000006556717223 */ /* 0x000fe200000100ff */
[----:B------:R-:W-:Y:S01]  /*5480*/  FMUL.FTZ R101, R14, R90 ;  /* 0x0000005a0e657220 */ /* 0x000fe20000410000 */
[----:B------:R-:W-:-:S03]  /*5490*/  FMUL.FTZ R105, R105, UR17 ;  /* 0x0000001169697c20 */ /* 0x000fc60008410000 */
[----:B------:R-:W-:Y:S01]  /*54a0*/  FADD.FTZ R109, R101, R109 ;  /* 0x0000006d656d7221 */ /* 0x000fe20000010000 */
[----:B------:R-:W-:Y:S02]  /*54b0*/  FFMA.FTZ R113, R105, R101, R113 ;  /* 0x0000006569717223 */ /* 0x000fe40000010071 */
[----:B------:R-:W2:Y:S01]  /*54c0*/  LDL.LU R101, [R1+0x15c] ;  /* 0x00015c0001657983 */ /* 0x000ea20000300800 */
[----:B-----5:R-:W-:Y:S01]  /*54d0*/  SHF.L.U32 R125, R125, 0x10, RZ ;  /* 0x000000107d7d7819 */ /* 0x020fe200000006ff */
[----:B------:R-:W-:-:S04]  /*54e0*/  FFMA.FTZ R86, R40, R86, RZ ;  /* 0x0000005628567223 */ /* 0x000fc800000100ff */
[----:B------:R-:W-:Y:S01]  /*54f0*/  FADD.FTZ R125, R125, -UR16 ;  /* 0x800000107d7d7e21 */ /* 0x000fe20008010000 */
[----:B------:R-:W-:-:S03]  /*5500*/  FADD.FTZ R40, RZ, R40 ;  /* 0x00000028ff287221 */ /* 0x000fc60000010000 */
[----:B------:R-:W-:Y:S01]  /*5510*/  FMUL.FTZ R125, R125, UR17 ;  /* 0x000000117d7d7c20 */ /* 0x000fe20008410000 */
[----:B------:R-:W-:Y:S01]  /*5520*/  SHF.L.U32 R117, R117, 0x10, RZ ;  /* 0x0000001075757819 */ /* 0x000fe200000006ff */
[----:B------:R-:W-:Y:S01]  /*5530*/  FFMA.FTZ R105, R90, R105, RZ ;  /* 0x000000695a697223 */ /* 0x000fe200000100ff */
[----:B------:R-:W-:-:S03]  /*5540*/  SHF.L.U32 R118, R118, 0x10, RZ ;  /* 0x0000001076767819 */ /* 0x000fc600000006ff */
[----:B------:R-:W-:Y:S01]  /*5550*/  FADD.FTZ R117, R117, -UR16 ;  /* 0x8000001075757e21 */ /* 0x000fe20008010000 */
[----:B------:R-:W-:-:S03]  /*5560*/  FADD.FTZ R90, RZ, R90 ;  /* 0x0000005aff5a7221 */ /* 0x000fc60000010000 */
[----:B------:R-:W-:Y:S01]  /*5570*/  FMUL.FTZ R117, R117, UR17 ;  /* 0x0000001175757c20 */ /* 0x000fe20008410000 */
[----:B------:R-:W-:-:S03]  /*5580*/  FADD.FTZ R90, R118, R90 ;  /* 0x0000005a765a7221 */ /* 0x000fc60000010000 */
[----:B------:R-:W-:Y:S01]  /*5590*/  FFMA.FTZ R105, R118, R117, R105 ;  /* 0x0000007576697223 */ /* 0x000fe20000010069 */
[----:B------:R-:W-:Y:S01]  /*55a0*/  FMUL.FTZ R118, R14, R118 ;  /* 0x000000760e767220 */ /* 0x000fe20000410000 */
[----:B--2---:R-:W-:-:S05]  /*55b0*/  SHF.L.U32 R101, R101, 0x10, RZ ;  /* 0x0000001065657819 */ /* 0x004fca00000006ff */
[C---:B------:R-:W-:Y:S01]  /*55c0*/  FADD.FTZ R40, R101.reuse, R40 ;  /* 0x0000002865287221 */ /* 0x040fe20000010000 */
[----:B------:R-:W-:Y:S01]  /*55d0*/  FFMA.FTZ R86, R101, R125, R86 ;  /* 0x0000007d65567223 */ /* 0x000fe20000010056 */
[----:B------:R-:W-:-:S04]  /*55e0*/  FMUL.FTZ R101, R97, R101 ;  /* 0x0000006561657220 */ /* 0x000fc80000410000 */
[----:B------:R-:W-:Y:S01]  /*55f0*/  FFMA.FTZ R113, R125, R101, R113 ;  /* 0x000000657d717223 */ /* 0x000fe20000010071 */
[----:B------:R-:W-:Y:S01]  /*5600*/  FADD.FTZ R109, R109, R101 ;  /* 0x000000656d6d7221 */ /* 0x000fe20000010000 */
[----:B------:R-:W2:Y:S04]  /*5610*/  LDL.LU R125, [R1+0x16c] ;  /* 0x00016c00017d7983 */ /* 0x000ea80000300800 */
[----:B------:R-:W3:Y:S01]  /*5620*/  LDL.LU R101, [R1+0x158] ;  /* 0x0001580001657983 */ /* 0x000ee20000300800 */
[----:B------:R-:W-:Y:S01]  /*5630*/  FFMA.FTZ R113, R117, R118, R113 ;  /* 0x0000007675717223 */ /* 0x000fe20000010071 */
[----:B------:R-:W-:Y:S02]  /*5640*/  FADD.FTZ R109, R118, R109 ;  /* 0x0000006d766d7221 */ /* 0x000fe40000010000 */
[----:B------:R-:W4:Y:S01]  /*5650*/  LDL.LU R118, [R1+0x168] ;  /* 0x0001680001767983 */ /* 0x000f220000300800 */
[----:B--2---:R-:W-:-:S02]  /*5660*/  SHF.L.U32 R117, R125, 0x10, RZ ;  /* 0x000000107d757819 */ /* 0x004fc400000006ff */
[----:B---3--:R-:W-:-:S05]  /*5670*/  SHF.L.U32 R101, R101, 0x10, RZ ;  /* 0x0000001065657819 */ /* 0x008fca00000006ff */
[----:B------:R-:W-:Y:S01]  /*5680*/  FADD.FTZ R125, R101, -UR16 ;  /* 0x80000010657d7e21 */ /* 0x000fe20008010000 */
[----:B----4-:R-:W-:-:S03]  /*5690*/  SHF.L.U32 R101, R118, 0x10, RZ ;  /* 0x0000001076657819 */ /* 0x010fc600000006ff */
[----:B------:R-:W-:Y:S01]  /*56a0*/  FMUL.FTZ R125, R125, UR17 ;  /* 0x000000117d7d7c20 */ /* 0x000fe20008410000 */
[----:B------:R-:W-:Y:S01]  /*56b0*/  FMUL.FTZ R118, R97, R117 ;  /* 0x0000007561767220 */ /* 0x000fe20000410000 */
[----:B------:R-:W-:Y:S02]  /*56c0*/  FADD.FTZ R40, R40, R117 ;  /* 0x0000007528287221 */ /* 0x000fe40000010000 */
[----:B------:R-:W-:Y:S02]  /*56d0*/  FFMA.FTZ R86, R117, R125, R86 ;  /* 0x0000007d75567223 */ /* 0x000fe40000010056 */
[----:B------:R-:W2:Y:S01]  /*56e0*/  LDL.LU R117, [R1+0x174] ;  /* 0x0001740001757983 */ /* 0x000ea20000300800 */
[----:B------:R-:W-:Y:S01]  /*56f0*/  FADD.FTZ R101, R101, -UR16 ;  /* 0x8000001065657e21 */ /* 0x000fe20008010000 */
[----:B------:R-:W-:Y:S02]  /*5700*/  FFMA.FTZ R113, R125, R118, R113 ;  /* 0x000000767d717223 */ /* 0x000fe40000010071 */
[----:B------:R-:W3:Y:S01]  /*5710*/  LDL.LU R125, [R1+0x170] ;  /* 0x00017000017d7983 */ /* 0x000ee20000300800 */
[----:B------:R-:W-:Y:S01]  /*5720*/  FMUL.FTZ R101, R101, UR17 ;  /* 0x0000001165657c20 */ /* 0x000fe20008410000 */
[----:B------:R-:W-:-:S02]  /*5730*/  FADD.FTZ R109, R109, R118 ;  /* 0x000000766d6d7221 */ /* 0x000fc40000010000 */
        /* <DEDUP_REMOVED lines=11> */
[----:B------:R-:W-:-:S04]  /*57f0*/  FADD.FTZ R125, R125, -UR16 ;  /* 0x800000107d7d7e21 */ /* 0x000fc80008010000 */
[----:B------:R-:W-:Y:S01]  /*5800*/  FMUL.FTZ R125, R125, UR17 ;  /* 0x000000117d7d7c20 */ /* 0x000fe20008410000 */
[----:B------:R-:W-:-:S04]  /*5810*/  FADD.FTZ R118, R118, -UR16 ;  /* 0x8000001076767e21 */ /* 0x000fc80008010000 */
[----:B------:R-:W-:Y:S01]  /*5820*/  FMUL.FTZ R118, R118, UR17 ;  /* 0x0000001176767c20 */ /* 0x000fe20008410000 */
[----:B--2---:R-:W-:-:S05]  /*5830*/  SHF.L.U32 R101, R101, 0x10, RZ ;  /* 0x0000001065657819 */ /* 0x004fca00000006ff */
[----:B------:R-:W-:Y:S01]  /*5840*/  FADD.FTZ R40, R40, R101 ;  /* 0x0000006528287221 */ /* 0x000fe20000010000 */
[----:B------:R-:W-:Y:S01]  /*5850*/  FFMA.FTZ R86, R101, R125, R86 ;  /* 0x0000007d65567223 */ /* 0x000fe20000010056 */
[----:B------:R-:W-:Y:S01]  /*5860*/  FMUL.FTZ R101, R97, R101 ;  /* 0x0000006561657220 */ /* 0x000fe20000410000 */
[----:B------:R-:W-:-:S03]  /*5870*/  SHF.L.U32 R117, R117, 0x10, RZ ;  /* 0x0000001075757819 */ /* 0x000fc600000006ff */
[----:B------:R-:W-:Y:S01]  /*5880*/  FFMA.FTZ R113, R125, R101, R113 ;  /* 0x000000657d717223 */ /* 0x000fe20000010071 */
[----:B------:R-:W-:Y:S01]  /*5890*/  FADD.FTZ R109, R109, R101 ;  /* 0x000000656d6d7221 */ /* 0x000fe20000010000 */
[----:B------:R-:W-:Y:S01]  /*58a0*/  FADD.FTZ R90, R90, R117 ;  /* 0x000000755a5a7221 */ /* 0x000fe20000010000 */
[----:B------:R-:W2:Y:S01]  /*58b0*/  LDL.LU R101, [R1+0x180] ;  /* 0x0001800001657983 */ /* 0x000ea20000300800 */
[----:B------:R-:W-:Y:S01]  /*58c0*/  FFMA.FTZ R105, R117, R118, R105 ;  /* 0x0000007675697223 */ /* 0x000fe20000010069 */
[----:B------:R-:W-:Y:S02]  /*58d0*/  FMUL.FTZ R117, R14, R117 ;  /* 0x000000750e757220 */ /* 0x000fe40000410000 */
[----:B------:R-:W3:Y:S02]  /*58e0*/  LDL.LU R125, [R1+0x190] ;  /* 0x00019000017d7983 */ /* 0x000ee40000300800 */
[----:B------:R-:W-:Y:S01]  /*58f0*/  FFMA.FTZ R113, R118, R117, R113 ;  /* 0x0000007576717223 */ /* 0x000fe20000010071 */
[----:B------:R-:W-:Y:S01]  /*5900*/  FADD.FTZ R109, R117, R109 ;  /* 0x0000006d756d7221 */ /* 0x000fe20000010000 */
[----:B------:R-:W4:Y:S04]  /*5910*/  LDL.LU R118, [R1+0x188] ;  /* 0x0001880001767983 */ /* 0x000f280000300800 */
[----:B------:R-:W3:Y:S01]  /*5920*/  LDL.LU R117, [R1+0x18c] ;  /* 0x00018c0001757983 */ /* 0x000ee20000300800 */
[----:B------:R-:W-:-:S02]  /*5930*/  SHF.L.U32 R119, R119, 0x10, RZ ;  /* 0x0000001077777819 */ /* 0x000fc400000006ff */
[----:B------:R-:W-:Y:S02]  /*5940*/  SHF.L.U32 R121, R121, 0x10, RZ ;  /* 0x0000001079797819 */ /* 0x000fe400000006ff */
[----:B------:R-:W-:Y:S01]  /*5950*/  SHF.L.U32 R120, R120, 0x10, RZ ;  /* 0x0000001078787819 */ /* 0x000fe200000006ff */
[----:B------:R-:W-:Y:S01]  /*5960*/  FADD.FTZ R119, R119, -UR16 ;  /* 0x8000001077777e21 */ /* 0x000fe20008010000 */
[----:B------:R-:W-:-:S03]  /*5970*/  SHF.L.U32 R42, R42, 0x10, RZ ;  /* 0x000000102a2a7819 */ /* 0x000fc600000006ff */
[----:B------:R-:W-:Y:S01]  /*5980*/  FADD.FTZ R120, R120, -UR16 ;  /* 0x8000001078787e21 */ /* 0x000fe20008010000 */
[----:B------:R-:W-:Y:S02]  /*5990*/  SHF.L.U32 R122, R122, 0x10, RZ ;  /* 0x000000107a7a7819 */ /* 0x000fe400000006ff */
[----:B------:R-:W-:Y:S02]  /*59a0*/  SHF.L.U32 R43, R43, 0x10, RZ ;  /* 0x000000102b2b7819 */ /* 0x000fe400000006ff */
[----:B------:R-:W-:Y:S02]  /*59b0*/  SHF.L.U32 R123, R123, 0x10, RZ ;  /* 0x000000107b7b7819 */ /* 0x000fe400000006ff */
[----:B------:R-:W-:Y:S01]  /*59c0*/  SHF.L.U32 R124, R124, 0x10, RZ ;  /* 0x000000107c7c7819 */ /* 0x000fe200000006ff */
[----:B------:R-:W-:Y:S01]  /*59d0*/  FADD.FTZ R43, R43, -UR16 ;  /* 0x800000102b2b7e21 */ /* 0x000fe20008010000 */
[----:B------:R-:W-:-:S03]  /*59e0*/  SHF.L.U32 R47, R47, 0x10, RZ ;  /* 0x000000102f2f7819 */ /* 0x000fc600000006ff */
[----:B------:R-:W-:Y:S02]  /*59f0*/  FMUL.FTZ R43, R43, UR17 ;  /* 0x000000112b2b7c20 */ /* 0x000fe40008410000 */
[----:B------:R-:W-:Y:S01]  /*5a00*/  FADD.FTZ R47, R47, -UR16 ;  /* 0x800000102f2f7e21 */ /* 0x000fe20008010000 */
[----:B------:R-:W-:Y:S02]  /*5a10*/  SHF.L.U32 R49, R49, 0x10, RZ ;  /* 0x0000001031317819 */ /* 0x000fe400000006ff */
[----:B------:R-:W-:Y:S02]  /*5a20*/  SHF.L.U32 R48, R48, 0x10, RZ ;  /* 0x0000001030307819 */ /* 0x000fe400000006ff */
[----:B------:R-:W-:Y:S02]  /*5a30*/  SHF.L.U32 R50, R50, 0x10, RZ ;  /* 0x0000001032327819 */ /* 0x000fe400000006ff */
[----:B------:R-:W-:Y:S01]  /*5a40*/  SHF.L.U32 R54, R54, 0x10, RZ ;  /* 0x0000001036367819 */ /* 0x000fe200000006ff */
[----:B------:R-:W-:Y:S01]  /*5a50*/  FADD.FTZ R48, R48, -UR16 ;  /* 0x8000001030307e21 */ /* 0x000fe20008010000 */
[----:B------:R-:W-:-:S03]  /*5a60*/  SHF.L.U32 R55, R55, 0x10, RZ ;  /* 0x0000001037377819 */ /* 0x000fc600000006ff */
[----:B------:R-:W-:Y:S01]  /*5a70*/  FMUL.FTZ R48, R48, UR17 ;  /* 0x0000001130307c20 */ /* 0x000fe20008410000 */
[----:B------:R-:W-:Y:S01]  /*5a80*/  FADD.FTZ R54, R54, -UR16 ;  /* 0x8000001036367e21 */ /* 0x000fe20008010000 */
[----:B------:R-:W-:Y:S01]  /*5a90*/  SHF.L.U32 R59, R59, 0x10, RZ ;  /* 0x000000103b3b7819 */ /* 0x000fe200000006ff */
[----:B------:R-:W-:Y:S02]  /*5aa0*/  FADD.FTZ R55, R55, -UR16 ;  /* 0x8000001037377e21 */ /* 0x000fe40008010000 */
[----:B------:R-:W-:Y:S01]  /*5ab0*/  FMUL.FTZ R54, R54, UR17 ;  /* 0x0000001136367c20 */ /* 0x000fe20008410000 */
[----:B------:R-:W-:Y:S01]  /*5ac0*/  SHF.L.U32 R60, R60, 0x10, RZ ;  /* 0x000000103c3c7819 */ /* 0x000fe200000006ff */
[----:B------:R-:W-:Y:S01]  /*5ad0*/  FADD.FTZ R59, R59, -UR16 ;  /* 0x800000103b3b7e21 */ /* 0x000fe20008010000 */
[----:B------:R-:W-:Y:S01]  /*5ae0*/  SHF.L.U32 R61, R61, 0x10, RZ ;  /* 0x000000103d3d7819 */ /* 0x000fe200000006ff */
[----:B------:R-:W-:Y:S01]  /*5af0*/  FMUL.FTZ R55, R55, UR17 ;  /* 0x0000001137377c20 */ /* 0x000fe20008410000 */
[----:B------:R-:W-:Y:S01]  /*5b00*/  SHF.L.U32 R62, R62, 0x10, RZ ;  /* 0x000000103e3e7819 */ /* 0x000fe200000006ff */
[----:B------:R-:W-:Y:S01]  /*5b10*/  FMUL.FTZ R59, R59, UR17 ;  /* 0x000000113b3b7c20 */ /* 0x000fe20008410000 */
        /* <DEDUP_REMOVED lines=8> */
[----:B------:R-:W-:Y:S02]  /*5ba0*/  FMUL.FTZ R65, R65, UR17 ;  /* 0x0000001141417c20 */ /* 0x000fe40008410000 */
[----:B------:R-:W-:Y:S01]  /*5bb0*/  FADD.FTZ R2, R2, -UR16 ;  /* 0x8000001002027e21 */ /* 0x000fe20008010000 */
[----:B------:R-:W-:Y:S02]  /*5bc0*/  SHF.L.U32 R41, R41, 0x10, RZ ;  /* 0x0000001029297819 */ /* 0x000fe400000006ff */
[----:B------:R-:W-:-:S03]  /*5bd0*/  SHF.L.U32 R9, R9, 0x10, RZ ;  /* 0x0000001009097819 */ /* 0x000fc600000006ff */
[----:B------:R-:W-:-:S04]  /*5be0*/  FADD.FTZ R41, R41, -UR16 ;  /* 0x8000001029297e21 */ /* 0x000fc80008010000 */
[----:B------:R-:W-:Y:S01]  /*5bf0*/  FMUL.FTZ R41, R41, UR17 ;  /* 0x0000001129297c20 */ /* 0x000fe20008410000 */
[----:B------:R-:W-:Y:S02]  /*5c00*/  SHF.L.U32 R51, R51, 0x10, RZ ;  /* 0x0000001033337819 */ /* 0x000fe400000006ff */
[----:B------:R-:W-:Y:S02]  /*5c10*/  SHF.L.U32 R11, R11, 0x10, RZ ;  /* 0x000000100b0b7819 */ /* 0x000fe400000006ff */
[----:B------:R-:W-:Y:S01]  /*5c20*/  SHF.L.U32 R63, R63, 0x10, RZ ;  /* 0x000000103f3f7819 */ /* 0x000fe200000006ff */
[----:B------:R-:W-:Y:S02]  /*5c30*/  FADD.FTZ R51, R51, -UR16 ;  /* 0x8000001033337e21 */ /* 0x000fe40008010000 */
[----:B------:R-:W-:Y:S02]  /*5c40*/  FADD.FTZ R11, R11, -UR16 ;  /* 0x800000100b0b7e21 */ /* 0x000fe40008010000 */
[----:B------:R-:W-:Y:S01]  /*5c50*/  FMUL.FTZ R51, R51, UR17 ;  /* 0x0000001133337c20 */ /* 0x000fe20008410000 */
[----:B------:R-:W-:Y:S01]  /*5c60*/  FADD.FTZ R63, R63, -UR16 ;  /* 0x800000103f3f7e21 */ /* 0x000fe20008010000 */
[----:B------:R-:W-:Y:S01]  /*5c70*/  FMUL.FTZ R11, R11, UR17 ;  /* 0x000000110b0b7c20 */ /* 0x000fe20008410000 */
[----:B------:R-:W-:-:S02]  /*5c80*/  SHF.L.U32 R72, R72, 0x10, RZ ;  /* 0x0000001048487819 */ /* 0x000fc400000006ff */
[----:B------:R-:W-:Y:S01]  /*5c90*/  FMUL.FTZ R63, R63, UR17 ;  /* 0x000000113f3f7c20 */ /* 0x000fe20008410000 */
[----:B------:R-:W-:Y:S02]  /*5ca0*/  SHF.L.U32 R73, R73, 0x10, RZ ;  /* 0x0000001049497819 */ /* 0x000fe400000006ff */
[----:B------:R-:W-:-:S03]  /*5cb0*/  FADD.FTZ R72, R72, -UR16 ;  /* 0x8000001048487e21 */ /* 0x000fc60008010000 */
[----:B------:R-:W-:Y:S01]  /*5cc0*/  FADD.FTZ R73, R73, -UR16 ;  /* 0x8000001049497e21 */ /* 0x000fe20008010000 */
[----:B------:R-:W-:-:S03]  /*5cd0*/  SHF.L.U32 R78, R78, 0x10, RZ ;  /* 0x000000104e4e7819 */ /* 0x000fc600000006ff */
[----:B------:R-:W-:Y:S01]  /*5ce0*/  FMUL.FTZ R73, R73, UR17 ;  /* 0x0000001149497c20 */ /* 0x000fe20008410000 */
[----:B------:R-:W-:Y:S01]  /*5cf0*/  SHF.L.U32 R79, R79, 0x10, RZ ;  /* 0x000000104f4f7819 */ /* 0x000fe200000006ff */
[----:B------:R-:W-:Y:S01]  /*5d00*/  FADD.FTZ R78, R78, -UR16 ;  /* 0x800000104e4e7e21 */ /* 0x000fe20008010000 */
        /* <DEDUP_REMOVED lines=10> */
[----:B--2---:R-:W-:-:S05]  /*5db0*/  SHF.L.U32 R101, R101, 0x10, RZ ;  /* 0x0000001065657819 */ /* 0x004fca00000006ff */
[----:B------:R-:W-:-:S04]  /*5dc0*/  FADD.FTZ R101, R101, -UR16 ;  /* 0x8000001065657e21 */ /* 0x000fc80008010000 */
[----:B------:R-:W-:Y:S01]  /*5dd0*/  FMUL.FTZ R101, R101, UR17 ;  /* 0x0000001165657c20 */ /* 0x000fe20008410000 */
[----:B---3--:R-:W-:Y:S02]  /*5de0*/  SHF.L.U32 R117, R117, 0x10, RZ ;  /* 0x0000001075757819 */ /* 0x008fe400000006ff */
[----:B----4-:R-:W-:-:S03]  /*5df0*/  SHF.L.U32 R118, R118, 0x10, RZ ;  /* 0x0000001076767819 */ /* 0x010fc600000006ff */
[----:B------:R-:W-:Y:S01]  /*5e00*/  FADD.FTZ R40, R40, R117 ;  /* 0x0000007528287221 */ /* 0x000fe20000010000 */
[----:B------:R-:W-:Y:S01]  /*5e10*/  FFMA.FTZ R86, R117, R101, R86 ;  /* 0x0000006575567223 */ /* 0x000fe20000010056 */
[----:B------:R-:W-:Y:S01]  /*5e20*/  FMUL.FTZ R117, R97, R117 ;  /* 0x0000007561757220 */ /* 0x000fe20000410000 */
[----:B------:R-:W-:Y:S01]  /*5e30*/  FADD.FTZ R118, R118, -UR16 ;  /* 0x8000001076767e21 */ /* 0x000fe20008010000 */
[----:B------:R-:W-:Y:S02]  /*5e40*/  SHF.L.U32 R125, R125, 0x10, RZ ;  /* 0x000000107d7d7819 */ /* 0x000fe400000006ff */
[----:B------:R-:W-:Y:S01]  /*5e50*/  FADD.FTZ R109, R109, R117 ;  /* 0x000000756d6d7221 */ /* 0x000fe20000010000 */
[----:B------:R-:W-:Y:S01]  /*5e60*/  FFMA.FTZ R113, R101, R117, R113 ;  /* 0x0000007565717223 */ /* 0x000fe20000010071 */
[----:B------:R-:W-:Y:S01]  /*5e70*/  FMUL.FTZ R118, R118, UR17 ;  /* 0x0000001176767c20 */ /* 0x000fe20008410000 */
[----:B------:R-:W2:Y:S01]  /*5e80*/  LDL.LU R117, [R1+0x110] ;  /* 0x0001100001757983 */ /* 0x000ea20000300800 */
[----:B------:R-:W-:-:S02]  /*5e90*/  FADD.FTZ R90, R90, R125 ;  /* 0x0000007d5a5a7221 */ /* 0x000fc40000010000 */
[----:B------:R-:W-:Y:S01]  /*5ea0*/  FFMA.FTZ R105, R125, R118, R105 ;  /* 0x000000767d697223 */ /* 0x000fe20000010069 */
[----:B------:R-:W-:Y:S01]  /*5eb0*/  FMUL.FTZ R125, R14, R125 ;  /* 0x0000007d0e7d7220 */ /* 0x000fe20000410000 */
[----:B------:R-:W-:-:S03]  /*5ec0*/  FMUL.FTZ R101, R97, R121 ;  /* 0x0000007961657220 */ /* 0x000fc60000410000 */
[----:B------:R-:W-:Y:S01]  /*5ed0*/  FFMA.FTZ R113, R118, R125, R113 ;  /* 0x0000007d76717223 */ /* 0x000fe20000010071 */
[----:B------:R-:W-:Y:S01]  /*5ee0*/  FADD.FTZ R109, R125, R109 ;  /* 0x0000006d7d6d7221 */ /* 0x000fe20000010000 */
[----:B------:R-:W-:-:S03]  /*5ef0*/  FMUL.FTZ R118, R119, UR17 ;  /* 0x0000001177767c20 */ /* 0x000fc60008410000 */
[----:B------:R-:W-:Y:S01]  /*5f00*/  FADD.FTZ R109, R109, R101 ;  /* 0x000000656d6d7221 */ /* 0x000fe20000010000 */
[----:B------:R-:W-:Y:S01]  /*5f10*/  FFMA.FTZ R113, R118, R101, R113 ;  /* 0x0000006576717223 */ /* 0x000fe20000010071 */
[----:B------:R-:W-:Y:S01]  /*5f20*/  FADD.FTZ R101, R42, -UR16 ;  /* 0x800000102a657e21 */ /* 0x000fe20008010000 */
[----:B------:R-:W-:Y:S01]  /*5f30*/  FMUL.FTZ R42, R120, UR17 ;  /* 0x00000011782a7c20 */ /* 0x000fe20008410000 */
[----:B------:R-:W-:-:S03]  /*5f40*/  FADD.FTZ R90, R90, R122 ;  /* 0x0000007a5a5a7221 */ /* 0x000fc60000010000 */
[----:B------:R-:W-:Y:S01]  /*5f50*/  FFMA.FTZ R105, R122, R42, R105 ;  /* 0x0000002a7a697223 */ /* 0x000fe20000010069 */
[----:B------:R-:W-:Y:S01]  /*5f60*/  FMUL.FTZ R122, R14, R122 ;  /* 0x0000007a0e7a7220 */ /* 0x000fe20000410000 */
[----:B------:R-:W-:Y:S01]  /*5f70*/  FFMA.FTZ R86, R121, R118, R86 ;  /* 0x0000007679567223 */ /* 0x000fe20000010056 */
[----:B------:R-:W-:Y:S01]  /*5f80*/  FMUL.FTZ R101, R101, UR17 ;  /* 0x0000001165657c20 */ /* 0x000fe20008410000 */
[----:B------:R-:W-:Y:S01]  /*5f90*/  FMUL.FTZ R118, R97, R123 ;  /* 0x0000007b61767220 */ /* 0x000fe20000410000 */
[----:B------:R-:W-:Y:S01]  /*5fa0*/  FADD.FTZ R109, R122, R109 ;  /* 0x0000006d7a6d7221 */ /* 0x000fe20000010000 */
[----:B------:R-:W-:Y:S01]  /*5fb0*/  FFMA.FTZ R42, R42, R122, R113 ;  /* 0x0000007a2a2a7223 */ /* 0x000fe20000010071 */
[----:B------:R-:W-:Y:S02]  /*5fc0*/  FADD.FTZ R40, R40, R121 ;  /* 0x0000007928287221 */ /* 0x000fe40000010000 */
[----:B------:R-:W-:Y:S01]  /*5fd0*/  FADD.FTZ R109, R109, R118 ;  /* 0x000000766d6d7221 */ /* 0x000fe20000010000 */
[----:B------:R-:W-:Y:S01]  /*5fe0*/  FFMA.FTZ R120, R101, R118, R42 ;  /* 0x0000007665787223 */ /* 0x000fe2000001002a */
[----:B------:R-:W-:Y:S01]  /*5ff0*/  FMUL.FTZ R118, R14, R124 ;  /* 0x0000007c0e767220 */ /* 0x000fe20000410000 */
[----:B------:R-:W-:Y:S01]  /*6000*/  FFMA.FTZ R105, R124, R43, R105 ;  /* 0x0000002b7c697223 */ /* 0x000fe20000010069 */
[----:B------:R-:W-:Y:S01]  /*6010*/  FADD.FTZ R40, R40, R123 ;  /* 0x0000007b28287221 */ /* 0x000fe20000010000 */
[----:B------:R-:W-:Y:S01]  /*6020*/  FFMA.FTZ R86, R123, R101, R86 ;  /* 0x000000657b567223 */ /* 0x000fe20000010056 */
[----:B------:R-:W-:Y:S01]  /*6030*/  FADD.FTZ R42, R118, R109 ;  /* 0x0000006d762a7221 */ /* 0x000fe20000010000 */
[----:B------:R-:W-:Y:S01]  /*6040*/  FFMA.FTZ R43, R43, R118, R120 ;  /* 0x000000762b2b7223 */ /* 0x000fe20000010078 */
[----:B------:R-:W-:Y:S01]  /*6050*/  FMUL.FTZ R118, R47, UR17 ;  /* 0x000000112f767c20 */ /* 0x000fe20008410000 */
[----:B------:R-:W-:-:S03]  /*6060*/  FADD.FTZ R40, R40, R49 ;  /* 0x0000003128287221 */ /* 0x000fc60000010000 */
[----:B------:R-:W-:Y:S01]  /*6070*/  FFMA.FTZ R86, R49, R118, R86 ;  /* 0x0000007631567223 */ /* 0x000fe20000010056 */
[----:B------:R-:W-:Y:S01]  /*6080*/  FMUL.FTZ R49, R97, R49 ;  /* 0x0000003161317220 */ /* 0x000fe20000410000 */
[----:B------:R-:W-:-:S03]  /*6090*/  FMUL.FTZ R47, R14, R50 ;  /* 0x000000320e2f7220 */ /* 0x000fc60000410000 */
[----:B------:R-:W-:Y:S01]  /*60a0*/  FADD.FTZ R42, R42, R49 ;  /* 0x000000312a2a7221 */ /* 0x000fe20000010000 */
[----:B------:R-:W-:Y:S01]  /*60b0*/  FFMA.FTZ R43, R118, R49, R43 ;  /* 0x00000031762b7223 */ /* 0x000fe2000001002b */
[----:B------:R-:W-:Y:S02]  /*60c0*/  SHF.L.U32 R49, R56, 0x10, RZ ;  /* 0x0000001038317819 */ /* 0x000fe400000006ff */
[----:B------:R-:W-:Y:S01]  /*60d0*/  FADD.FTZ R42, R47, R42 ;  /* 0x0000002a2f2a7221 */ /* 0x000fe20000010000 */
[----:B------:R-:W-:Y:S02]  /*60e0*/  FFMA.FTZ R43, R48, R47, R43 ;  /* 0x0000002f302b7223 */ /* 0x000fe4000001002b */
[----:B------:R-:W-:Y:S01]  /*60f0*/  FADD.FTZ R47, R40, R49 ;  /* 0x00000031282f7221 */ /* 0x000fe20000010000 */
[----:B------:R-:W-:Y:S01]  /*6100*/  SHF.L.U32 R40, R57, 0x10, RZ ;  /* 0x0000001039287819 */ /* 0x000fe200000006ff */
[----:B------:R-:W-:Y:S01]  /*6110*/  FMUL.FTZ R101, R97, R49 ;  /* 0x0000003161657220 */ /* 0x000fe20000410000 */
[----:B------:R-:W-:Y:S01]  /*6120*/  FADD.FTZ R90, R90, R124 ;  /* 0x0000007c5a5a7221 */ /* 0x000fe20000010000 */
[----:B------:R-:W-:Y:S01]  /*6130*/  FFMA.FTZ R105, R50, R48, R105 ;  /* 0x0000003032697223 */ /* 0x000fe20000010069 */
[----:B------:R-:W-:Y:S01]  /*6140*/  FFMA.FTZ R86, R49, R54, R86 ;  /* 0x0000003631567223 */ /* 0x000fe20000010056 */
[----:B------:R-:W-:Y:S01]  /*6150*/  FADD.FTZ R49, R42, R101 ;  /* 0x000000652a317221 */ /* 0x000fe20000010000 */
[----:B------:R-:W-:Y:S01]  /*6160*/  FFMA.FTZ R54, R54, R101, R43 ;  /* 0x0000006536367223 */ /* 0x000fe2000001002b */
[----:B------:R-:W-:Y:S01]  /*6170*/  FMUL.FTZ R48, R14, R40 ;  /* 0x000000280e307220 */ /* 0x000fe20000410000 */
[----:B------:R-:W-:Y:S01]  /*6180*/  FADD.FTZ R90, R90, R50 ;  /* 0x000000325a5a7221 */ /* 0x000fe20000010000 */
[----:B------:R-:W-:-:S02]  /*6190*/  FMUL.FTZ R50, R97, R61 ;  /* 0x0000003d61327220 */ /* 0x000fc40000410000 */
[----:B------:R-:W-:Y:S01]  /*61a0*/  FADD.FTZ R49, R48, R49 ;  /* 0x0000003130317221 */ /* 0x000fe20000010000 */
[----:B------:R-:W-:Y:S01]  /*61b0*/  FFMA.FTZ R54, R55, R48, R54 ;  /* 0x0000003037367223 */ /* 0x000fe20000010036 */
        /* <DEDUP_REMOVED lines=8> */
[----:B------:R-:W-:Y:S01]  /*6240*/  SHF.L.U32 R43, R66, 0x10, RZ ;  /* 0x00000010422b7819 */ /* 0x000fe200000006ff */
[----:B------:R-:W-:Y:S01]  /*6250*/  FADD.FTZ R40, R47, R61 ;  /* 0x0000003d2f287221 */ /* 0x000fe20000010000 */
[----:B------:R-:W-:Y:S01]  /*6260*/  SHF.L.U32 R50, R67, 0x10, RZ ;  /* 0x0000001043327819 */ /* 0x000fe200000006ff */
[----:B------:R-:W-:-:S02]  /*6270*/  FADD.FTZ R90, R90, R62 ;  /* 0x0000003e5a5a7221 */ /* 0x000fc40000010000 */
[----:B------:R-:W-:Y:S01]  /*6280*/  FADD.FTZ R40, R40, R43 ;  /* 0x0000002b28287221 */ /* 0x000fe20000010000 */
[----:B------:R-:W-:Y:S01]  /*6290*/  FFMA.FTZ R42, R43, R64, R42 ;  /* 0x000000402b2a7223 */ /* 0x000fe2000001002a */
[----:B------:R-:W-:Y:S01]  /*62a0*/  FMUL.FTZ R43, R97, R43 ;  /* 0x0000002b612b7220 */ /* 0x000fe20000410000 */
[----:B------:R-:W-:Y:S01]  /*62b0*/  FFMA.FTZ R105, R62, R60, R105 ;  /* 0x0000003c3e697223 */ /* 0x000fe20000010069 */
[----:B------:R-:W-:Y:S02]  /*62c0*/  FADD.FTZ R90, R90, R50 ;  /* 0x000000325a5a7221 */ /* 0x000fe40000010000 */
[----:B------:R-:W-:Y:S01]  /*62d0*/  FADD.FTZ R47, R48, R43 ;  /* 0x0000002b302f7221 */ /* 0x000fe20000010000 */
[----:B------:R-:W-:Y:S01]  /*62e0*/  FFMA.FTZ R64, R64, R43, R59 ;  /* 0x0000002b40407223 */ /* 0x000fe2000001003b */
[----:B------:R-:W-:Y:S01]  /*62f0*/  FFMA.FTZ R105, R50, R65, R105 ;  /* 0x0000004132697223 */ /* 0x000fe20000010069 */
[----:B------:R-:W-:Y:S01]  /*6300*/  SHF.L.U32 R43, R44, 0x10, RZ ;  /* 0x000000102c2b7819 */ /* 0x000fe200000006ff */
[----:B------:R-:W-:Y:S01]  /*6310*/  FMUL.FTZ R50, R14, R50 ;  /* 0x000000320e327220 */ /* 0x000fe20000410000 */
[----:B------:R-:W-:-:S03]  /*6320*/  FMUL.FTZ R49, R2, UR17 ;  /* 0x0000001102317c20 */ /* 0x000fc60008410000 */
[----:B------:R-:W-:Y:S01]  /*6330*/  FADD.FTZ R47, R50, R47 ;  /* 0x0000002f322f7221 */ /* 0x000fe20000010000 */
[----:B------:R-:W-:Y:S01]  /*6340*/  FFMA.FTZ R64, R65, R50, R64 ;  /* 0x0000003241407223 */ /* 0x000fe20000010040 */
[----:B------:R-:W-:-:S04]  /*6350*/  FMUL.FTZ R2, R97, R43 ;  /* 0x0000002b61027220 */ /* 0x000fc80000410000 */
[----:B------:R-:W-:Y:S01]  /*6360*/  FADD.FTZ R47, R47, R2 ;  /* 0x000000022f2f7221 */ /* 0x000fe20000010000 */
[----:B------:R-:W-:Y:S01]  /*6370*/  FFMA.FTZ R64, R49, R2, R64 ;  /* 0x0000000231407223 */ /* 0x000fe20000010040 */
        /* <DEDUP_REMOVED lines=9> */
[----:B------:R-:W-:-:S02]  /*6410*/  FMUL.FTZ R44, R97, R9 ;  /* 0x00000009612c7220 */ /* 0x000fc40000410000 */
[----:B------:R-:W-:Y:S01]  /*6420*/  FADD.FTZ R47, R2, R47 ;  /* 0x0000002f022f7221 */ /* 0x000fe20000010000 */
[----:B------:R-:W-:Y:S01]  /*6430*/  FFMA.FTZ R64, R41, R2, R64 ;  /* 0x0000000229407223 */ /* 0x000fe20000010040 */
[----:B------:R-:W-:Y:S01]  /*6440*/  SHF.L.U32 R2, R53, 0x10, RZ ;  /* 0x0000001035027819 */ /* 0x000fe200000006ff */
[----:B------:R-:W-:Y:S01]  /*6450*/  FADD.FTZ R40, R40, R9 ;  /* 0x0000000928287221 */ /* 0x000fe20000010000 */
[----:B------:R-:W-:Y:S01]  /*6460*/  FFMA.FTZ R42, R9, R43, R42 ;  /* 0x0000002b092a7223 */ /* 0x000fe2000001002a */
[----:B------:R-:W-:Y:S01]  /*6470*/  FADD.FTZ R47, R47, R44 ;  /* 0x0000002c2f2f7221 */ /* 0x000fe20000010000 */
[----:B------:R-:W-:Y:S01]  /*6480*/  FFMA.FTZ R64, R43, R44, R64 ;  /* 0x0000002c2b407223 */ /* 0x000fe20000010040 */
[----:B------:R-:W-:Y:S01]  /*6490*/  FMUL.FTZ R44, R14, R2 ;  /* 0x000000020e2c7220 */ /* 0x000fe20000410000 */
[----:B------:R-:W-:Y:S01]  /*64a0*/  SHF.L.U32 R9, R68, 0x10, RZ ;  /* 0x0000001044097819 */ /* 0x000fe200000006ff */
[----:B------:R-:W-:Y:S01]  /*64b0*/  FADD.FTZ R90, R90, R2 ;  /* 0x000000025a5a7221 */ /* 0x000fe20000010000 */
[----:B------:R-:W-:Y:S01]  /*64c0*/  FFMA.FTZ R105, R2, R51, R105 ;  /* 0x0000003302697223 */ /* 0x000fe20000010069 */
[----:B------:R-:W-:Y:S01]  /*64d0*/  SHF.L.U32 R2, R69, 0x10, RZ ;  /* 0x0000001045027819 */ /* 0x000fe200000006ff */
[----:B------:R-:W-:Y:S01]  /*64e0*/  FADD.FTZ R47, R44, R47 ;  /* 0x0000002f2c2f7221 */ /* 0x000fe20000010000 */
[----:B------:R-:W-:Y:S01]  /*64f0*/  FFMA.FTZ R64, R51, R44, R64 ;  /* 0x0000002c33407223 */ /* 0x000fe20000010040 */
        /* <DEDUP_REMOVED lines=9> */
[----:B------:R-:W-:Y:S01]  /*6590*/  FMUL.FTZ R11, R72, UR17 ;  /* 0x00000011480b7c20 */ /* 0x000fe20008410000 */
[----:B------:R-:W-:Y:S01]  /*65a0*/  FADD.FTZ R47, R2, R47 ;  /* 0x0000002f022f7221 */ /* 0x000fe20000010000 */
[----:B------:R-:W-:-:S02]  /*65b0*/  FFMA.FTZ R64, R63, R2, R64 ;  /* 0x000000023f407223 */ /* 0x000fc40000010040 */
[----:B------:R-:W-:-:S04]  /*65c0*/  FMUL.FTZ R2, R97, R9 ;  /* 0x0000000961027220 */ /* 0x000fc80000410000 */
[----:B------:R-:W-:Y:S01]  /*65d0*/  FADD.FTZ R47, R47, R2 ;  /* 0x000000022f2f7221 */ /* 0x000fe20000010000 */
[----:B------:R-:W-:Y:S01]  /*65e0*/  FFMA.FTZ R64, R11, R2, R64 ;  /* 0x000000020b407223 */ /* 0x000fe20000010040 */
[----:B------:R-:W-:Y:S01]  /*65f0*/  SHF.L.U32 R2, R75, 0x10, RZ ;  /* 0x000000104b027819 */ /* 0x000fe200000006ff */
[----:B------:R-:W-:Y:S01]  /*6600*/  FADD.FTZ R40, R40, R9 ;  /* 0x0000000928287221 */ /* 0x000fe20000010000 */
[----:B------:R-:W-:Y:S01]  /*6610*/  FFMA.FTZ R42, R9, R11, R42 ;  /* 0x0000000b092a7223 */ /* 0x000fe2000001002a */
[----:B------:R-:W-:Y:S02]  /*6620*/  SHF.L.U32 R9, R80, 0x10, RZ ;  /* 0x0000001050097819 */ /* 0x000fe400000006ff */
        /* <DEDUP_REMOVED lines=29> */
[----:B------:R-:W-:Y:S01]  /*6800*/  FADD.FTZ R47, R2, R47 ;  /* 0x0000002f022f7221 */ /* 0x000fe20000010000 */
[----:B------:R-:W-:-:S02]  /*6810*/  FFMA.FTZ R64, R83, R2, R64 ;  /* 0x0000000253407223 */ /* 0x000fc40000010040 */
[----:B------:R-:W-:Y:S01]  /*6820*/  FMUL.FTZ R19, R19, UR17 ;  /* 0x0000001113137c20 */ /* 0x000fe20008410000 */
[----:B------:R-:W-:Y:S01]  /*6830*/  FMUL.FTZ R2, R97, R9 ;  /* 0x0000000961027220 */ /* 0x000fe20000410000 */
[----:B------:R-:W-:-:S03]  /*6840*/  FADD.FTZ R87, R87, -UR16 ;  /* 0x8000001057577e21 */ /* 0x000fc60008010000 */
[----:B------:R-:W-:Y:S01]  /*6850*/  FADD.FTZ R47, R47, R2 ;  /* 0x000000022f2f7221 */ /* 0x000fe20000010000 */
[----:B------:R-:W-:Y:S01]  /*6860*/  FFMA.FTZ R64, R19, R2, R64 ;  /* 0x0000000213407223 */ /* 0x000fe20000010040 */
[----:B------:R-:W-:Y:S01]  /*6870*/  SHF.L.U32 R2, R89, 0x10, RZ ;  /* 0x0000001059027819 */ /* 0x000fe200000006ff */
[----:B------:R-:W-:Y:S01]  /*6880*/  FMUL.FTZ R87, R87, UR17 ;  /* 0x0000001157577c20 */ /* 0x000fe20008410000 */
[----:B------:R-:W-:Y:S01]  /*6890*/  SHF.L.U32 R21, R21, 0x10, RZ ;  /* 0x0000001015157819 */ /* 0x000fe200000006ff */
[----:B------:R-:W-:Y:S01]  /*68a0*/  FADD.FTZ R40, R40, R9 ;  /* 0x0000000928287221 */ /* 0x000fe20000010000 */
[----:B------:R-:W-:Y:S01]  /*68b0*/  FFMA.FTZ R42, R9, R19, R42 ;  /* 0x00000013092a7223 */ /* 0x000fe2000001002a */
[----:B------:R-:W-:Y:S01]  /*68c0*/  FADD.FTZ R90, R90, R2 ;  /* 0x000000025a5a7221 */ /* 0x000fe20000010000 */
[----:B------:R-:W-:Y:S01]  /*68d0*/  FFMA.FTZ R105, R2, R87, R105 ;  /* 0x0000005702697223 */ /* 0x000fe20000010069 */
[----:B------:R-:W-:Y:S01]  /*68e0*/  SHF.L.U32 R91, R91, 0x10, RZ ;  /* 0x000000105b5b7819 */ /* 0x000fe200000006ff */
[----:B------:R-:W-:Y:S01]  /*68f0*/  FMUL.FTZ R2, R14, R2 ;  /* 0x000000020e027220 */ /* 0x000fe20000410000 */
        /* <DEDUP_REMOVED lines=12> */
[----:B------:R-:W-:Y:S01]  /*69c0*/  FMUL.FTZ R91, R91, UR17 ;  /* 0x000000115b5b7c20 */ /* 0x000fe20008410000 */
[----:B------:R-:W-:Y:S01]  /*69d0*/  SHF.L.U32 R94, R94, 0x10, RZ ;  /* 0x000000105e5e7819 */ /* 0x000fe200000006ff */
[----:B------:R-:W-:Y:S01]  /*69e0*/  FMUL.FTZ R44, R14, R2 ;  /* 0x000000020e2c7220 */ /* 0x000fe20000410000 */
[----:B------:R-:W-:Y:S01]  /*69f0*/  SHF.L.U32 R95, R95, 0x10, RZ ;  /* 0x000000105f5f7819 */ /* 0x000fe200000006ff */
[----:B------:R-:W-:Y:S01]  /*6a00*/  FFMA.FTZ R42, R9, R21, R42 ;  /* 0x00000015092a7223 */ /* 0x000fe2000001002a */
[----:B------:R-:W-:Y:S01]  /*6a10*/  FADD.FTZ R90, R90, R2 ;  /* 0x000000025a5a7221 */ /* 0x000fe20000010000 */
[----:B------:R-:W-:Y:S01]  /*6a20*/  FFMA.FTZ R105, R2, R91, R105 ;  /* 0x0000005b02697223 */ /* 0x000fe20000010069 */
[----:B------:R-:W-:Y:S01]  /*6a30*/  SHF.L.U32 R96, R96, 0x10, RZ ;  /* 0x0000001060607819 */ /* 0x000fe200000006ff */
[----:B------:R-:W-:Y:S01]  /*6a40*/  FMUL.FTZ R23, R23, UR17 ;  /* 0x0000001117177c20 */ /* 0x000fe20008410000 */
[----:B------:R-:W-:Y:S01]  /*6a50*/  FADD.FTZ R47, R44, R47 ;  /* 0x0000002f2c2f7221 */ /* 0x000fe20000010000 */
[----:B------:R-:W-:Y:S01]  /*6a60*/  FFMA.FTZ R64, R91, R44, R64 ;  /* 0x0000002c5b407223 */ /* 0x000fe20000010040 */
        /* <DEDUP_REMOVED lines=38> */
[----:B------:R-:W-:Y:S01]  /*6cd0*/  FADD.FTZ R102, R102, -UR16 ;  /* 0x8000001066667e21 */ /* 0x000fe20008010000 */
[----:B------:R-:W-:Y:S01]  /*6ce0*/  FFMA.FTZ R23, R2, R103, R23 ;  /* 0x0000006702177223 */ /* 0x000fe20000010017 */
[----:B------:R-:W-:Y:S01]  /*6cf0*/  SHF.L.U32 R107, R107, 0x10, RZ ;  /* 0x000000106b6b7819 */ /* 0x000fe200000006ff */
[----:B------:R-:W-:Y:S01]  /*6d00*/  FMUL.FTZ R2, R29, UR17 ;  /* 0x000000111d027c20 */ /* 0x000fe20008410000 */
[----:B------:R-:W-:Y:S01]  /*6d10*/  SHF.L.U32 R106, R106, 0x10, RZ ;  /* 0x000000106a6a7819 */ /* 0x000fe200000006ff */
[----:B------:R-:W-:Y:S01]  /*6d20*/  FADD.FTZ R44, R44, R103 ;  /* 0x000000672c2c7221 */ /* 0x000fe20000010000 */
[----:B------:R-:W-:Y:S01]  /*6d30*/  FMUL.FTZ R102, R102, UR17 ;  /* 0x0000001166667c20 */ /* 0x000fe20008410000 */
[----:B------:R-:W-:Y:S01]  /*6d40*/  FMUL.FTZ R9, R14, R104 ;  /* 0x000000680e097220 */ /* 0x000fe20000410000 */
[----:B------:R-:W-:Y:S01]  /*6d50*/  SHF.L.U32 R108, R108, 0x10, RZ ;  /* 0x000000106c6c7819 */ /* 0x000fe200000006ff */
[----:B------:R-:W-:Y:S01]  /*6d60*/  FADD.FTZ R40, R40, R107 ;  /* 0x0000006b28287221 */ /* 0x000fe20000010000 */
[----:B------:R-:W-:Y:S01]  /*6d70*/  FFMA.FTZ R42, R107, R2, R42 ;  /* 0x000000026b2a7223 */ /* 0x000fe2000001002a */
[----:B------:R-:W-:Y:S01]  /*6d80*/  FADD.FTZ R44, R9, R44 ;  /* 0x0000002c092c7221 */ /* 0x000fe20000010000 */
[----:B------:R-:W-:Y:S01]  /*6d90*/  FFMA.FTZ R23, R102, R9, R23 ;  /* 0x0000000966177223 */ /* 0x000fe20000010017 */
[----:B------:R-:W-:Y:S01]  /*6da0*/  FADD.FTZ R106, R106, -UR16 ;  /* 0x800000106a6a7e21 */ /* 0x000fe20008010000 */
[----:B------:R-:W-:Y:S01]  /*6db0*/  SHF.L.U32 R31, R31, 0x10, RZ ;  /* 0x000000101f1f7819 */ /* 0x000fe200000006ff */
[----:B------:R-:W-:Y:S01]  /*6dc0*/  FMUL.FTZ R107, R97, R107 ;  /* 0x0000006b616b7220 */ /* 0x000fe20000410000 */
[----:B------:R-:W-:Y:S01]  /*6dd0*/  FMUL.FTZ R9, R14, R108 ;  /* 0x0000006c0e097220 */ /* 0x000fe20000410000 */
[----:B------:R-:W-:Y:S01]  /*6de0*/  FMUL.FTZ R106, R106, UR17 ;  /* 0x000000116a6a7c20 */ /* 0x000fe20008410000 */
[----:B------:R-:W-:Y:S01]  /*6df0*/  SHF.L.U32 R111, R111, 0x10, RZ ;  /* 0x000000106f6f7819 */ /* 0x000fe200000006ff */
[----:B------:R-:W-:Y:S01]  /*6e00*/  FADD.FTZ R44, R44, R107 ;  /* 0x0000006b2c2c7221 */ /* 0x000fe20000010000 */
[----:B------:R-:W-:Y:S01]  /*6e10*/  FFMA.FTZ R23, R2, R107, R23 ;  /* 0x0000006b02177223 */ /* 0x000fe20000010017 */
[----:B------:R-:W-:Y:S01]  /*6e20*/  FADD.FTZ R31, R31, -UR16 ;  /* 0x800000101f1f7e21 */ /* 0x000fe20008010000 */
[----:B------:R-:W-:-:S02]  /*6e30*/  SHF.L.U32 R33, R33, 0x10, RZ ;  /* 0x0000001021217819 */ /* 0x000fc400000006ff */
[----:B------:R-:W-:Y:S01]  /*6e40*/  SHF.L.U32 R110, R110, 0x10, RZ ;  /* 0x000000106e6e7819 */ /* 0x000fe200000006ff */
[----:B------:R-:W-:Y:S01]  /*6e50*/  FADD.FTZ R44, R9, R44 ;  /* 0x0000002c092c7221 */ /* 0x000fe20000010000 */
[----:B------:R-:W-:Y:S01]  /*6e60*/  FFMA.FTZ R23, R106, R9, R23 ;  /* 0x000000096a177223 */ /* 0x000fe20000010017 */
[----:B------:R-:W-:Y:S01]  /*6e70*/  FMUL.FTZ R2, R31, UR17 ;  /* 0x000000111f027c20 */ /* 0x000fe20008410000 */
[----:B------:R-:W-:Y:S01]  /*6e80*/  FMUL.FTZ R9, R97, R111 ;  /* 0x0000006f61097220 */ /* 0x000fe20000410000 */
        /* <DEDUP_REMOVED lines=51> */
[----:B------:R-:W-:Y:S01]  /*71c0*/  SHF.L.U32 R15, R15, 0x10, RZ ;  /* 0x000000100f0f7819 */ /* 0x000fe200000006ff */
[----:B------:R-:W-:Y:S01]  /*71d0*/  FADD.FTZ R40, R40, R11 ;  /* 0x0000000b28287221 */ /* 0x000fe20000010000 */
[----:B------:R-:W-:Y:S01]  /*71e0*/  FFMA.FTZ R42, R11, R0, R42 ;  /* 0x000000000b2a7223 */ /* 0x000fe2000001002a */
[----:B------:R-:W-:Y:S01]  /*71f0*/  FADD.FTZ R44, R44, R9 ;  /* 0x000000092c2c7221 */ /* 0x000fe20000010000 */
[----:B------:R-:W-:Y:S01]  /*7200*/  FFMA.FTZ R23, R0, R9, R23 ;  /* 0x0000000900177223 */ /* 0x000fe20000010017 */
[----:B------:R-:W-:Y:S01]  /*7210*/  SHF.L.U32 R16, R16, 0x10, RZ ;  /* 0x0000001010107819 */ /* 0x000fe200000006ff */
[----:B------:R-:W-:Y:S01]  /*7220*/  FMUL.FTZ R18, R18, UR17 ;  /* 0x0000001112127c20 */ /* 0x000fe20008410000 */
[----:B------:R-:W-:Y:S01]  /*7230*/  FMUL.FTZ R8, R8, UR17 ;  /* 0x0000001108087c20 */ /* 0x000fe20008410000 */
[----:B------:R-:W-:Y:S01]  /*7240*/  FMUL.FTZ R9, R14, R12 ;  /* 0x0000000c0e097220 */ /* 0x000fe20000410000 */
[----:B------:R-:W-:Y:S01]  /*7250*/  FADD.FTZ R40, R40, R15 ;  /* 0x0000000f28287221 */ /* 0x000fe20000010000 */
[----:B------:R-:W-:Y:S01]  /*7260*/  FFMA.FTZ R42, R15, R18, R42 ;  /* 0x000000120f2a7223 */ /* 0x000fe2000001002a */
[----:B------:R-:W-:Y:S01]  /*7270*/  SHF.L.U32 R0, R13, 0x10, RZ ;  /* 0x000000100d007819 */ /* 0x000fe200000006ff */
[----:B------:R-:W-:Y:S01]  /*7280*/  FMUL.FTZ R15, R97, R15 ;  /* 0x0000000f610f7220 */ /* 0x000fe20000410000 */
[----:B------:R-:W-:Y:S01]  /*7290*/  FADD.FTZ R44, R9, R44 ;  /* 0x0000002c092c7221 */ /* 0x000fe20000010000 */
[----:B------:R-:W-:Y:S01]  /*72a0*/  FFMA.FTZ R23, R8, R9, R23 ;  /* 0x0000000908177223 */ /* 0x000fe20000010017 */
[----:B------:R-:W-:Y:S01]  /*72b0*/  FADD.FTZ R16, R16, -UR16 ;  /* 0x8000001010107e21 */ /* 0x000fe20008010000 */
[----:B------:R-:W-:Y:S01]  /*72c0*/  SHF.L.U32 R26, R26, 0x10, RZ ;  /* 0x000000101a1a7819 */ /* 0x000fe200000006ff */
[----:B------:R-:W-:Y:S01]  /*72d0*/  FADD.FTZ R90, R90, R96 ;  /* 0x000000605a5a7221 */ /* 0x000fe20000010000 */
[----:B------:R-:W-:Y:S01]  /*72e0*/  FFMA.FTZ R105, R96, R94, R105 ;  /* 0x0000005e60697223 */ /* 0x000fe20000010069 */
[----:B------:R-:W-:Y:S01]  /*72f0*/  FADD.FTZ R44, R44, R15 ;  /* 0x0000000f2c2c7221 */ /* 0x000fe20000010000 */
[----:B------:R-:W-:Y:S01]  /*7300*/  FFMA.FTZ R23, R18, R15, R23 ;  /* 0x0000000f12177223 */ /* 0x000fe20000010017 */
[----:B------:R-:W-:Y:S01]  /*7310*/  FMUL.FTZ R16, R16, UR17 ;  /* 0x0000001110107c20 */ /* 0x000fe20008410000 */
[----:B------:R-:W-:Y:S01]  /*7320*/  FMUL.FTZ R9, R14, R0 ;  /* 0x000000000e097220 */ /* 0x000fe20000410000 */
[----:B------:R-:W-:Y:S01]  /*7330*/  FADD.FTZ R90, R90, R100 ;  /* 0x000000645a5a7221 */ /* 0x000fe20000010000 */
[----:B------:R-:W-:Y:S01]  /*7340*/  FFMA.FTZ R105, R100, R98, R105 ;  /* 0x0000006264697223 */ /* 0x000fe20000010069 */
[----:B------:R-:W-:Y:S01]  /*7350*/  FADD.FTZ R26, R26, -UR16 ;  /* 0x800000101a1a7e21 */ /* 0x000fe20008010000 */
[----:B------:R-:W-:Y:S01]  /*7360*/  FADD.FTZ R44, R9, R44 ;  /* 0x0000002c092c7221 */ /* 0x000fe20000010000 */
[----:B------:R-:W-:Y:S01]  /*7370*/  FFMA.FTZ R23, R16, R9, R23 ;  /* 0x0000000910177223 */ /* 0x000fe20000010017 */
[----:B------:R-:W-:Y:S01]  /*7380*/  SHF.L.U32 R9, R22, 0x10, RZ ;  /* 0x0000001016097819 */ /* 0x000fe200000006ff */
[----:B------:R-:W-:Y:S01]  /*7390*/  FADD.FTZ R90, R90, R104 ;  /* 0x000000685a5a7221 */ /* 0x000fe20000010000 */
[----:B------:R-:W-:Y:S01]  /*73a0*/  FFMA.FTZ R105, R104, R102, R105 ;  /* 0x0000006668697223 */ /* 0x000fe20000010069 */
        /* <DEDUP_REMOVED lines=52> */
[----:B------:R-:W-:Y:S01]  /*76f0*/  FMUL.FTZ R9, R14, R32 ;  /* 0x000000200e097220 */ /* 0x000fe20000410000 */
[----:B------:R-:W-:Y:S01]  /*7700*/  FMUL.FTZ R70, R70, UR17 ;  /* 0x0000001146467c20 */ /* 0x000fe20008410000 */
[----:B------:R-:W-:Y:S01]  /*7710*/  SHF.L.U32 R13, R34, 0x10, RZ ;  /* 0x00000010220d7819 */ /* 0x000fe200000006ff */
[----:B------:R-:W-:Y:S01]  /*7720*/  FADD.FTZ R90, R90, R20 ;  /* 0x000000145a5a7221 */ /* 0x000fe20000010000 */
[----:B------:R-:W-:Y:S01]  /*7730*/  SHF.L.U32 R3, R3, 0x10, RZ ;  /* 0x0000001003037819 */ /* 0x000fe200000006ff */
[----:B------:R-:W-:Y:S01]  /*7740*/  FFMA.FTZ R105, R20, R24, R105 ;  /* 0x0000001814697223 */ /* 0x000fe20000010069 */
[----:B------:R-:W-:Y:S01]  /*7750*/  FADD.FTZ R77, R77, -UR16 ;  /* 0x800000104d4d7e21 */ /* 0x000fe20008010000 */
[----:B------:R-:W-:Y:S01]  /*7760*/  FADD.FTZ R44, R9, R44 ;  /* 0x0000002c092c7221 */ /* 0x000fe20000010000 */
[----:B------:R-:W-:Y:S01]  /*7770*/  FFMA.FTZ R23, R70, R9, R23 ;  /* 0x0000000946177223 */ /* 0x000fe20000010017 */
[----:B--2---:R-:W-:Y:S01]  /*7780*/  SHF.L.U32 R2, R117, 0x10, RZ ;  /* 0x0000001075027819 */ /* 0x004fe200000006ff */
[----:B------:R-:W-:Y:S01]  /*7790*/  FMUL.FTZ R9, R97, R13 ;  /* 0x0000000d61097220 */ /* 0x000fe20000410000 */
[----:B------:R-:W-:Y:S01]  /*77a0*/  FADD.FTZ R90, R90, R28 ;  /* 0x0000001c5a5a7221 */ /* 0x000fe20000010000 */
[----:B------:R-:W-:Y:S01]  /*77b0*/  FFMA.FTZ R105, R28, R46, R105 ;  /* 0x0000002e1c697223 */ /* 0x000fe20000010069 */
[----:B------:R-:W-:Y:S01]  /*77c0*/  FMUL.FTZ R16, R77, UR17 ;  /* 0x000000114d107c20 */ /* 0x000fe20008410000 */
[----:B------:R-:W-:Y:S01]  /*77d0*/  FADD.FTZ R3, R3, -UR16 ;  /* 0x8000001003037e21 */ /* 0x000fe20008010000 */
[----:B------:R-:W-:Y:S01]  /*77e0*/  FADD.FTZ R40, R40, R11 ;  /* 0x0000000b28287221 */ /* 0x000fe20000010000 */
[----:B------:R-:W-:Y:S01]  /*77f0*/  FFMA.FTZ R42, R11, R0, R42 ;  /* 0x000000000b2a7223 */ /* 0x000fe2000001002a */
        /* <DEDUP_REMOVED lines=13> */
.L_x_380:
[----:B------:R-:W2:Y:S04]  /*78d0*/  LDL.LU R40, [R1+0x148] ;  /* 0x0001480001287983 */ /* 0x000ea80000300800 */
[----:B------:R-:W3:Y:S04]  /*78e0*/  LDL.LU R101, [R1+0x150] ;  /* 0x0001500001657983 */ /* 0x000ee80000300800 */
[----:B------:R-:W4:Y:S04]  /*78f0*/  LDL.LU R105, [R1+0x14c] ;  /* 0x00014c0001697983 */ /* 0x000f280000300800 */
[----:B------:R-:W4:Y:S04]  /*7900*/  LDL.LU R109, [R1+0x154] ;  /* 0x00015400016d7983 */ /* 0x000f280000300800 */
[----:B-----5:R0:W-:Y:S04]  /*7910*/  STL [R1+0x198], R5 ;  /* 0x0001980501007387 */ /* 0x0201e80000100800 */
[----:B------:R1:W-:Y:S04]  /*7920*/  STL [R1+0x19c], R6 ;  /* 0x00019c0601007387 */ /* 0x0003e80000100800 */
[----:B------:R1:W-:Y:S04]  /*7930*/  STL [R1+0x1a0], R7 ;  /* 0x0001a00701007387 */ /* 0x0003e80000100800 */
[----:B0-----:R-:W4:Y:S04]  /*7940*/  LDL.LU R5, [R1+0x15c] ;  /* 0x00015c0001057983 */ /* 0x001f280000300800 */
[----:B-1----:R-:W4:Y:S04]  /*7950*/  LDL.LU R6, [R1+0x160] ;  /* 0x0001600001067983 */ /* 0x002f280000300800 */
[----:B------:R-:W4:Y:S01]  /*7960*/  LDL.LU R7, [R1+0x164] ;  /* 0x0001640001077983 */ /* 0x000f220000300800 */
[----:B------:R-:W-:-:S03]  /*7970*/  SHF.L.U32 R113, R125, 0x10, RZ ;  /* 0x000000107d717819 */ /* 0x000fc600000006ff */
[----:B------:R0:W-:Y:S02]  /*7980*/  STL [R1+0x194], R4 ;  /* 0x0001940401007387 */ /* 0x0001e40000100800 */
[----:B------:R-:W-:-:S04]  /*7990*/  FADD.FTZ R113, R113, -UR16 ;  /* 0x8000001071717e21 */ /* 0x000fc80008010000 */
[----:B------:R-:W-:-:S04]  /*79a0*/  FMUL.FTZ R113, R113, UR17 ;  /* 0x0000001171717c20 */ /* 0x000fc80008410000 */
[----:B------:R-:W-:Y:S01]  /*79b0*/  FFMA.FTZ R118, R97, R113, R82 ;  /* 0x0000007161767223 */ /* 0x000fe20000010052 */
[----:B0-----:R-:W4:Y:S01]  /*79c0*/  LDL.LU R4, [R1+0x16c] ;  /* 0x00016c0001047983 */ /* 0x001f220000300800 */
[----:B--2---:R-:W-:Y:S02]  /*79d0*/  SHF.L.U32 R40, R40, 0x10, RZ ;  /* 0x0000001028287819 */ /* 0x004fe400000006ff */
[----:B---3--:R-:W-:-:S03]  /*79e0*/  SHF.L.U32 R101, R101, 0x10, RZ ;  /* 0x0000001065657819 */ /* 0x008fc600000006ff */
[----:B------:R-:W-:Y:S01]  /*79f0*/  FADD.FTZ R40, R40, -UR16 ;  /* 0x8000001028287e21 */ /* 0x000fe20008010000 */
[----:B----4-:R-:W-:-:S03]  /*7a00*/  SHF.L.U32 R105, R105, 0x10, RZ ;  /* 0x0000001069697819 */ /* 0x010fc600000006ff */
[----:B------:R-:W-:-:S04]  /*7a10*/  FMUL.FTZ R40, R40, UR17 ;  /* 0x0000001128287c20 */ /* 0x000fc80008410000 */
[----:B------:R-:W-:-:S04]  /*7a20*/  FFMA.FTZ R90, R97, R40, R82 ;  /* 0x00000028615a7223 */ /* 0x000fc80000010052 */
[----:B------:R-:W-:-:S06]  /*7a30*/  FMUL.FTZ R86, R90, -1.4426950216293334961 ;  /* 0xbfb8aa3b5a567820 */ /* 0x000fcc0000410000 */
[----:B------:R-:W0:Y:S02]  /*7a40*/  MUFU.EX2 R86, R86 ;  /* 0x0000005600567308 */ /* 0x000e240000000800 */
[----:B0-----:R-:W-:-:S06]  /*7a50*/  FADD.FTZ R86, R86, 1 ;  /* 0x3f80000056567421 */ /* 0x001fcc0000010000 */
[----:B------:R-:W0:Y:S01]  /*7a60*/  MUFU.RCP R86, R86 ;  /* 0x0000005600567308 */ /* 0x000e220000001000 */
        /* <DEDUP_REMOVED lines=11> */
[----:B------:R-:W-:-:S05]  /*7b20*/  SHF.L.U32 R109, R109, 0x10, RZ ;  /* 0x000000106d6d7819 */ /* 0x000fca00000006ff */
[----:B0-----:R-:W-:Y:S01]  /*7b30*/  FMUL.FTZ R109, R109, R105 ;  /* 0x000000696d6d7220 */ /* 0x001fe20000410000 */
[----:B------:R-:W-:-:S04]  /*7b40*/  FADD.FTZ R105, -R105, 1 ;  /* 0x3f80000069697421 */ /* 0x000fc80000010100 */
[----:B------:R-:W-:-:S04]  /*7b50*/  FFMA.FTZ R101, R101, R105, 1 ;  /* 0x3f80000065657423 */ /* 0x000fc80000010069 */
[----:B------:R-:W-:Y:S01]  /*7b60*/  FMUL.FTZ R101, R109, R101 ;  /* 0x000000656d657220 */ /* 0x000fe20000410000 */
[----:B------:R-:W-:-:S03]  /*7b70*/  FMUL.FTZ R109, R97, R90 ;  /* 0x0000005a616d7220 */ /* 0x000fc60000410000 */
[----:B------:R-:W-:Y:S01]  /*7b80*/  FMUL.FTZ R117, R14, R101 ;  /* 0x000000650e757220 */ /* 0x000fe20000410000 */
[----:B------:R-:W-:Y:S01]  /*7b90*/  FFMA.FTZ R105, R40, R109, RZ ;  /* 0x0000006d28697223 */ /* 0x000fe200000100ff */
[----:B------:R-:W-:-:S03]  /*7ba0*/  FADD.FTZ R109, RZ, R109 ;  /* 0x0000006dff6d7221 */ /* 0x000fc60000010000 */
[----:B------:R-:W-:Y:S01]  /*7bb0*/  FFMA.FTZ R105, R86, R117, R105 ;  /* 0x0000007556697223 */ /* 0x000fe20000010069 */
[----:B------:R-:W-:Y:S01]  /*7bc0*/  FADD.FTZ R109, R117, R109 ;  /* 0x0000006d756d7221 */ /* 0x000fe20000010000 */
[----:B------:R-:W-:-:S06]  /*7bd0*/  FMUL.FTZ R117, R118, -1.4426950216293334961 ;  /* 0xbfb8aa3b76757820 */ /* 0x000fcc0000410000 */
[----:B------:R-:W0:Y:S02]  /*7be0*/  MUFU.EX2 R117, R117 ;  /* 0x0000007500757308 */ /* 0x000e240000000800 */
[----:B0-----:R-:W-:-:S06]  /*7bf0*/  FADD.FTZ R117, R117, 1 ;  /* 0x3f80000075757421 */ /* 0x001fcc0000010000 */
[----:B------:R-:W0:Y:S01]  /*7c00*/  MUFU.RCP R117, R117 ;  /* 0x0000007500757308 */ /* 0x000e220000001000 */
[----:B------:R-:W-:-:S05]  /*7c10*/  SHF.L.U32 R125, R5, 0x10, RZ ;  /* 0x00000010057d7819 */ /* 0x000fca00000006ff */
[----:B0-----:R-:W-:Y:S01]  /*7c20*/  FMUL.FTZ R125, R125, R117 ;  /* 0x000000757d7d7220 */ /* 0x001fe20000410000 */
[----:B------:R-:W-:-:S04]  /*7c30*/  FADD.FTZ R117, -R117, 1 ;  /* 0x3f80000075757421 */ /* 0x000fc80000010100 */
[----:B------:R-:W-:Y:S01]  /*7c40*/  FFMA.FTZ R117, R118, R117, 1 ;  /* 0x3f80000076757423 */ /* 0x000fe20000010075 */
[----:B------:R-:W-:Y:S02]  /*7c50*/  SHF.L.U32 R118, R6, 0x10, RZ ;  /* 0x0000001006767819 */ /* 0x000fe400000006ff */
[----:B------:R-:W2:Y:S03]  /*7c60*/  LDL.LU R6, [R1+0x168] ;  /* 0x0001680001067983 */ /* 0x000ea60000300800 */
[----:B------:R-:W-:Y:S01]  /*7c70*/  FADD.FTZ R118, R118, -UR16 ;  /* 0x8000001076767e21 */ /* 0x000fe20008010000 */
[----:B------:R-:W-:Y:S01]  /*7c80*/  FMUL.FTZ R117, R125, R117 ;  /* 0x000000757d757220 */ /* 0x000fe20000410000 */
[----:B------:R-:W-:Y:S02]  /*7c90*/  FFMA.FTZ R40, R40, R90, RZ ;  /* 0x0000005a28287223 */ /* 0x000fe400000100ff */
[----:B------:R-:W-:Y:S01]  /*7ca0*/  FMUL.FTZ R118, R118, UR17 ;  /* 0x0000001176767c20 */ /* 0x000fe20008410000 */
[----:B------:R-:W-:Y:S01]  /*7cb0*/  FADD.FTZ R90, RZ, R90 ;  /* 0x0000005aff5a7221 */ /* 0x000fe20000010000 */
[----:B------:R-:W-:-:S02]  /*7cc0*/  FFMA.FTZ R125, R113, R117, R40 ;  /* 0x00000075717d7223 */ /* 0x000fc40000010028 */
[----:B------:R-:W-:Y:S01]  /*7cd0*/  FFMA.FTZ R40, R14, R118, R39 ;  /* 0x000000760e287223 */ /* 0x000fe20000010027 */
[----:B------:R-:W-:-:S03]  /*7ce0*/  FADD.FTZ R5, R90, R117 ;  /* 0x000000755a057221 */ /* 0x000fc60000010000 */
[----:B------:R-:W-:-:S06]  /*7cf0*/  FMUL.FTZ R90, R40, -1.4426950216293334961 ;  /* 0xbfb8aa3b285a7820 */ /* 0x000fcc0000410000 */
[----:B------:R-:W0:Y:S02]  /*7d00*/  MUFU.EX2 R90, R90 ;  /* 0x0000005a005a7308 */ /* 0x000e240000000800 */
[----:B0-----:R-:W-:-:S06]  /*7d10*/  FADD.FTZ R90, R90, 1 ;  /* 0x3f8000005a5a7421 */ /* 0x001fcc0000010000 */
[----:B------:R-:W0:Y:S01]  /*7d20*/  MUFU.RCP R90, R90 ;  /* 0x0000005a005a7308 */ /* 0x000e220000001000 */
[----:B------:R-:W-:-:S04]  /*7d30*/  FMUL.FTZ R117, R97, R117 ;  /* 0x0000007561757220 */ /* 0x000fc80000410000 */
[----:B------:R-:W-:Y:S01]  /*7d40*/  FFMA.FTZ R105, R113, R117, R105 ;  /* 0x0000007571697223 */ /* 0x000fe20000010069 */
[----:B------:R-:W-:Y:S01]  /*7d50*/  SHF.L.U32 R113, R7, 0x10, RZ ;  /* 0x0000001007717819 */ /* 0x000fe200000006ff */
[----:B------:R1:W-:Y:S04]  /*7d60*/  STL [R1+0x13c], R5 ;  /* 0x00013c0501007387 */ /* 0x0003e80000100800 */
[----:B------:R-:W3:Y:S04]  /*7d70*/  LDL.LU R7, [R1+0x170] ;  /* 0x0001700001077983 */ /* 0x000ee80000300800 */
[----:B-1----:R-:W4:Y:S01]  /*7d80*/  LDL.LU R5, [R1+0x174] ;  /* 0x0001740001057983 */ /* 0x002f220000300800 */
[----:B0-----:R-:W-:Y:S01]  /*7d90*/  FMUL.FTZ R113, R113, R90 ;  /* 0x0000005a71717220 */ /* 0x001fe20000410000 */
[----:B------:R-:W-:-:S04]  /*7da0*/  FADD.FTZ R90, -R90, 1 ;  /* 0x3f8000005a5a7421 */ /* 0x000fc80000010100 */
[----:B------:R-:W-:Y:S02]  /*7db0*/  FFMA.FTZ R90, R40, R90, 1 ;  /* 0x3f800000285a7423 */ /* 0x000fe4000001005a */
[----:B------:R-:W3:Y:S01]  /*7dc0*/  LDL.LU R40, [R1+0x158] ;  /* 0x0001580001287983 */ /* 0x000ee20000300800 */
[----:B------:R-:W-:Y:S01]  /*7dd0*/  FADD.FTZ R109, R109, R117 ;  /* 0x000000756d6d7221 */ /* 0x000fe20000010000 */
[----:B------:R-:W-:Y:S01]  /*7de0*/  FFMA.FTZ R86, R86, R101, RZ ;  /* 0x0000006556567223 */ /* 0x000fe200000100ff */
[----:B------:R-:W-:Y:S01]  /*7df0*/  FMUL.FTZ R90, R113, R90 ;  /* 0x0000005a715a7220 */ /* 0x000fe20000410000 */
[----:B------:R-:W-:Y:S01]  /*7e00*/  FADD.FTZ R101, RZ, R101 ;  /* 0x00000065ff657221 */ /* 0x000fe20000010000 */
[----:B------:R-:W4:Y:S04]  /*7e10*/  LDL.LU R117, [R1+0x17c] ;  /* 0x00017c0001757983 */ /* 0x000f280000300800 */
[----:B------:R0:W-:Y:S01]  /*7e20*/  STL [R1+0x138], R109 ;  /* 0x0001386d01007387 */ /* 0x0001e20000100800 */
[----:B------:R-:W-:-:S03]  /*7e30*/  FFMA.FTZ R86, R118, R90, R86 ;  /* 0x0000005a76567223 */ /* 0x000fc60000010056 */
[----:B------:R-:W4:Y:S01]  /*7e40*/  LDL.LU R113, [R1+0x184] ;  /* 0x0001840001717983 */ /* 0x000f220000300800 */
[----:B0-----:R-:W-:Y:S01]  /*7e50*/  FADD.FTZ R109, R101, R90 ;  /* 0x0000005a656d7221 */ /* 0x001fe20000010000 */
[----:B------:R-:W-:-:S04]  /*7e60*/  FMUL.FTZ R101, R14, R90 ;  /* 0x0000005a0e657220 */ /* 0x000fc80000410000 */
[----:B------:R-:W-:Y:S01]  /*7e70*/  FFMA.FTZ R90, R118, R101, R105 ;  /* 0x00000065765a7223 */ /* 0x000fe20000010069 */
[----:B------:R-:W-:Y:S04]  /*7e80*/  STL [R1+0x128], R101 ;  /* 0x0001286501007387 */ /* 0x000fe80000100800 */
[----:B------:R-:W-:Y:S04]  /*7e90*/  STL [R1+0x130], R86 ;  /* 0x0001305601007387 */ /* 0x000fe80000100800 */
[----:B------:R0:W-:Y:S02]  /*7ea0*/  STL [R1+0x12c], R90 ;  /* 0x00012c5a01007387 */ /* 0x0001e40000100800 */
[----:B0-----:R-:W-:-:S02]  /*7eb0*/  SHF.L.U32 R90, R4, 0x10, RZ ;  /* 0x00000010045a7819 */ /* 0x001fc400000006ff */
[----:B--2---:R-:W-:Y:S02]  /*7ec0*/  SHF.L.U32 R101, R6, 0x10, RZ ;  /* 0x0000001006657819 */ /* 0x004fe400000006ff */
[----:B------:R-:W2:Y:S01]  /*7ed0*/  LDL.LU R6, [R1+0x178] ;  /* 0x0001780001067983 */ /* 0x000ea20000300800 */
[----:B---3--:R-:W-:-:S05]  /*7ee0*/  SHF.L.U32 R40, R40, 0x10, RZ ;  /* 0x0000001028287819 */ /* 0x008fca00000006ff */
[----:B------:R-:W-:-:S04]  /*7ef0*/  FADD.FTZ R40, R40, -UR16 ;  /* 0x8000001028287e21 */ /* 0x000fc80008010000 */
[----:B------:R-:W-:-:S04]  /*7f00*/  FMUL.FTZ R40, R40, UR17 ;  /* 0x0000001128287c20 */ /* 0x000fc80008410000 */
[----:B------:R-:W-:Y:S01]  /*7f10*/  FFMA.FTZ R86, R97, R40, R82 ;  /* 0x0000002861567223 */ /* 0x000fe20000010052 */
[----:B------:R0:W-:Y:S03]  /*7f20*/  STL [R1+0x124], R40 ;  /* 0x0001242801007387 */ /* 0x0001e60000100800 */
[----:B0-----:R-:W-:-:S06]  /*7f30*/  FMUL.FTZ R40, R86, -1.4426950216293334961 ;  /* 0xbfb8aa3b56287820 */ /* 0x001fcc0000410000 */
[----:B------:R-:W0:Y:S02]  /*7f40*/  MUFU.EX2 R40, R40 ;  /* 0x0000002800287308 */ /* 0x000e240000000800 */
[----:B0-----:R-:W-:-:S06]  /*7f50*/  FADD.FTZ R40, R40, 1 ;  /* 0x3f80000028287421 */ /* 0x001fcc0000010000 */
[----:B------:R-:W0:Y:S01]  /*7f60*/  MUFU.RCP R40, R40 ;  /* 0x0000002800287308 */ /* 0x000e220000001000 */
[----:B------:R-:W-:-:S04]  /*7f70*/  FADD.FTZ R101, R101, -UR16 ;  /* 0x8000001065657e21 */ /* 0x000fc80008010000 */
[----:B------:R-:W-:Y:S01]  /*7f80*/  FMUL.FTZ R4, R101, UR17 ;  /* 0x0000001165047c20 */ /* 0x000fe20008410000 */
[----:B0-----:R-:W-:Y:S01]  /*7f90*/  FMUL.FTZ R90, R90, R40 ;  /* 0x000000285a5a7220 */ /* 0x001fe20000410000 */
[----:B------:R-:W-:-:S04]  /*7fa0*/  FADD.FTZ R40, -R40, 1 ;  /* 0x3f80000028287421 */ /* 0x000fc80000010100 */
[----:B------:R-:W-:Y:S01]  /*7fb0*/  FFMA.FTZ R40, R86, R40, 1 ;  /* 0x3f80000056287423 */ /* 0x000fe20000010028 */
[----:B------:R0:W-:Y:S03]  /*7fc0*/  STL [R1+0x120], R4 ;  /* 0x0001200401007387 */ /* 0x0001e60000100800 */
[----:B------:R-:W-:Y:S01]  /*7fd0*/  FMUL.FTZ R40, R90, R40 ;  /* 0x000000285a287220 */ /* 0x000fe20000410000 */
[----:B------:R-:W-:-:S04]  /*7fe0*/  FFMA.FTZ R90, R14, R4, R39 ;  /* 0x000000040e5a7223 */ /* 0x000fc80000010027 */
[----:B------:R-:W-:Y:S01]  /*7ff0*/  FMUL.FTZ R86, R90, -1.4426950216293334961 ;  /* 0xbfb8aa3b5a567820 */ /* 0x000fe20000410000 */
[----:B0-----:R-:W3:Y:S05]  /*8000*/  LDL.LU R4, [R1+0x180] ;  /* 0x0001800001047983 */ /* 0x001eea0000300800 */
[----:B------:R-:W0:Y:S02]  /*8010*/  MUFU.EX2 R86, R86 ;  /* 0x0000005600567308 */ /* 0x000e240000000800 */
[----:B0-----:R-:W-:-:S06]  /*8020*/  FADD.FTZ R86, R86, 1 ;  /* 0x3f80000056567421 */ /* 0x001fcc0000010000 */
[----:B------:R-:W0:Y:S01]  /*8030*/  MUFU.RCP R86, R86 ;  /* 0x0000005600567308 */ /* 0x000e220000001000 */
[----:B----4-:R-:W-:Y:S02]  /*8040*/  SHF.L.U32 R101, R5, 0x10, RZ ;  /* 0x0000001005657819 */ /* 0x010fe400000006ff */
[----:B------:R-:W-:Y:S02]  /*8050*/  SHF.L.U32 R105, R7, 0x10, RZ ;  /* 0x0000001007697819 */ /* 0x000fe400000006ff */
[----:B------:R-:W4:Y:S03]  /*8060*/  LDL.LU R7, [R1+0x188] ;  /* 0x0001880001077983 */ /* 0x000f260000300800 */
        /* <DEDUP_REMOVED lines=14> */
[----:B------:R-:W-:-:S05]  /*8150*/  SHF.L.U32 R105, R117, 0x10, RZ ;  /* 0x0000001075697819 */ /* 0x000fca00000006ff */
[----:B0-----:R-:W-:Y:S01]  /*8160*/  FMUL.FTZ R105, R105, R86 ;  /* 0x0000005669697220 */ /* 0x001fe20000410000 */
[----:B------:R-:W-:-:S04]  /*8170*/  FADD.FTZ R86, -R86, 1 ;  /* 0x3f80000056567421 */ /* 0x000fc80000010100 */
[----:B------:R-:W-:Y:S01]  /*8180*/  FFMA.FTZ R86, R101, R86, 1 ;  /* 0x3f80000065567423 */ /* 0x000fe20000010056 */
[----:B--2---:R-:W-:-:S05]  /*8190*/  SHF.L.U32 R109, R6, 0x10, RZ ;  /* 0x00000010066d7819 */ /* 0x004fca00000006ff */
[----:B------:R-:W-:-:S04]  /*81a0*/  FADD.FTZ R109, R109, -UR16 ;  /* 0x800000106d6d7e21 */ /* 0x000fc80008010000 */
[----:B------:R-:W-:-:S04]  /*81b0*/  FMUL.FTZ R6, R109, UR17 ;  /* 0x000000116d067c20 */ /* 0x000fc80008410000 */
[----:B------:R-:W-:Y:S01]  /*81c0*/  FFMA.FTZ R101, R14, R6, R39 ;  /* 0x000000060e657223 */ /* 0x000fe20000010027 */
[----:B------:R0:W-:Y:S04]  /*81d0*/  STL [R1+0x118], R6 ;  /* 0x0001180601007387 */ /* 0x0001e80000100800 */
[----:B0-----:R-:W2:Y:S01]  /*81e0*/  LDL.LU R6, [R1+0x190] ;  /* 0x0001900001067983 */ /* 0x001ea20000300800 */
[----:B------:R-:W-:Y:S01]  /*81f0*/  FMUL.FTZ R105, R105, R86 ;  /* 0x0000005669697220 */ /* 0x000fe20000410000 */
        /* <DEDUP_REMOVED lines=9> */
[----:B---3--:R-:W-:-:S05]  /*8290*/  SHF.L.U32 R113, R4, 0x10, RZ ;  /* 0x0000001004717819 */ /* 0x008fca00000006ff */
[----:B------:R-:W-:-:S04]  /*82a0*/  FADD.FTZ R113, R113, -UR16 ;  /* 0x8000001071717e21 */ /* 0x000fc80008010000 */
[----:B------:R-:W-:-:S04]  /*82b0*/  FMUL.FTZ R4, R113, UR17 ;  /* 0x0000001171047c20 */ /* 0x000fc80008410000 */
[----:B------:R-:W-:-:S04]  /*82c0*/  FFMA.FTZ R109, R97, R4, R82 ;  /* 0x00000004616d7223 */ /* 0x000fc80000010052 */
[----:B------:R-:W-:-:S06]  /*82d0*/  FMUL.FTZ R101, R109, -1.4426950216293334961 ;  /* 0xbfb8aa3b6d657820 */ /* 0x000fcc0000410000 */
[----:B------:R-:W0:Y:S02]  /*82e0*/  MUFU.EX2 R101, R101 ;  /* 0x0000006500657308 */ /* 0x000e240000000800 */
[----:B0-----:R-:W-:-:S06]  /*82f0*/  FADD.FTZ R101, R101, 1 ;  /* 0x3f80000065657421 */ /* 0x001fcc0000010000 */
[----:B------:R-:W0:Y:S01]  /*8300*/  MUFU.RCP R101, R101 ;  /* 0x0000006500657308 */ /* 0x000e220000001000 */
[----:B----4-:R-:W-:-:S05]  /*8310*/  SHF.L.U32 R117, R7, 0x10, RZ ;  /* 0x0000001007757819 */ /* 0x010fca00000006ff */
[----:B------:R-:W-:Y:S01]  /*8320*/  FADD.FTZ R117, R117, -UR16 ;  /* 0x8000001075757e21 */ /* 0x000fe20008010000 */
[----:B------:R-:W-:-:S05]  /*8330*/  SHF.L.U32 R113, R5, 0x10, RZ ;  /* 0x0000001005717819 */ /* 0x000fca00000006ff */
        /* <DEDUP_REMOVED lines=14> */
[----:B------:R-:W-:Y:S01]  /*8420*/  FADD.FTZ R120, R120, -UR16 ;  /* 0x8000001078787e21 */ /* 0x000fe20008010000 */
[----:B--2---:R-:W-:-:S05]  /*8430*/  SHF.L.U32 R117, R6, 0x10, RZ ;  /* 0x0000001006757819 */ /* 0x004fca00000006ff */
        /* <DEDUP_REMOVED lines=10> */
[----:B------:R-:W-:-:S04]  /*84e0*/  FMUL.FTZ R5, R120, UR17 ;  /* 0x0000001178057c20 */ /* 0x000fc80008410000 */
[----:B------:R-:W-:Y:S01]  /*84f0*/  FFMA.FTZ R118, R14, R5, R39 ;  /* 0x000000050e767223 */ /* 0x000fe20000010027 */
[----:B0-----:R-:W-:Y:S01]  /*8500*/  FMUL.FTZ R121, R121, R113 ;  /* 0x0000007179797220 */ /* 0x001fe20000410000 */
[----:B------:R-:W-:-:S04]  /*8510*/  FADD.FTZ R113, -R113, 1 ;  /* 0x3f80000071717421 */ /* 0x000fc80000010100 */
[----:B------:R-:W-:Y:S01]  /*8520*/  FFMA.FTZ R113, R117, R113, 1 ;  /* 0x3f80000075717423 */ /* 0x000fe20000010071 */
[----:B------:R-:W-:-:S06]  /*8530*/  FMUL.FTZ R117, R118, -1.4426950216293334961 ;  /* 0xbfb8aa3b76757820 */ /* 0x000fcc0000410000 */
[----:B------:R-:W0:Y:S02]  /*8540*/  MUFU.EX2 R117, R117 ;  /* 0x0000007500757308 */ /* 0x000e240000000800 */
[----:B0-----:R-:W-:-:S06]  /*8550*/  FADD.FTZ R117, R117, 1 ;  /* 0x3f80000075757421 */ /* 0x001fcc0000010000 */
[----:B------:R-:W0:Y:S01]  /*8560*/  MUFU.RCP R117, R117 ;  /* 0x0000007500757308 */ /* 0x000e220000001000 */
[----:B------:R-:W-:Y:S02]  /*8570*/  SHF.L.U32 R42, R42, 0x10, RZ ;  /* 0x000000102a2a7819 */ /* 0x000fe400000006ff */
[----:B------:R-:W-:-:S03]  /*8580*/  SHF.L.U32 R122, R122, 0x10, RZ ;  /* 0x000000107a7a7819 */ /* 0x000fc600000006ff */
[----:B------:R-:W-:Y:S01]  /*8590*/  FADD.FTZ R42, R42, -UR16 ;  /* 0x800000102a2a7e21 */ /* 0x000fe20008010000 */
[----:B------:R1:W-:Y:S01]  /*85a0*/  STL [R1+0x114], R4 ;  /* 0x0001140401007387 */ /* 0x0003e20000100800 */
[----:B0-----:R-:W-:Y:S01]  /*85b0*/  FMUL.FTZ R122, R122, R117 ;  /* 0x000000757a7a7220 */ /* 0x001fe20000410000 */
[----:B------:R-:W-:Y:S01]  /*85c0*/  FADD.FTZ R117, -R117, 1 ;  /* 0x3f80000075757421 */ /* 0x000fe20000010100 */
[----:B-1----:R-:W-:-:S03]  /*85d0*/  FMUL.FTZ R4, R42, UR17 ;  /* 0x000000112a047c20 */ /* 0x002fc60008410000 */
[----:B------:R-:W-:Y:S01]  /*85e0*/  FFMA.FTZ R117, R118, R117, 1 ;  /* 0x3f80000076757423 */ /* 0x000fe20000010075 */
[----:B------:R-:W-:-:S03]  /*85f0*/  FFMA.FTZ R118, R97, R4, R82 ;  /* 0x0000000461767223 */ /* 0x000fc60000010052 */
[----:B------:R-:W-:Y:S01]  /*8600*/  FMUL.FTZ R42, R122, R117 ;  /* 0x000000757a2a7220 */ /* 0x000fe20000410000 */
[----:B------:R-:W-:Y:S01]  /*8610*/  FMUL.FTZ R117, R118, -1.4426950216293334961 ;  /* 0xbfb8aa3b76757820 */ /* 0x000fe20000410000 */
[----:B------:R-:W-:Y:S02]  /*8620*/  SHF.L.U32 R123, R123, 0x10, RZ ;  /* 0x000000107b7b7819 */ /* 0x000fe400000006ff */
[----:B------:R-:W-:Y:S02]  /*8630*/  SHF.L.U32 R43, R43, 0x10, RZ ;  /* 0x000000102b2b7819 */ /* 0x000fe400000006ff */
[----:B------:R-:W-:Y:S01]  /*8640*/  SHF.L.U32 R124, R124, 0x10, RZ ;  /* 0x000000107c7c7819 */ /* 0x000fe200000006ff */
[----:B------:R-:W0:Y:S01]  /*8650*/  MUFU.EX2 R117, R117 ;  /* 0x0000007500757308 */ /* 0x000e220000000800 */
[----:B------:R-:W-:Y:S02]  /*8660*/  SHF.L.U32 R47, R47, 0x10, RZ ;  /* 0x000000102f2f7819 */ /* 0x000fe400000006ff */
[----:B------:R-:W-:-:S02]  /*8670*/  SHF.L.U32 R48, R48, 0x10, RZ ;  /* 0x0000001030307819 */ /* 0x000fc400000006ff */
[----:B------:R-:W-:Y:S01]  /*8680*/  SHF.L.U32 R49, R49, 0x10, RZ ;  /* 0x0000001031317819 */ /* 0x000fe200000006ff */
[----:B------:R-:W-:Y:S01]  /*8690*/  FMUL.FTZ R113, R121, R113 ;  /* 0x0000007179717220 */ /* 0x000fe20000410000 */
[----:B------:R-:W-:Y:S02]  /*86a0*/  SHF.L.U32 R54, R54, 0x10, RZ ;  /* 0x0000001036367819 */ /* 0x000fe400000006ff */
[----:B------:R-:W-:Y:S02]  /*86b0*/  SHF.L.U32 R50, R50, 0x10, RZ ;  /* 0x0000001032327819 */ /* 0x000fe400000006ff */
[----:B------:R-:W-:Y:S02]  /*86c0*/  SHF.L.U32 R55, R55, 0x10, RZ ;  /* 0x0000001037377819 */ /* 0x000fe400000006ff */
[----:B------:R-:W-:Y:S01]  /*86d0*/  SHF.L.U32 R56, R56, 0x10, RZ ;  /* 0x0000001038387819 */ /* 0x000fe200000006ff */
[----:B0-----:R-:W-:Y:S01]  /*86e0*/  FADD.FTZ R117, R117, 1 ;  /* 0x3f80000075757421 */ /* 0x001fe20000010000 */
[----:B------:R-:W-:-:S02]  /*86f0*/  SHF.L.U32 R59, R59, 0x10, RZ ;  /* 0x000000103b3b7819 */ /* 0x000fc400000006ff */
[----:B------:R-:W-:Y:S02]  /*8700*/  SHF.L.U32 R57, R57, 0x10, RZ ;  /* 0x0000001039397819 */ /* 0x000fe400000006ff */
[----:B------:R-:W-:Y:S01]  /*8710*/  SHF.L.U32 R60, R60, 0x10, RZ ;  /* 0x000000103c3c7819 */ /* 0x000fe200000006ff */
[----:B------:R-:W0:Y:S01]  /*8720*/  MUFU.RCP R117, R117 ;  /* 0x0000007500757308 */ /* 0x000e220000001000 */
[----:B------:R-:W-:Y:S01]  /*8730*/  FADD.FTZ R43, R43, -UR16 ;  /* 0x800000102b2b7e21 */ /* 0x000fe20008010000 */
[----:B------:R-:W-:Y:S02]  /*8740*/  SHF.L.U32 R61, R61, 0x10, RZ ;  /* 0x000000103d3d7819 */ /* 0x000fe400000006ff */
[----:B------:R-:W-:Y:S02]  /*8750*/  SHF.L.U32 R64, R64, 0x10, RZ ;  /* 0x0000001040407819 */ /* 0x000fe400000006ff */
[----:B------:R-:W-:Y:S02]  /*8760*/  SHF.L.U32 R62, R62, 0x10, RZ ;  /* 0x000000103e3e7819 */ /* 0x000fe400000006ff */
[----:B------:R-:W-:-:S02]  /*8770*/  SHF.L.U32 R65, R65, 0x10, RZ ;  /* 0x0000001041417819 */ /* 0x000fc400000006ff */
[----:B------:R-:W-:Y:S02]  /*8780*/  SHF.L.U32 R66, R66, 0x10, RZ ;  /* 0x0000001042427819 */ /* 0x000fe400000006ff */
[----:B------:R-:W-:Y:S02]  /*8790*/  SHF.L.U32 R2, R2, 0x10, RZ ;  /* 0x0000001002027819 */ /* 0x000fe400000006ff */
[----:B------:R-:W-:Y:S02]  /*87a0*/  SHF.L.U32 R67, R67, 0x10, RZ ;  /* 0x0000001043437819 */ /* 0x000fe400000006ff */
[----:B------:R-:W-:Y:S02]  /*87b0*/  SHF.L.U32 R41, R41, 0x10, RZ ;  /* 0x0000001029297819 */ /* 0x000fe400000006ff */
[----:B------:R-:W-:Y:S01]  /*87c0*/  SHF.L.U32 R44, R44, 0x10, RZ ;  /* 0x000000102c2c7819 */ /* 0x000fe200000006ff */
[----:B0-----:R-:W-:Y:S01]  /*87d0*/  FMUL.FTZ R123, R123, R117 ;  /* 0x000000757b7b7220 */ /* 0x001fe20000410000 */
[----:B------:R-:W-:Y:S01]  /*87e0*/  FADD.FTZ R117, -R117, 1 ;  /* 0x3f80000075757421 */ /* 0x000fe20000010100 */
[----:B------:R-:W-:-:S02]  /*87f0*/  SHF.L.U32 R9, R9, 0x10, RZ ;  /* 0x0000001009097819 */ /* 0x000fc400000006ff */
[----:B------:R-:W-:Y:S01]  /*8800*/  SHF.L.U32 R45, R45, 0x10, RZ ;  /* 0x000000102d2d7819 */ /* 0x000fe200000006ff */
[----:B------:R-:W-:Y:S01]  /*8810*/  FFMA.FTZ R118, R118, R117, 1 ;  /* 0x3f80000076767423 */ /* 0x000fe20000010075 */
[----:B------:R-:W-:Y:S01]  /*8820*/  FMUL.FTZ R117, R43, UR17 ;  /* 0x000000112b757c20 */ /* 0x000fe20008410000 */
[----:B------:R-:W-:Y:S02]  /*8830*/  SHF.L.U32 R51, R51, 0x10, RZ ;  /* 0x0000001033337819 */ /* 0x000fe400000006ff */
[----:B------:R-:W-:Y:S01]  /*8840*/  SHF.L.U32 R52, R52, 0x10, RZ ;  /* 0x0000001034347819 */ /* 0x000fe200000006ff */
        /* <DEDUP_REMOVED lines=10> */
[----:B------:R-:W0:Y:S01]  /*88f0*/  MUFU.EX2 R118, R118 ;  /* 0x0000007600767308 */ /* 0x000e220000000800 */
[----:B------:R-:W-:Y:S01]  /*8900*/  FADD.FTZ R65, R65, -UR16 ;  /* 0x8000001041417e21 */ /* 0x000fe20008010000 */
[----:B------:R-:W-:Y:S01]  /*8910*/  FADD.FTZ R2, R2, -UR16 ;  /* 0x8000001002027e21 */ /* 0x000fe20008010000 */
[----:B------:R-:W-:Y:S01]  /*8920*/  FADD.FTZ R41, R41, -UR16 ;  /* 0x8000001029297e21 */ /* 0x000fe20008010000 */
[----:B------:R-:W-:Y:S01]  /*8930*/  FADD.FTZ R9, R9, -UR16 ;  /* 0x8000001009097e21 */ /* 0x000fe20008010000 */
[----:B------:R-:W-:Y:S01]  /*8940*/  FADD.FTZ R51, R51, -UR16 ;  /* 0x8000001033337e21 */ /* 0x000fe20008010000 */
[----:B------:R-:W-:Y:S01]  /*8950*/  SHF.L.U32 R11, R11, 0x10, RZ ;  /* 0x000000100b0b7819 */ /* 0x000fe200000006ff */
[----:B------:R-:W2:Y:S01]  /*8960*/  LDL.LU R123, [R1+0x124] ;  /* 0x00012400017b7983 */ /* 0x000ea20000300800 */
        /* <DEDUP_REMOVED lines=24> */
[----:B------:R-:W-:-:S02]  /*8af0*/  SHF.L.U32 R88, R88, 0x10, RZ ;  /* 0x0000001058587819 */ /* 0x000fc400000006ff */
[----:B------:R-:W-:Y:S01]  /*8b00*/  SHF.L.U32 R21, R21, 0x10, RZ ;  /* 0x0000001015157819 */ /* 0x000fe200000006ff */
[----:B------:R-:W-:Y:S01]  /*8b10*/  FFMA.FTZ R120, R97, R118, R82 ;  /* 0x0000007661787223 */ /* 0x000fe20000010052 */
[----:B------:R-:W-:Y:S01]  /*8b20*/  FMUL.FTZ R47, R124, R119 ;  /* 0x000000777c2f7220 */ /* 0x000fe20000410000 */
[----:B------:R-:W-:Y:S01]  /*8b30*/  FMUL.FTZ R54, R54, UR17 ;  /* 0x0000001136367c20 */ /* 0x000fe20008410000 */
[----:B------:R-:W-:Y:S01]  /*8b40*/  FMUL.FTZ R59, R59, UR17 ;  /* 0x000000113b3b7c20 */ /* 0x000fe20008410000 */
[----:B------:R-:W-:Y:S01]  /*8b50*/  FMUL.FTZ R119, R120, -1.4426950216293334961 ;  /* 0xbfb8aa3b78777820 */ /* 0x000fe20000410000 */
[----:B------:R-:W-:Y:S01]  /*8b60*/  FMUL.FTZ R64, R64, UR17 ;  /* 0x0000001140407c20 */ /* 0x000fe20008410000 */
        /* <DEDUP_REMOVED lines=10> */
[----:B------:R-:W-:Y:S01]  /*8c10*/  FADD.FTZ R87, R87, -UR16 ;  /* 0x8000001057577e21 */ /* 0x000fe20008010000 */
[----:B------:R-:W-:Y:S01]  /*8c20*/  SHF.L.U32 R89, R89, 0x10, RZ ;  /* 0x0000001059597819 */ /* 0x000fe200000006ff */
[----:B------:R-:W-:Y:S01]  /*8c30*/  FADD.FTZ R21, R21, -UR16 ;  /* 0x8000001015157e21 */ /* 0x000fe20008010000 */
[----:B------:R-:W-:-:S02]  /*8c40*/  SHF.L.U32 R91, R91, 0x10, RZ ;  /* 0x000000105b5b7819 */ /* 0x000fc400000006ff */
        /* <DEDUP_REMOVED lines=18> */
[----:B------:R-:W-:Y:S01]  /*8d70*/  FMUL.FTZ R49, R48, UR17 ;  /* 0x0000001130317c20 */ /* 0x000fe20008410000 */
[----:B------:R-:W-:Y:S02]  /*8d80*/  SHF.L.U32 R104, R104, 0x10, RZ ;  /* 0x0000001068687819 */ /* 0x000fe400000006ff */
[----:B------:R-:W-:Y:S01]  /*8d90*/  SHF.L.U32 R106, R106, 0x10, RZ ;  /* 0x000000106a6a7819 */ /* 0x000fe200000006ff */
[----:B------:R-:W-:Y:S01]  /*8da0*/  FFMA.FTZ R119, R120, R119, 1 ;  /* 0x3f80000078777423 */ /* 0x000fe20000010077 */
[----:B------:R-:W-:Y:S01]  /*8db0*/  FFMA.FTZ R120, R14, R49, R39 ;  /* 0x000000310e787223 */ /* 0x000fe20000010027 */
[----:B------:R-:W-:-:S02]  /*8dc0*/  SHF.L.U32 R107, R107, 0x10, RZ ;  /* 0x000000106b6b7819 */ /* 0x000fc400000006ff */
[----:B------:R-:W-:Y:S01]  /*8dd0*/  SHF.L.U32 R31, R31, 0x10, RZ ;  /* 0x000000101f1f7819 */ /* 0x000fe200000006ff */
        /* <DEDUP_REMOVED lines=8> */
[----:B------:R-:W-:Y:S02]  /*8e60*/  SHF.L.U32 R114, R114, 0x10, RZ ;  /* 0x0000001072727819 */ /* 0x000fe400000006ff */
        /* <DEDUP_REMOVED lines=23> */
[----:B------:R-:W-:Y:S01]  /*8fe0*/  FFMA.FTZ R120, R97, R54, R82 ;  /* 0x0000003661787223 */ /* 0x000fe20000010052 */
[----:B------:R-:W-:Y:S02]  /*8ff0*/  SHF.L.U32 R20, R20, 0x10, RZ ;  /* 0x0000001014147819 */ /* 0x000fe400000006ff */
[----:B------:R-:W-:Y:S01]  /*9000*/  SHF.L.U32 R46, R46, 0x10, RZ ;  /* 0x000000102e2e7819 */ /* 0x000fe200000006ff */
[----:B------:R-:W-:Y:S01]  /*9010*/  FMUL.FTZ R50, R50, R119 ;  /* 0x0000007732327220 */ /* 0x000fe20000410000 */
[----:B------:R-:W-:Y:S01]  /*9020*/  FMUL.FTZ R119, R120, -1.4426950216293334961 ;  /* 0xbfb8aa3b78777820 */ /* 0x000fe20000410000 */
[----:B------:R-:W-:Y:S02]  /*9030*/  SHF.L.U32 R30, R30, 0x10, RZ ;  /* 0x000000101e1e7819 */ /* 0x000fe400000006ff */
[----:B------:R-:W-:-:S02]  /*9040*/  SHF.L.U32 R71, R71, 0x10, RZ ;  /* 0x0000001047477819 */ /* 0x000fc400000006ff */
[----:B------:R-:W-:Y:S01]  /*9050*/  SHF.L.U32 R28, R28, 0x10, RZ ;  /* 0x000000101c1c7819 */ /* 0x000fe200000006ff */
[----:B------:R-:W0:Y:S01]  /*9060*/  MUFU.EX2 R119, R119 ;  /* 0x0000007700777308 */ /* 0x000e220000000800 */
[----:B------:R-:W-:Y:S02]  /*9070*/  SHF.L.U32 R76, R76, 0x10, RZ ;  /* 0x000000104c4c7819 */ /* 0x000fe400000006ff */
[----:B------:R-:W-:Y:S02]  /*9080*/  SHF.L.U32 R70, R70, 0x10, RZ ;  /* 0x0000001046467819 */ /* 0x000fe400000006ff */
[----:B------:R-:W-:Y:S02]  /*9090*/  SHF.L.U32 R77, R77, 0x10, RZ ;  /* 0x000000104d4d7819 */ /* 0x000fe400000006ff */
[----:B------:R-:W-:Y:S02]  /*90a0*/  SHF.L.U32 R32, R32, 0x10, RZ ;  /* 0x0000001020207819 */ /* 0x000fe400000006ff */
[----:B------:R-:W-:-:S02]  /*90b0*/  SHF.L.U32 R34, R34, 0x10, RZ ;  /* 0x0000001022227819 */ /* 0x000fc400000006ff */
[----:B------:R-:W-:Y:S01]  /*90c0*/  SHF.L.U32 R3, R3, 0x10, RZ ;  /* 0x0000001003037819 */ /* 0x000fe200000006ff */
[----:B------:R1:W-:Y:S01]  /*90d0*/  STL [R1+0x1ac], R90 ;  /* 0x0001ac5a01007387 */ /* 0x0003e20000100800 */
[----:B0-----:R-:W-:-:S03]  /*90e0*/  FADD.FTZ R119, R119, 1 ;  /* 0x3f80000077777421 */ /* 0x001fc60000010000 */
[----:B------:R0:W-:Y:S03]  /*90f0*/  STL [R1+0x1a8], R105 ;  /* 0x0001a86901007387 */ /* 0x0001e60000100800 */
[----:B------:R-:W3:Y:S01]  /*9100*/  MUFU.RCP R119, R119 ;  /* 0x0000007700777308 */ /* 0x000ee20000001000 */
[----:B------:R-:W-:Y:S01]  /*9110*/  FMUL.FTZ R72, R72, UR17 ;  /* 0x0000001148487c20 */ /* 0x000fe20008410000 */
[----:B------:R-:W-:Y:S01]  /*9120*/  FMUL.FTZ R78, R78, UR17 ;  /* 0x000000114e4e7c20 */ /* 0x000fe20008410000 */
[----:B------:R-:W-:Y:S01]  /*9130*/  FADD.FTZ R91, R91, -UR16 ;  /* 0x800000105b5b7e21 */ /* 0x000fe20008010000 */
        /* <DEDUP_REMOVED lines=14> */
[----:B---3--:R-:W-:Y:S01]  /*9220*/  FMUL.FTZ R121, R56, R119 ;  /* 0x0000007738797220 */ /* 0x008fe20000410000 */
[----:B------:R-:W-:Y:S01]  /*9230*/  FADD.FTZ R119, -R119, 1 ;  /* 0x3f80000077777421 */ /* 0x000fe20000010100 */
[----:B------:R-:W-:Y:S01]  /*9240*/  FMUL.FTZ R56, R55, UR17 ;  /* 0x0000001137387c20 */ /* 0x000fe20008410000 */
[----:B------:R-:W-:Y:S01]  /*9250*/  FADD.FTZ R0, R0, -UR16 ;  /* 0x8000001000007e21 */ /* 0x000fe20008010000 */
[----:B------:R-:W-:Y:S01]  /*9260*/  FADD.FTZ R8, R8, -UR16 ;  /* 0x8000001008087e21 */ /* 0x000fe20008010000 */
[----:B------:R-:W-:Y:S01]  /*9270*/  FFMA.FTZ R119, R120, R119, 1 ;  /* 0x3f80000078777423 */ /* 0x000fe20000010077 */
[----:B------:R-:W-:Y:S01]  /*9280*/  FFMA.FTZ R120, R14, R56, R39 ;  /* 0x000000380e787223 */ /* 0x000fe20000010027 */
[----:B------:R-:W-:Y:S01]  /*9290*/  FADD.FTZ R18, R18, -UR16 ;  /* 0x8000001012127e21 */ /* 0x000fe20008010000 */
[----:B------:R-:W-:Y:S01]  /*92a0*/  FADD.FTZ R16, R16, -UR16 ;  /* 0x8000001010107e21 */ /* 0x000fe20008010000 */
[----:B------:R-:W-:Y:S01]  /*92b0*/  FMUL.FTZ R55, R121, R119 ;  /* 0x0000007779377220 */ /* 0x000fe20000410000 */
[----:B------:R-:W-:Y:S01]  /*92c0*/  FMUL.FTZ R119, R120, -1.4426950216293334961 ;  /* 0xbfb8aa3b78777820 */ /* 0x000fe20000410000 */
[----:B------:R-:W-:Y:S01]  /*92d0*/  FADD.FTZ R26, R26, -UR16 ;  /* 0x800000101a1a7e21 */ /* 0x000fe20008010000 */
[----:B------:R-:W-:Y:S01]  /*92e0*/  FADD.FTZ R24, R24, -UR16 ;  /* 0x8000001018187e21 */ /* 0x000fe20008010000 */
[----:B------:R-:W-:Y:S01]  /*92f0*/  FADD.FTZ R58, R58, -UR16 ;  /* 0x800000103a3a7e21 */ /* 0x000fe20008010000 */
[----:B------:R-:W-:Y:S01]  /*9300*/  FADD.FTZ R46, R46, -UR16 ;  /* 0x800000102e2e7e21 */ /* 0x000fe20008010000 */
[----:B------:R-:W-:Y:S01]  /*9310*/  FADD.FTZ R71, R71, -UR16 ;  /* 0x8000001047477e21 */ /* 0x000fe20008010000 */
[----:B------:R-:W3:Y:S01]  /*9320*/  MUFU.EX2 R119, R119 ;  /* 0x0000007700777308 */ /* 0x000ee20000000800 */
[----:B------:R-:W-:Y:S01]  /*9330*/  FADD.FTZ R70, R70, -UR16 ;  /* 0x8000001046467e21 */ /* 0x000fe20008010000 */
[----:B------:R-:W-:Y:S01]  /*9340*/  FADD.FTZ R77, R77, -UR16 ;  /* 0x800000104d4d7e21 */ /* 0x000fe20008010000 */
[----:B------:R-:W-:Y:S01]  /*9350*/  FADD.FTZ R3, R3, -UR16 ;  /* 0x8000001003037e21 */ /* 0x000fe20008010000 */
[----:B-1----:R-:W4:Y:S04]  /*9360*/  LDL.LU R90, [R1+0x12c] ;  /* 0x00012c00015a7983 */ /* 0x002f280000300800 */
[----:B0-----:R-:W4:Y:S04]  /*9370*/  LDL.LU R105, [R1+0x120] ;  /* 0x0001200001697983 */ /* 0x001f280000300800 */
[----:B------:R-:W4:Y:S01]  /*9380*/  LDL.LU R122, [R1+0x130] ;  /* 0x00013000017a7983 */ /* 0x000f220000300800 */
[----:B---3--:R-:W-:-:S03]  /*9390*/  FADD.FTZ R119, R119, 1 ;  /* 0x3f80000077777421 */ /* 0x008fc60000010000 */
[----:B------:R0:W-:Y:S03]  /*93a0*/  STL [R1+0x1b0], R101 ;  /* 0x0001b06501007387 */ /* 0x0001e60000100800 */
        /* <DEDUP_REMOVED lines=8> */
[----:B------:R-:W-:Y:S01]  /*9430*/  FMUL.FTZ R77, R77, UR17 ;  /* 0x000000114d4d7c20 */ /* 0x000fe20008410000 */
[----:B0-----:R-:W3:Y:S04]  /*9440*/  LDL.LU R101, [R1+0x138] ;  /* 0x0001380001657983 */ /* 0x001ee80000300800 */
[----:B------:R-:W3:Y:S01]  /*9450*/  LDL.LU R124, [R1+0x128] ;  /* 0x00012800017c7983 */ /* 0x000ee20000300800 */
[----:B-1----:R-:W-:Y:S01]  /*9460*/  FMUL.FTZ R57, R57, R119 ;  /* 0x0000007739397220 */ /* 0x002fe20000410000 */
        /* <DEDUP_REMOVED lines=455> */
[-C--:B------:R-:W-:Y:S01]  /*b0e0*/  FFMA.FTZ R120, R123, R40.reuse, R125 ;  /* 0x000000287b787223 */ /* 0x080fe2000001007d */
[----:B------:R-:W-:Y:S02]  /*b0f0*/  FMUL.FTZ R125, R97, R40 ;  /* 0x00000028617d7220 */ /* 0x000fe40000410000 */
[----:B------:R-:W2:Y:S02]  /*b100*/  LDL.LU R40, [R1+0x134] ;  /* 0x0001340001287983 */ /* 0x000ea40000300800 */
[----:B----4-:R-:W-:-:S02]  /*b110*/  FFMA.FTZ R123, R123, R125, R90 ;  /* 0x0000007d7b7b7223 */ /* 0x010fc4000001005a */
[----:B------:R-:W2:Y:S04]  /*b120*/  LDL.LU R90, [R1+0x1ac] ;  /* 0x0001ac00015a7983 */ /* 0x000ea80000300800 */
[----:B------:R0:W-:Y:S04]  /*b130*/  STL [R1+0x1a4], R86 ;  /* 0x0001a45601007387 */ /* 0x0001e80000100800 */
[----:B0-----:R-:W4:Y:S01]  /*b140*/  LDL.LU R86, [R1+0x11c] ;  /* 0x00011c0001567983 */ /* 0x001f220000300800 */
[----:B--2---:R-:W-:Y:S01]  /*b150*/  FADD.FTZ R40, R40, R90 ;  /* 0x0000005a28287221 */ /* 0x004fe20000010000 */
[-C--:B------:R-:W-:Y:S01]  /*b160*/  FFMA.FTZ R122, R105, R90.reuse, R122 ;  /* 0x0000005a697a7223 */ /* 0x080fe2000001007a */
[----:B------:R-:W-:-:S04]  /*b170*/  FMUL.FTZ R90, R14, R90 ;  /* 0x0000005a0e5a7220 */ /* 0x000fc80000410000 */
[----:B------:R-:W-:Y:S02]  /*b180*/  FFMA.FTZ R123, R105, R90, R123 ;  /* 0x0000005a697b7223 */ /* 0x000fe4000001007b */
[----:B------:R-:W2:Y:S01]  /*b190*/  LDL.LU R105, [R1+0x1a8] ;  /* 0x0001a80001697983 */ /* 0x000ea20000300800 */
[----:B---3--:R-:W-:-:S03]  /*b1a0*/  FADD.FTZ R124, R124, R101 ;  /* 0x000000657c7c7221 */ /* 0x008fc60000010000 */
[----:B------:R-:W3:Y:S01]  /*b1b0*/  LDL.LU R101, [R1+0x1b0] ;  /* 0x0001b00001657983 */ /* 0x000ee20000300800 */
[----:B------:R-:W-:-:S03]  /*b1c0*/  FADD.FTZ R124, R124, R125 ;  /* 0x0000007d7c7c7221 */ /* 0x000fc60000010000 */
[----:B------:R-:W3:Y:S01]  /*b1d0*/  LDL.LU R125, [R1+0x114] ;  /* 0x00011400017d7983 */ /* 0x000ee20000300800 */
[----:B------:R-:W-:-:S03]  /*b1e0*/  FADD.FTZ R124, R90, R124 ;  /* 0x0000007c5a7c7221 */ /* 0x000fc60000010000 */
[----:B------:R-:W3:Y:S01]  /*b1f0*/  LDL.LU R90, [R1+0x118] ;  /* 0x00011800015a7983 */ /* 0x000ee20000300800 */
[----:B--2---:R-:W-:Y:S01]  /*b200*/  FADD.FTZ R121, R121, R105 ;  /* 0x0000006979797221 */ /* 0x004fe20000010000 */
[-C--:B----4-:R-:W-:Y:S01]  /*b210*/  FFMA.FTZ R120, R86, R105.reuse, R120 ;  /* 0x0000006956787223 */ /* 0x090fe20000010078 */
[----:B------:R-:W-:-:S04]  /*b220*/  FMUL.FTZ R105, R97, R105 ;  /* 0x0000006961697220 */ /* 0x000fc80000410000 */
[----:B------:R-:W-:Y:S02]  /*b230*/  FFMA.FTZ R123, R86, R105, R123 ;  /* 0x00000069567b7223 */ /* 0x000fe4000001007b */
[----:B------:R-:W2:Y:S01]  /*b240*/  LDL.LU R86, [R1+0x1a4] ;  /* 0x0001a40001567983 */ /* 0x000ea20000300800 */
[----:B------:R-:W-:Y:S01]  /*b250*/  FADD.FTZ R124, R124, R105 ;  /* 0x000000697c7c7221 */ /* 0x000fe20000010000 */
[----:B---3--:R-:W-:Y:S01]  /*b260*/  FFMA.FTZ R120, R125, R101, R120 ;  /* 0x000000657d787223 */ /* 0x008fe20000010078 */
[----:B------:R-:W-:-:S03]  /*b270*/  FADD.FTZ R121, R121, R101 ;  /* 0x0000006579797221 */ /* 0x000fc60000010000 */
[----:B------:R-:W-:Y:S01]  /*b280*/  FFMA.FTZ R120, R6, R113, R120 ;  /* 0x0000007106787223 */ /* 0x000fe20000010078 */
[----:B--2---:R-:W-:Y:S01]  /*b290*/  FADD.FTZ R40, R40, R86 ;  /* 0x0000005628287221 */ /* 0x004fe20000010000 */
[-C--:B------:R-:W-:Y:S01]  /*b2a0*/  FFMA.FTZ R122, R90, R86.reuse, R122 ;  /* 0x000000565a7a7223 */ /* 0x080fe2000001007a */
[----:B------:R-:W-:-:S04]  /*b2b0*/  FMUL.FTZ R86, R14, R86 ;  /* 0x000000560e567220 */ /* 0x000fc80000410000 */
[----:B------:R-:W-:Y:S01]  /*b2c0*/  FFMA.FTZ R123, R90, R86, R123 ;  /* 0x000000565a7b7223 */ /* 0x000fe2000001007b */
[----:B------:R-:W-:Y:S01]  /*b2d0*/  FMUL.FTZ R90, R97, R101 ;  /* 0x00000065615a7220 */ /* 0x000fe20000410000 */
[----:B------:R-:W-:Y:S01]  /*b2e0*/  FADD.FTZ R124, R86, R124 ;  /* 0x0000007c567c7221 */ /* 0x000fe20000010000 */
[----:B------:R-:W-:Y:S02]  /*b2f0*/  FMUL.FTZ R86, R14, R109 ;  /* 0x0000006d0e567220 */ /* 0x000fe40000410000 */
[----:B------:R-:W-:Y:S01]  /*b300*/  FFMA.FTZ R123, R125, R90, R123 ;  /* 0x0000005a7d7b7223 */ /* 0x000fe2000001007b */
[----:B------:R-:W-:Y:S01]  /*b310*/  FADD.FTZ R101, R124, R90 ;  /* 0x0000005a7c657221 */ /* 0x000fe20000010000 */
[----:B------:R-:W-:Y:S02]  /*b320*/  FMUL.FTZ R90, R97, R113 ;  /* 0x00000071615a7220 */ /* 0x000fe40000410000 */
[C---:B------:R-:W-:Y:S01]  /*b330*/  FFMA.FTZ R123, R7.reuse, R86, R123 ;  /* 0x00000056077b7223 */ /* 0x040fe2000001007b */
[----:B------:R-:W-:Y:S01]  /*b340*/  FFMA.FTZ R105, R7, R109, R122 ;  /* 0x0000006d07697223 */ /* 0x000fe2000001007a */
[----:B------:R-:W-:Y:S01]  /*b350*/  FADD.FTZ R109, R40, R109 ;  /* 0x0000006d286d7221 */ /* 0x000fe20000010000 */
[----:B------:R-:W-:Y:S01]  /*b360*/  FADD.FTZ R101, R86, R101 ;  /* 0x0000006556657221 */ /* 0x000fe20000010000 */
        /* <DEDUP_REMOVED lines=10> */
[----:B------:R0:W5:Y:S04]  /*b410*/  LDL.LU R7, [R1+0x1a0] ;  /* 0x0001a00001077983 */ /* 0x0001680000300800 */
[----:B------:R0:W5:Y:S04]  /*b420*/  LDL.LU R6, [R1+0x19c] ;  /* 0x00019c0001067983 */ /* 0x0001680000300800 */
[----:B------:R0:W5:Y:S04]  /*b430*/  LDL.LU R5, [R1+0x198] ;  /* 0x0001980001057983 */ /* 0x0001680000300800 */
[----:B------:R0:W5:Y:S01]  /*b440*/  LDL.LU R4, [R1+0x194] ;  /* 0x0001940001047983 */ /* 0x0001620000300800 */
[----:B------:R-:W-:Y:S01]  /*b450*/  FADD.FTZ R40, R40, R113 ;  /* 0x0000007128287221 */ /* 0x000fe20000010000 */
[----:B------:R-:W-:-:S03]  /*b460*/  FMUL.FTZ R120, R14, R47 ;  /* 0x0000002f0e787220 */ /* 0x000fc60000410000 */
[----:B------:R-:W-:Y:S01]  /*b470*/  FADD.FTZ R101, R40, R101 ;  /* 0x0000006528657221 */ /* 0x000fe20000010000 */
[----:B------:R-:W-:Y:S01]  /*b480*/  FFMA.FTZ R109, R117, R120, R109 ;  /* 0x00000078756d7223 */ /* 0x000fe2000001006d */
[----:B------:R-:W-:Y:S01]  /*b490*/  FMUL.FTZ R40, R97, R48 ;  /* 0x0000003061287220 */ /* 0x000fe20000410000 */
[----:B------:R-:W-:Y:S01]  /*b4a0*/  FFMA.FTZ R90, R117, R47, R90 ;  /* 0x0000002f755a7223 */ /* 0x000fe2000001005a */
[----:B------:R-:W-:Y:S01]  /*b4b0*/  FADD.FTZ R101, R120, R101 ;  /* 0x0000006578657221 */ /* 0x000fe20000010000 */
[----:B------:R-:W-:Y:S01]  /*b4c0*/  FADD.FTZ R47, R42, R47 ;  /* 0x0000002f2a2f7221 */ /* 0x000fe20000010000 */
[----:B------:R-:W-:Y:S01]  /*b4d0*/  FFMA.FTZ R109, R118, R40, R109 ;  /* 0x00000028766d7223 */ /* 0x000fe2000001006d */
[----:B------:R-:W-:Y:S01]  /*b4e0*/  FMUL.FTZ R42, R14, R50 ;  /* 0x000000320e2a7220 */ /* 0x000fe20000410000 */
[----:B------:R-:W-:Y:S01]  /*b4f0*/  FADD.FTZ R43, R86, R43 ;  /* 0x0000002b562b7221 */ /* 0x000fe20000010000 */
[----:B------:R-:W-:Y:S01]  /*b500*/  FADD.FTZ R101, R101, R40 ;  /* 0x0000002865657221 */ /* 0x000fe20000010000 */
[----:B------:R-:W-:Y:S01]  /*b510*/  FFMA.FTZ R105, R118, R48, R105 ;  /* 0x0000003076697223 */ /* 0x000fe20000010069 */
[----:B------:R-:W-:Y:S01]  /*b520*/  FFMA.FTZ R109, R49, R42, R109 ;  /* 0x0000002a316d7223 */ /* 0x000fe2000001006d */
[-C--:B------:R-:W-:Y:S01]  /*b530*/  FMUL.FTZ R86, R97, R55.reuse ;  /* 0x0000003761567220 */ /* 0x080fe20000410000 */
[----:B------:R-:W-:Y:S01]  /*b540*/  FADD.FTZ R48, R43, R48 ;  /* 0x000000302b307221 */ /* 0x000fe20000010000 */
[----:B------:R-:W-:Y:S01]  /*b550*/  FFMA.FTZ R43, R49, R50, R90 ;  /* 0x00000032312b7223 */ /* 0x000fe2000001005a */
[----:B------:R-:W-:Y:S01]  /*b560*/  FADD.FTZ R101, R42, R101 ;  /* 0x000000652a657221 */ /* 0x000fe20000010000 */
[----:B------:R-:W-:Y:S01]  /*b570*/  FADD.FTZ R50, R47, R50 ;  /* 0x000000322f327221 */ /* 0x000fe20000010000 */
[C---:B------:R-:W-:Y:S01]  /*b580*/  FFMA.FTZ R40, R54.reuse, R55, R105 ;  /* 0x0000003736287223 */ /* 0x040fe20000010069 */
[----:B------:R-:W-:Y:S01]  /*b590*/  FFMA.FTZ R54, R54, R86, R109 ;  /* 0x0000005636367223 */ /* 0x000fe2000001006d */
[----:B------:R-:W-:Y:S01]  /*b5a0*/  FMUL.FTZ R47, R14, R57 ;  /* 0x000000390e2f7220 */ /* 0x000fe20000410000 */
[----:B------:R-:W-:Y:S01]  /*b5b0*/  FADD.FTZ R86, R101, R86 ;  /* 0x0000005665567221 */ /* 0x000fe20000010000 */
[----:B------:R-:W-:-:S02]  /*b5c0*/  FMUL.FTZ R49, R97, R60 ;  /* 0x0000003c61317220 */ /* 0x000fc40000410000 */
[C---:B------:R-:W-:Y:S01]  /*b5d0*/  FFMA.FTZ R54, R56.reuse, R47, R54 ;  /* 0x0000002f38367223 */ /* 0x040fe20000010036 */
[----:B------:R-:W-:Y:S01]  /*b5e0*/  FFMA.FTZ R42, R56, R57, R43 ;  /* 0x00000039382a7223 */ /* 0x000fe2000001002b */
[----:B------:R-:W-:Y:S01]  /*b5f0*/  FADD.FTZ R86, R47, R86 ;  /* 0x000000562f567221 */ /* 0x000fe20000010000 */
[C---:B------:R-:W-:Y:S01]  /*b600*/  FFMA.FTZ R43, R59.reuse, R60, R40 ;  /* 0x0000003c3b2b7223 */ /* 0x040fe20000010028 */
[----:B------:R-:W-:Y:S01]  /*b610*/  FFMA.FTZ R59, R59, R49, R54 ;  /* 0x000000313b3b7223 */ /* 0x000fe20000010036 */
[-C--:B------:R-:W-:Y:S01]  /*b620*/  FMUL.FTZ R40, R14, R62.reuse ;  /* 0x0000003e0e287220 */ /* 0x080fe20000410000 */
[----:B------:R-:W-:Y:S01]  /*b630*/  FADD.FTZ R49, R86, R49 ;  /* 0x0000003156317221 */ /* 0x000fe20000010000 */
[----:B------:R-:W-:Y:S01]  /*b640*/  FFMA.FTZ R47, R61, R62, R42 ;  /* 0x0000003e3d2f7223 */ /* 0x000fe2000001002a */
[-C--:B------:R-:W-:Y:S01]  /*b650*/  FMUL.FTZ R42, R97, R65.reuse ;  /* 0x00000041612a7220 */ /* 0x080fe20000410000 */
[----:B------:R-:W-:Y:S01]  /*b660*/  FFMA.FTZ R59, R61, R40, R59 ;  /* 0x000000283d3b7223 */ /* 0x000fe2000001003b */
        /* <DEDUP_REMOVED lines=19> */
[----:B------:R-:W-:Y:S01]  /*b7a0*/  FADD.FTZ R60, R60, R41 ;  /* 0x000000293c3c7221 */ /* 0x000fe20000010000 */
[C---:B------:R-:W-:Y:S01]  /*b7b0*/  FFMA.FTZ R64, R44.reuse, R43, R64 ;  /* 0x0000002b2c407223 */ /* 0x040fe20000010040 */
[----:B------:R-:W-:Y:S01]  /*b7c0*/  FMUL.FTZ R41, R97, R51 ;  /* 0x0000003361297220 */ /* 0x000fe20000410000 */
[----:B------:R-:W-:Y:S01]  /*b7d0*/  FADD.FTZ R42, R43, R42 ;  /* 0x0000002a2b2a7221 */ /* 0x000fe20000010000 */
[----:B------:R-:W-:Y:S01]  /*b7e0*/  FFMA.FTZ R47, R44, R9, R47 ;  /* 0x000000092c2f7223 */ /* 0x000fe2000001002f */
[----:B------:R-:W-:Y:S01]  /*b7f0*/  FADD.FTZ R2, R2, R9 ;  /* 0x0000000902027221 */ /* 0x000fe20000010000 */
[----:B------:R-:W-:Y:S01]  /*b800*/  FFMA.FTZ R64, R45, R41, R64 ;  /* 0x000000292d407223 */ /* 0x000fe20000010040 */
[----:B------:R-:W-:Y:S01]  /*b810*/  FMUL.FTZ R9, R14, R11 ;  /* 0x0000000b0e097220 */ /* 0x000fe20000410000 */
[----:B------:R-:W-:Y:S01]  /*b820*/  FADD.FTZ R42, R42, R41 ;  /* 0x000000292a2a7221 */ /* 0x000fe20000010000 */
[----:B------:R-:W-:-:S02]  /*b830*/  FMUL.FTZ R41, R97, R63 ;  /* 0x0000003f61297220 */ /* 0x000fc40000410000 */
[C---:B------:R-:W-:Y:S01]  /*b840*/  FFMA.FTZ R64, R52.reuse, R9, R64 ;  /* 0x0000000934407223 */ /* 0x040fe20000010040 */
[----:B------:R-:W-:Y:S01]  /*b850*/  FADD.FTZ R42, R9, R42 ;  /* 0x0000002a092a7221 */ /* 0x000fe20000010000 */
[----:B------:R-:W-:Y:S01]  /*b860*/  FFMA.FTZ R40, R45, R51, R40 ;  /* 0x000000332d287223 */ /* 0x000fe20000010028 */
[----:B------:R-:W-:Y:S01]  /*b870*/  FFMA.FTZ R47, R52, R11, R47 ;  /* 0x0000000b342f7223 */ /* 0x000fe2000001002f */
[----:B------:R-:W-:Y:S01]  /*b880*/  FADD.FTZ R2, R2, R11 ;  /* 0x0000000b02027221 */ /* 0x000fe20000010000 */
[C---:B------:R-:W-:Y:S01]  /*b890*/  FFMA.FTZ R64, R53.reuse, R41, R64 ;  /* 0x0000002935407223 */ /* 0x040fe20000010040 */
[----:B------:R-:W-:Y:S01]  /*b8a0*/  FMUL.FTZ R11, R14, R69 ;  /* 0x000000450e0b7220 */ /* 0x000fe20000410000 */
        /* <DEDUP_REMOVED lines=9> */
[----:B------:R-:W-:-:S02]  /*b940*/  FMUL.FTZ R44, R97, R79 ;  /* 0x0000004f612c7220 */ /* 0x000fc40000410000 */
[----:B------:R-:W-:Y:S01]  /*b950*/  FFMA.FTZ R41, R74, R11, R72 ;  /* 0x0000000b4a297223 */ /* 0x000fe20000010048 */
[----:B------:R-:W-:Y:S01]  /*b960*/  FADD.FTZ R42, R11, R42 ;  /* 0x0000002a0b2a7221 */ /* 0x000fe20000010000 */
[----:B------:R-:W-:Y:S01]  /*b970*/  FFMA.FTZ R40, R78, R79, R9 ;  /* 0x0000004f4e287223 */ /* 0x000fe20000010009 */
[----:B------:R-:W-:Y:S01]  /*b980*/  FMUL.FTZ R9, R14, R17 ;  /* 0x000000110e097220 */ /* 0x000fe20000410000 */
[----:B------:R-:W-:Y:S01]  /*b990*/  FFMA.FTZ R78, R78, R44, R41 ;  /* 0x0000002c4e4e7223 */ /* 0x000fe20000010029 */
[----:B------:R-:W-:Y:S01]  /*b9a0*/  FADD.FTZ R42, R42, R44 ;  /* 0x0000002c2a2a7221 */ /* 0x000fe20000010000 */
[----:B------:R-:W-:Y:S02]  /*b9b0*/  FMUL.FTZ R11, R97, R83 ;  /* 0x00000053610b7220 */ /* 0x000fe40000410000 */
        /* <DEDUP_REMOVED lines=17> */
[C---:B------:R-:W-:Y:S01]  /*bad0*/  FFMA.FTZ R78, R89.reuse, R11, R78 ;  /* 0x0000000b594e7223 */ /* 0x040fe2000001004e */
        /* <DEDUP_REMOVED lines=90> */
[-C--:B------:R-:W-:Y:S01]  /*c080*/  FMUL.FTZ R36, R97, R8.reuse ;  /* 0x0000000861247220 */ /* 0x080fe20000410000 */
        /* <DEDUP_REMOVED lines=8> */
[-C--:B------:R-:W-:Y:S01]  /*c110*/  FMUL.FTZ R0, R97, R15.reuse ;  /* 0x0000000f61007220 */ /* 0x080fe20000410000 */
[----:B------:R-:W-:Y:S01]  /*c120*/  FADD.FTZ R36, R19, R36 ;  /* 0x0000002413247221 */ /* 0x000fe20000010000 */
[----:B------:R-:W-:-:S02]  /*c130*/  FFMA.FTZ R9, R18, R15, R9 ;  /* 0x0000000f12097223 */ /* 0x000fc40000010009 */
[----:B------:R-:W-:Y:S01]  /*c140*/  FFMA.FTZ R18, R18, R0, R17 ;  /* 0x0000000012127223 */ /* 0x000fe20000010011 */
[----:B------:R-:W-:Y:S01]  /*c150*/  FMUL.FTZ R17, R14, R13 ;  /* 0x0000000d0e117220 */ /* 0x000fe20000410000 */
[----:B------:R-:W-:Y:S01]  /*c160*/  FADD.FTZ R36, R36, R0 ;  /* 0x0000000024247221 */ /* 0x000fe20000010000 */
[-C--:B------:R-:W-:Y:S02]  /*c170*/  FMUL.FTZ R0, R97, R22.reuse ;  /* 0x0000001661007220 */ /* 0x080fe40000410000 */
        /* <DEDUP_REMOVED lines=18> */
[----:B------:R-:W-:Y:S01]  /*c2a0*/  FMUL.FTZ R19, R97, R70 ;  /* 0x0000004661137220 */ /* 0x000fe20000410000 */
[----:B------:R-:W-:Y:S01]  /*c2b0*/  FADD.FTZ R15, R8, R15 ;  /* 0x0000000f080f7221 */ /* 0x000fe20000010000 */
        /* <DEDUP_REMOVED lines=27> */
.L_x_381:
[----:B------:R-:W0:Y:S01]  /*c470*/  S2R R20, SR_LANEID ;  /* 0x0000000000147919 */ /* 0x000e220000000000 */
[----:B------:R-:W-:Y:S01]  /*c480*/  MOV R9, R0 ;  /* 0x0000000000097202 */ /* 0x000fe20000000f00 */
[----:B------:R-:W1:Y:S01]  /*c490*/  S2UR UR7, SR_CgaCtaId ;  /* 0x00000000000779c3 */ /* 0x000e620000008800 */
[----:B------:R-:W-:Y:S01]  /*c4a0*/  UMOV UR6, 0x400 ;  /* 0x0000040000067882 */ /* 0x000fe20000000000 */
[----:B------:R-:W2:Y:S01]  /*c4b0*/  SHFL.DOWN PT, R2, R11, 0x1, 0x1f ;  /* 0x08201f000b027f89 */ /* 0x000ea200000e0000 */
[----:B------:R-:W-:Y:S01]  /*c4c0*/  UIADD3 UR5, UPT, UPT, UR6, 0xa0, URZ ;  /* 0x000000a006057890 */ /* 0x000fe2000fffe0ff */
[----:B------:R-:W-:Y:S01]  /*c4d0*/  BSSY.RECONVERGENT B0, `(.L_x_382) ;  /* 0x000002b000007945 */ /* 0x000fe20003800200 */
[----:B------:R-:W3:Y:S01]  /*c4e0*/  LDCU UR9, c[0x0][0x374] ;  /* 0x00006e80ff0977ac */ /* 0x000ee20008000800 */
[----:B------:R-:W4:Y:S01]  /*c4f0*/  SHFL.DOWN PT, R0, R9, 0x1, 0x1f ;  /* 0x08201f0009007f89 */ /* 0x000f2200000e0000 */
[----:B------:R-:W-:Y:S01]  /*c500*/  MOV R15, UR13 ;  /* 0x0000000d000f7c02 */ /* 0x000fe20008000f00 */
[----:B------:R-:W0:Y:S01]  /*c510*/  LDCU UR12, c[0x0][0x370] ;  /* 0x00006e00ff0c77ac */ /* 0x000e220008000800 */
[----:B-1----:R-:W-:Y:S01]  /*c520*/  ULEA UR5, UR7, UR5, 0x18 ;  /* 0x0000000507057291 */ /* 0x002fe2000f8ec0ff */
[----:B0-----:R-:W-:-:S02]  /*c530*/  ISETP.GT.AND P0, PT, R20, 0x1e, PT ;  /* 0x0000001e1400780c */ /* 0x001fc40003f04270 */
[C---:B------:R-:W-:Y:S02]  /*c540*/  ISETP.GT.AND P2, PT, R20.reuse, 0xf, PT ;  /* 0x0000000f1400780c */ /* 0x040fe40003f44270 */
[----:B------:R-:W-:-:S09]  /*c550*/  ISETP.GT.AND P1, PT, R20, 0x17, PT ;  /* 0x000000171400780c */ /* 0x000fd20003f24270 */
[----:B--2---:R-:W-:Y:S01]  /*c560*/  @!P0 FADD.FTZ R11, R2, R11 ;  /* 0x0000000b020b8221 */ /* 0x004fe20000010000 */
        /* <DEDUP_REMOVED lines=9> */
[----:B------:R-:W2:Y:S08]  /*c600*/  SHFL.DOWN PT, R0, R9, 0x4, 0x1f ;  /* 0x08801f0009007f89 */ /* 0x000eb000000e0000 */
[----:B-1----:R-:W-:Y:S01]  /*c610*/  @!P0 FADD.FTZ R11, R11, R3 ;  /* 0x000000030b0b8221 */ /* 0x002fe20000010000 */
[----:B--2---:R-:W-:-:S04]  /*c620*/  @!P0 FADD.FTZ R9, R9, R0 ;  /* 0x0000000009098221 */ /* 0x004fc80000010000 */
[----:B------:R-:W1:Y:S01]  /*c630*/  SHFL.DOWN PT, R3, R11, 0x8, 0x1f ;  /* 0x09001f000b037f89 */ /* 0x000e6200000e0000 */
[C---:B0-----:R-:W-:Y:S02]  /*c640*/  ISETP.NE.AND P0, PT, R2.reuse, RZ, PT ;  /* 0x000000ff0200720c */ /* 0x041fe40003f05270 */
[C---:B------:R-:W-:Y:S01]  /*c650*/  ISETP.GT.U32.AND P3, PT, R2.reuse, 0x1f, PT ;  /* 0x0000001f0200780c */ /* 0x040fe20003f64070 */
[----:B------:R-:W0:Y:S01]  /*c660*/  SHFL.DOWN PT, R0, R9, 0x8, 0x1f ;  /* 0x09001f0009007f89 */ /* 0x000e2200000e0000 */
[----:B-1----:R-:W-:Y:S01]  /*c670*/  FADD.FTZ R12, R11, R3 ;  /* 0x000000030b0c7221 */ /* 0x002fe20000010000 */
[----:B------:R-:W-:Y:S01]  /*c680*/  LEA R3, R2, UR5, 0x4 ;  /* 0x0000000502037c11 */ /* 0x000fe2000f8e20ff */
[----:B0-----:R-:W-:-:S04]  /*c690*/  FADD.FTZ R10, R9, R0 ;  /* 0x00000000090a7221 */ /* 0x001fc80000010000 */
[----:B------:R0:W-:Y:S01]  /*c6a0*/  STS.128 [R3], R16 ;  /* 0x0000001003007388 */ /* 0x0001e20000000c00 */
        /* <DEDUP_REMOVED lines=13> */
.L_x_383:
[----:B------:R-:W-:Y:S05]  /*c780*/  BSYNC.RECONVERGENT B0 ;  /* 0x0000000000007941 */ /* 0x000fea0003800200 */
.L_x_382:
[----:B------:R-:W-:Y:S01]  /*c790*/  BAR.SYNC.DEFER_BLOCKING 0x0 ;  /* 0x0000000000007b1d */ /* 0x000fe20000010000 */
[----:B---3--:R-:W-:-:S05]  /*c7a0*/  LEA R0, R15, R2, 0x5 ;  /* 0x000000020f007211 */ /* 0x008fca00078e28ff */
[----:B------:R-:W-:Y:S04]  /*c7b0*/  BSSY.RECONVERGENT B0, `(.L_x_384) ;  /* 0x0000029000007945 */ /* 0x000fe80003800200 */
[----:B------:R-:W-:Y:S05]  /*c7c0*/  @P0 BRA `(.L_x_385) ;  /* 0x00000000009c0947 */ /* 0x000fea0003800000 */
[----:B------:R-:W-:-:S09]  /*c7d0*/  ULEA UR5, UR7, UR6, 0x18 ;  /* 0x0000000607057291 */ /* 0x000fd2000f8ec0ff */
[----:B-1----:R-:W2:Y:S04]  /*c7e0*/  LDS.64 R10, [UR5+0x18] ;  /* 0x00001805ff0a7984 */ /* 0x002ea80008000a00 */
[----:B------:R-:W1:Y:S04]  /*c7f0*/  LDS.128 R32, [UR5+0x20] ;  /* 0x00002005ff207984 */ /* 0x000e680008000c00 */
[----:B------:R-:W3:Y:S04]  /*c800*/  LDS.128 R40, [UR5+0x30] ;  /* 0x00003005ff287984 */ /* 0x000ee80008000c00 */
[----:B------:R-:W4:Y:S04]  /*c810*/  LDS.128 R28, [UR5+0x40] ;  /* 0x00004005ff1c7984 */ /* 0x000f280008000c00 */
[----:B------:R-:W4:Y:S04]  /*c820*/  LDS.128 R24, [UR5+0x50] ;  /* 0x00005005ff187984 */ /* 0x000f280008000c00 */
[----:B------:R-:W4:Y:S01]  /*c830*/  LDS.128 R20, [UR5+0x60] ;  /* 0x00006005ff147984 */ /* 0x000f220008000c00 */
[----:B--2---:R-:W-:Y:S01]  /*c840*/  FADD.FTZ R13, R8, R10 ;  /* 0x0000000a080d7221 */ /* 0x004fe20000010000 */
[----:B------:R-:W-:-:S02]  /*c850*/  FADD.FTZ R12, R9, R11 ;  /* 0x0000000b090c7221 */ /* 0x000fc40000010000 */
[----:B0-----:R-:W0:Y:S01]  /*c860*/  LDS.128 R8, [UR5+0x70] ;  /* 0x00007005ff087984 */ /* 0x001e220008000c00 */
[----:B-1----:R-:W-:Y:S01]  /*c870*/  FADD.FTZ R13, R13, R32 ;  /* 0x000000200d0d7221 */ /* 0x002fe20000010000 */
[----:B------:R-:W-:-:S03]  /*c880*/  FADD.FTZ R12, R12, R33 ;  /* 0x000000210c0c7221 */ /* 0x000fc60000010000 */
[----:B------:R-:W-:Y:S01]  /*c890*/  FADD.FTZ R13, R13, R34 ;  /* 0x000000220d0d7221 */ /* 0x000fe20000010000 */
[----:B------:R-:W-:Y:S02]  /*c8a0*/  FADD.FTZ R12, R12, R35 ;  /* 0x000000230c0c7221 */ /* 0x000fe40000010000 */
[----:B------:R-:W1:Y:S01]  /*c8b0*/  LDS.128 R32, [UR5+0x80] ;  /* 0x00008005ff207984 */ /* 0x000e620008000c00 */
[----:B---3--:R-:W-:Y:S01]  /*c8c0*/  FADD.FTZ R13, R13, R40 ;  /* 0x000000280d0d7221 */ /* 0x008fe20000010000 */
[----:B------:R-:W-:-:S03]  /*c8d0*/  FADD.FTZ R12, R12, R41 ;  /* 0x000000290c0c7221 */ /* 0x000fc60000010000 */
[----:B------:R-:W-:Y:S01]  /*c8e0*/  FADD.FTZ R13, R13, R42 ;  /* 0x0000002a0d0d7221 */ /* 0x000fe20000010000 */
[----:B------:R-:W-:-:S03]  /*c8f0*/  FADD.FTZ R12, R12, R43 ;  /* 0x0000002b0c0c7221 */ /* 0x000fc60000010000 */
        /* <DEDUP_REMOVED lines=20> */
.L_x_385:
[----:B------:R-:W-:Y:S05]  /*ca40*/  BSYNC.RECONVERGENT B0 ;  /* 0x0000000000007941 */ /* 0x000fea0003800200 */
.L_x_384:
[----:B------:R-:W-:Y:S06]  /*ca50*/  BAR.SYNC.DEFER_BLOCKING 0x0 ;  /* 0x0000000000007b1d */ /* 0x000fec0000010000 */
[----:B------:R-:W-:Y:S04]  /*ca60*/  BSSY.RECONVERGENT B0, `(.L_x_386) ;  /* 0x000004d000007945 */ /* 0x000fe80003800200 */
[----:B------:R-:W-:Y:S05]  /*ca70*/  @P3 BRA `(.L_x_387) ;  /* 0x00000004002c3947 */ /* 0x000fea0003800000 */
[----:B------:R-:W1:Y:S04]  /*ca80*/  LDS.128 R56, [R3+0x200] ;  /* 0x0002000003387984 */ /* 0x000e680000000c00 */
[----:B------:R-:W3:Y:S04]  /*ca90*/  LDS.128 R60, [R3+0x400] ;  /* 0x00040000033c7984 */ /* 0x000ee80000000c00 */
[----:B------:R-:W4:Y:S04]  /*caa0*/  LDS.128 R52, [R3+0x600] ;  /* 0x0006000003347984 */ /* 0x000f280000000c00 */
[----:B------:R-:W4:Y:S04]  /*cab0*/  LDS.128 R48, [R3+0x800] ;  /* 0x0008000003307984 */ /* 0x000f280000000c00 */
[----:B------:R-:W4:Y:S04]  /*cac0*/  LDS.128 R20, [R3+0xa00] ;  /* 0x000a000003147984 */ /* 0x000f280000000c00 */
[----:B------:R-:W4:Y:S04]  /*cad0*/  LDS.128 R44, [R3+0xc00] ;  /* 0x000c0000032c7984 */ /* 0x000f280000000c00 */
[----:B------:R-:W4:Y:S04]  /*cae0*/  LDS.128 R40, [R3+0xe00] ;  /* 0x000e000003287984 */ /* 0x000f280000000c00 */
[----:B------:R-:W4:Y:S04]  /*caf0*/  LDS.128 R32, [R3+0x1000] ;  /* 0x0010000003207984 */ /* 0x000f280000000c00 */
[----:B------:R-:W4:Y:S04]  /*cb00*/  LDS.128 R28, [R3+0x1200] ;  /* 0x00120000031c7984 */ /* 0x000f280000000c00 */
[----:B------:R-:W4:Y:S01]  /*cb10*/  LDS.128 R24, [R3+0x1400] ;  /* 0x0014000003187984 */ /* 0x000f220000000c00 */
[----:B-1----:R-:W-:Y:S01]  /*cb20*/  FADD.FTZ R11, R16, R56 ;  /* 0x00000038100b7221 */ /* 0x002fe20000010000 */
[----:B------:R-:W-:Y:S01]  /*cb30*/  FADD.FTZ R10, R17, R57 ;  /* 0x00000039110a7221 */ /* 0x000fe20000010000 */
[----:B--2---:R-:W-:Y:S01]  /*cb40*/  FADD.FTZ R13, R18, R58 ;  /* 0x0000003a120d7221 */ /* 0x004fe20000010000 */
[----:B------:R-:W-:Y:S01]  /*cb50*/  FADD.FTZ R12, R19, R59 ;  /* 0x0000003b130c7221 */ /* 0x000fe20000010000 */
[----:B---3--:R-:W-:Y:S01]  /*cb60*/  FADD.FTZ R11, R11, R60 ;  /* 0x0000003c0b0b7221 */ /* 0x008fe20000010000 */
[----:B0-----:R-:W0:Y:S01]  /*cb70*/  LDS.128 R16, [R3+0x1600] ;  /* 0x0016000003107984 */ /* 0x001e220000000c00 */
[----:B------:R-:W-:Y:S01]  /*cb80*/  FADD.FTZ R10, R10, R61 ;  /* 0x0000003d0a0a7221 */ /* 0x000fe20000010000 */
[----:B------:R-:W-:Y:S01]  /*cb90*/  FADD.FTZ R13, R13, R62 ;  /* 0x0000003e0d0d7221 */ /* 0x000fe20000010000 */
[----:B------:R-:W-:Y:S01]  /*cba0*/  FADD.FTZ R12, R12, R63 ;  /* 0x0000003f0c0c7221 */ /* 0x000fe20000010000 */
[----:B------:R-:W1:Y:S01]  /*cbb0*/  LDS.128 R56, [R3+0x1800] ;  /* 0x0018000003387984 */ /* 0x000e620000000c00 */
[----:B----4-:R-:W-:Y:S01]  /*cbc0*/  FADD.FTZ R11, R11, R52 ;  /* 0x000000340b0b7221 */ /* 0x010fe20000010000 */
[----:B------:R-:W-:Y:S01]  /*cbd0*/  FADD.FTZ R10, R10, R53 ;  /* 0x000000350a0a7221 */ /* 0x000fe20000010000 */
[----:B------:R-:W-:Y:S01]  /*cbe0*/  FADD.FTZ R13, R13, R54 ;  /* 0x000000360d0d7221 */ /* 0x000fe20000010000 */
[----:B------:R-:W2:Y:S01]  /*cbf0*/  LDS.128 R60, [R3+0x1a00] ;  /* 0x001a0000033c7984 */ /* 0x000ea20000000c00 */
[----:B------:R-:W-:Y:S01]  /*cc00*/  FADD.FTZ R12, R12, R55 ;  /* 0x000000370c0c7221 */ /* 0x000fe20000010000 */
        /* <DEDUP_REMOVED lines=49> */
[----:B------:R-:W-:-:S07]  /*cf20*/  FADD.FTZ R19, R12, R51 ;  /* 0x000000330c137221 */ /* 0x000fce0000010000 */
.L_x_387:
[----:B------:R-:W-:Y:S05]  /*cf30*/  BSYNC.RECONVERGENT B0 ;  /* 0x0000000000007941 */ /* 0x000fea0003800200 */
.L_x_386:
[----:B------:R-:W-:Y:S04]  /*cf40*/  BSSY.RECONVERGENT B0, `(.L_x_388) ;  /* 0x000001c000007945 */ /* 0x000fe80003800200 */
[----:B------:R-:W-:Y:S05]  /*cf50*/  @P3 BRA `(.L_x_389) ;  /* 0x0000000000683947 */ /* 0x000fea0003800000 */
[----:B------:R-:W2:Y:S08]  /*cf60*/  LDC.64 R26, c[0x0][0x3f8] ;  /* 0x0000fe00ff1a7b82 */ /* 0x000eb00000000a00 */
[----:B-1----:R-:W1:Y:S01]  /*cf70*/  LDC.64 R10, c[0x0][0x3d8] ;  /* 0x0000f600ff0a7b82 */ /* 0x002e620000000a00 */
[----:B--2---:R-:W-:Y:S01]  /*cf80*/  IMAD.WIDE.U32 R12, R26, 0x3, RZ ;  /* 0x000000031a0c7825 */ /* 0x004fe200078e00ff */
[----:B0-----:R-:W-:-:S02]  /*cf90*/  LEA R3, R27, R27, 0x1 ;  /* 0x0000001b1b037211 */ /* 0x001fc400078e08ff */
[----:B------:R-:W-:Y:S02]  /*cfa0*/  LEA.HI R25, P1, R27, R26, RZ, 0x1 ;  /* 0x0000001a1b197211 */ /* 0x000fe400078308ff */
[----:B------:R-:W-:Y:S02]  /*cfb0*/  IADD3 R13, PT, PT, R13, R3, RZ ;  /* 0x000000030d0d7210 */ /* 0x000fe40007ffe0ff */
[----:B------:R-:W-:Y:S01]  /*cfc0*/  SHF.L.U32 R15, R25, 0x1, RZ ;  /* 0x00000001190f7819 */ /* 0x000fe200000006ff */
[----:B-1----:R-:W-:Y:S01]  /*cfd0*/  IMAD.WIDE R10, R0, 0x4, R10 ;  /* 0x00000004000a7825 */ /* 0x002fe200078e020a */
        /* <DEDUP_REMOVED lines=18> */
.L_x_389:
[----:B------:R-:W-:Y:S05]  /*d100*/  BSYNC.RECONVERGENT B0 ;  /* 0x0000000000007941 */ /* 0x000fea0003800200 */
.L_x_388:
[----:B------:R-:W-:-:S09]  /*d110*/  UISETP.GE.U32.AND UP0, UPT, UR12, 0x2, UPT ;  /* 0x000000020c00788c */ /* 0x000fd2000bf06070 */
[----:B------:R-:W-:Y:S05]  /*d120*/  BRA.U !UP0, `(.L_x_390) ;  /* 0x0000000d08847547 */ /* 0x000fea000b800000 */
[----:B-1-3--:R-:W1:Y:S01]  /*d130*/  LDC.64 R10, c[0x0][0x3d0] ;  /* 0x0000f400ff0a7b82 */ /* 0x00ae620000000a00 */
[----:B------:R-:W-:Y:S01]  /*d140*/  ULOP3.LUT UR5, UR4, 0x1, URZ, 0xc0, !UPT ;  /* 0x0000000104057892 */ /* 0x000fe2000f8ec0ff */
[----:B------:R-:W-:Y:S03]  /*d150*/  BSSY.RECONVERGENT B0, `(.L_x_391) ;  /* 0x0000022000007945 */ /* 0x000fe60003800200 */
[----:B------:R-:W-:-:S03]  /*d160*/  UIMAD UR6, UR5, UR9, URZ ;  /* 0x00000009050672a4 */ /* 0x000fc6000f8e02ff */
[----:B------:R-:W3:Y:S01]  /*d170*/  S2UR UR14, SR_CTAID.Y ;  /* 0x00000000000e79c3 */ /* 0x000ee20000002600 */
[----:B------:R-:W-:-:S04]  /*d180*/  UIMAD UR5, UR6, UR12, URZ ;  /* 0x0000000c060572a4 */ /* 0x000fc8000f8e02ff */
[----:B------:R-:W-:-:S06]  /*d190*/  USHF.L.U32 UR5, UR5, 0x1, URZ ;  /* 0x0000000105057899 */ /* 0x000fcc00080006ff */
[----:B0-----:R-:W-:-:S05]  /*d1a0*/  MOV R3, UR5 ;  /* 0x0000000500037c02 */ /* 0x001fca0008000f00 */
[----:B-1----:R-:W-:Y:S01]  /*d1b0*/  IMAD.WIDE R10, R3, 0x4, R10 ;  /* 0x00000004030a7825 */ /* 0x002fe200078e020a */
[----:B---3--:R-:W-:Y:S06]  /*d1c0*/  @P0 BRA `(.L_x_392) ;  /* 0x0000000000680947 */ /* 0x008fec0003800000 */
[----:B--2---:R-:W0:Y:S01]  /*d1d0*/  LDC.64 R12, c[0x0][0x3c8] ;  /* 0x0000f200ff0c7b82 */ /* 0x004e220000000a00 */
        /* <DEDUP_REMOVED lines=20> */
.L_x_393:
[----:B------:R-:W2:Y:S04]  /*d320*/  LDG.E.STRONG.GPU R0, desc[UR10][R16.64] ;  /* 0x0000000a10007981 */ /* 0x000ea8000c1ef900 */
[----:B--2---:R-:W-:Y:S04]  /*d330*/  CCTL.IVALL ;  /* 0x00000000ff00798f */ /* 0x004fe80002000000 */
[----:B------:R0:W-:Y:S01]  /*d340*/  STL [R1], R0 ;  /* 0x0000000001007387 */ /* 0x0001e20000100800 */
[----:B------:R-:W-:-:S13]  /*d350*/  ISETP.NE.AND P0, PT, R0, UR5, PT ;  /* 0x0000000500007c0c */ /* 0x000fda000bf05270 */
[----:B0-----:R-:W-:Y:S05]  /*d360*/  @P0 BRA `(.L_x_393) ;  /* 0xfffffffc00ec0947 */ /* 0x001fea000383ffff */
.L_x_392:
[----:B------:R-:W-:Y:S05]  /*d370*/  BSYNC.RECONVERGENT B0 ;  /* 0x0000000000007941 */ /* 0x000fea0003800200 */
.L_x_391:
        /* <DEDUP_REMOVED lines=15> */
.L_x_395:
[----:B------:R-:W-:Y:S02]  /*d470*/  ISETP.NE.AND P1, PT, RZ, UR24, PT ;  /* 0x00000018ff007c0c */ /* 0x000fe4000bf25270 */
[----:B--2---:R-:W-:Y:S02]  /*d480*/  MOV R13, UR6 ;  /* 0x00000006000d7c02 */ /* 0x004fe40008000f00 */
[----:B------:R-:W-:-:S13]  /*d490*/  ISETP.NE.OR P1, PT, R2, RZ, !P1 ;  /* 0x000000ff0200720c */ /* 0x000fda0004f25670 */
[----:B------:R-:W-:-:S06]  /*d4a0*/  @!P1 IMAD.WIDE.U32 R12, R13, 0x8, R10 ;  /* 0x000000080d0c9825 */ /* 0x000fcc00078e000a */
[----:B------:R-:W2:Y:S01]  /*d4b0*/  @!P1 LDG.E.64 R12, desc[UR10][R12.64] ;  /* 0x0000000a0c0c9981 */ /* 0x000ea2000c1e1b00 */
[----:B------:R-:W-:Y:S01]  /*d4c0*/  UIADD3 UR26, UPT, UPT, UR5, 0x1, URZ ;  /* 0x00000001051a7890 */ /* 0x000fe2000fffe0ff */
[----:B------:R-:W-:Y:S01]  /*d4d0*/  MOV R17, UR19 ;  /* 0x0000001300117c02 */ /* 0x000fe20008000f00 */
[----:B------:R-:W-:Y:S01]  /*d4e0*/  UIADD3 UR27, UPT, UPT, UR5, 0x2, URZ ;  /* 0x00000002051b7890 */ /* 0x000fe2000fffe0ff */
[----:B------:R-:W-:Y:S01]  /*d4f0*/  MOV R19, UR18 ;  /* 0x0000001200137c02 */ /* 0x000fe20008000f00 */
        /* <DEDUP_REMOVED lines=14> */
[C---:B------:R-:W-:Y:S02]  /*d5e0*/  ISETP.NE.OR P4, PT, R2.reuse, RZ, !P4 ;  /* 0x000000ff0200720c */ /* 0x040fe40006785670 */
        /* <DEDUP_REMOVED lines=59> */
.L_x_394:
        /* <DEDUP_REMOVED lines=25> */
[----:B--2---:R-:W-:Y:S01]  /*db30*/  MOV R13, UR5 ;  /* 0x00000005000d7c02 */ /* 0x004fe20008000f00 */
[----:B------:R-:W-:Y:S01]  /*db40*/  @!UP2 UIMAD UR6, UR6, UR9, UR14 ;  /* 0x000000090606a2a4 */ /* 0x000fe2000f8e020e */
[----:B------:R-:W-:Y:S02]  /*db50*/  VOTEU.ALL UP2, P3 ;  /* 0x0000000000ff7886 */ /* 0x000fe40001840000 */
[----:B------:R-:W-:Y:S01]  /*db60*/  @!UP1 UIMAD UR5, UR7, UR9, UR14 ;  /* 0x00000009070592a4 */ /* 0x000fe2000f8e020e */
[--C-:B------:R-:W-:Y:S02]  /*db70*/  @!P0 IMAD.WIDE.U32 R12, R13, 0x8, R10.reuse ;  /* 0x000000080d0c8825 */ /* 0x100fe400078e000a */
[----:B------:R-:W-:Y:S01]  /*db80*/  MOV R17, UR6 ;  /* 0x0000000600117c02 */ /* 0x000fe20008000f00 */
[----:B------:R-:W-:Y:S02]  /*db90*/  @!UP2 UIMAD UR6, UR13, UR9, UR14 ;  /* 0x000000090d06a2a4 */ /* 0x000fe4000f8e020e */
[----:B------:R-:W-:Y:S01]  /*dba0*/  MOV R19, UR5 ;  /* 0x0000000500137c02 */ /* 0x000fe20008000f00 */
        /* <DEDUP_REMOVED lines=18> */
.L_x_396:
[----:B------:R-:W-:Y:S05]  /*dcd0*/  BRA.U !UP0, `(.L_x_390) ;  /* 0x0000000108987547 */ /* 0x000fea000b800000 */
[----:B------:R-:W-:-:S09]  /*dce0*/  UISETP.NE.AND UP0, UPT, UR18, 0x1, UPT ;  /* 0x000000011200788c */ /* 0x000fd2000bf05270 */
[----:B------:R-:W-:Y:S05]  /*dcf0*/  BRA.U !UP0, `(.L_x_397) ;  /* 0x0000000108547547 */ /* 0x000fea000b800000 */
[----:B------:R-:W-:Y:S01]  /*dd00*/  MOV R0, UR5 ;  /* 0x0000000500007c02 */ /* 0x000fe20008000f00 */
[----:B------:R-:W0:Y:S03]  /*dd10*/  S2R R12, SR_CTAID.Y ;  /* 0x00000000000c7919 */ /* 0x000e260000002600 */
[C---:B------:R-:W-:Y:S02]  /*dd20*/  ISETP.NE.AND P0, PT, R0.reuse, UR20, PT ;  /* 0x0000001400007c0c */ /* 0x040fe4000bf05270 */
[----:B--2---:R-:W-:Y:S02]  /*dd30*/  IADD3 R13, PT, PT, R0, 0x1, RZ ;  /* 0x00000001000d7810 */ /* 0x004fe40007ffe0ff */
        /* <DEDUP_REMOVED lines=17> */
.L_x_397:
        /* <DEDUP_REMOVED lines=11> */
[----:B------:R-:W3:Y:S02]  /*df00*/  LDG.E.64 R10, desc[UR10][R10.64] ;  /* 0x0000000a0a0a7981 */ /* 0x000ee4000c1e1b00 */
[----:B---3--:R-:W-:Y:S01]  /*df10*/  FADD.FTZ R8, R8, R10 ;  /* 0x0000000a08087221 */ /* 0x008fe20000010000 */
[----:B------:R-:W-:-:S07]  /*df20*/  FADD.FTZ R9, R9, R11 ;  /* 0x0000000b09097221 */ /* 0x000fce0000010000 */
.L_x_398:
[----:B------:R-:W-:Y:S05]  /*df30*/  BSYNC.RECONVERGENT B0 ;  /* 0x0000000000007941 */ /* 0x000fea0003800200 */
.L_x_390:
[----:B------:R-:W4:Y:S01]  /*df40*/  S2UR UR6, SR_CgaCtaId ;  /* 0x00000000000679c3 */ /* 0x000f220000008800 */
[----:B------:R-:W-:Y:S01]  /*df50*/  ISETP.NE.AND P0, PT, R2, RZ, PT ;  /* 0x000000ff0200720c */ /* 0x000fe20003f05270 */
[----:B------:R-:W-:Y:S01]  /*df60*/  UMOV UR5, 0x400 ;  /* 0x0000040000057882 */ /* 0x000fe20000000000 */
[----:B------:R-:W0:Y:S01]  /*df70*/  LDCU.U8 UR12, c[0x0][0x414] ;  /* 0x00008280ff0c77ac */ /* 0x000e220008000000 */
[----:B------:R-:W-:Y:S01]  /*df80*/  HFMA2 R15, -RZ, RZ, 0, 0 ;  /* 0x00000000ff0f7431 */ /* 0x000fe200000001ff */
[----:B------:R-:W1:Y:S01]  /*df90*/  LDCU UR13, c[0x0][0x41c] ;  /* 0x00008380ff0d77ac */ /* 0x000e620008000800 */
[----:B------:R-:W1:Y:S01]  /*dfa0*/  LDCU.64 UR22, c[0x0][0x3f8] ;  /* 0x00007f00ff1677ac */ /* 0x000e620008000a00 */
[----:B------:R-:W1:Y:S01]  /*dfb0*/  LDCU.64 UR18, c[0x0][0x400] ;  /* 0x00008000ff1277ac */ /* 0x000e620008000a00 */
[----:B0-----:R-:W-:Y:S02]  /*dfc0*/  UISETP.NE.AND UP0, UPT, UR12, URZ, UPT ;  /* 0x000000ff0c00728c */ /* 0x001fe4000bf05270 */
[----:B----4-:R-:W-:Y:S01]  /*dfd0*/  ULEA UR5, UR6, UR5, 0x18 ;  /* 0x0000000506057291 */ /* 0x010fe2000f8ec0ff */
[----:B------:R-:W0:Y:S03]  /*dfe0*/  LDCU.64 UR6, c[0x0][0x380] ;  /* 0x00007000ff0677ac */ /* 0x000e260008000a00 */
[----:B------:R-:W-:-:S05]  /*dff0*/  PLOP3.LUT P1, PT, PT, PT, UP0, 0x80, 0x8 ;  /* 0x000000000008781c */ /* 0x000fca0003f2f008 */
[----:B------:R-:W-:Y:S01]  /*e000*/  @!P0 STS.64 [UR5+0x98], R8 ;  /* 0x00009808ff008988 */ /* 0x000fe20008000a05 */
[----:B------:R-:W-:Y:S06]  /*e010*/  BAR.SYNC.DEFER_BLOCKING 0x0 ;  /* 0x0000000000007b1d */ /* 0x000fec0000010000 */
[----:B-1-3--:R-:W1:Y:S01]  /*e020*/  LDS.64 R10, [UR5+0x98] ;  /* 0x00009805ff0a7984 */ /* 0x00ae620008000a00 */
[----:B------:R-:W1:Y:S02]  /*e030*/  LDCU UR5, c[0x0][0x42c] ;  /* 0x00008580ff0577ac */ /* 0x000e640008000800 */
[----:B-1----:R-:W-:Y:S01]  /*e040*/  FMUL.FTZ R0, R10, UR5 ;  /* 0x000000050a007c20 */ /* 0x002fe20008410000 */
[----:B0-----:R-:W-:-:S07]  /*e050*/  FMUL.FTZ R3, R11, UR5 ;  /* 0x000000050b037c20 */ /* 0x001fce0008410000 */
.L_x_404:
[----:B------:R-:W-:-:S05]  /*e060*/  LEA R17, R15, UR15, 0x2 ;  /* 0x0000000f0f117c11 */ /* 0x000fca000f8e10ff */
[----:B0-----:R-:W3:Y:S04]  /*e070*/  LDL.64 R10, [R17+0x10] ;  /* 0x00001000110a7983 */ /* 0x001ee80000100a00 */
[----:B------:R-:W4:Y:S01]  /*e080*/  LDL.64 R8, [R17+0x90] ;  /* 0x0000900011087983 */ /* 0x000f220000100a00 */
[----:B------:R-:W-:Y:S01]  /*e090*/  SHF.R.U32.HI R24, RZ, 0x5, R2 ;  /* 0x00000005ff187819 */ /* 0x000fe20000011602 */
[----:B------:R-:W-:Y:S01]  /*e0a0*/  BSSY.RECONVERGENT B0, `(.L_x_399) ;  /* 0x0000038000007945 */ /* 0x000fe20003800200 */
[----:B------:R-:W-:-:S05]  /*e0b0*/  MOV R25, UR13 ;  /* 0x0000000d00197c02 */ /* 0x000fca0008000f00 */
[----:B------:R-:W-:-:S05]  /*e0c0*/  IMAD R24, R25, UR20, R24 ;  /* 0x0000001419187c24 */ /* 0x000fca000f8e0218 */
[----:B------:R-:W-:-:S04]  /*e0d0*/  LEA R25, R15, R24, 0x4 ;  /* 0x000000180f197211 */ /* 0x000fc800078e20ff */
[----:B------:R-:W-:Y:S02]  /*e0e0*/  ISETP.GE.U32.AND P0, PT, R25, UR18, PT ;  /* 0x0000001219007c0c */ /* 0x000fe4000bf06070 */
[C---:B---3--:R-:W-:Y:S02]  /*e0f0*/  SHF.L.U32 R12, R10.reuse, 0x10, RZ ;  /* 0x000000100a0c7819 */ /* 0x048fe400000006ff */
[----:B------:R-:W-:-:S03]  /*e100*/  PRMT R10, R10, 0x7632, R10 ;  /* 0x000076320a0a7816 */ /* 0x000fc6000000000a */
[----:B------:R-:W-:Y:S01]  /*e110*/  FADD.FTZ R12, R12, -UR16 ;  /* 0x800000100c0c7e21 */ /* 0x000fe20008010000 */
[----:B------:R-:W-:-:S03]  /*e120*/  SHF.L.U32 R10, R10, 0x10, RZ ;  /* 0x000000100a0a7819 */ /* 0x000fc600000006ff */
[----:B------:R-:W-:Y:S02]  /*e130*/  FMUL.FTZ R22, R12, UR17 ;  /* 0x000000110c167c20 */ /* 0x000fe40008410000 */
[----:B------:R-:W-:Y:S02]  /*e140*/  FADD.FTZ R10, R10, -UR16 ;  /* 0x800000100a0a7e21 */ /* 0x000fe40008010000 */
[----:B------:R-:W-:Y:S02]  /*e150*/  @P1 FFMA.FTZ R12, R97, R22, R82 ;  /* 0x00000016610c1223 */ /* 0x000fe40000010052 */
[----:B------:R-:W-:Y:S01]  /*e160*/  FMUL.FTZ R23, R10, UR17 ;  /* 0x000000110a177c20 */ /* 0x000fe20008410000 */
[----:B----4-:R-:W-:Y:S01]  /*e170*/  SHF.L.U32 R10, R8, 0x10, RZ ;  /* 0x00000010080a7819 */ /* 0x010fe200000006ff */
[----:B--2---:R-:W-:Y:S01]  /*e180*/  @P1 FMUL.FTZ R13, R12, -1.4426950216293334961 ;  /* 0xbfb8aa3b0c0d1820 */ /* 0x004fe20000410000 */
[----:B------:R-:W-:Y:S01]  /*e190*/  PRMT R8, R8, 0x7632, R8 ;  /* 0x0000763208087816 */ /* 0x000fe20000000008 */
[----:B------:R-:W-:-:S04]  /*e1a0*/  @P1 FFMA.FTZ R16, R14, R23, R39 ;  /* 0x000000170e101223 */ /* 0x000fc80000010027 */
[----:B------:R-:W0:Y:S01]  /*e1b0*/  @P1 MUFU.EX2 R13, R13 ;  /* 0x0000000d000d1308 */ /* 0x000e220000000800 */
[----:B------:R-:W-:-:S06]  /*e1c0*/  @P1 FMUL.FTZ R18, R16, -1.4426950216293334961 ;  /* 0xbfb8aa3b10121820 */ /* 0x000fcc0000410000 */
[----:B------:R-:W1:Y:S01]  /*e1d0*/  @P1 MUFU.EX2 R18, R18 ;  /* 0x0000001200121308 */ /* 0x000e620000000800 */
[----:B0-----:R-:W-:Y:S01]  /*e1e0*/  @P1 FADD.FTZ R17, R13, 1 ;  /* 0x3f8000000d111421 */ /* 0x001fe20000010000 */
[----:B------:R-:W-:Y:S01]  /*e1f0*/  SHF.L.U32 R13, R8, 0x10, RZ ;  /* 0x00000010080d7819 */ /* 0x000fe200000006ff */
[----:B------:R-:W-:-:S04]  /*e200*/  FFMA.FTZ R8, R0, R22, R3 ;  /* 0x0000001600087223 */ /* 0x000fc80000010003 */
[----:B------:R-:W0:Y:S01]  /*e210*/  @P1 MUFU.RCP R17, R17 ;  /* 0x0000001100111308 */ /* 0x000e220000001000 */
[----:B-1----:R-:W-:-:S07]  /*e220*/  @P1 FADD.FTZ R19, R18, 1 ;  /* 0x3f80000012131421 */ /* 0x002fce0000010000 */
[----:B------:R-:W1:Y:S01]  /*e230*/  @P1 MUFU.RCP R20, R19 ;  /* 0x0000001300141308 */ /* 0x000e620000001000 */
[----:B0-----:R-:W-:Y:S01]  /*e240*/  @P1 FADD.FTZ R21, -R17, 1 ;  /* 0x3f80000011151421 */ /* 0x001fe20000010100 */
[----:B------:R-:W-:-:S03]  /*e250*/  @P1 FMUL.FTZ R17, R10, R17 ;  /* 0x000000110a111220 */ /* 0x000fc60000410000 */
[----:B------:R-:W-:-:S04]  /*e260*/  @P1 FFMA.FTZ R12, R12, R21, 1 ;  /* 0x3f8000000c0c1423 */ /* 0x000fc80000010015 */
[----:B------:R-:W-:Y:S01]  /*e270*/  @P1 FMUL.FTZ R10, R17, R12 ;  /* 0x0000000c110a1220 */ /* 0x000fe20000410000 */
[----:B------:R-:W-:Y:S01]  /*e280*/  SHF.R.S32.HI R12, RZ, 0x1f, R25 ;  /* 0x0000001fff0c7819 */ /* 0x000fe20000011419 */
[----:B-1----:R-:W-:Y:S01]  /*e290*/  @P1 FADD.FTZ R21, -R20, 1 ;  /* 0x3f80000014151421 */ /* 0x002fe20000010100 */
[----:B------:R-:W-:Y:S01]  /*e2a0*/  @P1 FMUL.FTZ R20, R13, R20 ;  /* 0x000000140d141220 */ /* 0x000fe20000410000 */
[----:B------:R-:W-:Y:S01]  /*e2b0*/  FFMA.FTZ R8, R97, R10, -R8 ;  /* 0x0000000a61087223 */ /* 0x000fe20000010808 */
[----:B------:R-:W-:Y:S01]  /*e2c0*/  ISETP.GE.AND.EX P0, PT, R12, UR19, PT, P0 ;  /* 0x000000130c007c0c */ /* 0x000fe2000bf06300 */
[----:B------:R-:W-:Y:S01]  /*e2d0*/  @P1 FFMA.FTZ R21, R16, R21, 1 ;  /* 0x3f80000010151423 */ /* 0x000fe20000010015 */
[C---:B------:R-:W-:Y:S01]  /*e2e0*/  PRMT R10, R11.reuse, 0x7632, R10 ;  /* 0x000076320b0a7816 */ /* 0x040fe2000000000a */
[----:B------:R-:W-:Y:S01]  /*e2f0*/  FFMA.FTZ R17, R0, R23, R3 ;  /* 0x0000001700117223 */ /* 0x000fe20000010003 */
[----:B------:R-:W-:Y:S01]  /*e300*/  SHF.L.U32 R16, R11, 0x10, RZ ;  /* 0x000000100b107819 */ /* 0x000fe200000006ff */
[----:B------:R-:W-:Y:S01]  /*e310*/  @P1 FMUL.FTZ R13, R20, R21 ;  /* 0x00000015140d1220 */ /* 0x000fe20000410000 */
[----:B------:R-:W-:-:S02]  /*e320*/  IADD3 R23, PT, PT, R25, 0x10, RZ ;  /* 0x0000001019177810 */ /* 0x000fc40007ffe0ff */
[----:B------:R-:W-:Y:S01]  /*e330*/  SHF.L.U32 R18, R10, 0x10, RZ ;  /* 0x000000100a127819 */ /* 0x000fe200000006ff */
[----:B------:R-:W-:-:S04]  /*e340*/  FFMA.FTZ R19, R14, R13, -R17 ;  /* 0x0000000d0e137223 */ /* 0x000fc80000010811 */
        /* <DEDUP_REMOVED lines=13> */
.L_x_400:
[----:B------:R-:W-:Y:S05]  /*e420*/  BSYNC.RECONVERGENT B0 ;  /* 0x0000000000007941 */ /* 0x000fea0003800200 */
.L_x_399:
[----:B------:R-:W-:Y:S01]  /*e430*/  ISETP.NE.AND P1, PT, RZ, UR12, PT ;  /* 0x0000000cff007c0c */ /* 0x000fe2000bf25270 */
[----:B------:R-:W-:Y:S01]  /*e440*/  FADD.FTZ R16, R16, -UR16 ;  /* 0x8000001010107e21 */ /* 0x000fe20008010000 */
[----:B------:R-:W-:Y:S01]  /*e450*/  FADD.FTZ R18, R18, -UR16 ;  /* 0x8000001012127e21 */ /* 0x000fe20008010000 */
[----:B------:R-:W-:Y:S02]  /*e460*/  ISETP.GE.U32.AND P0, PT, R23, UR18, PT ;  /* 0x0000001217007c0c */ /* 0x000fe4000bf06070 */
[----:B------:R-:W-:Y:S01]  /*e470*/  SHF.R.S32.HI R24, RZ, 0x1f, R23 ;  /* 0x0000001fff187819 */ /* 0x000fe20000011417 */
[----:B------:R-:W-:Y:S01]  /*e480*/  FMUL.FTZ R16, R16, UR17 ;  /* 0x0000001110107c20 */ /* 0x000fe20008410000 */
[----:B------:R-:W-:Y:S01]  /*e490*/  FMUL.FTZ R18, R18, UR17 ;  /* 0x0000001112127c20 */ /* 0x000fe20008410000 */
[C---:B------:R-:W-:Y:S02]  /*e4a0*/  PRMT R8, R9.reuse, 0x7632, R8 ;  /* 0x0000763209087816 */ /* 0x040fe40000000008 */
[----:B------:R-:W-:Y:S01]  /*e4b0*/  SHF.L.U32 R10, R9, 0x10, RZ ;  /* 0x00000010090a7819 */ /* 0x000fe200000006ff */
[--C-:B------:R-:W-:Y:S01]  /*e4c0*/  FFMA.FTZ R22, R0, R16, R3.reuse ;  /* 0x0000001000167223 */ /* 0x100fe20000010003 */
[----:B------:R-:W-:Y:S01]  /*e4d0*/  ISETP.GE.AND.EX P0, PT, R24, UR19, PT, P0 ;  /* 0x0000001318007c0c */ /* 0x000fe2000bf06300 */
[----:B------:R-:W-:Y:S01]  /*e4e0*/  FFMA.FTZ R21, R0, R18, R3 ;  /* 0x0000001200157223 */ /* 0x000fe20000010003 */
[----:B------:R-:W-:Y:S01]  /*e4f0*/  SHF.L.U32 R9, R8, 0x10, RZ ;  /* 0x0000001008097819 */ /* 0x000fe200000006ff */
[----:B------:R-:W-:Y:S10]  /*e500*/  @!P1 BRA `(.L_x_401) ;  /* 0x0000000000489947 */ /* 0x000ff40003800000 */
[----:B------:R-:W-:Y:S01]  /*e510*/  FFMA.FTZ R8, R97, R16, R82 ;  /* 0x0000001061087223 */ /* 0x000fe20000010052 */
[----:B0-----:R-:W-:-:S03]  /*e520*/  FFMA.FTZ R11, R14, R18, R39 ;  /* 0x000000120e0b7223 */ /* 0x001fc60000010027 */
        /* <DEDUP_REMOVED lines=16> */
.L_x_401:
[----:B------:R-:W-:Y:S01]  /*e630*/  BSSY.RECONVERGENT B0, `(.L_x_402) ;  /* 0x0000010000007945 */ /* 0x000fe20003800200 */
[----:B------:R-:W-:Y:S01]  /*e640*/  FFMA.FTZ R22, R97, R10, -R22 ;  /* 0x0000000a61167223 */ /* 0x000fe20000010816 */
[----:B0-----:R-:W-:Y:S02]  /*e650*/  FFMA.FTZ R12, R14, R9, -R21 ;  /* 0x000000090e0c7223 */ /* 0x001fe40000010815 */
        /* <DEDUP_REMOVED lines=13> */
.L_x_403:
[----:B------:R-:W-:Y:S05]  /*e730*/  BSYNC.RECONVERGENT B0 ;  /* 0x0000000000007941 */ /* 0x000fea0003800200 */
.L_x_402:
        /* <DEDUP_REMOVED lines=10> */
.L_x_379:
[----:B-----5:R-:W1:Y:S01]  /*e7e0*/  S2R R6, SR_TID.X ;  /* 0x0000000000067919 */ /* 0x020e620000002100 */
[----:B------:R-:W2:Y:S01]  /*e7f0*/  LDC R4, c[0x0][0x370] ;  /* 0x0000dc00ff047b82 */ /* 0x000ea20000000800 */
[----:B------:R-:W-:Y:S07]  /*e800*/  BSSY.RECONVERGENT B0, `(.L_x_406) ;  /* 0x000000e000007945 */ /* 0x000fee0003800200 */
[----:B------:R-:W3:Y:S08]  /*e810*/  LDC R7, c[0x0][0x374] ;  /* 0x0000dd00ff077b82 */ /* 0x000ef00000000800 */
[----:B------:R-:W4:Y:S01]  /*e820*/  LDC.64 R2, c[0x0][0x3c8] ;  /* 0x0000f200ff027b82 */ /* 0x000f220000000a00 */
[----:B--2---:R-:W-:-:S02]  /*e830*/  ISETP.NE.AND P0, PT, R4, 0x1, PT ;  /* 0x000000010400780c */ /* 0x004fc40003f05270 */
[----:B-1----:R-:W-:Y:S02]  /*e840*/  ISETP.NE.AND P1, PT, R6, RZ, PT ;  /* 0x000000ff0600720c */ /* 0x002fe40003f25270 */
[----:B---3--:R-:W-:-:S04]  /*e850*/  SHF.L.U32 R0, R7, 0x1, RZ ;  /* 0x0000000107007819 */ /* 0x008fc800000006ff */
[----:B------:R-:W-:-:S05]  /*e860*/  SEL R5, R0, RZ, P0 ;  /* 0x000000ff00057207 */ /* 0x000fca0000000000 */
[----:B----4-:R-:W-:Y:S02]  /*e870*/  IMAD.WIDE.U32 R2, R5, 0x4, R2 ;  /* 0x0000000405027825 */ /* 0x010fe400078e0002 */
[----:B------:R-:W-:Y:S05]  /*e880*/  @P1 BRA `(.L_x_407) ;  /* 0x0000000000141947 */ /* 0x000fea0003800000 */
[----:B------:R-:W-:Y:S01]  /*e890*/  HFMA2 R5, -RZ, RZ, 0, 5.9604644775390625e-08 ;  /* 0x00000001ff057431 */ /* 0x000fe200000001ff */
[----:B------:R-:W-:Y:S06]  /*e8a0*/  MEMBAR.ALL.GPU ;  /* 0x0000000000007992 */ /* 0x000fec000000a000 */
[----:B------:R-:W-:-:S00]  /*e8b0*/  ERRBAR ;  /* 0x00000000000079ab */ /* 0x000fc00000000000 */
[----:B------:R-:W-:Y:S06]  /*e8c0*/  CGAERRBAR ;  /* 0x00000000000075ab */ /* 0x000fec0000000000 */
[----:B------:R1:W-:Y:S02]  /*e8d0*/  REDG.E.ADD.S32.STRONG.GPU desc[UR10][R2.64], R5 ;  /* 0x000000050200798e */ /* 0x0003e4000c12e30a */
.L_x_407:
[----:B------:R-:W-:Y:S05]  /*e8e0*/  BSYNC.RECONVERGENT B0 ;  /* 0x0000000000007941 */ /* 0x000fea0003800200 */
.L_x_406:
[----:B------:R-:W2:Y:S01]  /*e8f0*/  S2UR UR5, SR_CTAID.Y ;  /* 0x00000000000579c3 */ /* 0x000ea20000002600 */
[----:B-1----:R-:W-:Y:S02]  /*e900*/  IADD3 R5, PT, PT, R7, -0x1, RZ ;  /* 0xffffffff07057810 */ /* 0x002fe40007ffe0ff */
[----:B------:R-:W-:-:S05]  /*e910*/  IADD3 R0, PT, PT, R4, -0x1, RZ ;  /* 0xffffffff04007810 */ /* 0x000fca0007ffe0ff */
[----:B------:R-:W1:Y:S01]  /*e920*/  S2UR UR4, SR_CTAID.X ;  /* 0x00000000000479c3 */ /* 0x000e620000002500 */
[----:B--2---:R-:W-:-:S04]  /*e930*/  ISETP.NE.AND P0, PT, R5, UR5, PT ;  /* 0x0000000505007c0c */ /* 0x004fc8000bf05270 */
[----:B-1----:R-:W-:-:S13]  /*e940*/  ISETP.NE.OR P0, PT, R0, UR4, P0 ;  /* 0x0000000400007c0c */ /* 0x002fda0008705670 */
[----:B------:R-:W-:Y:S05]  /*e950*/  @P0 EXIT ;  /* 0x000000000000094d */ /* 0x000fea0003800000 */
[----:B------:R-:W-:Y:S05]  /*e960*/  @P1 BRA `(.L_x_408) ;  /* 0x0000000000201947 */ /* 0x000fea0003800000 */
[----:B------:R-:W-:-:S05]  /*e970*/  IMAD R0, R4, R7, RZ ;  /* 0x0000000704007224 */ /* 0x000fca00078e02ff */
[----:B------:R-:W-:-:S13]  /*e980*/  ISETP.NE.AND P0, PT, R0, -0x1, PT ;  /* 0xffffffff0000780c */ /* 0x000fda0003f05270 */
[----:B------:R-:W-:Y:S05]  /*e990*/  @!P0 BRA `(.L_x_408) ;  /* 0x0000000000148947 */ /* 0x000fea0003800000 */
.L_x_409:
[----:B------:R-:W2:Y:S04]  /*e9a0*/  LDG.E.STRONG.GPU R5, desc[UR10][R2.64] ;  /* 0x0000000a02057981 */ /* 0x000ea8000c1ef900 */
[----:B--2---:R-:W-:Y:S01]  /*e9b0*/  CCTL.IVALL ;  /* 0x00000000ff00798f */ /* 0x004fe20002000000 */
[----:B------:R-:W-:Y:S05]  /*e9c0*/  YIELD ;  /* 0x0000000000007946 */ /* 0x000fea0003800000 */
[----:B------:R-:W-:-:S13]  /*e9d0*/  ISETP.NE.AND P0, PT, R5, R0, PT ;  /* 0x000000000500720c */ /* 0x000fda0003f05270 */
[----:B------:R-:W-:Y:S05]  /*e9e0*/  @P0 BRA `(.L_x_409) ;  /* 0xfffffffc00ec0947 */ /* 0x000fea000383ffff */
.L_x_408:
        /* <DEDUP_REMOVED lines=12> */
[----:B0-----:R-:W-:Y:S01]  /*eab0*/  LEA R9, R33, R33, 0x1 ;  /* 0x0000002121097211 */ /* 0x001fe200078e08ff */
        /* <DEDUP_REMOVED lines=48> */
.L_x_412:
        /* <DEDUP_REMOVED lines=31> */
.L_x_411:
[----:B------:R-:W-:Y:S05]  /*efb0*/  BSYNC.RECONVERGENT B0 ;  /* 0x0000000000007941 */ /* 0x000fea0003800200 */
.L_x_410:
        /* <DEDUP_REMOVED lines=10> */
.L_x_413:
[C---:B------:R-:W-:Y:S02]  /*f060*/  SHF.L.U32 R24, R0.reuse, 0x2, RZ ;  /* 0x0000000200187819 */ /* 0x040fe400000006ff */
[----:B------:R-:W-:Y:S02]  /*f070*/  SHF.L.U64.HI R26, R0, 0x2, R31 ;  /* 0x00000002001a7819 */ /* 0x000fe4000001021f */
[----:B-1----:R-:W-:-:S04]  /*f080*/  IADD3 R4, P0, PT, R24, UR4, RZ ;  /* 0x0000000418047c10 */ /* 0x002fc8000ff1e0ff */
[----:B----4-:R-:W-:Y:S02]  /*f090*/  IADD3.X R5, PT, PT, R26, UR5, RZ, P0, !PT ;  /* 0x000000051a057c10 */ /* 0x010fe400087fe4ff */
[C---:B0-----:R-:W-:Y:S02]  /*f0a0*/  IADD3 R6, P0, PT, R4.reuse, R35, RZ ;  /* 0x0000002304067210 */ /* 0x041fe40007f1e0ff */
[C---:B------:R-:W-:Y:S02]  /*f0b0*/  IADD3 R10, P2, PT, R4.reuse, R39, RZ ;  /* 0x00000027040a7210 */ /* 0x040fe40007f5e0ff */
[C---:B------:R-:W-:Y:S02]  /*f0c0*/  IADD3.X R7, PT, PT, R5.reuse, R33, RZ, P0, !PT ;  /* 0x0000002105077210 */ /* 0x040fe400007fe4ff */
[----:B------:R-:W-:Y:S02]  /*f0d0*/  IADD3 R8, P1, PT, R4, R27, RZ ;  /* 0x0000001b04087210 */ /* 0x000fe40007f3e0ff */
[----:B------:R-:W4:Y:S01]  /*f0e0*/  LDG.E R4, desc[UR10][R4.64] ;  /* 0x0000000a04047981 */ /* 0x000f22000c1e1900 */
[----:B------:R-:W-:-:S02]  /*f0f0*/  IADD3.X R11, PT, PT, R5, R37, RZ, P2, !PT ;  /* 0x00000025050b7210 */ /* 0x000fc400017fe4ff */
[----:B------:R-:W-:Y:S01]  /*f100*/  IADD3.X R9, PT, PT, R5, R29, RZ, P1, !PT ;  /* 0x0000001d05097210 */ /* 0x000fe20000ffe4ff */
[----:B------:R-:W4:Y:S04]  /*f110*/  LDG.E R7, desc[UR10][R6.64] ;  /* 0x0000000a06077981 */ /* 0x000f28000c1e1900 */
[----:B------:R-:W5:Y:S04]  /*f120*/  LDG.E R8, desc[UR10][R8.64] ;  /* 0x0000000a08087981 */ /* 0x000f68000c1e1900 */
[----:B------:R-:W5:Y:S01]  /*f130*/  LDG.E R11, desc[UR10][R10.64] ;  /* 0x0000000a0a0b7981 */ /* 0x000f62000c1e1900 */
[----:B------:R-:W-:-:S02]  /*f140*/  LOP3.LUT R16, R24, 0xfffffffc, RZ, 0xc0, !PT ;  /* 0xfffffffc18107812 */ /* 0x000fc400078ec0ff */
[----:B------:R-:W-:Y:S02]  /*f150*/  LOP3.LUT R15, R26, 0x1, RZ, 0xc0, !PT ;  /* 0x000000011a0f7812 */ /* 0x000fe400078ec0ff */
[----:B--2---:R-:W-:-:S04]  /*f160*/  IADD3 R12, P0, PT, R16, UR6, RZ ;  /* 0x00000006100c7c10 */ /* 0x004fc8000ff1e0ff */
[C---:B------:R-:W-:Y:S02]  /*f170*/  IADD3.X R13, PT, PT, R15.reuse, UR7, RZ, P0, !PT ;  /* 0x000000070f0d7c10 */ /* 0x040fe400087fe4ff */
[C---:B---3--:R-:W-:Y:S02]  /*f180*/  IADD3 R14, P0, PT, R16.reuse, UR8, RZ ;  /* 0x00000008100e7c10 */ /* 0x048fe4000ff1e0ff */
[----:B------:R-:W-:Y:S02]  /*f190*/  IADD3 R16, P1, PT, R16, UR4, RZ ;  /* 0x0000000410107c10 */ /* 0x000fe4000ff3e0ff */
[----:B------:R-:W-:Y:S02]  /*f1a0*/  IADD3.X R15, PT, PT, R15, UR9, RZ, P0, !PT ;  /* 0x000000090f0f7c10 */ /* 0x000fe400087fe4ff */
[----:B----4-:R-:W-:Y:S02]  /*f1b0*/  F2FP.BF16.F32.PACK_AB R19, R7, R4 ;  /* 0x000000040713723e */ /* 0x010fe400000010ff */
        /* <DEDUP_REMOVED lines=45> */
[----:B------:R-:W5:Y:S04]  /*f490*/  LDG.E R6, desc[UR10][R6.64+0x1800] ;  /* 0x0018000a06067981 */ /* 0x000f68000c1e1900 */
[----:B------:R-:W5:Y:S01]  /*f4a0*/  LDG.E R9, desc[UR10][R8.64+0x1800] ;  /* 0x0018000a08097981 */ /* 0x000f62000c1e1900 */
        /* <DEDUP_REMOVED lines=13> */
[----:B-----5:R-:W-:-:S03]  /*f580*/  F2FP.BF16.F32.PACK_AB R7, R9, R6 ;  /* 0x000000060907723e */ /* 0x020fc600000010ff */
[----:B------:R4:W-:Y:S04]  /*f590*/  STG.E desc[UR10][R12.64], R5 ;  /* 0x000000050c007986 */ /* 0x0009e8000c10190a */
[----:B------:R4:W-:Y:S02]  /*f5a0*/  STG.E desc[UR10][R14.64], R7 ;  /* 0x000000070e007986 */ /* 0x0009e4000c10190a */
[----:B------:R-:W-:Y:S05]  /*f5b0*/  @P0 BRA `(.L_x_413) ;  /* 0xfffffff800a80947 */ /* 0x000fea000383ffff */
[----:B------:R-:W-:Y:S05]  /*f5c0*/  EXIT ;  /* 0x000000000000794d */ /* 0x000fea0003800000 */
.L_x_414:
        /* <DEDUP_REMOVED lines=11> */
.L_x_4503:


//--------------------- .text._Z35group_norm_nhwc_bwd_one_pass_kernelI11Bf16IOFp16WLi64ELi64ELi512EEv26Group_norm_nhwc_bwd_params --------------------------
	.section	.text._Z35group_norm_nhwc_bwd_one_pass_kernelI11Bf16IOFp16WLi64ELi64ELi512EEv26Group_norm_nhwc_bwd_params,"ax",@progbits
	.align	128
        .global         _Z35group_norm_nhwc_bwd_one_pass_kernelI11Bf16IOFp16WLi64ELi64ELi512EEv26Group_norm_nhwc_bwd_params
        .type           _Z35group_norm_nhwc_bwd_one_pass_kernelI11Bf16IOFp16WLi64ELi64ELi512EEv26Group_norm_nhwc_bwd_params,@function
        .size           _Z35group_norm_nhwc_bwd_one_pass_kernelI11Bf16IOFp16WLi64ELi64ELi512EEv26Group_norm_nhwc_bwd_params,(.L_x_4504 - _Z35group_norm_nhwc_bwd_one_pass_kernelI11Bf16IOFp16WLi64ELi64ELi512EEv26Group_norm_nhwc_bwd_params)
        .other          _Z35group_norm_nhwc_bwd_one_pass_kernelI11Bf16IOFp16WLi64ELi64ELi512EEv26Group_norm_nhwc_bwd_params,@"STO_CUDA_ENTRY STV_DEFAULT"
_Z35group_norm_nhwc_bwd_one_pass_kernelI11Bf16IOFp16WLi64ELi64ELi512EEv26Group_norm_nhwc_bwd_params:
.text._Z35group_norm_nhwc_bwd_one_pass_kernelI11Bf16IOFp16WLi64ELi64ELi512EEv26Group_norm_nhwc_bwd_params:
        /* <DEDUP_REMOVED lines=11> */
.L_x_446:
[----:B------:R-:W1:Y:S01]  /*00b0*/  LDC R10, c[0x0][0x410] ;  /* 0x00010400ff0a7b82 */ /* 0x000e620000000800 */
[----:B0-2---:R-:W2:Y:S01]  /*00c0*/  S2R R2, SR_TID.X ;  /* 0x0000000000027919 */ /* 0x005ea20000002100 */
[----:B------:R-:W3:Y:S01]  /*00d0*/  LDCU UR4, c[0x0][0x41c] ;  /* 0x00008380ff0477ac */ /* 0x000ee20008000800 */
[----:B------:R-:W-:Y:S01]  /*00e0*/  ISETP.GE.AND P2, PT, R35, RZ, PT ;  /* 0x000000ff2300720c */ /* 0x000fe20003f46270 */
[----:B------:R-:W3:Y:S01]  /*00f0*/  S2R R3, SR_CTAID.X ;  /* 0x0000000000037919 */ /* 0x000ee20000002500 */
[----:B------:R-:W4:Y:S01]  /*0100*/  LDCU.128 UR8, c[0x0][0x400] ;  /* 0x00008000ff0877ac */ /* 0x000f220008000c00 */
[----:B-1----:R-:W-:-:S04]  /*0110*/  IABS R7, R10 ;  /* 0x0000000a00077213 */ /* 0x002fc80000000000 */
[----:B------:R-:W1:Y:S08]  /*0120*/  I2F.RP R6, R7 ;  /* 0x0000000700067306 */ /* 0x000e700000209400 */
[----:B-1----:R-:W1:Y:S02]  /*0130*/  MUFU.RCP R6, R6 ;  /* 0x0000000600067308 */ /* 0x002e640000001000 */
[----:B-1----:R-:W-:-:S02]  /*0140*/  IADD3 R4, PT, PT, R6, 0xffffffe, RZ ;  /* 0x0ffffffe06047810 */ /* 0x002fc40007ffe0ff */
[----:B------:R-:W-:-:S04]  /*0150*/  IABS R6, R35 ;  /* 0x0000002300067213 */ /* 0x000fc80000000000 */
[----:B------:R1:W5:Y:S02]  /*0160*/  F2I.FTZ.U32.TRUNC.NTZ R5, R4 ;  /* 0x0000000400057305 */ /* 0x000364000021f000 */
[----:B-1----:R-:W-:Y:S02]  /*0170*/  MOV R4, RZ ;  /* 0x000000ff00047202 */ /* 0x002fe40000000f00 */
[----:B-----5:R-:W-:-:S05]  /*0180*/  IADD3 R8, PT, PT, RZ, -R5, RZ ;  /* 0x80000005ff087210 */ /* 0x020fca0007ffe0ff */
[----:B------:R-:W-:-:S04]  /*0190*/  IMAD R9, R8, R7, RZ ;  /* 0x0000000708097224 */ /* 0x000fc800078e02ff */
[----:B------:R-:W-:-:S06]  /*01a0*/  IMAD.HI.U32 R5, R5, R9, R4 ;  /* 0x0000000905057227 */ /* 0x000fcc00078e0004 */
[----:B------:R-:W-:-:S05]  /*01b0*/  IMAD.HI.U32 R5, R5, R6, RZ ;  /* 0x0000000605057227 */ /* 0x000fca00078e00ff */
[----:B------:R-:W-:-:S05]  /*01c0*/  IADD3 R4, PT, PT, -R5, RZ, RZ ;  /* 0x000000ff05047210 */ /* 0x000fca0007ffe1ff */
[----:B------:R-:W-:Y:S01]  /*01d0*/  IMAD R4, R7, R4, R6 ;  /* 0x0000000407047224 */ /* 0x000fe200078e0206 */
[----:B--2---:R-:W-:-:S04]  /*01e0*/  SHF.R.U32.HI R6, RZ, 0x5, R2 ;  /* 0x00000005ff067819 */ /* 0x004fc80000011602 */
[----:B------:R-:W-:Y:S01]  /*01f0*/  ISETP.GT.U32.AND P4, PT, R7, R4, PT ;  /* 0x000000040700720c */ /* 0x000fe20003f84070 */
[----:B---3--:R-:W-:Y:S01]  /*0200*/  IMAD R33, R3, UR4, R6 ;  /* 0x0000000403217c24 */ /* 0x008fe2000f8e0206 */
[----:B------:R-:W-:Y:S01]  /*0210*/  LOP3.LUT R6, R35, R10, RZ, 0x3c, !PT ;  /* 0x0000000a23067212 */ /* 0x000fe200078e3cff */
[----:B------:R-:W1:Y:S03]  /*0220*/  LDCU.U8 UR4, c[0x0][0x414] ;  /* 0x00008280ff0477ac */ /* 0x000e660008000000 */
[----:B----4-:R-:W-:Y:S02]  /*0230*/  ISETP.GE.U32.AND P0, PT, R33, UR8, PT ;  /* 0x0000000821007c0c */ /* 0x010fe4000bf06070 */
[----:B------:R-:W-:Y:S02]  /*0240*/  SHF.R.S32.HI R11, RZ, 0x1f, R33 ;  /* 0x0000001fff0b7819 */ /* 0x000fe40000011421 */
[----:B------:R-:W-:-:S02]  /*0250*/  ISETP.GE.AND P3, PT, R6, RZ, PT ;  /* 0x000000ff0600720c */ /* 0x000fc40003f66270 */
[----:B------:R-:W-:Y:S02]  /*0260*/  ISETP.GE.AND.EX P0, PT, R11, UR9, PT, P0 ;  /* 0x000000090b007c0c */ /* 0x000fe4000bf06300 */
[-C--:B------:R-:W-:Y:S02]  /*0270*/  @!P4 IADD3 R4, PT, PT, R4, -R7.reuse, RZ ;  /* 0x800000070404c210 */ /* 0x080fe40007ffe0ff */
[----:B------:R-:W-:Y:S02]  /*0280*/  @!P4 IADD3 R5, PT, PT, R5, 0x1, RZ ;  /* 0x000000010505c810 */ /* 0x000fe40007ffe0ff */
[CC--:B------:R-:W-:Y:S02]  /*0290*/  ISETP.GE.U32.AND P1, PT, R4.reuse, R7.reuse, PT ;  /* 0x000000070400720c */ /* 0x0c0fe40003f26070 */
[----:B------:R-:W-:Y:S02]  /*02a0*/  ISETP.GT.U32.AND P5, PT, R7, R4, PT ;  /* 0x000000040700720c */ /* 0x000fe40003fa4070 */
[----:B------:R-:W-:-:S02]  /*02b0*/  IADD3 R7, PT, PT, R4, -R7, RZ ;  /* 0x8000000704077210 */ /* 0x000fc40007ffe0ff */
[----:B------:R-:W-:Y:S01]  /*02c0*/  IADD3 R22, PT, PT, R33, 0x10, RZ ;  /* 0x0000001021167810 */ /* 0x000fe20007ffe0ff */
[----:B------:R-:W2:Y:S01]  /*02d0*/  @!P0 LDC.64 R8, c[0x0][0x3f8] ;  /* 0x0000fe00ff088b82 */ /* 0x000ea20000000a00 */
[----:B------:R-:W-:Y:S02]  /*02e0*/  SEL R4, R7, R4, !P5 ;  /* 0x0000000407047207 */ /* 0x000fe40006800000 */
[----:B------:R-:W-:Y:S02]  /*02f0*/  ISETP.NE.AND P5, PT, R10, RZ, PT ;  /* 0x000000ff0a00720c */ /* 0x000fe40003fa5270 */
[----:B------:R-:W-:Y:S02]  /*0300*/  LOP3.LUT R7, RZ, R10, RZ, 0x33, !PT ;  /* 0x0000000aff077212 */ /* 0x000fe400078e33ff */
[----:B------:R-:W-:Y:S01]  /*0310*/  @P1 IADD3 R5, PT, PT, R5, 0x1, RZ ;  /* 0x0000000105051810 */ /* 0x000fe20007ffe0ff */
[----:B------:R-:W3:Y:S01]  /*0320*/  @!P0 LDC.64 R12, c[0x0][0x3a0] ;  /* 0x0000e800ff0c8b82 */ /* 0x000ee20000000a00 */
[----:B------:R-:W-:-:S02]  /*0330*/  @!P2 IADD3 R4, PT, PT, -R4, RZ, RZ ;  /* 0x000000ff0404a210 */ /* 0x000fc40007ffe1ff */
[----:B------:R-:W-:Y:S02]  /*0340*/  ISETP.GE.U32.AND P1, PT, R22, UR8, PT ;  /* 0x0000000816007c0c */ /* 0x000fe4000bf26070 */
[----:B------:R-:W-:Y:S02]  /*0350*/  SHF.R.S32.HI R23, RZ, 0x1f, R22 ;  /* 0x0000001fff177819 */ /* 0x000fe40000011416 */
[----:B------:R-:W-:Y:S01]  /*0360*/  @!P3 IADD3 R5, PT, PT, -R5, RZ, RZ ;  /* 0x000000ff0505b210 */ /* 0x000fe20007ffe1ff */
[----:B------:R-:W4:Y:S01]  /*0370*/  @!P0 LDC.64 R16, c[0x0][0x398] ;  /* 0x0000e600ff108b82 */ /* 0x000f220000000a00 */
[----:B------:R-:W-:Y:S02]  /*0380*/  SEL R49, R7, R4, !P5 ;  /* 0x0000000407317207 */ /* 0x000fe40006800000 */
[----:B------:R-:W-:Y:S02]  /*0390*/  ISETP.GE.AND.EX P1, PT, R23, UR9, PT, P1 ;  /* 0x0000000917007c0c */ /* 0x000fe4000bf26310 */
[----:B------:R-:W-:-:S02]  /*03a0*/  SEL R5, R7, R5, !P5 ;  /* 0x0000000507057207 */ /* 0x000fc40006800000 */
[----:B------:R-:W-:Y:S01]  /*03b0*/  SHF.L.U32 R6, R2, 0x1, RZ ;  /* 0x0000000102067819 */ /* 0x000fe200000006ff */
[----:B--2---:R-:W-:Y:S01]  /*03c0*/  @!P0 IMAD R14, R11, R8, RZ ;  /* 0x000000080b0e8224 */ /* 0x004fe200078e02ff */
[----:B------:R-:W-:Y:S02]  /*03d0*/  SHF.L.U32 R7, R49, 0x6, RZ ;  /* 0x0000000631077819 */ /* 0x000fe400000006ff */
[----:B------:R-:W-:Y:S01]  /*03e0*/  SHF.R.S32.HI R4, RZ, 0x1f, R5 ;  /* 0x0000001fff047819 */ /* 0x000fe20000011405 */
[----:B------:R-:W-:Y:S01]  /*03f0*/  @!P0 IMAD R9, R33, R9, R14 ;  /* 0x0000000921098224 */ /* 0x000fe200078e020e */
[----:B-1----:R-:W-:Y:S02]  /*0400*/  ISETP.NE.AND P4, PT, RZ, UR4, PT ;  /* 0x00000004ff007c0c */ /* 0x002fe4000bf85270 */
[----:B------:R-:W-:Y:S01]  /*0410*/  LOP3.LUT R6, R7, 0x3e, R6, 0xf8, !PT ;  /* 0x0000003e07067812 */ /* 0x000fe200078ef806 */
[----:B------:R-:W-:Y:S01]  /*0420*/  IMAD R4, R4, UR10, RZ ;  /* 0x0000000a04047c24 */ /* 0x000fe2000f8e02ff */
[----:B------:R-:W-:Y:S01]  /*0430*/  SHF.R.S32.HI R7, RZ, 0x1f, R7 ;  /* 0x0000001fff077819 */ /* 0x000fe20000011407 */
[----:B------:R-:W1:Y:S01]  /*0440*/  @!P1 LDC.64 R10, c[0x0][0x3f8] ;  /* 0x0000fe00ff0a9b82 */ /* 0x000e620000000a00 */
[----:B------:R-:W-:Y:S01]  /*0450*/  IADD3 R20, PT, PT, R33, 0x20, RZ ;  /* 0x0000002021147810 */ /* 0x000fe20007ffe0ff */
[----:B------:R-:W-:Y:S01]  /*0460*/  IMAD.WIDE.U32 R50, R5, UR10, R6 ;  /* 0x0000000a05327c25 */ /* 0x000fe2000f8e0006 */
[----:B------:R-:W-:-:S02]  /*0470*/  IADD3 R7, PT, PT, R33, 0x30, RZ ;  /* 0x0000003021077810 */ /* 0x000fc40007ffe0ff */
[----:B------:R-:W-:Y:S01]  /*0480*/  ISETP.GE.U32.AND P2, PT, R20, UR8, PT ;  /* 0x0000000814007c0c */ /* 0x000fe2000bf46070 */
[----:B------:R-:W-:Y:S01]  /*0490*/  IMAD R5, R5, UR11, R4 ;  /* 0x0000000b05057c24 */ /* 0x000fe2000f8e0204 */
[----:B------:R-:W-:Y:S01]  /*04a0*/  @!P0 MOV R52, R50 ;  /* 0x0000003200348202 */ /* 0x000fe20000000f00 */
[----:B------:R-:W2:Y:S01]  /*04b0*/  @P4 LDC.64 R18, c[0x0][0x3b0] ;  /* 0x0000ec00ff124b82 */ /* 0x000ea20000000a00 */
[----:B------:R-:W-:Y:S02]  /*04c0*/  SHF.R.S32.HI R21, RZ, 0x1f, R20 ;  /* 0x0000001fff157819 */ /* 0x000fe40000011414 */
[----:B------:R-:W-:Y:S02]  /*04d0*/  IADD3 R53, PT, PT, R51, R5, RZ ;  /* 0x0000000533357210 */ /* 0x000fe40007ffe0ff */
[----:B------:R-:W-:Y:S02]  /*04e0*/  ISETP.GE.AND.EX P2, PT, R21, UR9, PT, P2 ;  /* 0x0000000915007c0c */ /* 0x000fe4000bf46320 */
[----:B------:R-:W-:Y:S01]  /*04f0*/  ISETP.GE.U32.AND P3, PT, R7, UR8, PT ;  /* 0x0000000807007c0c */ /* 0x000fe2000bf66070 */
[----:B------:R-:W5:Y:S01]  /*0500*/  LDC.64 R4, c[0x0][0x3b8] ;  /* 0x0000ee00ff047b82 */ /* 0x000f620000000a00 */
[----:B------:R-:W-:Y:S01]  /*0510*/  @!P0 IMAD.WIDE.U32 R32, R33, R8, R52 ;  /* 0x0000000821208225 */ /* 0x000fe200078e0034 */
[----:B------:R-:W-:-:S04]  /*0520*/  SHF.R.S32.HI R15, RZ, 0x1f, R7 ;  /* 0x0000001fff0f7819 */ /* 0x000fc80000011407 */
[----:B------:R-:W-:Y:S01]  /*0530*/  @!P0 IADD3 R25, PT, PT, R33, R9, RZ ;  /* 0x0000000921198210 */ /* 0x000fe20007ffe0ff */
[----:B-1----:R-:W-:Y:S01]  /*0540*/  @!P1 IMAD R23, R23, R10, RZ ;  /* 0x0000000a17179224 */ /* 0x002fe200078e02ff */
[C---:B------:R-:W-:Y:S01]  /*0550*/  @!P0 SHF.L.U32 R37, R32.reuse, 0x1, RZ ;  /* 0x0000000120258819 */ /* 0x040fe200000006ff */
[----:B------:R-:W1:Y:S01]  /*0560*/  @!P1 LDC.64 R8, c[0x0][0x3a0] ;  /* 0x0000e800ff089b82 */ /* 0x000e620000000a00 */
[----:B------:R-:W-:Y:S02]  /*0570*/  @!P0 SHF.L.U64.HI R32, R32, 0x1, R25 ;  /* 0x0000000120208819 */ /* 0x000fe40000010219 */
[----:B---3--:R-:W-:Y:S02]  /*0580*/  @!P0 IADD3 R30, P5, PT, R37, R12, RZ ;  /* 0x0000000c251e8210 */ /* 0x008fe40007fbe0ff */
[----:B------:R-:W-:Y:S02]  /*0590*/  @!P1 MOV R12, R50 ;  /* 0x00000032000c9202 */ /* 0x000fe40000000f00 */
[----:B------:R-:W-:Y:S01]  /*05a0*/  @!P0 IADD3.X R31, PT, PT, R32, R13, RZ, P5, !PT ;  /* 0x0000000d201f8210 */ /* 0x000fe20002ffe4ff */
[----:B------:R-:W-:Y:S01]  /*05b0*/  @!P1 IMAD R27, R22, R11, R23 ;  /* 0x0000000b161b9224 */ /* 0x000fe200078e0217 */
[----:B------:R-:W-:Y:S01]  /*05c0*/  @!P1 MOV R13, R53 ;  /* 0x00000035000d9202 */ /* 0x000fe20000000f00 */
[----:B--2---:R-:W-:Y:S01]  /*05d0*/  @P4 IMAD.WIDE R28, R6, 0x2, R18 ;  /* 0x00000002061c4825 */ /* 0x004fe200078e0212 */
[----:B------:R-:W-:Y:S01]  /*05e0*/  ISETP.GE.AND.EX P3, PT, R15, UR9, PT, P3 ;  /* 0x000000090f007c0c */ /* 0x000fe2000bf66330 */
[----:B------:R-:W2:Y:S02]  /*05f0*/  @!P2 LDC.64 R18, c[0x0][0x3f8] ;  /* 0x0000fe00ff12ab82 */ /* 0x000ea40000000a00 */
[----:B------:R-:W-:Y:S01]  /*0600*/  @!P1 IMAD.WIDE.U32 R22, R22, R10, R12 ;  /* 0x0000000a16169225 */ /* 0x000fe200078e000c */
[----:B------:R-:W-:Y:S01]  /*0610*/  MOV R33, RZ ;  /* 0x000000ff00217202 */ /* 0x000fe20000000f00 */
[----:B------:R-:W3:Y:S02]  /*0620*/  @P4 LDG.E.U16 R26, desc[UR6][R28.64] ;  /* 0x000000061c1a4981 */ /* 0x000ee4000c1e1500 */
[----:B-----5:R-:W-:-:S02]  /*0630*/  IMAD.WIDE R10, R35, 0x8, R4 ;  /* 0x00000008230a7825 */ /* 0x020fc400078e0204 */
[----:B------:R-:W5:Y:S01]  /*0640*/  @!P1 LDC.64 R24, c[0x0][0x398] ;  /* 0x0000e600ff189b82 */ /* 0x000f620000000a00 */
[----:B------:R4:W3:Y:S04]  /*0650*/  @P4 LDG.E.U16 R14, desc[UR6][R28.64+0x2] ;  /* 0x000002061c0e4981 */ /* 0x0008e8000c1e1500 */
[----:B------:R-:W3:Y:S01]  /*0660*/  LDG.E.64 R10, desc[UR6][R10.64] ;  /* 0x000000060a0a7981 */ /* 0x000ee2000c1e1b00 */
[----:B------:R-:W-:Y:S02]  /*0670*/  @!P1 IADD3 R5, PT, PT, R23, R27, RZ ;  /* 0x0000001b17059210 */ /* 0x000fe40007ffe0ff */
[----:B------:R-:W0:Y:S01]  /*0680*/  @!P3 LDC.64 R12, c[0x0][0x3f8] ;  /* 0x0000fe00ff0cbb82 */ /* 0x000e220000000a00 */
[----:B------:R2:W3:Y:S01]  /*0690*/  @!P0 LDG.E R33, desc[UR6][R30.64] ;  /* 0x000000061e218981 */ /* 0x0004e2000c1e1900 */
[----:B------:R-:W-:-:S02]  /*06a0*/  @!P1 SHF.L.U64.HI R38, R22, 0x1, R5 ;  /* 0x0000000116269819 */ /* 0x000fc40000010205 */
[----:B----4-:R-:W-:Y:S02]  /*06b0*/  @!P0 IADD3 R28, P5, PT, R37, R16, RZ ;  /* 0x00000010251c8210 */ /* 0x010fe40007fbe0ff */
[----:B------:R-:W-:Y:S02]  /*06c0*/  @!P1 SHF.L.U32 R27, R22, 0x1, RZ ;  /* 0x00000001161b9819 */ /* 0x000fe400000006ff */
[----:B------:R-:W4:Y:S01]  /*06d0*/  @!P2 LDC.64 R4, c[0x0][0x3a0] ;  /* 0x0000e800ff04ab82 */ /* 0x000f220000000a00 */
[----:B--2---:R-:W-:Y:S01]  /*06e0*/  @!P2 IMAD R21, R21, R18, RZ ;  /* 0x000000121515a224 */ /* 0x004fe200078e02ff */
[----:B------:R-:W-:Y:S02]  /*06f0*/  @!P2 MOV R30, R50 ;  /* 0x00000032001ea202 */ /* 0x000fe40000000f00 */
[----:B------:R-:W-:Y:S02]  /*0700*/  @!P2 MOV R31, R53 ;  /* 0x00000035001fa202 */ /* 0x000fe40000000f00 */
[----:B------:R-:W-:-:S02]  /*0710*/  @!P0 IADD3.X R29, PT, PT, R32, R17, RZ, P5, !PT ;  /* 0x00000011201d8210 */ /* 0x000fc40002ffe4ff */
[----:B------:R-:W2:Y:S01]  /*0720*/  @!P3 LDC.64 R22, c[0x0][0x3a0] ;  /* 0x0000e800ff16bb82 */ /* 0x000ea20000000a00 */
[----:B------:R-:W-:Y:S01]  /*0730*/  MOV R32, RZ ;  /* 0x000000ff00207202 */ /* 0x000fe20000000f00 */
[C---:B------:R-:W-:Y:S02]  /*0740*/  @!P2 IMAD R39, R20.reuse, R19, R21 ;  /* 0x000000131427a224 */ /* 0x040fe400078e0215 */
[----:B------:R-:W-:Y:S01]  /*0750*/  @!P2 IMAD.WIDE.U32 R30, R20, R18, R30 ;  /* 0x00000012141ea225 */ /* 0x000fe200078e001e */
[C---:B-1----:R-:W-:Y:S02]  /*0760*/  @!P1 IADD3 R36, P6, PT, R27.reuse, R8, RZ ;  /* 0x000000081b249210 */ /* 0x042fe40007fde0ff */
[----:B------:R0:W3:Y:S01]  /*0770*/  @!P0 LDG.E R32, desc[UR6][R28.64] ;  /* 0x000000061c208981 */ /* 0x0000e2000c1e1900 */
[----:B------:R-:W1:Y:S01]  /*0780*/  @!P2 LDC.64 R16, c[0x0][0x398] ;  /* 0x0000e600ff10ab82 */ /* 0x000e620000000a00 */
[----:B-----5:R-:W-:Y:S02]  /*0790*/  @!P1 IADD3 R24, P0, PT, R27, R24, RZ ;  /* 0x000000181b189210 */ /* 0x020fe40007f1e0ff */
[----:B------:R-:W-:-:S05]  /*07a0*/  @!P2 IADD3 R27, PT, PT, R31, R39, RZ ;  /* 0x000000271f1ba210 */ /* 0x000fca0007ffe0ff */
[----:B------:R-:W5:Y:S01]  /*07b0*/  @!P3 LDC.64 R20, c[0x0][0x398] ;  /* 0x0000e600ff14bb82 */ /* 0x000f620000000a00 */
[----:B0-----:R-:W-:Y:S01]  /*07c0*/  @!P3 IMAD R28, R15, R12, RZ ;  /* 0x0000000c0f1cb224 */ /* 0x001fe200078e02ff */
[----:B------:R-:W-:-:S06]  /*07d0*/  @!P2 SHF.L.U32 R15, R30, 0x1, RZ ;  /* 0x000000011e0fa819 */ /* 0x000fcc00000006ff */
[----:B------:R-:W0:Y:S01]  /*07e0*/  LDC.64 R18, c[0x0][0x3a8] ;  /* 0x0000ea00ff127b82 */ /* 0x000e220000000a00 */
[----:B------:R-:W-:Y:S01]  /*07f0*/  @!P2 SHF.L.U64.HI R8, R30, 0x1, R27 ;  /* 0x000000011e08a819 */ /* 0x000fe2000001021b */
[----:B------:R-:W-:Y:S01]  /*0800*/  @!P3 IMAD R27, R7, R13, R28 ;  /* 0x0000000d071bb224 */ /* 0x000fe200078e021c */
[----:B------:R-:W-:Y:S02]  /*0810*/  @!P3 MOV R30, R50 ;  /* 0x00000032001eb202 */ /* 0x000fe40000000f00 */
[----:B------:R-:W-:Y:S02]  /*0820*/  @!P3 MOV R31, R53 ;  /* 0x00000035001fb202 */ /* 0x000fe40000000f00 */
[C---:B------:R-:W-:Y:S02]  /*0830*/  @!P1 IADD3.X R25, PT, PT, R38.reuse, R25, RZ, P0, !PT ;  /* 0x0000001926199210 */ /* 0x040fe400007fe4ff */
[----:B----4-:R-:W-:Y:S01]  /*0840*/  @!P2 IADD3 R28, P0, PT, R15, R4, RZ ;  /* 0x000000040f1ca210 */ /* 0x010fe20007f1e0ff */
[----:B------:R-:W-:Y:S01]  /*0850*/  @!P3 IMAD.WIDE.U32 R12, R7, R12, R30 ;  /* 0x0000000c070cb225 */ /* 0x000fe200078e001e */
[----:B------:R-:W-:-:S02]  /*0860*/  @!P1 IADD3.X R37, PT, PT, R38, R9, RZ, P6, !PT ;  /* 0x0000000926259210 */ /* 0x000fc400037fe4ff */
[----:B------:R-:W-:Y:S02]  /*0870*/  @!P2 IADD3.X R29, PT, PT, R8, R5, RZ, P0, !PT ;  /* 0x00000005081da210 */ /* 0x000fe400007fe4ff */
[----:B------:R-:W-:Y:S02]  /*0880*/  CS2R R4, SRZ ;  /* 0x0000000000047805 */ /* 0x000fe4000001ff00 */
[----:B------:R-:W-:Y:S02]  /*0890*/  MOV R9, RZ ;  /* 0x000000ff00097202 */ /* 0x000fe40000000f00 */
[----:B------:R-:W-:Y:S02]  /*08a0*/  @!P3 IADD3 R13, PT, PT, R13, R27, RZ ;  /* 0x0000001b0d0db210 */ /* 0x000fe40007ffe0ff */
[----:B------:R-:W-:Y:S01]  /*08b0*/  @!P3 SHF.L.U32 R7, R12, 0x1, RZ ;  /* 0x000000010c07b819 */ /* 0x000fe200000006ff */
[----:B------:R-:W4:Y:S01]  /*08c0*/  @!P1 LDG.E R4, desc[UR6][R24.64] ;  /* 0x0000000618049981 */ /* 0x000f22000c1e1900 */
[----:B-1----:R-:W-:-:S02]  /*08d0*/  @!P2 IADD3 R16, P0, PT, R15, R16, RZ ;  /* 0x000000100f10a210 */ /* 0x002fc40007f1e0ff */
[----:B------:R-:W-:Y:S01]  /*08e0*/  @!P3 SHF.L.U64.HI R12, R12, 0x1, R13 ;  /* 0x000000010c0cb819 */ /* 0x000fe2000001020d */
[----:B------:R1:W4:Y:S01]  /*08f0*/  @!P1 LDG.E R9, desc[UR6][R36.64] ;  /* 0x0000000624099981 */ /* 0x000322000c1e1900 */
[C---:B--2---:R-:W-:Y:S02]  /*0900*/  @!P3 IADD3 R22, P1, PT, R7.reuse, R22, RZ ;  /* 0x000000160716b210 */ /* 0x044fe40007f3e0ff */
[----:B-----5:R-:W-:Y:S01]  /*0910*/  @!P3 IADD3 R20, P5, PT, R7, R20, RZ ;  /* 0x000000140714b210 */ /* 0x020fe20007fbe0ff */
[----:B0-----:R-:W-:Y:S01]  /*0920*/  IMAD.WIDE R18, R6, 0x2, R18 ;  /* 0x0000000206127825 */ /* 0x001fe200078e0212 */
[----:B------:R-:W-:Y:S02]  /*0930*/  @!P2 IADD3.X R17, PT, PT, R8, R17, RZ, P0, !PT ;  /* 0x000000110811a210 */ /* 0x000fe400007fe4ff */
[----:B------:R-:W-:Y:S02]  /*0940*/  CS2R R6, SRZ ;  /* 0x0000000000067805 */ /* 0x000fe4000001ff00 */
[----:B------:R-:W-:Y:S01]  /*0950*/  MOV R8, RZ ;  /* 0x000000ff00087202 */ /* 0x000fe20000000f00 */
[----:B------:R-:W2:Y:S01]  /*0960*/  @!P2 LDG.E R5, desc[UR6][R28.64] ;  /* 0x000000061c05a981 */ /* 0x000ea2000c1e1900 */
[----:B------:R-:W-:-:S02]  /*0970*/  @!P3 IADD3.X R23, PT, PT, R12, R23, RZ, P1, !PT ;  /* 0x000000170c17b210 */ /* 0x000fc40000ffe4ff */
[----:B------:R-:W-:Y:S01]  /*0980*/  @!P3 IADD3.X R21, PT, PT, R12, R21, RZ, P5, !PT ;  /* 0x000000150c15b210 */ /* 0x000fe20002ffe4ff */
[----:B------:R-:W5:Y:S04]  /*0990*/  LDG.E.U16 R36, desc[UR6][R18.64] ;  /* 0x0000000612247981 */ /* 0x000f68000c1e1500 */
[----:B------:R-:W5:Y:S04]  /*09a0*/  LDG.E.U16 R13, desc[UR6][R18.64+0x2] ;  /* 0x00000206120d7981 */ /* 0x000f68000c1e1500 */
[----:B------:R-:W5:Y:S04]  /*09b0*/  @!P2 LDG.E R6, desc[UR6][R16.64] ;  /* 0x000000061006a981 */ /* 0x000f68000c1e1900 */
[----:B------:R-:W5:Y:S04]  /*09c0*/  @!P3 LDG.E R7, desc[UR6][R22.64] ;  /* 0x000000061607b981 */ /* 0x000f68000c1e1900 */
[----:B------:R-:W5:Y:S01]  /*09d0*/  @!P3 LDG.E R8, desc[UR6][R20.64] ;  /* 0x000000061408b981 */ /* 0x000f62000c1e1900 */
[----:B------:R-:W-:Y:S01]  /*09e0*/  MOV R47, 0x3f800000 ;  /* 0x3f800000002f7802 */ /* 0x000fe20000000f00 */
[----:B------:R-:W-:Y:S01]  /*09f0*/  UISETP.NE.AND UP0, UPT, UR4, URZ, UPT ;  /* 0x000000ff0400728c */ /* 0x000fe2000bf05270 */
[----:B-1----:R-:W-:-:S02]  /*0a00*/  MOV R37, RZ ;  /* 0x000000ff00257202 */ /* 0x002fc40000000f00 */
[----:B------:R-:W-:Y:S01]  /*0a10*/  MOV R38, RZ ;  /* 0x000000ff00267202 */ /* 0x000fe20000000f00 */
[----:B---3--:R-:W-:-:S05]  /*0a20*/  FFMA.FTZ R11, -R10, R10, R11 ;  /* 0x0000000a0a0b7223 */ /* 0x008fca000001010b */
[----:B------:R-:W-:-:S13]  /*0a30*/  FSETP.GTU.FTZ.AND P0, PT, R11, RZ, PT ;  /* 0x000000ff0b00720b */ /* 0x000fda0003f1c000 */
[----:B------:R-:W0:Y:S01]  /*0a40*/  @P0 LDC R12, c[0x0][0x3c0] ;  /* 0x0000f000ff0c0b82 */ /* 0x000e220000000800 */
[----:B------:R-:W-:Y:S01]  /*0a50*/  @P4 HADD2.F32 R37, -RZ, R26.H0_H0 ;  /* 0x2000001aff254230 */ /* 0x000fe20000004100 */
[----:B------:R-:W-:Y:S01]  /*0a60*/  PRMT R45, R33, 0x7632, R45 ;  /* 0x00007632212d7816 */ /* 0x000fe2000000002d */
[----:B------:R-:W-:Y:S01]  /*0a70*/  @P4 HADD2.F32 R38, -RZ, R14.H0_H0 ;  /* 0x2000000eff264230 */ /* 0x000fe20000004100 */
[----:B------:R-:W-:Y:S01]  /*0a80*/  PRMT R46, R32, 0x7632, R46 ;  /* 0x00007632202e7816 */ /* 0x000fe2000000002e */
[----:B0-----:R-:W-:-:S04]  /*0a90*/  @P0 FADD.FTZ R12, R11, R12 ;  /* 0x0000000c0b0c0221 */ /* 0x001fc80000010000 */
[----:B------:R0:W1:Y:S01]  /*0aa0*/  @P0 MUFU.RSQ R47, R12 ;  /* 0x0000000c002f0308 */ /* 0x0000620000001400 */
[----:B----4-:R-:W-:Y:S02]  /*0ab0*/  PRMT R44, R4, 0x7632, R44 ;  /* 0x00007632042c7816 */ /* 0x010fe4000000002c */
[----:B------:R-:W-:Y:S02]  /*0ac0*/  PRMT R43, R9, 0x7632, R43 ;  /* 0x00007632092b7816 */ /* 0x000fe4000000002b */
[----:B--2---:R-:W-:Y:S01]  /*0ad0*/  PRMT R41, R5, 0x7632, R41 ;  /* 0x0000763205297816 */ /* 0x004fe20000000029 */
[----:B-----5:R-:W-:Y:S02]  /*0ae0*/  HADD2.F32 R36, -RZ, R36.H0_H0 ;  /* 0x20000024ff247230 */ /* 0x020fe40000004100 */
[----:B------:R-:W-:Y:S01]  /*0af0*/  HADD2.F32 R11, -RZ, R13.H0_H0 ;  /* 0x2000000dff0b7230 */ /* 0x000fe20000004100 */
[----:B------:R-:W-:Y:S02]  /*0b00*/  PRMT R42, R6, 0x7632, R42 ;  /* 0x00007632062a7816 */ /* 0x000fe4000000002a */
[----:B------:R-:W-:-:S02]  /*0b10*/  PRMT R39, R7, 0x7632, R39 ;  /* 0x0000763207277816 */ /* 0x000fc40000000027 */
        /* <DEDUP_REMOVED lines=75> */
.L_x_416:
        /* <DEDUP_REMOVED lines=144> */
.L_x_417:
        /* <DEDUP_REMOVED lines=43> */
.L_x_419:
[----:B------:R-:W-:Y:S05]  /*1b80*/  BSYNC.RECONVERGENT B0 ;  /* 0x0000000000007941 */ /* 0x000fea0003800200 */
.L_x_418:
        /* <DEDUP_REMOVED lines=42> */
.L_x_421:
[----:B------:R-:W-:Y:S05]  /*1e30*/  BSYNC.RECONVERGENT B0 ;  /* 0x0000000000007941 */ /* 0x000fea0003800200 */
.L_x_420:
        /* <DEDUP_REMOVED lines=78> */
.L_x_423:
[----:B------:R-:W-:Y:S05]  /*2320*/  BSYNC.RECONVERGENT B0 ;  /* 0x0000000000007941 */ /* 0x000fea0003800200 */
.L_x_422:
        /* <DEDUP_REMOVED lines=32> */
.L_x_425:
[----:B------:R-:W-:Y:S05]  /*2530*/  BSYNC.RECONVERGENT B0 ;  /* 0x0000000000007941 */ /* 0x000fea0003800200 */
.L_x_424:
        /* <DEDUP_REMOVED lines=25> */
.L_x_428:
[----:B--2---:R-:W2:Y:S04]  /*26d0*/  LDG.E.STRONG.GPU R16, desc[UR6][R14.64] ;  /* 0x000000060e107981 */ /* 0x004ea8000c1ef900 */
[----:B--2---:R-:W-:Y:S01]  /*26e0*/  CCTL.IVALL ;  /* 0x00000000ff00798f */ /* 0x004fe20002000000 */
[----:B------:R-:W-:Y:S05]  /*26f0*/  YIELD ;  /* 0x0000000000007946 */ /* 0x000fea0003800000 */
[----:B------:R-:W-:-:S13]  /*2700*/  ISETP.NE.AND P0, PT, R16, R21, PT ;  /* 0x000000151000720c */ /* 0x000fda0003f05270 */
[----:B------:R-:W-:Y:S05]  /*2710*/  @P0 BRA `(.L_x_428) ;  /* 0xfffffffc00ec0947 */ /* 0x000fea000383ffff */
.L_x_427:
        /* <DEDUP_REMOVED lines=15> */
.L_x_430:
        /* <DEDUP_REMOVED lines=60> */
.L_x_429:
        /* <DEDUP_REMOVED lines=34> */
.L_x_431:
        /* <DEDUP_REMOVED lines=18> */
.L_x_432:
        /* <DEDUP_REMOVED lines=9> */
.L_x_433:
[----:B------:R-:W-:Y:S05]  /*2fa0*/  BSYNC.RECONVERGENT B0 ;  /* 0x0000000000007941 */ /* 0x000fea0003800200 */
.L_x_426:
        /* <DEDUP_REMOVED lines=38> */
.L_x_434:
        /* <DEDUP_REMOVED lines=61> */
.L_x_436:
[----:B------:R-:W-:Y:S05]  /*35e0*/  BSYNC.RECONVERGENT B0 ;  /* 0x0000000000007941 */ /* 0x000fea0003800200 */
.L_x_435:
        /* <DEDUP_REMOVED lines=21> */
.L_x_437:
        /* <DEDUP_REMOVED lines=18> */
.L_x_439:
[----:B------:R-:W-:Y:S05]  /*3860*/  BSYNC.RECONVERGENT B0 ;  /* 0x0000000000007941 */ /* 0x000fea0003800200 */
.L_x_438:
        /* <DEDUP_REMOVED lines=21> */
.L_x_440:
        /* <DEDUP_REMOVED lines=18> */
.L_x_442:
[----:B------:R-:W-:Y:S05]  /*3ae0*/  BSYNC.RECONVERGENT B0 ;  /* 0x0000000000007941 */ /* 0x000fea0003800200 */
.L_x_441:
        /* <DEDUP_REMOVED lines=22> */
.L_x_443:
        /* <DEDUP_REMOVED lines=18> */
.L_x_445:
[----:B------:R-:W-:Y:S05]  /*3d70*/  BSYNC.RECONVERGENT B0 ;  /* 0x0000000000007941 */ /* 0x000fea0003800200 */
.L_x_444:
[----:B------:R-:W1:Y:S01]  /*3d80*/  LDCU UR4, c[0x0][0x410] ;  /* 0x00008200ff0477ac */ /* 0x000e620008000800 */
[----:B------:R-:W-:Y:S02]  /*3d90*/  IADD3 R35, PT, PT, R24, R35, RZ ;  /* 0x0000002318237210 */ /* 0x000fe40007ffe0ff */
[----:B------:R-:W-:Y:S01]  /*3da0*/  IADD3 R34, PT, PT, R34, 0x1, RZ ;  /* 0x0000000122227810 */ /* 0x000fe20007ffe0ff */
[----:B------:R-:W1:Y:S02]  /*3db0*/  LDCU UR5, c[0x0][0x3e0] ;  /* 0x00007c00ff0577ac */ /* 0x000e640008000800 */
[----:B-1----:R-:W-:-:S06]  /*3dc0*/  UIMAD UR4, UR4, UR5, URZ ;  /* 0x00000005040472a4 */ /* 0x002fcc000f8e02ff */
[----:B------:R-:W-:-:S13]  /*3dd0*/  ISETP.GE.AND P0, PT, R35, UR4, PT ;  /* 0x0000000423007c0c */ /* 0x000fda000bf06270 */
[----:B------:R-:W-:Y:S05]  /*3de0*/  @!P0 BRA `(.L_x_446) ;  /* 0xffffffc000b08947 */ /* 0x000fea000383ffff */
.L_x_415:
        /* <DEDUP_REMOVED lines=16> */
.L_x_448:
[----:B------:R-:W-:Y:S05]  /*3ef0*/  BSYNC.RECONVERGENT B0 ;  /* 0x0000000000007941 */ /* 0x000fea0003800200 */
.L_x_447:
        /* <DEDUP_REMOVED lines=11> */
.L_x_450:
[----:B------:R-:W2:Y:S04]  /*3fb0*/  LDG.E.STRONG.GPU R5, desc[UR6][R2.64] ;  /* 0x0000000602057981 */ /* 0x000ea8000c1ef900 */
[----:B--2---:R-:W-:Y:S01]  /*3fc0*/  CCTL.IVALL ;  /* 0x00000000ff00798f */ /* 0x004fe20002000000 */
[----:B------:R-:W-:Y:S05]  /*3fd0*/  YIELD ;  /* 0x0000000000007946 */ /* 0x000fea0003800000 */
[----:B------:R-:W-:-:S13]  /*3fe0*/  ISETP.NE.AND P0, PT, R5, R0, PT ;  /* 0x000000000500720c */ /* 0x000fda0003f05270 */
[----:B------:R-:W-:Y:S05]  /*3ff0*/  @P0 BRA `(.L_x_450) ;  /* 0xfffffffc00ec0947 */ /* 0x000fea000383ffff */
.L_x_449:
        /* <DEDUP_REMOVED lines=61> */
.L_x_453:
        /* <DEDUP_REMOVED lines=24> */
[----:B--2---:R-:W-:Y:S02]  /*4550*/  F2FP.F16.F32.PACK_AB R19, R11, R2 ;  /* 0x000000020b13723e */ /* 0x004fe400000000ff */
[-C--:B------:R-:W-:Y:S02]  /*4560*/  MOV R11, R25.reuse ;  /* 0x00000019000b7202 */ /* 0x080fe40000000f00 */
[----:B---3--:R-:W-:Y:S01]  /*4570*/  F2FP.F16.F32.PACK_AB R21, R17, R12 ;  /* 0x0000000c1115723e */ /* 0x008fe200000000ff */
[----:B------:R0:W-:Y:S04]  /*4580*/  STG.E desc[UR6][R8.64], R19 ;  /* 0x0000001308007986 */ /* 0x0001e8000c101906 */
[----:B------:R0:W-:Y:S01]  /*4590*/  STG.E desc[UR6][R10.64], R21 ;  /* 0x000000150a007986 */ /* 0x0001e2000c101906 */
[----:B------:R-:W-:Y:S01]  /*45a0*/  IADD3.X R25, PT, PT, RZ, R25, RZ, P3, !PT ;  /* 0x00000019ff197210 */ /* 0x000fe20001ffe4ff */
[----:B------:R-:W-:Y:S06]  /*45b0*/  @P1 BRA `(.L_x_453) ;  /* 0xfffffffc00841947 */ /* 0x000fec000383ffff */
.L_x_452:
[----:B------:R-:W-:Y:S05]  /*45c0*/  BSYNC.RECONVERGENT B0 ;  /* 0x0000000000007941 */ /* 0x000fea0003800200 */
.L_x_451:
        /* <DEDUP_REMOVED lines=10> */
.L_x_454:
        /* <DEDUP_REMOVED lines=21> */
[----:B---3--:R-:W-:Y:S02]  /*47c0*/  F2FP.F16.F32.PACK_AB R31, R9, R6 ;  /* 0x00000006091f723e */ /* 0x008fe400000000ff */
[----:B------:R-:W-:-:S04]  /*47d0*/  IADD3 R6, P1, PT, R14, UR4, RZ ;  /* 0x000000040e067c10 */ /* 0x000fc8000ff3e0ff */
[----:B------:R-:W-:Y:S02]  /*47e0*/  IADD3.X R7, PT, PT, R7, UR5, RZ, P1, !PT ;  /* 0x0000000507077c10 */ /* 0x000fe40008ffe4ff */
[----:B----4-:R-:W-:Y:S02]  /*47f0*/  F2FP.F16.F32.PACK_AB R33, R13, R10 ;  /* 0x0000000a0d21723e */ /* 0x010fe400000000ff */
        /* <DEDUP_REMOVED lines=20> */
[----:B--2---:R-:W-:Y:S02]  /*4940*/  F2FP.F16.F32.PACK_AB R35, R35, R14 ;  /* 0x0000000e2323723e */ /* 0x004fe400000000ff */
[----:B---3--:R-:W-:-:S03]  /*4950*/  F2FP.F16.F32.PACK_AB R37, R37, R16 ;  /* 0x000000102525723e */ /* 0x008fc600000000ff */
        /* <DEDUP_REMOVED lines=14> */
[----:B---3--:R-:W-:Y:S02]  /*4a40*/  F2FP.F16.F32.PACK_AB R33, R33, R14 ;  /* 0x0000000e2121723e */ /* 0x008fe400000000ff */
[----:B----4-:R-:W-:-:S03]  /*4a50*/  F2FP.F16.F32.PACK_AB R39, R39, R16 ;  /* 0x000000102727723e */ /* 0x010fc600000000ff */
        /* <DEDUP_REMOVED lines=18> */
[----:B----4-:R-:W-:Y:S02]  /*4b80*/  F2FP.F16.F32.PACK_AB R13, R13, R6 ;  /* 0x000000060d0d723e */ /* 0x010fe400000000ff */
[----:B-----5:R-:W-:-:S03]  /*4b90*/  F2FP.F16.F32.PACK_AB R7, R11, R8 ;  /* 0x000000080b07723e */ /* 0x020fc600000000ff */
[----:B------:R3:W-:Y:S04]  /*4ba0*/  STG.E desc[UR6][R30.64], R13 ;  /* 0x0000000d1e007986 */ /* 0x0007e8000c101906 */
[----:B------:R3:W-:Y:S02]  /*4bb0*/  STG.E desc[UR6][R28.64], R7 ;  /* 0x000000071c007986 */ /* 0x0007e4000c101906 */
[----:B------:R-:W-:Y:S05]  /*4bc0*/  @P0 BRA `(.L_x_454) ;  /* 0xfffffff800a80947 */ /* 0x000fea000383ffff */
[----:B------:R-:W-:Y:S05]  /*4bd0*/  EXIT ;  /* 0x000000000000794d */ /* 0x000fea0003800000 */
.L_x_455:
        /* <DEDUP_REMOVED lines=10> */
.L_x_4504:


//--------------------- .text._Z35group_norm_nhwc_bwd_one_pass_kernelI11Bf16IOFp16WLi128ELi64ELi512EEv26Group_norm_nhwc_bwd_params --------------------------
	.section	.text._Z35group_norm_nhwc_bwd_one_pass_kernelI11Bf16IOFp16WLi128ELi64ELi512EEv26Group_norm_nhwc_bwd_params,"ax",@progbits
	.align	128
        .global         _Z35group_norm_nhwc_bwd_one_pass_kernelI11Bf16IOFp16WLi128ELi64ELi512EEv26Group_norm_nhwc_bwd_params
        .type           _Z35group_norm_nhwc_bwd_one_pass_kernelI11Bf16IOFp16WLi128ELi64ELi512EEv26Group_norm_nhwc_bwd_params,@function
        .size           _Z35group_norm_nhwc_bwd_one_pass_kernelI11Bf16IOFp16WLi128ELi64ELi512EEv26Group_norm_nhwc_bwd_params,(.L_x_4505 - _Z35group_norm_nhwc_bwd_one_pass_kernelI11Bf16IOFp16WLi128ELi64ELi512EEv26Group_norm_nhwc_bwd_params)
        .other          _Z35group_norm_nhwc_bwd_one_pass_kernelI11Bf16IOFp16WLi128ELi64ELi512EEv26Group_norm_nhwc_bwd_params,@"STO_CUDA_ENTRY STV_DEFAULT"
_Z35group_norm_nhwc_bwd_one_pass_kernelI11Bf16IOFp16WLi128ELi64ELi512EEv26Group_norm_nhwc_bwd_params:
.text._Z35group_norm_nhwc_bwd_one_pass_kernelI11Bf16IOFp16WLi128ELi64ELi512EEv26Group_norm_nhwc_bwd_params:
        /* <DEDUP_REMOVED lines=22> */
.L_x_499:
        /* <DEDUP_REMOVED lines=258> */
[----:B------:R-:W-:Y:S01]  /*1180*/  PRMT R19, R42, 0x7632, R19 ;  /* 0x000076322a137816 */ /* 0x000fe20000000013 */
[----:B--2---:R-:W-:Y:S02]  /*1190*/  @P6 HADD2.F32 R3, -RZ, R28.H0_H0 ;  /* 0x2000001cff036230 */ /* 0x004fe40000004100 */
[----:B------:R-:W-:Y:S02]  /*11a0*/  @P6 HADD2.F32 R4, -RZ, R29.H0_H0 ;  /* 0x2000001dff046230 */ /* 0x000fe40000004100 */
[----:B------:R-:W-:Y:S02]  /*11b0*/  HADD2.F32 R5, -RZ, R26.H0_H0 ;  /* 0x2000001aff057230 */ /* 0x000fe40000004100 */
[----:B------:R-:W-:Y:S01]  /*11c0*/  HADD2.F32 R6, -RZ, R27.H0_H0 ;  /* 0x2000001bff067230 */ /* 0x000fe20000004100 */
[----:B------:R-:W-:-:S02]  /*11d0*/  PRMT R18, R36, 0x7632, R18 ;  /* 0x0000763224127816 */ /* 0x000fc40000000012 */
        /* <DEDUP_REMOVED lines=152> */
.L_x_457:
        /* <DEDUP_REMOVED lines=300> */
.L_x_458:
        /* <DEDUP_REMOVED lines=44> */
.L_x_460:
[----:B------:R-:W-:Y:S05]  /*30e0*/  BSYNC.RECONVERGENT B0 ;  /* 0x0000000000007941 */ /* 0x000fea0003800200 */
.L_x_459:
        /* <DEDUP_REMOVED lines=42> */
.L_x_462:
[----:B------:R-:W-:Y:S05]  /*3390*/  BSYNC.RECONVERGENT B0 ;  /* 0x0000000000007941 */ /* 0x000fea0003800200 */
.L_x_461:
        /* <DEDUP_REMOVED lines=79> */
.L_x_464:
[----:B------:R-:W-:Y:S05]  /*3890*/  BSYNC.RECONVERGENT B0 ;  /* 0x0000000000007941 */ /* 0x000fea0003800200 */
.L_x_463:
        /* <DEDUP_REMOVED lines=28> */
.L_x_466:
[----:B------:R-:W-:Y:S05]  /*3a60*/  BSYNC.RECONVERGENT B0 ;  /* 0x0000000000007941 */ /* 0x000fea0003800200 */
.L_x_465:
        /* <DEDUP_REMOVED lines=24> */
.L_x_469:
[----:B------:R-:W2:Y:S04]  /*3bf0*/  LDG.E.STRONG.GPU R7, desc[UR8][R14.64] ;  /* 0x000000080e077981 */ /* 0x000ea8000c1ef900 */
[----:B--2---:R-:W-:Y:S01]  /*3c00*/  CCTL.IVALL ;  /* 0x00000000ff00798f */ /* 0x004fe20002000000 */
[----:B------:R-:W-:Y:S05]  /*3c10*/  YIELD ;  /* 0x0000000000007946 */ /* 0x000fea0003800000 */
[----:B------:R-:W-:-:S13]  /*3c20*/  ISETP.NE.AND P0, PT, R7, R18, PT ;  /* 0x000000120700720c */ /* 0x000fda0003f05270 */
[----:B------:R-:W-:Y:S05]  /*3c30*/  @P0 BRA `(.L_x_469) ;  /* 0xfffffffc00ec0947 */ /* 0x000fea000383ffff */
.L_x_468:
        /* <DEDUP_REMOVED lines=15> */
.L_x_471:
        /* <DEDUP_REMOVED lines=60> */
.L_x_470:
        /* <DEDUP_REMOVED lines=34> */
.L_x_472:
        /* <DEDUP_REMOVED lines=18> */
.L_x_473:
        /* <DEDUP_REMOVED lines=9> */
.L_x_474:
[----:B------:R-:W-:Y:S05]  /*44c0*/  BSYNC.RECONVERGENT B0 ;  /* 0x0000000000007941 */ /* 0x000fea0003800200 */
.L_x_467:
        /* <DEDUP_REMOVED lines=46> */
.L_x_475:
        /* <DEDUP_REMOVED lines=21> */
.L_x_477:
[----:B------:R-:W-:Y:S05]  /*4900*/  BSYNC.RECONVERGENT B0 ;  /* 0x0000000000007941 */ /* 0x000fea0003800200 */
.L_x_476:
        /* <DEDUP_REMOVED lines=36> */
.L_x_478:
        /* <DEDUP_REMOVED lines=22> */
.L_x_480:
[----:B------:R-:W-:Y:S05]  /*4cb0*/  BSYNC.RECONVERGENT B0 ;  /* 0x0000000000007941 */ /* 0x000fea0003800200 */
.L_x_479:
        /* <DEDUP_REMOVED lines=27> */
.L_x_481:
        /* <DEDUP_REMOVED lines=22> */
.L_x_483:
[----:B------:R-:W-:Y:S05]  /*4fd0*/  BSYNC.RECONVERGENT B0 ;  /* 0x0000000000007941 */ /* 0x000fea0003800200 */
.L_x_482:
        /* <DEDUP_REMOVED lines=28> */
.L_x_484:
        /* <DEDUP_REMOVED lines=21> */
.L_x_486:
[----:B------:R-:W-:Y:S05]  /*52f0*/  BSYNC.RECONVERGENT B0 ;  /* 0x0000000000007941 */ /* 0x000fea0003800200 */
.L_x_485:
        /* <DEDUP_REMOVED lines=67> */
.L_x_487:
        /* <DEDUP_REMOVED lines=19> */
.L_x_489:
[----:B------:R-:W-:Y:S05]  /*5860*/  BSYNC.RECONVERGENT B0 ;  /* 0x0000000000007941 */ /* 0x000fea0003800200 */
.L_x_488:
        /* <DEDUP_REMOVED lines=21> */
.L_x_490:
        /* <DEDUP_REMOVED lines=18> */
.L_x_492:
[----:B------:R-:W-:Y:S05]  /*5ae0*/  BSYNC.RECONVERGENT B0 ;  /* 0x0000000000007941 */ /* 0x000fea0003800200 */
.L_x_491:
        /* <DEDUP_REMOVED lines=21> */
.L_x_493:
        /* <DEDUP_REMOVED lines=18> */
.L_x_495:
[----:B------:R-:W-:Y:S05]  /*5d60*/  BSYNC.RECONVERGENT B0 ;  /* 0x0000000000007941 */ /* 0x000fea0003800200 */
.L_x_494:
        /* <DEDUP_REMOVED lines=22> */
.L_x_496:
        /* <DEDUP_REMOVED lines=18> */
.L_x_498:
[----:B------:R-:W-:Y:S05]  /*5ff0*/  BSYNC.RECONVERGENT B0 ;  /* 0x0000000000007941 */ /* 0x000fea0003800200 */
.L_x_497:
[----:B------:R-:W-:Y:S02]  /*6000*/  IADD3 R48, PT, PT, R0, R48, RZ ;  /* 0x0000003000307210 */ /* 0x000fe40007ffe0ff */
[----:B------:R-:W-:Y:S02]  /*6010*/  IADD3 R57, PT, PT, R57, 0x1, RZ ;  /* 0x0000000139397810 */ /* 0x000fe40007ffe0ff */
[----:B------:R-:W-:-:S13]  /*6020*/  ISETP.GE.AND P0, PT, R48, UR4, PT ;  /* 0x0000000430007c0c */ /* 0x000fda000bf06270 */
[----:B------:R-:W-:Y:S05]  /*6030*/  @!P0 BRA `(.L_x_499) ;  /* 0xffffffa000488947 */ /* 0x000fea000383ffff */
.L_x_456:
        /* <DEDUP_REMOVED lines=19> */
.L_x_501:
[----:B------:R-:W-:Y:S05]  /*6170*/  BSYNC.RECONVERGENT B0 ;  /* 0x0000000000007941 */ /* 0x000fea0003800200 */
.L_x_500:
[----:B------:R-:W-:Y:S05]  /*6180*/  @P0 EXIT ;  /* 0x000000000000094d */ /* 0x000fea0003800000 */
[----:B------:R-:W-:Y:S05]  /*6190*/  @P2 BRA `(.L_x_502) ;  /* 0x0000000000202947 */ /* 0x000fea0003800000 */
[----:B------:R-:W-:-:S05]  /*61a0*/  IMAD R0, R4, R7, RZ ;  /* 0x0000000704007224 */ /* 0x000fca00078e02ff */
[----:B------:R-:W-:-:S13]  /*61b0*/  ISETP.NE.AND P0, PT, R0, -0x1, PT ;  /* 0xffffffff0000780c */ /* 0x000fda0003f05270 */
[----:B------:R-:W-:Y:S05]  /*61c0*/  @!P0 BRA `(.L_x_502) ;  /* 0x0000000000148947 */ /* 0x000fea0003800000 */
.L_x_503:
[----:B---3--:R-:W3:Y:S04]  /*61d0*/  LDG.E.STRONG.GPU R5, desc[UR8][R2.64] ;  /* 0x0000000802057981 */ /* 0x008ee8000c1ef900 */
[----:B---3--:R-:W-:Y:S01]  /*61e0*/  CCTL.IVALL ;  /* 0x00000000ff00798f */ /* 0x008fe20002000000 */
[----:B------:R-:W-:Y:S05]  /*61f0*/  YIELD ;  /* 0x0000000000007946 */ /* 0x000fea0003800000 */
[----:B------:R-:W-:-:S13]  /*6200*/  ISETP.NE.AND P0, PT, R5, R0, PT ;  /* 0x000000000500720c */ /* 0x000fda0003f05270 */
[----:B------:R-:W-:Y:S05]  /*6210*/  @P0 BRA `(.L_x_503) ;  /* 0xfffffffc00ec0947 */ /* 0x000fea000383ffff */
.L_x_502:
        /* <DEDUP_REMOVED lines=60> */
.L_x_506:
        /* <DEDUP_REMOVED lines=25> */
[----:B------:R-:W-:Y:S02]  /*6770*/  MOV R11, R24 ;  /* 0x00000018000b7202 */ /* 0x000fe40000000f00 */
[----:B---3--:R-:W-:Y:S01]  /*6780*/  F2FP.F16.F32.PACK_AB R19, R17, R14 ;  /* 0x0000000e1113723e */ /* 0x008fe200000000ff */
[----:B------:R0:W-:Y:S04]  /*6790*/  STG.E desc[UR8][R8.64], R7 ;  /* 0x0000000708007986 */ /* 0x0001e8000c101908 */
[----:B------:R0:W-:Y:S01]  /*67a0*/  STG.E desc[UR8][R10.64], R19 ;  /* 0x000000130a007986 */ /* 0x0001e2000c101908 */
[----:B------:R-:W-:Y:S01]  /*67b0*/  IADD3.X R24, PT, PT, RZ, R24, RZ, P3, !PT ;  /* 0x00000018ff187210 */ /* 0x000fe20001ffe4ff */
[----:B------:R-:W-:Y:S06]  /*67c0*/  @P1 BRA `(.L_x_506) ;  /* 0xfffffffc00841947 */ /* 0x000fec000383ffff */
.L_x_505:
[----:B------:R-:W-:Y:S05]  /*67d0*/  BSYNC.RECONVERGENT B0 ;  /* 0x0000000000007941 */ /* 0x000fea0003800200 */
.L_x_504:
        /* <DEDUP_REMOVED lines=10> */
.L_x_507:
        /* <DEDUP_REMOVED lines=80> */
[----:B----4-:R-:W-:Y:S02]  /*6d80*/  F2FP.F16.F32.PACK_AB R11, R11, R4 ;  /* 0x000000040b0b723e */ /* 0x010fe400000000ff */
[----:B-----5:R-:W-:-:S03]  /*6d90*/  F2FP.F16.F32.PACK_AB R5, R9, R6 ;  /* 0x000000060905723e */ /* 0x020fc600000000ff */
[----:B------:R3:W-:Y:S04]  /*6da0*/  STG.E desc[UR8][R28.64], R11 ;  /* 0x0000000b1c007986 */ /* 0x0007e8000c101908 */
[----:B------:R3:W-:Y:S01]  /*6db0*/  STG.E desc[UR8][R26.64], R5 ;  /* 0x000000051a007986 */ /* 0x0007e2000c101908 */
[----:B------:R-:W-:Y:S01]  /*6dc0*/  HFMA2 R6, -RZ, RZ, 0, 0 ;  /* 0x00000000ff067431 */ /* 0x000fe200000001ff */
[----:B------:R-:W-:Y:S06]  /*6dd0*/  @P0 BRA `(.L_x_507) ;  /* 0xfffffff800a80947 */ /* 0x000fec000383ffff */
[----:B------:R-:W-:Y:S05]  /*6de0*/  EXIT ;  /* 0x000000000000794d */ /* 0x000fea0003800000 */
.L_x_508:
        /* <DEDUP_REMOVED lines=9> */
.L_x_4505:


//--------------------- .text._Z35group_norm_nhwc_bwd_one_pass_kernelI11Bf16IOFp16WLi256ELi64ELi512EEv26Group_norm_nhwc_bwd_params --------------------------
	.section	.text._Z35group_norm_nhwc_bwd_one_pass_kernelI11Bf16IOFp16WLi256ELi64ELi512EEv26Group_norm_nhwc_bwd_params,"ax",@progbits
	.align	128
        .global         _Z35group_norm_nhwc_bwd_one_pass_kernelI11Bf16IOFp16WLi256ELi64ELi512EEv26Group_norm_nhwc_bwd_params
        .type           _Z35group_norm_nhwc_bwd_one_pass_kernelI11Bf16IOFp16WLi256ELi64ELi512EEv26Group_norm_nhwc_bwd_params,@function
        .size           _Z35group_norm_nhwc_bwd_one_pass_kernelI11Bf16IOFp16WLi256ELi64ELi512EEv26Group_norm_nhwc_bwd_params,(.L_x_4506 - _Z35group_norm_nhwc_bwd_one_pass_kernelI11Bf16IOFp16WLi256ELi64ELi512EEv26Group_norm_nhwc_bwd_params)
        .other          _Z35group_norm_nhwc_bwd_one_pass_kernelI11Bf16IOFp16WLi256ELi64ELi512EEv26Group_norm_nhwc_bwd_params,@"STO_CUDA_ENTRY STV_DEFAULT"
_Z35group_norm_nhwc_bwd_one_pass_kernelI11Bf16IOFp16WLi256ELi64ELi512EEv26Group_norm_nhwc_bwd_params:
.text._Z35group_norm_nhwc_bwd_one_pass_kernelI11Bf16IOFp16WLi256ELi64ELi512EEv26Group_norm_nhwc_bwd_params:
        /* <DEDUP_REMOVED lines=11> */
.L_x_576:
        /* <DEDUP_REMOVED lines=39> */
[----:B------:R-:W-:Y:S02]  /*0320*/  IADD3 R11, PT, PT, R21, 0x10, RZ ;  /* 0x00000010150b7810 */ /* 0x000fe40007ffe0ff */
[----:B------:R-:W-:Y:S02]  /*0330*/  SEL R4, R7, R4, !P5 ;  /* 0x0000000407047207 */ /* 0x000fe40006800000 */
[----:B------:R-:W-:Y:S01]  /*0340*/  @P1 IADD3 R5, PT, PT, R5, 0x1, RZ ;  /* 0x0000000105051810 */ /* 0x000fe20007ffe0ff */
[----:B0-----:R-:W2:Y:S01]  /*0350*/  @!P2 LDC.64 R16, c[0x0][0x3f8] ;  /* 0x0000fe00ff10ab82 */ /* 0x001ea20000000a00 */
[----:B------:R-:W-:Y:S02]  /*0360*/  ISETP.GE.U32.AND P3, PT, R11, UR8, PT ;  /* 0x000000080b007c0c */ /* 0x000fe4000bf66070 */
[----:B------:R-:W-:-:S02]  /*0370*/  SHF.R.S32.HI R15, RZ, 0x1f, R11 ;  /* 0x0000001fff0f7819 */ /* 0x000fc4000001140b */
[----:B------:R-:W-:Y:S02]  /*0380*/  ISETP.NE.AND P5, PT, R8, RZ, PT ;  /* 0x000000ff0800720c */ /* 0x000fe40003fa5270 */
[----:B------:R-:W-:Y:S01]  /*0390*/  LOP3.LUT R7, RZ, R8, RZ, 0x33, !PT ;  /* 0x00000008ff077212 */ /* 0x000fe200078e33ff */
[----:B------:R-:W3:Y:S01]  /*03a0*/  @!P2 LDC.64 R18, c[0x0][0x3a0] ;  /* 0x0000e800ff12ab82 */ /* 0x000ee20000000a00 */
[----:B------:R-:W-:Y:S02]  /*03b0*/  @!P4 IADD3 R4, PT, PT, -R4, RZ, RZ ;  /* 0x000000ff0404c210 */ /* 0x000fe40007ffe1ff */
[----:B------:R-:W-:Y:S02]  /*03c0*/  ISETP.GE.AND.EX P3, PT, R15, UR9, PT, P3 ;  /* 0x000000090f007c0c */ /* 0x000fe4000bf66330 */
[----:B------:R-:W-:Y:S02]  /*03d0*/  @!P0 IADD3 R5, PT, PT, -R5, RZ, RZ ;  /* 0x000000ff05058210 */ /* 0x000fe40007ffe1ff */
[C---:B------:R-:W-:Y:S01]  /*03e0*/  SEL R115, R7.reuse, R4, !P5 ;  /* 0x0000000407737207 */ /* 0x040fe20006800000 */
[----:B------:R-:W4:Y:S01]  /*03f0*/  @!P2 LDC.64 R24, c[0x0][0x398] ;  /* 0x0000e600ff18ab82 */ /* 0x000f220000000a00 */
[----:B------:R-:W-:-:S02]  /*0400*/  SEL R5, R7, R5, !P5 ;  /* 0x0000000507057207 */ /* 0x000fc40006800000 */
[----:B------:R-:W-:Y:S02]  /*0410*/  SHF.L.U32 R7, R115, 0x6, RZ ;  /* 0x0000000673077819 */ /* 0x000fe400000006ff */
[----:B------:R-:W-:Y:S02]  /*0420*/  SHF.R.S32.HI R4, RZ, 0x1f, R5 ;  /* 0x0000001fff047819 */ /* 0x000fe40000011405 */
[----:B------:R-:W-:Y:S01]  /*0430*/  IADD3 R13, PT, PT, R21, 0x20, RZ ;  /* 0x00000020150d7810 */ /* 0x000fe20007ffe0ff */
[----:B------:R-:W0:Y:S01]  /*0440*/  @!P3 LDC.64 R26, c[0x0][0x3f8] ;  /* 0x0000fe00ff1abb82 */ /* 0x000e220000000a00 */
[----:B------:R-:W-:Y:S01]  /*0450*/  SHF.R.S32.HI R119, RZ, 0x1f, R7 ;  /* 0x0000001fff777819 */ /* 0x000fe20000011407 */
[----:B------:R-:W-:Y:S01]  /*0460*/  IMAD R4, R4, UR10, RZ ;  /* 0x0000000a04047c24 */ /* 0x000fe2000f8e02ff */
[----:B------:R-:W-:Y:S02]  /*0470*/  LOP3.LUT R118, R7, R22, RZ, 0xfc, !PT ;  /* 0x0000001607767212 */ /* 0x000fe400078efcff */
[----:B------:R-:W-:-:S02]  /*0480*/  ISETP.GE.U32.AND P4, PT, R13, UR8, PT ;  /* 0x000000080d007c0c */ /* 0x000fc4000bf86070 */
[----:B------:R-:W-:Y:S01]  /*0490*/  SHF.R.S32.HI R7, RZ, 0x1f, R13 ;  /* 0x0000001fff077819 */ /* 0x000fe2000001140d */
[----:B------:R-:W-:Y:S01]  /*04a0*/  IMAD.WIDE.U32 R118, R5, UR10, R118 ;  /* 0x0000000a05767c25 */ /* 0x000fe2000f8e0076 */
[----:B------:R-:W5:Y:S02]  /*04b0*/  @!P3 LDC.64 R28, c[0x0][0x3a0] ;  /* 0x0000e800ff1cbb82 */ /* 0x000f640000000a00 */
[----:B------:R-:W-:Y:S01]  /*04c0*/  ISETP.GE.AND.EX P4, PT, R7, UR9, PT, P4 ;  /* 0x0000000907007c0c */ /* 0x000fe2000bf86340 */
[----:B------:R-:W-:Y:S01]  /*04d0*/  IMAD R5, R5, UR11, R4 ;  /* 0x0000000b05057c24 */ /* 0x000fe2000f8e0204 */
[----:B------:R-:W-:Y:S01]  /*04e0*/  @!P2 MOV R120, R118 ;  /* 0x000000760078a202 */ /* 0x000fe20000000f00 */
[----:B--2---:R-:W-:Y:S01]  /*04f0*/  @!P2 IMAD R4, R9, R16, RZ ;  /* 0x000000100904a224 */ /* 0x004fe200078e02ff */
[----:B------:R-:W-:Y:S02]  /*0500*/  @!P3 MOV R8, R118 ;  /* 0x000000760008b202 */ /* 0x000fe40000000f00 */
[----:B------:R-:W-:Y:S01]  /*0510*/  IADD3 R121, PT, PT, R119, R5, RZ ;  /* 0x0000000577797210 */ /* 0x000fe20007ffe0ff */
[----:B------:R-:W-:-:S02]  /*0520*/  @!P2 IMAD R9, R21, R17, R4 ;  /* 0x000000111509a224 */ /* 0x000fc400078e0204 */
[----:B------:R-:W-:-:S04]  /*0530*/  @!P2 IMAD.WIDE.U32 R4, R21, R16, R120 ;  /* 0x000000101504a225 */ /* 0x000fc800078e0078 */
[----:B------:R-:W2:Y:S01]  /*0540*/  @!P4 LDC.64 R30, c[0x0][0x3f8] ;  /* 0x0000fe00ff1ecb82 */ /* 0x000ea20000000a00 */
[----:B0-----:R-:W-:Y:S01]  /*0550*/  @!P3 IMAD R6, R15, R26, RZ ;  /* 0x0000001a0f06b224 */ /* 0x001fe200078e02ff */
[----:B------:R-:W-:Y:S02]  /*0560*/  @!P2 IADD3 R5, PT, PT, R5, R9, RZ ;  /* 0x000000090505a210 */ /* 0x000fe40007ffe0ff */
[C---:B------:R-:W-:Y:S01]  /*0570*/  @!P2 SHF.L.U32 R17, R4.reuse, 0x1, RZ ;  /* 0x000000010411a819 */ /* 0x040fe200000006ff */
[----:B------:R-:W-:Y:S01]  /*0580*/  @!P3 IMAD R23, R11, R27, R6 ;  /* 0x0000001b0b17b224 */ /* 0x000fe200078e0206 */
[----:B------:R-:W-:Y:S02]  /*0590*/  @!P2 SHF.L.U64.HI R10, R4, 0x1, R5 ;  /* 0x00000001040aa819 */ /* 0x000fe40000010205 */
[----:B---3--:R-:W-:Y:S02]  /*05a0*/  @!P2 IADD3 R4, P0, PT, R17, R18, RZ ;  /* 0x000000121104a210 */ /* 0x008fe40007f1e0ff */
[----:B------:R-:W-:-:S02]  /*05b0*/  IADD3 R15, PT, PT, R21, 0x30, RZ ;  /* 0x00000030150f7810 */ /* 0x000fc40007ffe0ff */
[----:B------:R-:W-:Y:S02]  /*05c0*/  @!P2 IADD3.X R5, PT, PT, R10, R19, RZ, P0, !PT ;  /* 0x000000130a05a210 */ /* 0x000fe400007fe4ff */
[----:B------:R-:W-:Y:S02]  /*05d0*/  @!P3 MOV R9, R121 ;  /* 0x000000790009b202 */ /* 0x000fe40000000f00 */
[----:B------:R-:W-:Y:S01]  /*05e0*/  ISETP.GE.U32.AND P0, PT, R15, UR8, PT ;  /* 0x000000080f007c0c */ /* 0x000fe2000bf06070 */
[----:B------:R0:W3:Y:S01]  /*05f0*/  @!P2 LDG.E R75, desc[UR6][R4.64] ;  /* 0x00000006044ba981 */ /* 0x0000e2000c1e1900 */
[----:B------:R-:W-:Y:S01]  /*0600*/  SHF.R.S32.HI R19, RZ, 0x1f, R15 ;  /* 0x0000001fff137819 */ /* 0x000fe2000001140f */
[----:B------:R-:W-:Y:S02]  /*0610*/  @!P3 IMAD.WIDE.U32 R8, R11, R26, R8 ;  /* 0x0000001a0b08b225 */ /* 0x000fe400078e0008 */
[----:B------:R-:W0:Y:S01]  /*0620*/  @!P3 LDC.64 R26, c[0x0][0x398] ;  /* 0x0000e600ff1abb82 */ /* 0x000e220000000a00 */
[----:B------:R-:W-:-:S02]  /*0630*/  ISETP.GE.AND.EX P0, PT, R19, UR9, PT, P0 ;  /* 0x0000000913007c0c */ /* 0x000fc4000bf06300 */
[----:B----4-:R-:W-:Y:S02]  /*0640*/  @!P2 IADD3 R6, P1, PT, R17, R24, RZ ;  /* 0x000000181106a210 */ /* 0x010fe40007f3e0ff */
[----:B------:R-:W-:Y:S01]  /*0650*/  @!P3 IADD3 R9, PT, PT, R9, R23, RZ ;  /* 0x000000170909b210 */ /* 0x000fe20007ffe0ff */
[----:B--2---:R-:W-:Y:S01]  /*0660*/  @!P4 IMAD R14, R7, R30, RZ ;  /* 0x0000001e070ec224 */ /* 0x004fe200078e02ff */
[----:B------:R-:W-:Y:S02]  /*0670*/  @!P3 SHF.L.U32 R17, R8, 0x1, RZ ;  /* 0x000000010811b819 */ /* 0x000fe400000006ff */
[----:B------:R-:W-:Y:S02]  /*0680*/  @!P2 IADD3.X R7, PT, PT, R10, R25, RZ, P1, !PT ;  /* 0x000000190a07a210 */ /* 0x000fe40000ffe4ff */
[----:B------:R-:W-:Y:S02]  /*0690*/  @!P3 SHF.L.U64.HI R12, R8, 0x1, R9 ;  /* 0x00000001080cb819 */ /* 0x000fe40000010209 */
[----:B------:R-:W-:Y:S01]  /*06a0*/  @!P4 MOV R10, R118 ;  /* 0x00000076000ac202 */ /* 0x000fe20000000f00 */
[----:B------:R-:W2:Y:S01]  /*06b0*/  @!P0 LDC.64 R32, c[0x0][0x3f8] ;  /* 0x0000fe00ff208b82 */ /* 0x000ea20000000a00 */
[----:B------:R-:W-:Y:S01]  /*06c0*/  @!P4 MOV R11, R121 ;  /* 0x00000079000bc202 */ /* 0x000fe20000000f00 */
[----:B------:R-:W-:Y:S01]  /*06d0*/  @!P4 IMAD R25, R13, R31, R14 ;  /* 0x0000001f0d19c224 */ /* 0x000fe200078e020e */
[----:B-----5:R-:W-:Y:S01]  /*06e0*/  @!P3 IADD3 R8, P1, PT, R17, R28, RZ ;  /* 0x0000001c1108b210 */ /* 0x020fe20007f3e0ff */
[----:B------:R-:W4:Y:S01]  /*06f0*/  @!P2 LDG.E R74, desc[UR6][R6.64] ;  /* 0x00000006064aa981 */ /* 0x000f22000c1e1900 */
[----:B------:R-:W-:-:S02]  /*0700*/  @!P4 IMAD.WIDE.U32 R10, R13, R30, R10 ;  /* 0x0000001e0d0ac225 */ /* 0x000fc400078e000a */
[----:B------:R-:W-:Y:S01]  /*0710*/  @!P3 IADD3.X R9, PT, PT, R12, R29, RZ, P1, !PT ;  /* 0x0000001d0c09b210 */ /* 0x000fe20000ffe4ff */
[----:B------:R-:W5:Y:S01]  /*0720*/  @!P4 LDC.64 R30, c[0x0][0x398] ;  /* 0x0000e600ff1ecb82 */ /* 0x000f620000000a00 */
[----:B------:R-:W-:Y:S02]  /*0730*/  IADD3 R13, PT, PT, R21, 0x40, RZ ;  /* 0x00000040150d7810 */ /* 0x000fe40007ffe0ff */
[----:B0-----:R-:W-:Y:S01]  /*0740*/  @!P3 IADD3 R4, P2, PT, R17, R26, RZ ;  /* 0x0000001a1104b210 */ /* 0x001fe20007f5e0ff */
[----:B------:R5:W4:Y:S04]  /*0750*/  @!P3 LDG.E R73, desc[UR6][R8.64] ;  /* 0x000000060849b981 */ /* 0x000b28000c1e1900 */
[----:B------:R-:W0:Y:S01]  /*0760*/  @!P4 LDC.64 R28, c[0x0][0x3a0] ;  /* 0x0000e800ff1ccb82 */ /* 0x000e220000000a00 */
[----:B------:R-:W-:-:S02]  /*0770*/  ISETP.GE.U32.AND P1, PT, R13, UR8, PT ;  /* 0x000000080d007c0c */ /* 0x000fc4000bf26070 */
[----:B------:R-:W-:Y:S02]  /*0780*/  SHF.R.S32.HI R23, RZ, 0x1f, R13 ;  /* 0x0000001fff177819 */ /* 0x000fe4000001140d */
[----:B------:R-:W-:Y:S02]  /*0790*/  @!P4 IADD3 R25, PT, PT, R11, R25, RZ ;  /* 0x000000190b19c210 */ /* 0x000fe40007ffe0ff */
[----:B------:R-:W-:Y:S01]  /*07a0*/  IADD3 R17, PT, PT, R21, 0x50, RZ ;  /* 0x0000005015117810 */ /* 0x000fe20007ffe0ff */
[----:B------:R-:W1:Y:S01]  /*07b0*/  @!P0 LDC.64 R34, c[0x0][0x398] ;  /* 0x0000e600ff228b82 */ /* 0x000e620000000a00 */
[----:B------:R-:W-:Y:S02]  /*07c0*/  ISETP.GE.AND.EX P1, PT, R23, UR9, PT, P1 ;  /* 0x0000000917007c0c */ /* 0x000fe4000bf26310 */
[----:B------:R-:W-:Y:S02]  /*07d0*/  @!P3 IADD3.X R5, PT, PT, R12, R27, RZ, P2, !PT ;  /* 0x0000001b0c05b210 */ /* 0x000fe400017fe4ff */
[----:B------:R-:W-:-:S02]  /*07e0*/  @!P4 SHF.L.U64.HI R12, R10, 0x1, R25 ;  /* 0x000000010a0cc819 */ /* 0x000fc40000010219 */
[----:B------:R-:W-:Y:S01]  /*07f0*/  ISETP.GE.U32.AND P2, PT, R17, UR8, PT ;  /* 0x0000000811007c0c */ /* 0x000fe2000bf46070 */
[----:B------:R-:W1:Y:S01]  /*0800*/  @!P0 LDC.64 R26, c[0x0][0x3a0] ;  /* 0x0000e800ff1a8b82 */ /* 0x000e620000000a00 */
[----:B------:R-:W-:Y:S01]  /*0810*/  SHF.R.S32.HI R25, RZ, 0x1f, R17 ;  /* 0x0000001fff197819 */ /* 0x000fe20000011411 */
[----:B------:R0:W4:Y:S01]  /*0820*/  @!P3 LDG.E R72, desc[UR6][R4.64] ;  /* 0x000000060448b981 */ /* 0x000122000c1e1900 */
[----:B------:R-:W-:Y:S02]  /*0830*/  @!P4 SHF.L.U32 R11, R10, 0x1, RZ ;  /* 0x000000010a0bc819 */ /* 0x000fe400000006ff */
[----:B------:R-:W-:Y:S01]  /*0840*/  ISETP.GE.AND.EX P2, PT, R25, UR9, PT, P2 ;  /* 0x0000000919007c0c */ /* 0x000fe2000bf46320 */
[----:B--2---:R-:W-:Y:S01]  /*0850*/  @!P0 IMAD R10, R19, R32, RZ ;  /* 0x00000020130a8224 */ /* 0x004fe200078e02ff */
[C---:B-----5:R-:W-:Y:S01]  /*0860*/  @!P4 IADD3 R8, P3, PT, R11.reuse, R30, RZ ;  /* 0x0000001e0b08c210 */ /* 0x060fe20007f7e0ff */
[----:B------:R-:W2:Y:S01]  /*0870*/  @!P1 LDC.64 R36, c[0x0][0x3f8] ;  /* 0x0000fe00ff249b82 */ /* 0x000ea20000000a00 */
[----:B0-----:R-:W-:Y:S01]  /*0880*/  @!P4 IADD3 R6, P5, PT, R11, R28, RZ ;  /* 0x0000001c0b06c210 */ /* 0x001fe20007fbe0ff */
[----:B------:R-:W-:Y:S01]  /*0890*/  @!P0 IMAD R19, R15, R33, R10 ;  /* 0x000000210f138224 */ /* 0x000fe200078e020a */
[----:B------:R-:W-:-:S02]  /*08a0*/  @!P0 MOV R10, R118 ;  /* 0x00000076000a8202 */ /* 0x000fc40000000f00 */
[----:B------:R-:W-:-:S03]  /*08b0*/  @!P0 MOV R11, R121 ;  /* 0x00000079000b8202 */ /* 0x000fc60000000f00 */
[----:B------:R-:W-:Y:S02]  /*08c0*/  @!P0 IMAD.WIDE.U32 R10, R15, R32, R10 ;  /* 0x000000200f0a8225 */ /* 0x000fe400078e000a */
[----:B------:R-:W0:Y:S01]  /*08d0*/  @!P2 LDC.64 R32, c[0x0][0x3f8] ;  /* 0x0000fe00ff20ab82 */ /* 0x000e220000000a00 */
[----:B------:R-:W-:Y:S02]  /*08e0*/  @!P4 IADD3.X R7, PT, PT, R12, R29, RZ, P5, !PT ;  /* 0x0000001d0c07c210 */ /* 0x000fe40002ffe4ff */
[----:B------:R-:W-:Y:S02]  /*08f0*/  @!P0 IADD3 R11, PT, PT, R11, R19, RZ ;  /* 0x000000130b0b8210 */ /* 0x000fe40007ffe0ff */
[----:B------:R-:W-:Y:S01]  /*0900*/  @!P0 SHF.L.U32 R5, R10, 0x1, RZ ;  /* 0x000000010a058819 */ /* 0x000fe200000006ff */
[----:B------:R5:W4:Y:S01]  /*0910*/  @!P4 LDG.E R71, desc[UR6][R6.64] ;  /* 0x000000060647c981 */ /* 0x000b22000c1e1900 */
[----:B------:R-:W-:Y:S02]  /*0920*/  @!P4 IADD3.X R9, PT, PT, R12, R31, RZ, P3, !PT ;  /* 0x0000001f0c09c210 */ /* 0x000fe40001ffe4ff */
[----:B------:R-:W-:Y:S01]  /*0930*/  @!P0 SHF.L.U64.HI R14, R10, 0x1, R11 ;  /* 0x000000010a0e8819 */ /* 0x000fe2000001020b */
[----:B------:R-:W0:Y:S01]  /*0940*/  @!P1 LDC.64 R30, c[0x0][0x398] ;  /* 0x0000e600ff1e9b82 */ /* 0x000e220000000a00 */
[----:B-1----:R-:W-:Y:S01]  /*0950*/  @!P0 IADD3 R10, P3, PT, R5, R26, RZ ;  /* 0x0000001a050a8210 */ /* 0x002fe20007f7e0ff */
[----:B------:R0:W4:Y:S01]  /*0960*/  @!P4 LDG.E R70, desc[UR6][R8.64] ;  /* 0x000000060846c981 */ /* 0x000122000c1e1900 */
[----:B------:R-:W-:Y:S01]  /*0970*/  IADD3 R19, PT, PT, R21, 0x60, RZ ;  /* 0x0000006015137810 */ /* 0x000fe20007ffe0ff */
[----:B--2---:R-:W-:Y:S01]  /*0980*/  @!P1 IMAD R4, R23, R36, RZ ;  /* 0x0000002417049224 */ /* 0x004fe200078e02ff */
[----:B------:R-:W-:-:S02]  /*0990*/  @!P0 IADD3.X R11, PT, PT, R14, R27, RZ, P3, !PT ;  /* 0x0000001b0e0b8210 */ /* 0x000fc40001ffe4ff */
[----:B-----5:R-:W-:Y:S01]  /*09a0*/  @!P1 MOV R6, R118 ;  /* 0x0000007600069202 */ /* 0x020fe20000000f00 */
[----:B------:R-:W1:Y:S01]  /*09b0*/  @!P1 LDC.64 R26, c[0x0][0x3a0] ;  /* 0x0000e800ff1a9b82 */ /* 0x000e620000000a00 */
[----:B------:R-:W-:Y:S02]  /*09c0*/  @!P1 MOV R7, R121 ;  /* 0x0000007900079202 */ /* 0x000fe40000000f00 */
[----:B------:R-:W-:Y:S01]  /*09d0*/  @!P0 IADD3 R12, P4, PT, R5, R34, RZ ;  /* 0x00000022050c8210 */ /* 0x000fe20007f9e0ff */
[----:B------:R-:W-:Y:S01]  /*09e0*/  @!P1 IMAD R5, R13, R37, R4 ;  /* 0x000000250d059224 */ /* 0x000fe200078e0204 */
[----:B------:R-:W-:Y:S01]  /*09f0*/  ISETP.GE.U32.AND P3, PT, R19, UR8, PT ;  /* 0x0000000813007c0c */ /* 0x000fe2000bf66070 */
[----:B------:R-:W-:Y:S01]  /*0a00*/  @!P1 IMAD.WIDE.U32 R6, R13, R36, R6 ;  /* 0x000000240d069225 */ /* 0x000fe200078e0006 */
[----:B------:R-:W-:Y:S02]  /*0a10*/  SHF.R.S32.HI R29, RZ, 0x1f, R19 ;  /* 0x0000001fff1d7819 */ /* 0x000fe40000011413 */
[----:B------:R-:W-:Y:S01]  /*0a20*/  IADD3 R23, PT, PT, R21, 0x70, RZ ;  /* 0x0000007015177810 */ /* 0x000fe20007ffe0ff */
[----:B0-----:R-:W-:Y:S01]  /*0a30*/  @!P2 IMAD R8, R25, R32, RZ ;  /* 0x000000201908a224 */ /* 0x001fe200078e02ff */
[----:B------:R-:W-:-:S02]  /*0a40*/  @!P0 IADD3.X R13, PT, PT, R14, R35, RZ, P4, !PT ;  /* 0x000000230e0d8210 */ /* 0x000fc400027fe4ff */
[----:B------:R-:W0:Y:S01]  /*0a50*/  @!P2 LDC.64 R34, c[0x0][0x3a0] ;  /* 0x0000e800ff22ab82 */ /* 0x000e220000000a00 */
[----:B------:R-:W-:Y:S02]  /*0a60*/  ISETP.GE.AND.EX P3, PT, R29, UR9, PT, P3 ;  /* 0x000000091d007c0c */ /* 0x000fe4000bf66330 */
[----:B------:R-:W-:Y:S02]  /*0a70*/  ISETP.GE.U32.AND P4, PT, R23, UR8, PT ;  /* 0x0000000817007c0c */ /* 0x000fe4000bf86070 */
[----:B------:R-:W-:Y:S02]  /*0a80*/  SHF.R.S32.HI R25, RZ, 0x1f, R23 ;  /* 0x0000001fff197819 */ /* 0x000fe40000011417 */
[----:B------:R-:W-:Y:S02]  /*0a90*/  @!P1 IADD3 R5, PT, PT, R7, R5, RZ ;  /* 0x0000000507059210 */ /* 0x000fe40007ffe0ff */
[----:B------:R-:W-:Y:S01]  /*0aa0*/  ISETP.GE.AND.EX P4, PT, R25, UR9, PT, P4 ;  /* 0x0000000919007c0c */ /* 0x000fe2000bf86340 */
[----:B------:R-:W-:Y:S01]  /*0ab0*/  @!P2 IMAD R7, R17, R33, R8 ;  /* 0x000000211107a224 */ /* 0x000fe200078e0208 */
[----:B------:R-:W-:-:S02]  /*0ac0*/  @!P2 MOV R8, R118 ;  /* 0x000000760008a202 */ /* 0x000fc40000000f00 */
[----:B------:R-:W-:Y:S01]  /*0ad0*/  @!P2 MOV R9, R121 ;  /* 0x000000790009a202 */ /* 0x000fe20000000f00 */
[----:B------:R-:W2:Y:S01]  /*0ae0*/  @!P3 LDC.64 R36, c[0x0][0x3f8] ;  /* 0x0000fe00ff24bb82 */ /* 0x000ea20000000a00 */
[----:B------:R-:W-:Y:S02]  /*0af0*/  MOV R4, RZ ;  /* 0x000000ff00047202 */ /* 0x000fe40000000f00 */
[C---:B------:R-:W-:Y:S01]  /*0b00*/  @!P1 SHF.L.U32 R15, R6.reuse, 0x1, RZ ;  /* 0x00000001060f9819 */ /* 0x040fe200000006ff */
[----:B------:R-:W-:Y:S01]  /*0b10*/  @!P2 IMAD.WIDE.U32 R8, R17, R32, R8 ;  /* 0x000000201108a225 */ /* 0x000fe200078e0008 */
[----:B------:R-:W-:Y:S02]  /*0b20*/  @!P1 SHF.L.U64.HI R20, R6, 0x1, R5 ;  /* 0x0000000106149819 */ /* 0x000fe40000010205 */
[----:B------:R1:W5:Y:S01]  /*0b30*/  @!P0 LDG.E R4, desc[UR6][R10.64] ;  /* 0x000000060a048981 */ /* 0x000362000c1e1900 */
[----:B------:R-:W2:Y:S01]  /*0b40*/  @!P4 LDC.64 R40, c[0x0][0x3f8] ;  /* 0x0000fe00ff28cb82 */ /* 0x000ea20000000a00 */
[----:B------:R-:W-:-:S02]  /*0b50*/  @!P2 IADD3 R7, PT, PT, R9, R7, RZ ;  /* 0x000000070907a210 */ /* 0x000fc40007ffe0ff */
[----:B------:R-:W-:Y:S02]  /*0b60*/  MOV R5, RZ ;  /* 0x000000ff00057202 */ /* 0x000fe40000000f00 */
[----:B------:R-:W-:-:S03]  /*0b70*/  @!P2 SHF.L.U32 R9, R8, 0x1, RZ ;  /* 0x000000010809a819 */ /* 0x000fc600000006ff */
[----:B------:R-:W2:Y:S01]  /*0b80*/  @!P2 LDC.64 R32, c[0x0][0x398] ;  /* 0x0000e600ff20ab82 */ /* 0x000ea20000000a00 */
[----:B-1----:R-:W-:Y:S01]  /*0b90*/  @!P1 IADD3 R10, P5, PT, R15, R26, RZ ;  /* 0x0000001a0f0a9210 */ /* 0x002fe20007fbe0ff */
[----:B------:R-:W5:Y:S01]  /*0ba0*/  @!P0 LDG.E R5, desc[UR6][R12.64] ;  /* 0x000000060c058981 */ /* 0x000f62000c1e1900 */
[----:B------:R-:W-:Y:S02]  /*0bb0*/  @!P2 SHF.L.U64.HI R18, R8, 0x1, R7 ;  /* 0x000000010812a819 */ /* 0x000fe40000010207 */
[----:B------:R-:W-:Y:S02]  /*0bc0*/  @!P1 IADD3.X R11, PT, PT, R20, R27, RZ, P5, !PT ;  /* 0x0000001b140b9210 */ /* 0x000fe40002ffe4ff */
[----:B0-----:R-:W-:Y:S01]  /*0bd0*/  @!P2 IADD3 R16, P5, PT, R9, R34, RZ ;  /* 0x000000220910a210 */ /* 0x001fe20007fbe0ff */
[----:B------:R-:W0:Y:S01]  /*0be0*/  @!P3 LDC.64 R38, c[0x0][0x398] ;  /* 0x0000e600ff26bb82 */ /* 0x000e220000000a00 */
[----:B------:R-:W-:Y:S02]  /*0bf0*/  @!P1 IADD3 R14, P0, PT, R15, R30, RZ ;  /* 0x0000001e0f0e9210 */ /* 0x000fe40007f1e0ff */
[----:B------:R-:W-:-:S02]  /*0c00*/  @!P2 IADD3.X R17, PT, PT, R18, R35, RZ, P5, !PT ;  /* 0x000000231211a210 */ /* 0x000fc40002ffe4ff */
[----:B------:R-:W-:Y:S02]  /*0c10*/  IADD3 R27, PT, PT, R21, 0x80, RZ ;  /* 0x00000080151b7810 */ /* 0x000fe40007ffe0ff */
[----:B------:R-:W-:Y:S01]  /*0c20*/  MOV R6, RZ ;  /* 0x000000ff00067202 */ /* 0x000fe20000000f00 */
[----:B------:R-:W1:Y:S01]  /*0c30*/  @!P3 LDC.64 R34, c[0x0][0x3a0] ;  /* 0x0000e800ff22bb82 */ /* 0x000e620000000a00 */
[----:B------:R-:W-:Y:S02]  /*0c40*/  @!P1 IADD3.X R15, PT, PT, R20, R31, RZ, P0, !PT ;  /* 0x0000001f140f9210 */ /* 0x000fe400007fe4ff */
[----:B------:R-:W-:Y:S02]  /*0c50*/  ISETP.GE.U32.AND P5, PT, R27, UR8, PT ;  /* 0x000000081b007c0c */ /* 0x000fe4000bfa6070 */
[----:B------:R-:W-:Y:S01]  /*0c60*/  SHF.R.S32.HI R31, RZ, 0x1f, R27 ;  /* 0x0000001fff1f7819 */ /* 0x000fe2000001141b */
[----:B------:R2:W5:Y:S01]  /*0c70*/  @!P1 LDG.E R6, desc[UR6][R10.64] ;  /* 0x000000060a069981 */ /* 0x000562000c1e1900 */
[----:B------:R-:W-:-:S02]  /*0c80*/  MOV R7, RZ ;  /* 0x000000ff00077202 */ /* 0x000fc40000000f00 */
[----:B------:R-:W-:Y:S01]  /*0c90*/  ISETP.GE.AND.EX P5, PT, R31, UR9, PT, P5 ;  /* 0x000000091f007c0c */ /* 0x000fe2000bfa6350 */
[----:B--2---:R-:W-:Y:S01]  /*0ca0*/  @!P3 IMAD R20, R29, R36, RZ ;  /* 0x000000241d14b224 */ /* 0x004fe200078e02ff */
[----:B------:R-:W-:Y:S02]  /*0cb0*/  MOV R8, RZ ;  /* 0x000000ff00087202 */ /* 0x000fe40000000f00 */
[----:B------:R2:W5:Y:S01]  /*0cc0*/  @!P1 LDG.E R7, desc[UR6][R14.64] ;  /* 0x000000060e079981 */ /* 0x000562000c1e1900 */
[----:B------:R-:W-:Y:S02]  /*0cd0*/  @!P3 MOV R10, R118 ;  /* 0x00000076000ab202 */ /* 0x000fe40000000f00 */
[----:B------:R-:W-:Y:S01]  /*0ce0*/  @!P3 MOV R11, R121 ;  /* 0x00000079000bb202 */ /* 0x000fe20000000f00 */
[----:B------:R-:W-:Y:S01]  /*0cf0*/  @!P3 IMAD R29, R19, R37, R20 ;  /* 0x00000025131db224 */ /* 0x000fe200078e0214 */
[----:B------:R-:W-:Y:S01]  /*0d00*/  @!P2 IADD3 R12, P0, PT, R9, R32, RZ ;  /* 0x00000020090ca210 */ /* 0x000fe20007f1e0ff */
[----:B------:R0:W5:Y:S03]  /*0d10*/  @!P2 LDG.E R8, desc[UR6][R16.64] ;  /* 0x000000061008a981 */ /* 0x000166000c1e1900 */
[----:B------:R-:W3:Y:S01]  /*0d20*/  @!P5 LDC.64 R42, c[0x0][0x3f8] ;  /* 0x0000fe00ff2adb82 */ /* 0x000ee20000000a00 */
[----:B------:R-:W-:-:S04]  /*0d30*/  @!P3 IMAD.WIDE.U32 R10, R19, R36, R10 ;  /* 0x00000024130ab225 */ /* 0x000fc800078e000a */
[----:B--2---:R-:W-:-:S03]  /*0d40*/  @!P4 IMAD R14, R25, R40, RZ ;  /* 0x00000028190ec224 */ /* 0x004fc600078e02ff */
[----:B------:R-:W2:Y:S01]  /*0d50*/  @!P4 LDC.64 R24, c[0x0][0x3a0] ;  /* 0x0000e800ff18cb82 */ /* 0x000ea20000000a00 */
[----:B------:R-:W-:Y:S02]  /*0d60*/  MOV R9, RZ ;  /* 0x000000ff00097202 */ /* 0x000fe40000000f00 */
[----:B------:R-:W-:Y:S02]  /*0d70*/  @!P2 IADD3.X R13, PT, PT, R18, R33, RZ, P0, !PT ;  /* 0x00000021120da210 */ /* 0x000fe400007fe4ff */
[----:B------:R-:W-:Y:S02]  /*0d80*/  @!P3 IADD3 R11, PT, PT, R11, R29, RZ ;  /* 0x0000001d0b0bb210 */ /* 0x000fe40007ffe0ff */
[C---:B0-----:R-:W-:Y:S01]  /*0d90*/  @!P3 SHF.L.U32 R17, R10.reuse, 0x1, RZ ;  /* 0x000000010a11b819 */ /* 0x041fe200000006ff */
[----:B------:R0:W5:Y:S01]  /*0da0*/  @!P2 LDG.E R9, desc[UR6][R12.64] ;  /* 0x000000060c09a981 */ /* 0x000162000c1e1900 */
[----:B------:R-:W-:Y:S01]  /*0db0*/  @!P3 SHF.L.U64.HI R18, R10, 0x1, R11 ;  /* 0x000000010a12b819 */ /* 0x000fe2000001020b */
[----:B------:R-:W-:Y:S01]  /*0dc0*/  @!P4 IMAD R11, R23, R41, R14 ;  /* 0x00000029170bc224 */ /* 0x000fe200078e020e */
[----:B------:R-:W-:Y:S01]  /*0dd0*/  IADD3 R29, PT, PT, R21, 0x90, RZ ;  /* 0x00000090151d7810 */ /* 0x000fe20007ffe0ff */
[----:B------:R-:W3:Y:S01]  /*0de0*/  @!P4 LDC.64 R36, c[0x0][0x398] ;  /* 0x0000e600ff24cb82 */ /* 0x000ee20000000a00 */
[----:B-1----:R-:W-:-:S02]  /*0df0*/  @!P3 IADD3 R14, P0, PT, R17, R34, RZ ;  /* 0x00000022110eb210 */ /* 0x002fc40007f1e0ff */
[----:B------:R-:W-:Y:S02]  /*0e00*/  ISETP.GE.U32.AND P2, PT, R29, UR8, PT ;  /* 0x000000081d007c0c */ /* 0x000fe4000bf46070 */
[----:B0-----:R-:W-:Y:S02]  /*0e10*/  @!P4 MOV R12, R118 ;  /* 0x00000076000cc202 */ /* 0x001fe40000000f00 */
[----:B------:R-:W-:Y:S02]  /*0e20*/  @!P4 MOV R13, R121 ;  /* 0x00000079000dc202 */ /* 0x000fe40000000f00 */
[----:B------:R-:W-:Y:S02]  /*0e30*/  SHF.R.S32.HI R33, RZ, 0x1f, R29 ;  /* 0x0000001fff217819 */ /* 0x000fe4000001141d */
[----:B------:R-:W-:Y:S01]  /*0e40*/  @!P3 IADD3.X R15, PT, PT, R18, R35, RZ, P0, !PT ;  /* 0x00000023120fb210 */ /* 0x000fe200007fe4ff */
[----:B------:R-:W-:Y:S01]  /*0e50*/  @!P4 IMAD.WIDE.U32 R12, R23, R40, R12 ;  /* 0x00000028170cc225 */ /* 0x000fe200078e000c */
[----:B------:R-:W-:Y:S01]  /*0e60*/  @!P3 IADD3 R16, P0, PT, R17, R38, RZ ;  /* 0x000000261110b210 */ /* 0x000fe20007f1e0ff */
[----:B------:R-:W0:Y:S01]  /*0e70*/  @!P5 LDC.64 R40, c[0x0][0x398] ;  /* 0x0000e600ff28db82 */ /* 0x000e220000000a00 */
[----:B------:R-:W-:-:S02]  /*0e80*/  MOV R10, RZ ;  /* 0x000000ff000a7202 */ /* 0x000fc40000000f00 */
[----:B------:R-:W-:Y:S02]  /*0e90*/  ISETP.GE.AND.EX P2, PT, R33, UR9, PT, P2 ;  /* 0x0000000921007c0c */ /* 0x000fe4000bf46320 */
[----:B------:R-:W-:Y:S02]  /*0ea0*/  @!P3 IADD3.X R17, PT, PT, R18, R39, RZ, P0, !PT ;  /* 0x000000271211b210 */ /* 0x000fe400007fe4ff */
[----:B------:R-:W-:Y:S01]  /*0eb0*/  @!P4 IADD3 R11, PT, PT, R13, R11, RZ ;  /* 0x0000000b0d0bc210 */ /* 0x000fe20007ffe0ff */
[----:B------:R-:W1:Y:S01]  /*0ec0*/  @!P5 LDC.64 R38, c[0x0][0x3a0] ;  /* 0x0000e800ff26db82 */ /* 0x000e620000000a00 */
[----:B------:R-:W-:Y:S01]  /*0ed0*/  IADD3 R23, PT, PT, R21, 0xa0, RZ ;  /* 0x000000a015177810 */ /* 0x000fe20007ffe0ff */
[----:B------:R2:W5:Y:S01]  /*0ee0*/  @!P3 LDG.E R10, desc[UR6][R14.64] ;  /* 0x000000060e0ab981 */ /* 0x000562000c1e1900 */
[C---:B------:R-:W-:Y:S02]  /*0ef0*/  @!P4 SHF.L.U32 R19, R12.reuse, 0x1, RZ ;  /* 0x000000010c13c819 */ /* 0x040fe400000006ff */
[----:B------:R-:W-:-:S02]  /*0f00*/  @!P4 SHF.L.U64.HI R12, R12, 0x1, R11 ;  /* 0x000000010c0cc819 */ /* 0x000fc4000001020b */
[----:B------:R-:W-:Y:S01]  /*0f10*/  ISETP.GE.U32.AND P1, PT, R23, UR8, PT ;  /* 0x0000000817007c0c */ /* 0x000fe2000bf26070 */
[----:B------:R-:W0:Y:S01]  /*0f20*/  @!P2 LDC.64 R44, c[0x0][0x3f8] ;  /* 0x0000fe00ff2cab82 */ /* 0x000e220000000a00 */
[----:B------:R-:W-:Y:S02]  /*0f30*/  SHF.R.S32.HI R35, RZ, 0x1f, R23 ;  /* 0x0000001fff237819 */ /* 0x000fe40000011417 */
[----:B--2---:R-:W-:Y:S02]  /*0f40*/  @!P4 IADD3 R14, P0, PT, R19, R24, RZ ;  /* 0x00000018130ec210 */ /* 0x004fe40007f1e0ff */
[----:B------:R-:W-:Y:S02]  /*0f50*/  ISETP.GE.AND.EX P1, PT, R35, UR9, PT, P1 ;  /* 0x0000000923007c0c */ /* 0x000fe4000bf26310 */
[----:B------:R-:W-:Y:S01]  /*0f60*/  @!P4 IADD3.X R15, PT, PT, R12, R25, RZ, P0, !PT ;  /* 0x000000190c0fc210 */ /* 0x000fe200007fe4ff */
[----:B---3--:R-:W-:Y:S01]  /*0f70*/  @!P5 IMAD R20, R31, R42, RZ ;  /* 0x0000002a1f14d224 */ /* 0x008fe200078e02ff */
[----:B------:R-:W-:-:S02]  /*0f80*/  @!P5 MOV R24, R118 ;  /* 0x000000760018d202 */ /* 0x000fc40000000f00 */
[----:B------:R-:W-:Y:S01]  /*0f90*/  @!P5 MOV R25, R121 ;  /* 0x000000790019d202 */ /* 0x000fe20000000f00 */
[C---:B------:R-:W-:Y:S01]  /*0fa0*/  @!P5 IMAD R31, R27.reuse, R43, R20 ;  /* 0x0000002b1b1fd224 */ /* 0x040fe200078e0214 */
[----:B------:R-:W-:Y:S01]  /*0fb0*/  MOV R11, RZ ;  /* 0x000000ff000b7202 */ /* 0x000fe20000000f00 */
[----:B------:R-:W-:Y:S01]  /*0fc0*/  @!P5 IMAD.WIDE.U32 R24, R27, R42, R24 ;  /* 0x0000002a1b18d225 */ /* 0x000fe200078e0018 */
[----:B------:R-:W-:-:S03]  /*0fd0*/  @!P4 IADD3 R18, P6, PT, R19, R36, RZ ;  /* 0x000000241312c210 */ /* 0x000fc60007fde0ff */
[----:B------:R-:W2:Y:S01]  /*0fe0*/  @!P1 LDC.64 R42, c[0x0][0x3f8] ;  /* 0x0000fe00ff2a9b82 */ /* 0x000ea20000000a00 */
[----:B------:R1:W3:Y:S01]  /*0ff0*/  @!P3 LDG.E R11, desc[UR6][R16.64] ;  /* 0x00000006100bb981 */ /* 0x0002e2000c1e1900 */
[----:B------:R-:W-:Y:S02]  /*1000*/  @!P5 IADD3 R27, PT, PT, R25, R31, RZ ;  /* 0x0000001f191bd210 */ /* 0x000fe40007ffe0ff */
[----:B------:R-:W-:Y:S02]  /*1010*/  @!P5 SHF.L.U32 R25, R24, 0x1, RZ ;  /* 0x000000011819d819 */ /* 0x000fe400000006ff */
[----:B------:R-:W-:Y:S02]  /*1020*/  @!P4 IADD3.X R19, PT, PT, R12, R37, RZ, P6, !PT ;  /* 0x000000250c13c210 */ /* 0x000fe400037fe4ff */
[----:B------:R-:W-:Y:S01]  /*1030*/  @!P5 SHF.L.U64.HI R20, R24, 0x1, R27 ;  /* 0x000000011814d819 */ /* 0x000fe2000001021b */
[----:B------:R-:W2:Y:S01]  /*1040*/  @!P2 LDC.64 R36, c[0x0][0x3a0] ;  /* 0x0000e800ff24ab82 */ /* 0x000ea20000000a00 */
[----:B-1----:R-:W-:-:S02]  /*1050*/  @!P5 IADD3 R16, P0, PT, R25, R38, RZ ;  /* 0x000000261910d210 */ /* 0x002fc40007f1e0ff */
[----:B------:R-:W-:Y:S02]  /*1060*/  CS2R R12, SRZ ;  /* 0x00000000000c7805 */ /* 0x000fe4000001ff00 */
[----:B------:R-:W-:-:S03]  /*1070*/  @!P5 IADD3.X R17, PT, PT, R20, R39, RZ, P0, !PT ;  /* 0x000000271411d210 */ /* 0x000fc600007fe4ff */
[----:B------:R-:W1:Y:S01]  /*1080*/  @!P2 LDC.64 R38, c[0x0][0x398] ;  /* 0x0000e600ff26ab82 */ /* 0x000e620000000a00 */
[----:B------:R0:W3:Y:S02]  /*1090*/  @!P4 LDG.E R13, desc[UR6][R18.64] ;  /* 0x00000006120dc981 */ /* 0x0000e4000c1e1900 */
[----:B0-----:R-:W-:Y:S01]  /*10a0*/  @!P2 IMAD R26, R33, R44, RZ ;  /* 0x0000002c211aa224 */ /* 0x001fe200078e02ff */
[----:B------:R-:W-:Y:S01]  /*10b0*/  IADD3 R31, PT, PT, R21, 0xb0, RZ ;  /* 0x000000b0151f7810 */ /* 0x000fe20007ffe0ff */
[----:B------:R0:W3:Y:S01]  /*10c0*/  @!P4 LDG.E R12, desc[UR6][R14.64] ;  /* 0x000000060e0cc981 */ /* 0x0000e2000c1e1900 */
[----:B------:R-:W-:Y:S02]  /*10d0*/  @!P2 MOV R18, R118 ;  /* 0x000000760012a202 */ /* 0x000fe40000000f00 */
[----:B------:R-:W-:Y:S01]  /*10e0*/  @!P2 MOV R19, R121 ;  /* 0x000000790013a202 */ /* 0x000fe20000000f00 */
[C---:B0-----:R-:W-:Y:S02]  /*10f0*/  @!P2 IMAD R15, R29.reuse, R45, R26 ;  /* 0x0000002d1d0fa224 */ /* 0x041fe400078e021a */
[----:B------:R-:W-:Y:S01]  /*1100*/  @!P2 IMAD.WIDE.U32 R18, R29, R44, R18 ;  /* 0x0000002c1d12a225 */ /* 0x000fe200078e0012 */
[----:B------:R-:W-:-:S02]  /*1110*/  @!P5 IADD3 R24, P3, PT, R25, R40, RZ ;  /* 0x000000281918d210 */ /* 0x000fc40007f7e0ff */
[----:B------:R-:W-:Y:S02]  /*1120*/  ISETP.GE.U32.AND P0, PT, R31, UR8, PT ;  /* 0x000000081f007c0c */ /* 0x000fe4000bf06070 */
[----:B------:R-:W-:Y:S02]  /*1130*/  SHF.R.S32.HI R33, RZ, 0x1f, R31 ;  /* 0x0000001fff217819 */ /* 0x000fe4000001141f */
[----:B------:R-:W-:Y:S01]  /*1140*/  @!P2 IADD3 R15, PT, PT, R19, R15, RZ ;  /* 0x0000000f130fa210 */ /* 0x000fe20007ffe0ff */
[----:B--2---:R-:W-:Y:S01]  /*1150*/  @!P1 IMAD R26, R35, R42, RZ ;  /* 0x0000002a231a9224 */ /* 0x004fe200078e02ff */
[----:B------:R-:W-:Y:S02]  /*1160*/  @!P2 SHF.L.U32 R27, R18, 0x1, RZ ;  /* 0x00000001121ba819 */ /* 0x000fe400000006ff */
[----:B------:R-:W-:Y:S02]  /*1170*/  @!P1 MOV R28, R118 ;  /* 0x00000076001c9202 */ /* 0x000fe40000000f00 */
[----:B------:R-:W-:-:S02]  /*1180*/  @!P1 MOV R29, R121 ;  /* 0x00000079001d9202 */ /* 0x000fc40000000f00 */
[----:B------:R-:W-:Y:S02]  /*1190*/  @!P5 IADD3.X R25, PT, PT, R20, R41, RZ, P3, !PT ;  /* 0x000000291419d210 */ /* 0x000fe40001ffe4ff */
[----:B------:R-:W-:Y:S02]  /*11a0*/  MOV R14, RZ ;  /* 0x000000ff000e7202 */ /* 0x000fe40000000f00 */
[----:B------:R-:W-:Y:S01]  /*11b0*/  ISETP.GE.AND.EX P0, PT, R33, UR9, PT, P0 ;  /* 0x0000000921007c0c */ /* 0x000fe2000bf06300 */
[C---:B------:R-:W-:Y:S01]  /*11c0*/  @!P1 IMAD R35, R23.reuse, R43, R26 ;  /* 0x0000002b17239224 */ /* 0x040fe200078e021a */
[----:B------:R-:W-:Y:S01]  /*11d0*/  @!P2 SHF.L.U64.HI R20, R18, 0x1, R15 ;  /* 0x000000011214a819 */ /* 0x000fe2000001020f */
[----:B------:R-:W-:Y:S01]  /*11e0*/  @!P1 IMAD.WIDE.U32 R28, R23, R42, R28 ;  /* 0x0000002a171c9225 */ /* 0x000fe200078e001c */
[----:B------:R-:W-:Y:S01]  /*11f0*/  @!P2 IADD3 R18, P3, PT, R27, R36, RZ ;  /* 0x000000241b12a210 */ /* 0x000fe20007f7e0ff */
[----:B------:R0:W2:Y:S01]  /*1200*/  @!P5 LDG.E R14, desc[UR6][R16.64] ;  /* 0x00000006100ed981 */ /* 0x0000a2000c1e1900 */
[----:B------:R-:W4:Y:S02]  /*1210*/  @!P1 LDC.64 R40, c[0x0][0x3a0] ;  /* 0x0000e800ff289b82 */ /* 0x000f240000000a00 */
[----:B------:R-:W-:-:S02]  /*1220*/  @!P2 IADD3.X R19, PT, PT, R20, R37, RZ, P3, !PT ;  /* 0x000000251413a210 */ /* 0x000fc40001ffe4ff */
[----:B-1----:R-:W-:Y:S02]  /*1230*/  @!P2 IADD3 R26, P3, PT, R27, R38, RZ ;  /* 0x000000261b1aa210 */ /* 0x002fe40007f7e0ff */
[----:B------:R-:W-:Y:S02]  /*1240*/  IADD3 R23, PT, PT, R21, 0xc0, RZ ;  /* 0x000000c015177810 */ /* 0x000fe40007ffe0ff */
[----:B------:R-:W1:Y:S01]  /*1250*/  @!P1 LDC.64 R42, c[0x0][0x398] ;  /* 0x0000e600ff2a9b82 */ /* 0x000e620000000a00 */
[----:B0-----:R-:W-:Y:S02]  /*1260*/  @!P1 IADD3 R17, PT, PT, R29, R35, RZ ;  /* 0x000000231d119210 */ /* 0x001fe40007ffe0ff */
[----:B------:R-:W-:Y:S02]  /*1270*/  @!P2 IADD3.X R27, PT, PT, R20, R39, RZ, P3, !PT ;  /* 0x00000027141ba210 */ /* 0x000fe40001ffe4ff */
[----:B------:R-:W-:Y:S02]  /*1280*/  @!P1 SHF.L.U64.HI R20, R28, 0x1, R17 ;  /* 0x000000011c149819 */ /* 0x000fe40000010211 */
[----:B------:R-:W-:Y:S01]  /*1290*/  MOV R16, RZ ;  /* 0x000000ff00107202 */ /* 0x000fe20000000f00 */
[----:B------:R-:W0:Y:S01]  /*12a0*/  @!P0 LDC.64 R44, c[0x0][0x3f8] ;  /* 0x0000fe00ff2c8b82 */ /* 0x000e220000000a00 */
[----:B------:R-:W-:-:S02]  /*12b0*/  MOV R17, RZ ;  /* 0x000000ff00117202 */ /* 0x000fc40000000f00 */
[----:B------:R-:W-:Y:S02]  /*12c0*/  SHF.R.S32.HI R35, RZ, 0x1f, R23 ;  /* 0x0000001fff237819 */ /* 0x000fe40000011417 */
[----:B------:R-:W2:Y:S01]  /*12d0*/  @!P2 LDG.E R16, desc[UR6][R18.64] ;  /* 0x000000061210a981 */ /* 0x000ea2000c1e1900 */
[----:B------:R-:W-:Y:S02]  /*12e0*/  IADD3 R49, PT, PT, R21, 0xd0, RZ ;  /* 0x000000d015317810 */ /* 0x000fe40007ffe0ff */
[----:B------:R-:W1:Y:S01]  /*12f0*/  @!P0 LDC.64 R46, c[0x0][0x3a0] ;  /* 0x0000e800ff2e8b82 */ /* 0x000e620000000a00 */
[----:B------:R-:W2:Y:S01]  /*1300*/  @!P2 LDG.E R17, desc[UR6][R26.64] ;  /* 0x000000061a11a981 */ /* 0x000ea2000c1e1900 */
[----:B------:R-:W-:-:S04]  /*1310*/  ISETP.GE.U32.AND P2, PT, R23, UR8, PT ;  /* 0x0000000817007c0c */ /* 0x000fc8000bf46070 */
[----:B------:R-:W-:Y:S02]  /*1320*/  ISETP.GE.AND.EX P2, PT, R35, UR9, PT, P2 ;  /* 0x0000000923007c0c */ /* 0x000fe4000bf46320 */
[----:B------:R-:W-:Y:S01]  /*1330*/  @!P1 SHF.L.U32 R37, R28, 0x1, RZ ;  /* 0x000000011c259819 */ /* 0x000fe200000006ff */
[----:B------:R-:W1:Y:S01]  /*1340*/  @!P0 LDC.64 R52, c[0x0][0x398] ;  /* 0x0000e600ff348b82 */ /* 0x000e620000000a00 */
[----:B------:R-:W-:Y:S02]  /*1350*/  MOV R15, RZ ;  /* 0x000000ff000f7202 */ /* 0x000fe40000000f00 */
[----:B----4-:R-:W-:-:S04]  /*1360*/  @!P1 IADD3 R28, P3, PT, R37, R40, RZ ;  /* 0x00000028251c9210 */ /* 0x010fc80007f7e0ff */
[----:B------:R1:W4:Y:S01]  /*1370*/  @!P5 LDG.E R15, desc[UR6][R24.64] ;  /* 0x00000006180fd981 */ /* 0x000322000c1e1900 */
[C---:B------:R-:W-:Y:S01]  /*1380*/  @!P1 IADD3.X R29, PT, PT, R20.reuse, R41, RZ, P3, !PT ;  /* 0x00000029141d9210 */ /* 0x040fe20001ffe4ff */
[----:B0-----:R-:W-:Y:S01]  /*1390*/  @!P0 IMAD R30, R33, R44, RZ ;  /* 0x0000002c211e8224 */ /* 0x001fe200078e02ff */
[----:B------:R-:W0:Y:S01]  /*13a0*/  @!P2 LDC.64 R56, c[0x0][0x3f8] ;  /* 0x0000fe00ff38ab82 */ /* 0x000e220000000a00 */
[----:B------:R-:W-:Y:S02]  /*13b0*/  ISETP.NE.AND P5, PT, RZ, UR4, PT ;  /* 0x00000004ff007c0c */ /* 0x000fe4000bfa5270 */
[----:B------:R-:W-:Y:S01]  /*13c0*/  @!P0 IMAD R33, R31, R45, R30 ;  /* 0x0000002d1f218224 */ /* 0x000fe200078e021e */
[----:B-1----:R-:W-:Y:S02]  /*13d0*/  @!P1 IADD3 R24, P3, PT, R37, R42, RZ ;  /* 0x0000002a25189210 */ /* 0x002fe40007f7e0ff */
[----:B------:R-:W-:Y:S02]  /*13e0*/  SHF.R.S32.HI R45, RZ, 0x1f, R49 ;  /* 0x0000001fff2d7819 */ /* 0x000fe40000011431 */
[----:B------:R-:W-:-:S02]  /*13f0*/  @!P1 IADD3.X R25, PT, PT, R20, R43, RZ, P3, !PT ;  /* 0x0000002b14199210 */ /* 0x000fc40001ffe4ff */
[----:B------:R-:W-:Y:S02]  /*1400*/  ISETP.GE.U32.AND P3, PT, R49, UR8, PT ;  /* 0x0000000831007c0c */ /* 0x000fe4000bf66070 */
[----:B------:R-:W-:Y:S02]  /*1410*/  @!P0 MOV R26, R118 ;  /* 0x00000076001a8202 */ /* 0x000fe40000000f00 */
[----:B------:R-:W-:Y:S02]  /*1420*/  @!P0 MOV R27, R121 ;  /* 0x00000079001b8202 */ /* 0x000fe40000000f00 */
[----:B------:R-:W-:Y:S01]  /*1430*/  ISETP.GE.AND.EX P3, PT, R45, UR9, PT, P3 ;  /* 0x000000092d007c0c */ /* 0x000fe2000bf66330 */
[----:B------:R-:W-:Y:S01]  /*1440*/  @!P0 IMAD.WIDE.U32 R26, R31, R44, R26 ;  /* 0x0000002c1f1a8225 */ /* 0x000fe200078e001a */
[----:B------:R-:W-:Y:S02]  /*1450*/  CS2R R18, SRZ ;  /* 0x0000000000127805 */ /* 0x000fe4000001ff00 */
[C---:B------:R-:W-:Y:S01]  /*1460*/  IADD3 R51, PT, PT, R21.reuse, 0xe0, RZ ;  /* 0x000000e015337810 */ /* 0x040fe20007ffe0ff */
[----:B------:R-:W1:Y:S01]  /*1470*/  @!P2 LDC.64 R30, c[0x0][0x3a0] ;  /* 0x0000e800ff1eab82 */ /* 0x000e620000000a00 */
[----:B------:R-:W-:-:S02]  /*1480*/  IADD3 R38, PT, PT, R21, 0xf0, RZ ;  /* 0x000000f015267810 */ /* 0x000fc40007ffe0ff */
[----:B------:R-:W-:Y:S01]  /*1490*/  @!P0 IADD3 R21, PT, PT, R27, R33, RZ ;  /* 0x000000211b158210 */ /* 0x000fe20007ffe0ff */
[----:B------:R0:W4:Y:S01]  /*14a0*/  @!P1 LDG.E R19, desc[UR6][R24.64] ;  /* 0x0000000618139981 */ /* 0x000122000c1e1900 */
[----:B------:R-:W-:-:S03]  /*14b0*/  @!P0 SHF.L.U32 R43, R26, 0x1, RZ ;  /* 0x000000011a2b8819 */ /* 0x000fc600000006ff */
[----:B------:R-:W1:Y:S01]  /*14c0*/  @P5 LDC.64 R32, c[0x0][0x3b0] ;  /* 0x0000ec00ff205b82 */ /* 0x000e620000000a00 */
[----:B------:R-:W-:Y:S01]  /*14d0*/  @!P0 SHF.L.U64.HI R36, R26, 0x1, R21 ;  /* 0x000000011a248819 */ /* 0x000fe20000010215 */
[----:B0-----:R-:W-:Y:S01]  /*14e0*/  @!P2 IMAD R34, R35, R56, RZ ;  /* 0x000000382322a224 */ /* 0x001fe200078e02ff */
[----:B------:R0:W4:Y:S05]  /*14f0*/  @!P1 LDG.E R18, desc[UR6][R28.64] ;  /* 0x000000061c129981 */ /* 0x00012a000c1e1900 */
[----:B------:R-:W1:Y:S01]  /*1500*/  @!P2 LDC.64 R26, c[0x0][0x398] ;  /* 0x0000e600ff1aab82 */ /* 0x000e620000000a00 */
[----:B------:R-:W-:Y:S01]  /*1510*/  ISETP.GE.U32.AND P4, PT, R51, UR8, PT ;  /* 0x0000000833007c0c */ /* 0x000fe2000bf86070 */
[----:B------:R-:W-:Y:S01]  /*1520*/  @!P2 IMAD R37, R23, R57, R34 ;  /* 0x000000391725a224 */ /* 0x000fe200078e0222 */
[----:B------:R-:W-:-:S05]  /*1530*/  SHF.R.S32.HI R55, RZ, 0x1f, R51 ;  /* 0x0000001fff377819 */ /* 0x000fca0000011433 */
[----:B------:R-:W1:Y:S01]  /*1540*/  @!P3 LDC.64 R24, c[0x0][0x3f8] ;  /* 0x0000fe00ff18bb82 */ /* 0x000e620000000a00 */
[----:B0-----:R-:W-:Y:S02]  /*1550*/  @!P0 IADD3 R28, P6, PT, R43, R46, RZ ;  /* 0x0000002e2b1c8210 */ /* 0x001fe40007fde0ff */
[----:B------:R-:W-:Y:S02]  /*1560*/  @!P2 MOV R34, R118 ;  /* 0x000000760022a202 */ /* 0x000fe40000000f00 */
[----:B------:R-:W-:Y:S02]  /*1570*/  @!P2 MOV R35, R121 ;  /* 0x000000790023a202 */ /* 0x000fe40000000f00 */
[----:B------:R-:W-:Y:S02]  /*1580*/  ISETP.GE.AND.EX P4, PT, R55, UR9, PT, P4 ;  /* 0x0000000937007c0c */ /* 0x000fe4000bf86340 */
[----:B------:R-:W-:Y:S01]  /*1590*/  @!P0 IADD3.X R29, PT, PT, R36, R47, RZ, P6, !PT ;  /* 0x0000002f241d8210 */ /* 0x000fe200037fe4ff */
[----:B------:R-:W-:Y:S01]  /*15a0*/  @!P2 IMAD.WIDE.U32 R34, R23, R56, R34 ;  /* 0x000000381722a225 */ /* 0x000fe200078e0022 */
[----:B------:R-:W-:-:S02]  /*15b0*/  @!P0 IADD3 R42, P6, PT, R43, R52, RZ ;  /* 0x000000342b2a8210 */ /* 0x000fc40007fde0ff */
[----:B------:R-:W-:Y:S02]  /*15c0*/  CS2R R20, SRZ ;  /* 0x0000000000147805 */ /* 0x000fe4000001ff00 */
[----:B------:R-:W-:Y:S02]  /*15d0*/  @!P0 IADD3.X R43, PT, PT, R36, R53, RZ, P6, !PT ;  /* 0x00000035242b8210 */ /* 0x000fe400037fe4ff */
[----:B------:R-:W-:Y:S02]  /*15e0*/  LEA R53, R115, R22, 0x6 ;  /* 0x0000001673357211 */ /* 0x000fe400078e30ff */
[----:B------:R0:W4:Y:S01]  /*15f0*/  @!P0 LDG.E R20, desc[UR6][R28.64] ;  /* 0x000000061c148981 */ /* 0x000122000c1e1900 */
[----:B------:R-:W-:Y:S02]  /*1600*/  @!P2 IADD3 R23, PT, PT, R35, R37, RZ ;  /* 0x000000252317a210 */ /* 0x000fe40007ffe0ff */
[----:B------:R-:W-:Y:S01]  /*1610*/  ISETP.GE.U32.AND P1, PT, R38, UR8, PT ;  /* 0x0000000826007c0c */ /* 0x000fe2000bf26070 */
[----:B------:R-:W-:Y:S01]  /*1620*/  IMAD.WIDE R60, R77, 0x8, R60 ;  /* 0x000000084d3c7825 */ /* 0x000fe200078e023c */
[----:B------:R-:W-:Y:S01]  /*1630*/  SHF.R.S32.HI R41, RZ, 0x1f, R38 ;  /* 0x0000001fff297819 */ /* 0x000fe20000011426 */
[----:B------:R0:W4:Y:S01]  /*1640*/  @!P0 LDG.E R21, desc[UR6][R42.64] ;  /* 0x000000062a158981 */ /* 0x000122000c1e1900 */
[C---:B------:R-:W-:Y:S01]  /*1650*/  @!P2 SHF.L.U32 R47, R34.reuse, 0x1, RZ ;  /* 0x00000001222fa819 */ /* 0x040fe200000006ff */
[----:B-1----:R-:W-:Y:S01]  /*1660*/  @P5 IMAD.WIDE R36, R53, 0x2, R32 ;  /* 0x0000000235245825 */ /* 0x002fe200078e0220 */
[----:B------:R-:W-:Y:S01]  /*1670*/  @!P2 SHF.L.U64.HI R22, R34, 0x1, R23 ;  /* 0x000000012216a819 */ /* 0x000fe20000010217 */
[----:B0-----:R-:W0:Y:S01]  /*1680*/  @!P4 LDC.64 R28, c[0x0][0x3f8] ;  /* 0x0000fe00ff1ccb82 */ /* 0x001e220000000a00 */
[----:B------:R-:W-:Y:S01]  /*1690*/  ISETP.GE.AND.EX P1, PT, R41, UR9, PT, P1 ;  /* 0x0000000929007c0c */ /* 0x000fe2000bf26310 */
[----:B------:R-:W4:Y:S01]  /*16a0*/  LDG.E.64 R60, desc[UR6][R60.64] ;  /* 0x000000063c3c7981 */ /* 0x000f22000c1e1b00 */
[----:B------:R-:W-:-:S02]  /*16b0*/  @!P2 IADD3 R44, P0, PT, R47, R30, RZ ;  /* 0x0000001e2f2ca210 */ /* 0x000fc40007f1e0ff */
[----:B------:R-:W-:Y:S01]  /*16c0*/  @!P2 IADD3 R46, P6, PT, R47, R26, RZ ;  /* 0x0000001a2f2ea210 */ /* 0x000fe20007fde0ff */
[----:B------:R-:W4:Y:S02]  /*16d0*/  @P5 LDG.E.U16 R39, desc[UR6][R36.64] ;  /* 0x0000000624275981 */ /* 0x000f24000c1e1500 */
[----:B------:R-:W1:Y:S01]  /*16e0*/  @!P3 LDC.64 R32, c[0x0][0x3a0] ;  /* 0x0000e800ff20bb82 */ /* 0x000e620000000a00 */
[----:B------:R-:W-:Y:S01]  /*16f0*/  @!P3 IMAD R26, R45, R24, RZ ;  /* 0x000000182d1ab224 */ /* 0x000fe200078e02ff */
[----:B------:R-:W-:Y:S01]  /*1700*/  @!P2 IADD3.X R45, PT, PT, R22, R31, RZ, P0, !PT ;  /* 0x0000001f162da210 */ /* 0x000fe200007fe4ff */
[----:B------:R5:W4:Y:S05]  /*1710*/  @P5 LDG.E.U16 R40, desc[UR6][R36.64+0x2] ;  /* 0x0000020624285981 */ /* 0x000b2a000c1e1500 */
[----:B------:R-:W1:Y:S01]  /*1720*/  @!P3 LDC.64 R34, c[0x0][0x398] ;  /* 0x0000e600ff22bb82 */ /* 0x000e620000000a00 */
[----:B------:R-:W-:-:S02]  /*1730*/  @!P3 MOV R42, R118 ;  /* 0x00000076002ab202 */ /* 0x000fc40000000f00 */
[----:B------:R-:W-:-:S05]  /*1740*/  @!P3 MOV R43, R121 ;  /* 0x00000079002bb202 */ /* 0x000fca0000000f00 */
[----:B------:R-:W3:Y:S01]  /*1750*/  LDC.64 R30, c[0x0][0x3a8] ;  /* 0x0000ea00ff1e7b82 */ /* 0x000ee20000000a00 */
[----:B------:R-:W-:Y:S01]  /*1760*/  @!P2 IADD3.X R47, PT, PT, R22, R27, RZ, P6, !PT ;  /* 0x0000001b162fa210 */ /* 0x000fe200037fe4ff */
[C---:B------:R-:W-:Y:S02]  /*1770*/  @!P3 IMAD R25, R49.reuse, R25, R26 ;  /* 0x000000193119b224 */ /* 0x040fe400078e021a */
[----:B------:R-:W-:-:S04]  /*1780*/  @!P3 IMAD.WIDE.U32 R42, R49, R24, R42 ;  /* 0x00000018312ab225 */ /* 0x000fc800078e002a */
[----:B------:R-:W3:Y:S01]  /*1790*/  @!P1 LDC.64 R26, c[0x0][0x3f8] ;  /* 0x0000fe00ff1a9b82 */ /* 0x000ee20000000a00 */
[----:B------:R-:W-:Y:S02]  /*17a0*/  CS2R R22, SRZ ;  /* 0x0000000000167805 */ /* 0x000fe4000001ff00 */
[----:B------:R-:W-:Y:S02]  /*17b0*/  @!P3 IADD3 R43, PT, PT, R43, R25, RZ ;  /* 0x000000192b2bb210 */ /* 0x000fe40007ffe0ff */
[C---:B-----5:R-:W-:Y:S01]  /*17c0*/  @!P3 SHF.L.U32 R37, R42.reuse, 0x1, RZ ;  /* 0x000000012a25b819 */ /* 0x060fe200000006ff */
[----:B0-----:R-:W-:Y:S01]  /*17d0*/  @!P4 IMAD R36, R55, R28, RZ ;  /* 0x0000001c3724c224 */ /* 0x001fe200078e02ff */
[----:B------:R-:W-:Y:S01]  /*17e0*/  @!P3 SHF.L.U64.HI R42, R42, 0x1, R43 ;  /* 0x000000012a2ab819 */ /* 0x000fe2000001022b */
[----:B------:R0:W5:Y:S01]  /*17f0*/  @!P2 LDG.E R22, desc[UR6][R44.64] ;  /* 0x000000062c16a981 */ /* 0x000162000c1e1900 */
[C---:B-1----:R-:W-:Y:S01]  /*1800*/  @!P3 IADD3 R32, P0, PT, R37.reuse, R32, RZ ;  /* 0x000000202520b210 */ /* 0x042fe20007f1e0ff */
[----:B------:R-:W1:Y:S02]  /*1810*/  @!P4 LDC.64 R24, c[0x0][0x3a0] ;  /* 0x0000e800ff18cb82 */ /* 0x000e640000000a00 */
[----:B------:R3:W5:Y:S01]  /*1820*/  @!P2 LDG.E R23, desc[UR6][R46.64] ;  /* 0x000000062e17a981 */ /* 0x000762000c1e1900 */
[----:B------:R-:W-:-:S02]  /*1830*/  @!P3 IADD3 R34, P2, PT, R37, R34, RZ ;  /* 0x000000222522b210 */ /* 0x000fc40007f5e0ff */
[----:B0-----:R-:W-:Y:S02]  /*1840*/  @!P4 MOV R44, R118 ;  /* 0x00000076002cc202 */ /* 0x001fe40000000f00 */
[----:B------:R-:W-:Y:S01]  /*1850*/  @!P4 MOV R45, R121 ;  /* 0x00000079002dc202 */ /* 0x000fe20000000f00 */
[C---:B------:R-:W-:Y:S01]  /*1860*/  @!P4 IMAD R49, R51.reuse, R29, R36 ;  /* 0x0000001d3331c224 */ /* 0x040fe200078e0224 */
[C---:B------:R-:W-:Y:S01]  /*1870*/  @!P3 IADD3.X R33, PT, PT, R42.reuse, R33, RZ, P0, !PT ;  /* 0x000000212a21b210 */ /* 0x040fe200007fe4ff */
[----:B------:R-:W0:Y:S01]  /*1880*/  @!P1 LDC.64 R36, c[0x0][0x3a0] ;  /* 0x0000e800ff249b82 */ /* 0x000e220000000a00 */
[----:B------:R-:W-:Y:S01]  /*1890*/  @!P3 IADD3.X R35, PT, PT, R42, R35, RZ, P2, !PT ;  /* 0x000000232a23b210 */ /* 0x000fe200017fe4ff */
[----:B------:R-:W-:-:S04]  /*18a0*/  @!P4 IMAD.WIDE.U32 R44, R51, R28, R44 ;  /* 0x0000001c332cc225 */ /* 0x000fc800078e002c */
[----:B---3--:R-:W-:Y:S02]  /*18b0*/  IMAD.WIDE R42, R53, 0x2, R30 ;  /* 0x00000002352a7825 */ /* 0x008fe400078e021e */
[----:B------:R-:W3:Y:S01]  /*18c0*/  @!P4 LDC.64 R28, c[0x0][0x398] ;  /* 0x0000e600ff1ccb82 */ /* 0x000ee20000000a00 */
[----:B------:R-:W-:Y:S01]  /*18d0*/  @!P4 IADD3 R45, PT, PT, R45, R49, RZ ;  /* 0x000000312d2dc210 */ /* 0x000fe20007ffe0ff */
[----:B------:R-:W-:Y:S01]  /*18e0*/  @!P1 IMAD R46, R41, R26, RZ ;  /* 0x0000001a292e9224 */ /* 0x000fe200078e02ff */
[----:B------:R-:W5:Y:S01]  /*18f0*/  LDG.E.U16 R78, desc[UR6][R42.64] ;  /* 0x000000062a4e7981 */ /* 0x000f62000c1e1500 */
[----:B------:R-:W-:-:S03]  /*1900*/  @!P4 SHF.L.U32 R47, R44, 0x1, RZ ;  /* 0x000000012c2fc819 */ /* 0x000fc600000006ff */
[----:B------:R1:W5:Y:S01]  /*1910*/  LDG.E.U16 R41, desc[UR6][R42.64+0x2] ;  /* 0x000002062a297981 */ /* 0x000362000c1e1500 */
[----:B------:R-:W0:Y:S01]  /*1920*/  @!P1 LDC.64 R30, c[0x0][0x398] ;  /* 0x0000e600ff1e9b82 */ /* 0x000e220000000a00 */
[----:B------:R-:W-:Y:S01]  /*1930*/  @!P4 SHF.L.U64.HI R44, R44, 0x1, R45 ;  /* 0x000000012c2cc819 */ /* 0x000fe2000001022d */
[C---:B------:R-:W-:Y:S01]  /*1940*/  @!P1 IMAD R45, R38.reuse, R27, R46 ;  /* 0x0000001b262d9224 */ /* 0x040fe200078e022e */
[----:B-1----:R-:W-:Y:S02]  /*1950*/  @!P1 MOV R42, R118 ;  /* 0x00000076002a9202 */ /* 0x002fe40000000f00 */
[----:B------:R-:W-:Y:S02]  /*1960*/  @!P1 MOV R43, R121 ;  /* 0x00000079002b9202 */ /* 0x000fe40000000f00 */
[----:B------:R-:W-:Y:S01]  /*1970*/  CS2R R64, SRZ ;  /* 0x0000000000407805 */ /* 0x000fe2000001ff00 */
[----:B------:R-:W-:Y:S01]  /*1980*/  @!P1 IMAD.WIDE.U32 R26, R38, R26, R42 ;  /* 0x0000001a261a9225 */ /* 0x000fe200078e002a */
[----:B------:R-:W-:-:S04]  /*1990*/  @!P4 IADD3 R24, P0, PT, R47, R24, RZ ;  /* 0x000000182f18c210 */ /* 0x000fc80007f1e0ff */
[----:B------:R-:W5:Y:S01]  /*19a0*/  @!P3 LDG.E R64, desc[UR6][R32.64] ;  /* 0x000000062040b981 */ /* 0x000f62000c1e1900 */
[----:B------:R-:W-:-:S03]  /*19b0*/  @!P1 IADD3 R45, PT, PT, R27, R45, RZ ;  /* 0x0000002d1b2d9210 */ /* 0x000fc60007ffe0ff */
[----:B------:R-:W5:Y:S01]  /*19c0*/  @!P3 LDG.E R65, desc[UR6][R34.64] ;  /* 0x000000062241b981 */ /* 0x000f62000c1e1900 */
[----:B------:R-:W-:Y:S02]  /*19d0*/  @!P1 SHF.L.U32 R27, R26, 0x1, RZ ;  /* 0x000000011a1b9819 */ /* 0x000fe400000006ff */
[----:B------:R-:W-:Y:S02]  /*19e0*/  @!P4 IADD3.X R25, PT, PT, R44, R25, RZ, P0, !PT ;  /* 0x000000192c19c210 */ /* 0x000fe400007fe4ff */
[----:B---3--:R-:W-:Y:S02]  /*19f0*/  @!P4 IADD3 R28, P0, PT, R47, R28, RZ ;  /* 0x0000001c2f1cc210 */ /* 0x008fe40007f1e0ff */
[----:B------:R-:W-:Y:S02]  /*1a00*/  @!P1 SHF.L.U64.HI R26, R26, 0x1, R45 ;  /* 0x000000011a1a9819 */ /* 0x000fe4000001022d */
[C---:B0-----:R-:W-:Y:S02]  /*1a10*/  @!P1 IADD3 R36, P2, PT, R27.reuse, R36, RZ ;  /* 0x000000241b249210 */ /* 0x041fe40007f5e0ff */
[----:B------:R-:W-:-:S02]  /*1a20*/  @!P1 IADD3 R30, P3, PT, R27, R30, RZ ;  /* 0x0000001e1b1e9210 */ /* 0x000fc40007f7e0ff */
[----:B------:R-:W-:Y:S02]  /*1a30*/  CS2R R66, SRZ ;  /* 0x0000000000427805 */ /* 0x000fe4000001ff00 */
[----:B------:R-:W-:Y:S02]  /*1a40*/  CS2R R68, SRZ ;  /* 0x0000000000447805 */ /* 0x000fe4000001ff00 */
[----:B------:R-:W-:Y:S02]  /*1a50*/  @!P4 IADD3.X R29, PT, PT, R44, R29, RZ, P0, !PT ;  /* 0x0000001d2c1dc210 */ /* 0x000fe400007fe4ff */
[C---:B------:R-:W-:Y:S02]  /*1a60*/  @!P1 IADD3.X R37, PT, PT, R26.reuse, R37, RZ, P2, !PT ;  /* 0x000000251a259210 */ /* 0x040fe400017fe4ff */
[----:B------:R-:W-:Y:S01]  /*1a70*/  @!P1 IADD3.X R31, PT, PT, R26, R31, RZ, P3, !PT ;  /* 0x0000001f1a1f9210 */ /* 0x000fe20001ffe4ff */
[----:B------:R0:W3:Y:S04]  /*1a80*/  @!P4 LDG.E R66, desc[UR6][R24.64] ;  /* 0x000000061842c981 */ /* 0x0000e8000c1e1900 */
        /* <DEDUP_REMOVED lines=22> */
[----:B--2---:R-:W-:Y:S02]  /*1bf0*/  PRMT R96, R14, 0x7632, R96 ;  /* 0x000076320e607816 */ /* 0x004fe40000000060 */
[----:B------:R-:W-:-:S02]  /*1c00*/  PRMT R94, R16, 0x7632, R94 ;  /* 0x00007632105e7816 */ /* 0x000fc4000000005e */
[----:B------:R-:W-:Y:S02]  /*1c10*/  PRMT R95, R17, 0x7632, R95 ;  /* 0x00007632115f7816 */ /* 0x000fe4000000005f */
[----:B----4-:R-:W-:Y:S01]  /*1c20*/  PRMT R97, R15, 0x7632, R97 ;  /* 0x000076320f617816 */ /* 0x010fe20000000061 */
[----:B------:R-:W-:-:S05]  /*1c30*/  FFMA.FTZ R61, -R60, R60, R61 ;  /* 0x0000003c3c3d7223 */ /* 0x000fca000001013d */
[----:B------:R-:W-:-:S13]  /*1c40*/  FSETP.GTU.FTZ.AND P0, PT, R61, RZ, PT ;  /* 0x000000ff3d00720b */ /* 0x000fda0003f1c000 */
[----:B0-----:R-:W0:Y:S01]  /*1c50*/  @P0 LDC R24, c[0x0][0x3c0] ;  /* 0x0000f000ff180b82 */ /* 0x001e220000000800 */
[----:B------:R-:W-:Y:S01]  /*1c60*/  @P5 HADD2.F32 R81, -RZ, R39.H0_H0 ;  /* 0x20000027ff515230 */ /* 0x000fe20000004100 */
[----:B------:R-:W-:Y:S01]  /*1c70*/  PRMT R92, R18, 0x7632, R92 ;  /* 0x00007632125c7816 */ /* 0x000fe2000000005c */
[----:B------:R-:W-:Y:S01]  /*1c80*/  @P5 HADD2.F32 R80, -RZ, R40.H0_H0 ;  /* 0x20000028ff505230 */ /* 0x000fe20000004100 */
[----:B------:R-:W-:Y:S02]  /*1c90*/  PRMT R93, R19, 0x7632, R93 ;  /* 0x00007632135d7816 */ /* 0x000fe4000000005d */
[----:B------:R-:W-:Y:S02]  /*1ca0*/  PRMT R90, R20, 0x7632, R90 ;  /* 0x00007632145a7816 */ /* 0x000fe4000000005a */
[----:B------:R-:W-:Y:S01]  /*1cb0*/  PRMT R91, R21, 0x7632, R91 ;  /* 0x00007632155b7816 */ /* 0x000fe2000000005b */
[----:B0-----:R-:W-:-:S04]  /*1cc0*/  @P0 FADD.FTZ R24, R61, R24 ;  /* 0x000000183d180221 */ /* 0x001fc80000010000 */
[----:B------:R0:W1:Y:S01]  /*1cd0*/  @P0 MUFU.RSQ R114, R24 ;  /* 0x0000001800720308 */ /* 0x0000620000001400 */
[----:B-----5:R-:W-:Y:S02]  /*1ce0*/  PRMT R88, R22, 0x7632, R88 ;  /* 0x0000763216587816 */ /* 0x020fe40000000058 */
[----:B------:R-:W-:Y:S01]  /*1cf0*/  PRMT R89, R23, 0x7632, R89 ;  /* 0x0000763217597816 */ /* 0x000fe20000000059 */
[----:B------:R-:W-:Y:S02]  /*1d00*/  HADD2.F32 R78, -RZ, R78.H0_H0 ;  /* 0x2000004eff4e7230 */ /* 0x000fe40000004100 */
[----:B------:R-:W-:Y:S01]  /*1d10*/  HADD2.F32 R61, -RZ, R41.H0_H0 ;  /* 0x20000029ff3d7230 */ /* 0x000fe20000004100 */
[----:B------:R-:W-:Y:S02]  /*1d20*/  PRMT R86, R64, 0x7632, R86 ;  /* 0x0000763240567816 */ /* 0x000fe40000000056 */
[----:B------:R-:W-:Y:S02]  /*1d30*/  PRMT R87, R65, 0x7632, R87 ;  /* 0x0000763241577816 */ /* 0x000fe40000000057 */
[----:B---3--:R-:W-:-:S02]  /*1d40*/  PRMT R84, R66, 0x7632, R84 ;  /* 0x0000763242547816 */ /* 0x008fc40000000054 */
        /* <DEDUP_REMOVED lines=293> */
.L_x_510:
        /* <DEDUP_REMOVED lines=576> */
.L_x_511:
        /* <DEDUP_REMOVED lines=44> */
.L_x_513:
[----:B------:R-:W-:Y:S05]  /*5660*/  BSYNC.RECONVERGENT B0 ;  /* 0x0000000000007941 */ /* 0x000fea0003800200 */
.L_x_512:
        /* <DEDUP_REMOVED lines=43> */
.L_x_515:
[----:B------:R-:W-:Y:S05]  /*5920*/  BSYNC.RECONVERGENT B0 ;  /* 0x0000000000007941 */ /* 0x000fea0003800200 */
.L_x_514:
        /* <DEDUP_REMOVED lines=78> */
.L_x_517:
[----:B------:R-:W-:Y:S05]  /*5e10*/  BSYNC.RECONVERGENT B0 ;  /* 0x0000000000007941 */ /* 0x000fea0003800200 */
.L_x_516:
        /* <DEDUP_REMOVED lines=28> */
.L_x_519:
[----:B------:R-:W-:Y:S05]  /*5fe0*/  BSYNC.RECONVERGENT B0 ;  /* 0x0000000000007941 */ /* 0x000fea0003800200 */
.L_x_518:
        /* <DEDUP_REMOVED lines=28> */
.L_x_522:
[----:B------:R-:W2:Y:S04]  /*61b0*/  LDG.E.STRONG.GPU R26, desc[UR6][R24.64] ;  /* 0x00000006181a7981 */ /* 0x000ea8000c1ef900 */
[----:B--2---:R-:W-:Y:S01]  /*61c0*/  CCTL.IVALL ;  /* 0x00000000ff00798f */ /* 0x004fe20002000000 */
[----:B------:R-:W-:Y:S05]  /*61d0*/  YIELD ;  /* 0x0000000000007946 */ /* 0x000fea0003800000 */
[----:B------:R-:W-:-:S13]  /*61e0*/  ISETP.NE.AND P0, PT, R26, R31, PT ;  /* 0x0000001f1a00720c */ /* 0x000fda0003f05270 */
[----:B------:R-:W-:Y:S05]  /*61f0*/  @P0 BRA `(.L_x_522) ;  /* 0xfffffffc00ec0947 */ /* 0x000fea000383ffff */
.L_x_521:
        /* <DEDUP_REMOVED lines=16> */
.L_x_524:
        /* <DEDUP_REMOVED lines=61> */
.L_x_523:
        /* <DEDUP_REMOVED lines=38> */
.L_x_525:
        /* <DEDUP_REMOVED lines=19> */
.L_x_526:
        /* <DEDUP_REMOVED lines=9> */
.L_x_527:
[----:B------:R-:W-:Y:S05]  /*6af0*/  BSYNC.RECONVERGENT B0 ;  /* 0x0000000000007941 */ /* 0x000fea0003800200 */
.L_x_520:
        /* <DEDUP_REMOVED lines=38> */
.L_x_528:
        /* <DEDUP_REMOVED lines=34> */
.L_x_530:
[----:B------:R-:W-:Y:S05]  /*6f80*/  BSYNC.RECONVERGENT B0 ;  /* 0x0000000000007941 */ /* 0x000fea0003800200 */
.L_x_529:
        /* <DEDUP_REMOVED lines=25> */
.L_x_531:
        /* <DEDUP_REMOVED lines=21> */
.L_x_533:
[----:B------:R-:W-:Y:S05]  /*7270*/  BSYNC.RECONVERGENT B0 ;  /* 0x0000000000007941 */ /* 0x000fea0003800200 */
.L_x_532:
        /* <DEDUP_REMOVED lines=107> */
.L_x_534:
        /* <DEDUP_REMOVED lines=19> */
.L_x_536:
[----:B------:R-:W-:Y:S05]  /*7a60*/  BSYNC.RECONVERGENT B0 ;  /* 0x0000000000007941 */ /* 0x000fea0003800200 */
.L_x_535:
        /* <DEDUP_REMOVED lines=23> */
.L_x_537:
        /* <DEDUP_REMOVED lines=21> */
.L_x_539:
[----:B------:R-:W-:Y:S05]  /*7d30*/  BSYNC.RECONVERGENT B0 ;  /* 0x0000000000007941 */ /* 0x000fea0003800200 */
.L_x_538:
        /* <DEDUP_REMOVED lines=23> */
.L_x_540:
        /* <DEDUP_REMOVED lines=19> */
.L_x_542:
[----:B------:R-:W-:Y:S05]  /*7fe0*/  BSYNC.RECONVERGENT B0 ;  /* 0x0000000000007941 */ /* 0x000fea0003800200 */
.L_x_541:
        /* <DEDUP_REMOVED lines=23> */
.L_x_543:
        /* <DEDUP_REMOVED lines=21> */
.L_x_545:
[----:B------:R-:W-:Y:S05]  /*82b0*/  BSYNC.RECONVERGENT B0 ;  /* 0x0000000000007941 */ /* 0x000fea0003800200 */
.L_x_544:
        /* <DEDUP_REMOVED lines=23> */
.L_x_546:
        /* <DEDUP_REMOVED lines=19> */
.L_x_548:
[----:B------:R-:W-:Y:S05]  /*8560*/  BSYNC.RECONVERGENT B0 ;  /* 0x0000000000007941 */ /* 0x000fea0003800200 */
.L_x_547:
        /* <DEDUP_REMOVED lines=23> */
.L_x_549:
        /* <DEDUP_REMOVED lines=21> */
.L_x_551:
[----:B------:R-:W-:Y:S05]  /*8830*/  BSYNC.RECONVERGENT B0 ;  /* 0x0000000000007941 */ /* 0x000fea0003800200 */
.L_x_550:
        /* <DEDUP_REMOVED lines=23> */
.L_x_552:
        /* <DEDUP_REMOVED lines=18> */
.L_x_554:
[----:B------:R-:W-:Y:S05]  /*8ad0*/  BSYNC.RECONVERGENT B0 ;  /* 0x0000000000007941 */ /* 0x000fea0003800200 */
.L_x_553:
        /* <DEDUP_REMOVED lines=75> */
.L_x_555:
        /* <DEDUP_REMOVED lines=18> */
.L_x_557:
[----:B------:R-:W-:Y:S05]  /*90b0*/  BSYNC.RECONVERGENT B0 ;  /* 0x0000000000007941 */ /* 0x000fea0003800200 */
.L_x_556:
        /* <DEDUP_REMOVED lines=21> */
.L_x_558:
        /* <DEDUP_REMOVED lines=18> */
.L_x_560:
[----:B------:R-:W-:Y:S05]  /*9330*/  BSYNC.RECONVERGENT B0 ;  /* 0x0000000000007941 */ /* 0x000fea0003800200 */
.L_x_559:
        /* <DEDUP_REMOVED lines=21> */
.L_x_561:
        /* <DEDUP_REMOVED lines=18> */
.L_x_563:
[----:B------:R-:W-:Y:S05]  /*95b0*/  BSYNC.RECONVERGENT B0 ;  /* 0x0000000000007941 */ /* 0x000fea0003800200 */
.L_x_562:
        /* <DEDUP_REMOVED lines=21> */
.L_x_564:
        /* <DEDUP_REMOVED lines=18> */
.L_x_566:
[----:B------:R-:W-:Y:S05]  /*9830*/  BSYNC.RECONVERGENT B0 ;  /* 0x0000000000007941 */ /* 0x000fea0003800200 */
.L_x_565:
        /* <DEDUP_REMOVED lines=21> */
.L_x_567:
        /* <DEDUP_REMOVED lines=18> */
.L_x_569:
[----:B------:R-:W-:Y:S05]  /*9ab0*/  BSYNC.RECONVERGENT B0 ;  /* 0x0000000000007941 */ /* 0x000fea0003800200 */
.L_x_568:
        /* <DEDUP_REMOVED lines=21> */
.L_x_570:
        /* <DEDUP_REMOVED lines=18> */
.L_x_572:
[----:B------:R-:W-:Y:S05]  /*9d30*/  BSYNC.RECONVERGENT B0 ;  /* 0x0000000000007941 */ /* 0x000fea0003800200 */
.L_x_571:
        /* <DEDUP_REMOVED lines=22> */
.L_x_573:
        /* <DEDUP_REMOVED lines=18> */
.L_x_575:
[----:B------:R-:W-:Y:S05]  /*9fc0*/  BSYNC.RECONVERGENT B0 ;  /* 0x0000000000007941 */ /* 0x000fea0003800200 */
.L_x_574:
[----:B------:R-:W3:Y:S01]  /*9fd0*/  LDCU UR4, c[0x0][0x410] ;  /* 0x00008200ff0477ac */ /* 0x000ee20008000800 */
[----:B------:R-:W-:Y:S02]  /*9fe0*/  IADD3 R77, PT, PT, R79, R77, RZ ;  /* 0x0000004d4f4d7210 */ /* 0x000fe40007ffe0ff */
[----:B------:R-:W-:Y:S01]  /*9ff0*/  IADD3 R76, PT, PT, R76, 0x1, RZ ;  /* 0x000000014c4c7810 */ /* 0x000fe20007ffe0ff */
[----:B------:R-:W3:Y:S02]  /*a000*/  LDCU UR5, c[0x0][0x3e0] ;  /* 0x00007c00ff0577ac */ /* 0x000ee40008000800 */
[----:B---3--:R-:W-:-:S06]  /*a010*/  UIMAD UR4, UR4, UR5, URZ ;  /* 0x00000005040472a4 */ /* 0x008fcc000f8e02ff */
[----:B------:R-:W-:-:S13]  /*a020*/  ISETP.GE.AND P0, PT, R77, UR4, PT ;  /* 0x000000044d007c0c */ /* 0x000fda000bf06270 */
[----:B------:R-:W-:Y:S05]  /*a030*/  @!P0 BRA `(.L_x_576) ;  /* 0xffffff60001c8947 */ /* 0x000fea000383ffff */
.L_x_509:
        /* <DEDUP_REMOVED lines=16> */
.L_x_578:
[----:B------:R-:W-:Y:S05]  /*a140*/  BSYNC.RECONVERGENT B0 ;  /* 0x0000000000007941 */ /* 0x000fea0003800200 */
.L_x_577:
        /* <DEDUP_REMOVED lines=11> */
.L_x_580:
[----:B------:R-:W2:Y:S04]  /*a200*/  LDG.E.STRONG.GPU R5, desc[UR6][R2.64] ;  /* 0x0000000602057981 */ /* 0x000ea8000c1ef900 */
[----:B--2---:R-:W-:Y:S01]  /*a210*/  CCTL.IVALL ;  /* 0x00000000ff00798f */ /* 0x004fe20002000000 */
[----:B------:R-:W-:Y:S05]  /*a220*/  YIELD ;  /* 0x0000000000007946 */ /* 0x000fea0003800000 */
[----:B------:R-:W-:-:S13]  /*a230*/  ISETP.NE.AND P0, PT, R5, R0, PT ;  /* 0x000000000500720c */ /* 0x000fda0003f05270 */
[----:B------:R-:W-:Y:S05]  /*a240*/  @P0 BRA `(.L_x_580) ;  /* 0xfffffffc00ec0947 */ /* 0x000fea000383ffff */
.L_x_579:
        /* <DEDUP_REMOVED lines=61> */
.L_x_583:
        /* <DEDUP_REMOVED lines=21> */
[----:B--2---:R-:W-:Y:S02]  /*a770*/  F2FP.F16.F32.PACK_AB R15, R9, R6 ;  /* 0x00000006090f723e */ /* 0x004fe400000000ff */
[----:B------:R-:W-:-:S02]  /*a780*/  MOV R6, R18 ;  /* 0x0000001200067202 */ /* 0x000fc40000000f00 */
[-C--:B------:R-:W-:Y:S02]  /*a790*/  MOV R9, R21.reuse ;  /* 0x0000001500097202 */ /* 0x080fe40000000f00 */
[----:B---3--:R-:W-:Y:S01]  /*a7a0*/  F2FP.F16.F32.PACK_AB R17, R13, R10 ;  /* 0x0000000a0d11723e */ /* 0x008fe200000000ff */
[----:B------:R0:W-:Y:S04]  /*a7b0*/  STG.E desc[UR6][R6.64], R15 ;  /* 0x0000000f06007986 */ /* 0x0001e8000c101906 */
[----:B------:R0:W-:Y:S01]  /*a7c0*/  STG.E desc[UR6][R8.64], R17 ;  /* 0x0000001108007986 */ /* 0x0001e2000c101906 */
[----:B------:R-:W-:Y:S02]  /*a7d0*/  IADD3 R18, P4, PT, R18, 0x800, RZ ;  /* 0x0000080012127810 */ /* 0x000fe40007f9e0ff */
[----:B------:R-:W-:-:S02]  /*a7e0*/  IADD3.X R21, PT, PT, RZ, R21, RZ, P3, !PT ;  /* 0x00000015ff157210 */ /* 0x000fc40001ffe4ff */
[----:B------:R-:W-:Y:S01]  /*a7f0*/  IADD3.X R19, PT, PT, RZ, R19, RZ, P4, !PT ;  /* 0x00000013ff137210 */ /* 0x000fe200027fe4ff */
[----:B------:R-:W-:Y:S08]  /*a800*/  @P1 BRA `(.L_x_583) ;  /* 0xfffffffc00841947 */ /* 0x000ff0000383ffff */
.L_x_582:
[----:B------:R-:W-:Y:S05]  /*a810*/  BSYNC.RECONVERGENT B0 ;  /* 0x0000000000007941 */ /* 0x000fea0003800200 */
.L_x_581:
        /* <DEDUP_REMOVED lines=10> */
.L_x_584:
        /* <DEDUP_REMOVED lines=21> */
[----:B--2---:R-:W-:Y:S02]  /*aa10*/  F2FP.F16.F32.PACK_AB R19, R7, R4 ;  /* 0x000000040713723e */ /* 0x004fe400000000ff */
[----:B------:R-:W-:-:S04]  /*aa20*/  LOP3.LUT R4, R26, 0x3, RZ, 0xc0, !PT ;  /* 0x000000031a047812 */ /* 0x000fc800078ec0ff */
[----:B------:R-:W-:Y:S02]  /*aa30*/  IADD3.X R17, PT, PT, R4, UR5, RZ, P1, !PT ;  /* 0x0000000504117c10 */ /* 0x000fe40008ffe4ff */
[----:B-----5:R-:W-:Y:S02]  /*aa40*/  F2FP.F16.F32.PACK_AB R21, R11, R8 ;  /* 0x000000080b15723e */ /* 0x020fe400000000ff */
        /* <DEDUP_REMOVED lines=56> */
[----:B---3--:R-:W-:Y:S02]  /*add0*/  F2FP.F16.F32.PACK_AB R5, R5, R16 ;  /* 0x000000100505723e */ /* 0x008fe400000000ff */
[----:B----4-:R-:W-:-:S03]  /*ade0*/  F2FP.F16.F32.PACK_AB R7, R9, R6 ;  /* 0x000000060907723e */ /* 0x010fc600000000ff */
[----:B------:R1:W-:Y:S04]  /*adf0*/  STG.E desc[UR6][R12.64], R5 ;  /* 0x000000050c007986 */ /* 0x0003e8000c101906 */
[----:B------:R1:W-:Y:S02]  /*ae00*/  STG.E desc[UR6][R14.64], R7 ;  /* 0x000000070e007986 */ /* 0x0003e4000c101906 */
[----:B------:R-:W-:Y:S05]  /*ae10*/  @P0 BRA `(.L_x_584) ;  /* 0xfffffff800a80947 */ /* 0x000fea000383ffff */
[----:B------:R-:W-:Y:S05]  /*ae20*/  EXIT ;  /* 0x000000000000794d */ /* 0x000fea0003800000 */
.L_x_585:
        /* <DEDUP_REMOVED lines=13> */
.L_x_4506:


//--------------------- .text._Z35group_norm_nhwc_bwd_one_pass_kernelI11Bf16IOFp16WLi512ELi64ELi512EEv26Group_norm_nhwc_bwd_params --------------------------
	.section	.text._Z35group_norm_nhwc_bwd_one_pass_kernelI11Bf16IOFp16WLi512ELi64ELi512EEv26Group_norm_nhwc_bwd_params,"ax",@progbits
	.align	128
        .global         _Z35group_norm_nhwc_bwd_one_pass_kernelI11Bf16IOFp16WLi512ELi64ELi512EEv26Group_norm_nhwc_bwd_params
        .type           _Z35group_norm_nhwc_bwd_one_pass_kernelI11Bf16IOFp16WLi512ELi64ELi512EEv26Group_norm_nhwc_bwd_params,@function
        .size           _Z35group_norm_nhwc_bwd_one_pass_kernelI11Bf16IOFp16WLi512ELi64ELi512EEv26Group_norm_nhwc_bwd_params,(.L_x_4507 - _Z35group_norm_nhwc_bwd_one_pass_kernelI11Bf16IOFp16WLi512ELi64ELi512EEv26Group_norm_nhwc_bwd_params)
        .other          _Z35group_norm_nhwc_bwd_one_pass_kernelI11Bf16IOFp16WLi512ELi64ELi512EEv26Group_norm_nhwc_bwd_params,@"STO_CUDA_ENTRY STV_DEFAULT"
_Z35group_norm_nhwc_bwd_one_pass_kernelI11Bf16IOFp16WLi512ELi64ELi512EEv26Group_norm_nhwc_bwd_params:
.text._Z35group_norm_nhwc_bwd_one_pass_kernelI11Bf16IOFp16WLi512ELi64ELi512EEv26Group_norm_nhwc_bwd_params:
        /* <DEDUP_REMOVED lines=11> */
.L_x_612:
        /* <DEDUP_REMOVED lines=935> */
[----:B------:R0:W-:Y:S08]  /*3b20*/  STL [R1+0x94], R9 ;  /* 0x0000940901007387 */ /* 0x0001f00000100800 */
[----:B------:R-:W3:Y:S04]  /*3b30*/  @!P5 LDG.E R34, desc[UR10][R64.64] ;  /* 0x0000000a4022d981 */ /* 0x000ee8000c1e1900 */
[----:B------:R-:W3:Y:S01]  /*3b40*/  @!P5 LDG.E R35, desc[UR10][R66.64] ;  /* 0x0000000a4223d981 */ /* 0x000ee2000c1e1900 */
[----:B0-----:R-:W-:-:S02]  /*3b50*/  PRMT R9, RZ, 0x7610, R9 ;  /* 0x00007610ff097816 */ /* 0x001fc40000000009 */
[----:B------:R-:W-:Y:S02]  /*3b60*/  PRMT R52, RZ, 0x7610, R52 ;  /* 0x00007610ff347816 */ /* 0x000fe40000000034 */
[----:B------:R-:W-:Y:S01]  /*3b70*/  PRMT R53, RZ, 0x7610, R53 ;  /* 0x00007610ff357816 */ /* 0x000fe20000000035 */
[----:B------:R0:W-:Y:S01]  /*3b80*/  STL [R1+0x24], R16 ;  /* 0x0000241001007387 */ /* 0x0001e20000100800 */
[C---:B--2---:R-:W-:Y:S02]  /*3b90*/  @!P3 PRMT R56, R23.reuse, 0x7610, R56 ;  /* 0x000076101738b816 */ /* 0x044fe40000000038 */
[----:B------:R-:W-:Y:S02]  /*3ba0*/  @!P3 PRMT R57, R23, 0x7632, R57 ;  /* 0x000076321739b816 */ /* 0x000fe40000000039 */
[C---:B----4-:R-:W-:Y:S02]  /*3bb0*/  @!P3 PRMT R54, R22.reuse, 0x7610, R54 ;  /* 0x000076101636b816 */ /* 0x050fe40000000036 */
[----:B------:R-:W-:-:S02]  /*3bc0*/  @!P3 PRMT R55, R22, 0x7632, R55 ;  /* 0x000076321637b816 */ /* 0x000fc40000000037 */
        /* <DEDUP_REMOVED lines=18> */
[----:B-1----:R-:W-:Y:S01]  /*3cf0*/  CS2R R76, SRZ ;  /* 0x00000000004c7805 */ /* 0x002fe2000001ff00 */
[----:B0-----:R-:W-:-:S10]  /*3d00*/  HFMA2 R16, -RZ, RZ, 0, 0 ;  /* 0x00000000ff107431 */ /* 0x001fd400000001ff */
        /* <DEDUP_REMOVED lines=33> */
[----:B------:R-:W-:Y:S02]  /*3f20*/  CS2R R70, SRZ ;  /* 0x0000000000467805 */ /* 0x000fe4000001ff00 */
        /* <DEDUP_REMOVED lines=39> */
[----:B--2---:R-:W-:-:S02]  /*41a0*/  @!P0 PRMT R19, R40, 0x7610, R19 ;  /* 0x0000761028138816 */ /* 0x004fc40000000013 */
[----:B------:R-:W-:Y:S02]  /*41b0*/  @!P0 PRMT R87, R40, 0x7632, R87 ;  /* 0x0000763228578816 */ /* 0x000fe40000000057 */
[C---:B---3--:R-:W-:Y:S02]  /*41c0*/  @!P0 PRMT R88, R8.reuse, 0x7610, R88 ;  /* 0x0000761008588816 */ /* 0x048fe40000000058 */
[----:B------:R-:W-:Y:S02]  /*41d0*/  @!P0 PRMT R89, R8, 0x7632, R89 ;  /* 0x0000763208598816 */ /* 0x000fe40000000059 */
[----:B------:R-:W-:Y:S02]  /*41e0*/  LOP3.LUT P0, RZ, R0, 0x2, RZ, 0xc0, !PT ;  /* 0x0000000200ff7812 */ /* 0x000fe4000780c0ff */
[C---:B----4-:R-:W-:Y:S02]  /*41f0*/  @!P6 PRMT R78, R36.reuse, 0x7610, R78 ;  /* 0x00007610244ee816 */ /* 0x050fe4000000004e */
[----:B------:R-:W-:-:S02]  /*4200*/  @!P6 PRMT R79, R36, 0x7632, R79 ;  /* 0x00007632244fe816 */ /* 0x000fc4000000004f */
        /* <DEDUP_REMOVED lines=14> */
[----:B------:R-:W-:Y:S01]  /*42f0*/  PRMT R68, RZ, 0x7610, R68 ;  /* 0x00007610ff447816 */ /* 0x000fe20000000044 */
[----:B------:R1:W-:Y:S01]  /*4300*/  STL [R1+0x98], R11 ;  /* 0x0000980b01007387 */ /* 0x0003e20000100800 */
[----:B------:R-:W-:Y:S02]  /*4310*/  PRMT R69, RZ, 0x7610, R69 ;  /* 0x00007610ff457816 */ /* 0x000fe40000000045 */
[----:B------:R-:W-:Y:S02]  /*4320*/  PRMT R72, RZ, 0x7610, R72 ;  /* 0x00007610ff487816 */ /* 0x000fe40000000048 */
[----:B------:R-:W-:Y:S02]  /*4330*/  PRMT R73, RZ, 0x7610, R73 ;  /* 0x00007610ff497816 */ /* 0x000fe40000000049 */
[----:B------:R-:W-:Y:S02]  /*4340*/  PRMT R74, RZ, 0x7610, R74 ;  /* 0x00007610ff4a7816 */ /* 0x000fe4000000004a */
[----:B------:R-:W-:-:S02]  /*4350*/  PRMT R75, RZ, 0x7610, R75 ;  /* 0x00007610ff4b7816 */ /* 0x000fc4000000004b */
        /* <DEDUP_REMOVED lines=12> */
[----:B------:R-:W-:-:S02]  /*4420*/  MOV R82, RZ ;  /* 0x000000ff00527202 */ /* 0x000fc40000000f00 */
[----:B------:R-:W-:Y:S01]  /*4430*/  MOV R86, RZ ;  /* 0x000000ff00567202 */ /* 0x000fe20000000f00 */
[----:B------:R0:W-:Y:S01]  /*4440*/  STL [R1+0x2c], R20 ;  /* 0x00002c1401007387 */ /* 0x0001e20000100800 */
[----:B-1----:R-:W-:-:S05]  /*4450*/  HFMA2 R18, -RZ, RZ, 0, 0 ;  /* 0x00000000ff127431 */ /* 0x002fca00000001ff */
[----:B------:R-:W4:Y:S01]  /*4460*/  @!P4 LDG.E R82, desc[UR10][R96.64] ;  /* 0x0000000a6052c981 */ /* 0x000f22000c1e1900 */
[----:B0-----:R-:W-:-:S03]  /*4470*/  HFMA2 R20, -RZ, RZ, 0, 0 ;  /* 0x00000000ff147431 */ /* 0x001fc600000001ff */
[----:B------:R-:W4:Y:S04]  /*4480*/  @!P5 LDG.E R86, desc[UR10][R100.64] ;  /* 0x0000000a6456d981 */ /* 0x000f28000c1e1900 */
[----:B------:R-:W4:Y:S04]  /*4490*/  @!P4 LDG.E R18, desc[UR10][R98.64] ;  /* 0x0000000a6212c981 */ /* 0x000f28000c1e1900 */
[----:B------:R0:W4:Y:S01]  /*44a0*/  @!P5 LDG.E R20, desc[UR10][R102.64] ;  /* 0x0000000a6614d981 */ /* 0x000122000c1e1900 */
[----:B------:R-:W-:-:S03]  /*44b0*/  PRMT R104, RZ, 0x7610, R104 ;  /* 0x00007610ff687816 */ /* 0x000fc60000000068 */
[----:B------:R1:W-:Y:S01]  /*44c0*/  STL [R1+0xb8], R27 ;  /* 0x0000b81b01007387 */ /* 0x0003e20000100800 */
[----:B------:R-:W-:-:S03]  /*44d0*/  @!P3 PRMT R104, R16, 0x7632, R104 ;  /* 0x000076321068b816 */ /* 0x000fc60000000068 */
[----:B------:R1:W-:Y:S01]  /*44e0*/  STL [R1+0x1c], R12 ;  /* 0x00001c0c01007387 */ /* 0x0003e20000100800 */
[----:B0-----:R-:W-:Y:S02]  /*44f0*/  PRMT R102, RZ, 0x7610, R102 ;  /* 0x00007610ff667816 */ /* 0x001fe40000000066 */
[----:B------:R-:W-:Y:S02]  /*4500*/  PRMT R103, RZ, 0x7610, R103 ;  /* 0x00007610ff677816 */ /* 0x000fe40000000067 */
[----:B-1----:R-:W-:Y:S01]  /*4510*/  PRMT R27, RZ, 0x7610, R27 ;  /* 0x00007610ff1b7816 */ /* 0x002fe2000000001b */
[----:B------:R0:W-:Y:S01]  /*4520*/  STL [R1+0x9c], R13 ;  /* 0x00009c0d01007387 */ /* 0x0001e20000100800 */
[C---:B------:R-:W-:Y:S02]  /*4530*/  @!P3 PRMT R102, R77.reuse, 0x7632, R102 ;  /* 0x000076324d66b816 */ /* 0x040fe40000000066 */
[----:B------:R-:W-:Y:S02]  /*4540*/  MOV R12, R42 ;  /* 0x0000002a000c7202 */ /* 0x000fe40000000f00 */
[----:B------:R-:W-:-:S02]  /*4550*/  @!P3 PRMT R27, R77, 0x7610, R27 ;  /* 0x000076104d1bb816 */ /* 0x000fc4000000001b */
[----:B------:R-:W-:Y:S02]  /*4560*/  @!P3 PRMT R103, R16, 0x7610, R103 ;  /* 0x000076101067b816 */ /* 0x000fe40000000067 */
[----:B0-----:R-:W-:Y:S02]  /*4570*/  MOV R13, R43 ;  /* 0x0000002b000d7202 */ /* 0x001fe40000000f00 */
[----:B------:R-:W4:Y:S01]  /*4580*/  LDL.LU.64 R42, [R1+0x118] ;  /* 0x00011800012a7983 */ /* 0x000f220000300a00 */
[----:B------:R-:W-:-:S03]  /*4590*/  LOP3.LUT P3, RZ, R3, 0x20000000, RZ, 0xc0, !PT ;  /* 0x2000000003ff7812 */ /* 0x000fc6000786c0ff */
[----:B------:R0:W-:Y:S01]  /*45a0*/  STL.64 [R1+0x1c0], R124 ;  /* 0x0001c07c01007387 */ /* 0x0001e20000100a00 */
[----:B------:R-:W-:-:S03]  /*45b0*/  MOV R105, RZ ;  /* 0x000000ff00697202 */ /* 0x000fc60000000f00 */
[----:B------:R1:W-:Y:S06]  /*45c0*/  STL.64 [R1+0x1b8], R122 ;  /* 0x0001b87a01007387 */ /* 0x0003ec0000100a00 */
[----:B------:R-:W4:Y:S04]  /*45d0*/  @!P3 LDG.E R105, desc[UR10][R120.64] ;  /* 0x0000000a7869b981 */ /* 0x000f28000c1e1900 */
[----:B0-----:R-:W4:Y:S04]  /*45e0*/  LDL.LU.64 R124, [R1+0x140] ;  /* 0x00014000017c7983 */ /* 0x001f280000300a00 */
[----:B-1----:R-:W4:Y:S04]  /*45f0*/  LDL.LU.64 R122, [R1+0x138] ;  /* 0x00013800017a7983 */ /* 0x002f280000300a00 */
[----:B------:R-:W4:Y:S01]  /*4600*/  LDL.LU.64 R120, [R1+0x130] ;  /* 0x0001300001787983 */ /* 0x000f220000300a00 */
        /* <DEDUP_REMOVED lines=30> */
[----:B------:R-:W-:Y:S01]  /*47f0*/  HFMA2 R117, -RZ, RZ, 0, 0 ;  /* 0x00000000ff757431 */ /* 0x000fe200000001ff */
[----:B------:R-:W-:Y:S01]  /*4800*/  UIMAD.WIDE UR6, UR8, 0x8, UR6 ;  /* 0x00000008080678a5 */ /* 0x000fe2000f8e0206 */
[----:B------:R0:W-:Y:S02]  /*4810*/  STL [R1+0x10], R118 ;  /* 0x0000107601007387 */ /* 0x0001e40000100800 */
[----:B0-----:R-:W0:Y:S01]  /*4820*/  S2R R118, SR_TID.X ;  /* 0x0000000000767919 */ /* 0x001e220000002100 */
[----:B------:R-:W-:Y:S01]  /*4830*/  MOV R97, RZ ;  /* 0x000000ff00617202 */ /* 0x000fe20000000f00 */
[----:B------:R1:W-:Y:S04]  /*4840*/  STL [R1+0xc8], R35 ;  /* 0x0000c82301007387 */ /* 0x0003e80000100800 */
[----:B------:R1:W-:Y:S04]  /*4850*/  STL [R1+0x4c], R36 ;  /* 0x00004c2401007387 */ /* 0x0003e80000100800 */
[----:B------:R1:W-:Y:S02]  /*4860*/  STL [R1+0xcc], R37 ;  /* 0x0000cc2501007387 */ /* 0x0003e40000100800 */
[----:B-1----:R-:W-:-:S02]  /*4870*/  PRMT R35, RZ, 0x7610, R35 ;  /* 0x00007610ff237816 */ /* 0x002fc40000000023 */
[----:B------:R1:W-:Y:S01]  /*4880*/  STL [R1+0x50], R38 ;  /* 0x0000502601007387 */ /* 0x0003e20000100800 */
[----:B------:R-:W-:-:S03]  /*4890*/  PRMT R36, RZ, 0x7610, R36 ;  /* 0x00007610ff247816 */ /* 0x000fc60000000024 */
[----:B------:R0:W-:Y:S01]  /*48a0*/  STL [R1+0x48], R34 ;  /* 0x0000482201007387 */ /* 0x0001e20000100800 */
[----:B------:R-:W-:-:S03]  /*48b0*/  PRMT R37, RZ, 0x7610, R37 ;  /* 0x00007610ff257816 */ /* 0x000fc60000000025 */
[----:B------:R-:W4:Y:S01]  /*48c0*/  @!P1 LDG.E R97, desc[UR10][R112.64] ;  /* 0x0000000a70619981 */ /* 0x000f22000c1e1900 */
[----:B-1----:R-:W-:Y:S02]  /*48d0*/  PRMT R38, RZ, 0x7610, R38 ;  /* 0x00007610ff267816 */ /* 0x002fe40000000026 */
[----:B0-----:R-:W-:Y:S02]  /*48e0*/  MOV R34, RZ ;  /* 0x000000ff00227202 */ /* 0x001fe40000000f00 */
        /* <DEDUP_REMOVED lines=9> */
[----:B0-----:R-:W-:Y:S01]  /*4980*/  MOV R12, UR6 ;  /* 0x00000006000c7c02 */ /* 0x001fe20008000f00 */
[----:B------:R-:W0:Y:S01]  /*4990*/  LDCU.U8 UR6, c[0x0][0x414] ;  /* 0x00008280ff0677ac */ /* 0x000e220008000000 */
[----:B------:R-:W-:-:S06]  /*49a0*/  MOV R13, UR7 ;  /* 0x00000007000d7c02 */ /* 0x000fcc0008000f00 */
[----:B------:R-:W4:Y:S01]  /*49b0*/  LDG.E.64 R12, desc[UR10][R12.64] ;  /* 0x0000000a0c0c7981 */ /* 0x000f22000c1e1b00 */
[C---:B------:R-:W-:Y:S02]  /*49c0*/  @!P0 PRMT R37, R24.reuse, 0x7610, R37 ;  /* 0x0000761018258816 */ /* 0x040fe40000000025 */
[----:B------:R-:W-:Y:S02]  /*49d0*/  @!P0 PRMT R38, R24, 0x7632, R38 ;  /* 0x0000763218268816 */ /* 0x000fe40000000026 */
[----:B-1----:R-:W-:Y:S02]  /*49e0*/  SHF.L.U32 R14, R118, 0x1, RZ ;  /* 0x00000001760e7819 */ /* 0x002fe400000006ff */
[----:B0-----:R-:W-:Y:S02]  /*49f0*/  ISETP.NE.AND P0, PT, RZ, UR6, PT ;  /* 0x00000006ff007c0c */ /* 0x001fe4000bf05270 */
[----:B------:R-:W-:Y:S02]  /*4a00*/  LOP3.LUT R14, R14, 0x3e, RZ, 0xc0, !PT ;  /* 0x0000003e0e0e7812 */ /* 0x000fe400078ec0ff */
[----:B------:R-:W-:-:S04]  /*4a10*/  MOV R118, UR13 ;  /* 0x0000000d00767c02 */ /* 0x000fc80008000f00 */
[----:B------:R-:W-:-:S05]  /*4a20*/  LEA R118, R118, R14, 0x6 ;  /* 0x0000000e76767211 */ /* 0x000fca00078e30ff */
[----:B------:R-:W0:Y:S01]  /*4a30*/  @P0 LDC.64 R14, c[0x0][0x3b0] ;  /* 0x0000ec00ff0e0b82 */ /* 0x000e220000000a00 */
[----:B------:R1:W-:Y:S01]  /*4a40*/  STL [R1+0xbc], R29 ;  /* 0x0000bc1d01007387 */ /* 0x0003e20000100800 */
[----:B------:R-:W-:Y:S02]  /*4a50*/  PRMT R106, RZ, 0x7610, R106 ;  /* 0x00007610ff6a7816 */ /* 0x000fe4000000006a */
[----:B------:R-:W-:Y:S01]  /*4a60*/  PRMT R107, RZ, 0x7610, R107 ;  /* 0x00007610ff6b7816 */ /* 0x000fe2000000006b */
[----:B------:R1:W-:Y:S01]  /*4a70*/  STL [R1+0xc0], R31 ;  /* 0x0000c01f01007387 */ /* 0x0003e20000100800 */
[----:B------:R-:W-:Y:S02]  /*4a80*/  PRMT R108, RZ, 0x7610, R108 ;  /* 0x00007610ff6c7816 */ /* 0x000fe4000000006c */
[----:B------:R-:W-:Y:S02]  /*4a90*/  PRMT R110, RZ, 0x7610, R110 ;  /* 0x00007610ff6e7816 */ /* 0x000fe4000000006e */
[----:B------:R-:W-:-:S02]  /*4aa0*/  PRMT R111, RZ, 0x7610, R111 ;  /* 0x00007610ff6f7816 */ /* 0x000fc4000000006f */
[----:B-1----:R-:W-:Y:S02]  /*4ab0*/  PRMT R29, RZ, 0x7610, R29 ;  /* 0x00007610ff1d7816 */ /* 0x002fe4000000001d */
[----:B------:R-:W-:Y:S02]  /*4ac0*/  PRMT R112, RZ, 0x7610, R112 ;  /* 0x00007610ff707816 */ /* 0x000fe40000000070 */
[----:B------:R-:W-:Y:S02]  /*4ad0*/  PRMT R31, RZ, 0x7610, R31 ;  /* 0x00007610ff1f7816 */ /* 0x000fe4000000001f */
[C---:B------:R-:W-:Y:S02]  /*4ae0*/  @!P4 PRMT R29, R82.reuse, 0x7610, R29 ;  /* 0x00007610521dc816 */ /* 0x040fe4000000001d */
[----:B------:R-:W-:Y:S02]  /*4af0*/  @!P4 PRMT R106, R82, 0x7632, R106 ;  /* 0x00007632526ac816 */ /* 0x000fe4000000006a */
[----:B------:R-:W-:Y:S01]  /*4b00*/  @!P4 PRMT R107, R18, 0x7610, R107 ;  /* 0x00007610126bc816 */ /* 0x000fe2000000006b */
[----:B0-----:R-:W-:Y:S01]  /*4b10*/  @P0 IMAD.WIDE R14, R118, 0x2, R14 ;  /* 0x00000002760e0825 */ /* 0x001fe200078e020e */
[----:B------:R-:W-:-:S02]  /*4b20*/  @!P4 PRMT R108, R18, 0x7632, R108 ;  /* 0x00007632126cc816 */ /* 0x000fc4000000006c */
[C---:B------:R-:W-:Y:S02]  /*4b30*/  @!P5 PRMT R31, R86.reuse, 0x7610, R31 ;  /* 0x00007610561fd816 */ /* 0x040fe4000000001f */
[----:B------:R-:W-:Y:S02]  /*4b40*/  @!P5 PRMT R110, R86, 0x7632, R110 ;  /* 0x00007632566ed816 */ /* 0x000fe4000000006e */
[C---:B------:R-:W-:Y:S02]  /*4b50*/  @!P5 PRMT R111, R20.reuse, 0x7610, R111 ;  /* 0x00007610146fd816 */ /* 0x040fe4000000006f */
[----:B------:R-:W-:Y:S01]  /*4b60*/  @!P5 PRMT R112, R20, 0x7632, R112 ;  /* 0x000076321470d816 */ /* 0x000fe20000000070 */
[----:B------:R0:W-:Y:S01]  /*4b70*/  STL [R1+0xd0], R39 ;  /* 0x0000d02701007387 */ /* 0x0001e20000100800 */
[C---:B------:R-:W-:Y:S02]  /*4b80*/  LOP3.LUT P4, RZ, R3.reuse, 0x10000000, RZ, 0xc0, !PT ;  /* 0x1000000003ff7812 */ /* 0x040fe4000788c0ff */
[----:B------:R-:W-:Y:S01]  /*4b90*/  LOP3.LUT P5, RZ, R3, 0x8000000, RZ, 0xc0, !PT ;  /* 0x0800000003ff7812 */ /* 0x000fe200078ac0ff */
[----:B------:R1:W-:Y:S01]  /*4ba0*/  STL [R1+0x54], R40 ;  /* 0x0000542801007387 */ /* 0x0003e20000100800 */
[----:B------:R-:W-:-:S03]  /*4bb0*/  MOV R109, RZ ;  /* 0x000000ff006d7202 */ /* 0x000fc60000000f00 */
[----:B0-----:R-:W3:Y:S04]  /*4bc0*/  @P0 LDG.E.U16 R39, desc[UR10][R14.64] ;  /* 0x0000000a0e270981 */ /* 0x001ee8000c1e1500 */
[----:B-1----:R0:W3:Y:S01]  /*4bd0*/  @P0 LDG.E.U16 R40, desc[UR10][R14.64+0x2] ;  /* 0x0000020a0e280981 */ /* 0x0020e2000c1e1500 */
[----:B------:R-:W-:-:S03]  /*4be0*/  MOV R113, RZ ;  /* 0x000000ff00717202 */ /* 0x000fc60000000f00 */
[----:B------:R1:W-:Y:S04]  /*4bf0*/  STL [R1+0x3c], R28 ;  /* 0x00003c1c01007387 */ /* 0x0003e80000100800 */
[----:B------:R-:W3:Y:S01]  /*4c00*/  @!P4 LDG.E R109, desc[UR10][R42.64] ;  /* 0x0000000a2a6dc981 */ /* 0x000ee2000c1e1900 */
[----:B0-----:R-:W0:Y:S03]  /*4c10*/  LDC.64 R14, c[0x0][0x3a8] ;  /* 0x0000ea00ff0e7b82 */ /* 0x001e260000000a00 */
[----:B------:R-:W3:Y:S01]  /*4c20*/  @!P5 LDG.E R113, desc[UR10][R4.64] ;  /* 0x0000000a0471d981 */ /* 0x000ee2000c1e1900 */
[----:B-1----:R-:W-:-:S03]  /*4c30*/  HFMA2 R28, -RZ, RZ, 0, 0 ;  /* 0x00000000ff1c7431 */ /* 0x002fc600000001ff */
[----:B------:R1:W-:Y:S01]  /*4c40*/  STL [R1+0x40], R30 ;  /* 0x0000401e01007387 */ /* 0x0003e20000100800 */
[----:B------:R-:W-:-:S03]  /*4c50*/  HFMA2 R3, -RZ, RZ, 0, 0 ;  /* 0x00000000ff037431 */ /* 0x000fc600000001ff */
[----:B------:R-:W3:Y:S04]  /*4c60*/  @!P2 LDG.E R28, desc[UR10][R124.64] ;  /* 0x0000000a7c1ca981 */ /* 0x000ee8000c1e1900 */
[----:B------:R1:W-:Y:S02]  /*4c70*/  STL [R1+0x44], R32 ;  /* 0x0000442001007387 */ /* 0x0003e40000100800 */
[----:B-1----:R-:W-:Y:S02]  /*4c80*/  HFMA2 R30, -RZ, RZ, 0, 0 ;  /* 0x00000000ff1e7431 */ /* 0x002fe400000001ff */
[----:B------:R-:W3:Y:S04]  /*4c90*/  @!P5 LDG.E R3, desc[UR10][R6.64] ;  /* 0x0000000a0603d981 */ /* 0x000ee8000c1e1900 */
[----:B------:R-:W3:Y:S01]  /*4ca0*/  @!P3 LDG.E R30, desc[UR10][R122.64] ;  /* 0x0000000a7a1eb981 */ /* 0x000ee2000c1e1900 */
[----:B------:R-:W-:-:S02]  /*4cb0*/  HFMA2 R32, -RZ, RZ, 0, 0 ;  /* 0x00000000ff207431 */ /* 0x000fc400000001ff */
[----:B0-----:R-:W-:Y:S01]  /*4cc0*/  IMAD.WIDE R14, R118, 0x2, R14 ;  /* 0x00000002760e7825 */ /* 0x001fe200078e020e */
[----:B------:R-:W5:Y:S04]  /*4cd0*/  LDL.LU.64 R124, [R1+0x1c0] ;  /* 0x0001c000017c7983 */ /* 0x000f680000300a00 */
[----:B------:R-:W3:Y:S04]  /*4ce0*/  @!P4 LDG.E R32, desc[UR10][R120.64] ;  /* 0x0000000a7820c981 */ /* 0x000ee8000c1e1900 */
[----:B------:R-:W3:Y:S04]  /*4cf0*/  LDG.E.U16 R118, desc[UR10][R14.64] ;  /* 0x0000000a0e767981 */ /* 0x000ee8000c1e1500 */
[----:B------:R-:W5:Y:S04]  /*4d00*/  LDL.LU.64 R122, [R1+0x1b8] ;  /* 0x0001b800017a7983 */ /* 0x000f680000300a00 */
[----:B------:R-:W5:Y:S04]  /*4d10*/  LDL.LU.64 R42, [R1+0x1b0] ;  /* 0x0001b000012a7983 */ /* 0x000f680000300a00 */
[----:B------:R0:W3:Y:S04]  /*4d20*/  LDG.E.U16 R14, desc[UR10][R14.64+0x2] ;  /* 0x0000020a0e0e7981 */ /* 0x0000e8000c1e1500 */
        /* <DEDUP_REMOVED lines=14> */
[----:B------:R0:W-:Y:S04]  /*4e10*/  STL [R1+0xec], R20 ;  /* 0x0000ec1401007387 */ /* 0x0001e80000100800 */
[----:B------:R-:W-:Y:S04]  /*4e20*/  STL [R1+0x70], R90 ;  /* 0x0000705a01007387 */ /* 0x000fe80000100800 */
[----:B------:R1:W-:Y:S01]  /*4e30*/  STL [R1+0x74], R22 ;  /* 0x0000741601007387 */ /* 0x0003e20000100800 */
[----:B0-----:R-:W-:-:S03]  /*4e40*/  PRMT R20, RZ, 0x7610, R20 ;  /* 0x00007610ff147816 */ /* 0x001fc60000000014 */
[----:B------:R-:W-:Y:S04]  /*4e50*/  STL [R1+0x7c], R101 ;  /* 0x00007c6501007387 */ /* 0x000fe80000100800 */
[----:B------:R-:W-:Y:S01]  /*4e60*/  STL [R1+0x80], R105 ;  /* 0x0000806901007387 */ /* 0x000fe20000100800 */
[----:B-1----:R-:W-:-:S03]  /*4e70*/  PRMT R22, RZ, 0x7610, R22 ;  /* 0x00007610ff167816 */ /* 0x002fc60000000016 */
[----:B------:R0:W-:Y:S04]  /*4e80*/  STL [R1+0x58], R46 ;  /* 0x0000582e01007387 */ /* 0x0001e80000100800 */
[----:B------:R1:W-:Y:S01]  /*4e90*/  STL [R1+0x60], R71 ;  /* 0x0000604701007387 */ /* 0x0003e20000100800 */
[----:B----4-:R-:W-:Y:S02]  /*4ea0*/  R2UR UR16, R12 ;  /* 0x000000000c1072ca */ /* 0x010fe400000e0000 */
[----:B------:R-:W-:-:S11]  /*4eb0*/  PRMT R12, RZ, 0x7610, R12 ;  /* 0x00007610ff0c7816 */ /* 0x000fd6000000000c */
[----:B------:R-:W-:-:S05]  /*4ec0*/  MOV R77, UR16 ;  /* 0x00000010004d7c02 */ /* 0x000fca0008000f00 */
[----:B------:R-:W-:Y:S01]  /*4ed0*/  FFMA.FTZ R77, -R77, UR16, R13 ;  /* 0x000000104d4d7c23 */ /* 0x000fe2000801010d */
[----:B------:R-:W-:-:S04]  /*4ee0*/  @!P1 PRMT R12, R26, 0x7632, R12 ;  /* 0x000076321a0c9816 */ /* 0x000fc8000000000c */
[----:B------:R-:W-:-:S13]  /*4ef0*/  FSETP.GTU.FTZ.AND P1, PT, R77, RZ, PT ;  /* 0x000000ff4d00720b */ /* 0x000fda0003f3c000 */
[----:B------:R-:W-:-:S05]  /*4f00*/  VOTEU.ANY UP0, P1 ;  /* 0x0000000000ff7886 */ /* 0x000fca0000800100 */
[----:B------:R-:W4:Y:S01]  /*4f10*/  @UP0 LDCU UR5, c[0x0][0x3c0] ;  /* 0x00007800ff0507ac */ /* 0x000f220008000800 */
[----:B------:R-:W-:Y:S01]  /*4f20*/  PLOP3.LUT P1, PT, PT, PT, UP0, 0x80, 0x8 ;  /* 0x000000000008781c */ /* 0x000fe20003f2f008 */
[----:B--2---:R-:W-:-:S12]  /*4f30*/  STL [R1+0x10c], R117 ;  /* 0x00010c7501007387 */ /* 0x004fd80000100800 */
[----:B----4-:R-:W-:-:S06]  /*4f40*/  @P1 FADD.FTZ R86, R77, UR5 ;  /* 0x000000054d561e21 */ /* 0x010fcc0008010000 */
[----:B------:R-:W2:Y:S01]  /*4f50*/  @P1 MUFU.RSQ R86, R86 ;  /* 0x0000005600561308 */ /* 0x000ea20000001400 */
[----:B------:R4:W-:Y:S01]  /*4f60*/  STL [R1+0xe0], R76 ;  /* 0x0000e04c01007387 */ /* 0x0009e20000100800 */
[----:B0-----:R-:W-:Y:S02]  /*4f70*/  PRMT R46, RZ, 0x7610, R46 ;  /* 0x00007610ff2e7816 */ /* 0x001fe4000000002e */
[----:B-1----:R-:W-:Y:S01]  /*4f80*/  PRMT R71, RZ, 0x7610, R71 ;  /* 0x00007610ff477816 */ /* 0x002fe20000000047 */
[----:B------:R0:W-:Y:S01]  /*4f90*/  STL [R1+0x68], R82 ;  /* 0x0000685201007387 */ /* 0x0001e20000100800 */
[----:B------:R-:W-:-:S03]  /*4fa0*/  UISETP.NE.AND UP1, UPT, UR6, URZ, UPT ;  /* 0x000000ff0600728c */ /* 0x000fc6000bf25270 */
[----:B---3--:R-:W-:Y:S04]  /*4fb0*/  STL [R1+0x84], R109 ;  /* 0x0000846d01007387 */ /* 0x008fe80000100800 */
[----:B------:R-:W-:Y:S01]  /*4fc0*/  STL [R1+0x88], R113 ;  /* 0x0000887101007387 */ /* 0x000fe20000100800 */
[----:B----4-:R-:W-:Y:S02]  /*4fd0*/  PRMT R76, RZ, 0x7610, R76 ;  /* 0x00007610ff4c7816 */ /* 0x010fe4000000004c */
[----:B0-----:R-:W-:Y:S02]  /*4fe0*/  PRMT R82, RZ, 0x7610, R82 ;  /* 0x00007610ff527816 */ /* 0x001fe40000000052 */
[C---:B------:R-:W-:Y:S01]  /*4ff0*/  @!P2 PRMT R22, R28.reuse, 0x7610, R22 ;  /* 0x000076101c16a816 */ /* 0x040fe20000000016 */
[----:B------:R0:W-:Y:S01]  /*5000*/  STL [R1+0xfc], R28 ;  /* 0x0000fc1c01007387 */ /* 0x0001e20000100800 */
[----:B------:R-:W-:-:S02]  /*5010*/  @!P2 PRMT R20, R28, 0x7632, R20 ;  /* 0x000076321c14a816 */ /* 0x000fc40000000014 */
[----:B--2---:R-:W-:Y:S01]  /*5020*/  @P1 R2UR UR5, R86 ;  /* 0x00000000560512ca */ /* 0x004fe200000e0000 */
[----:B------:R1:W-:Y:S01]  /*5030*/  STL [R1+0x5c], R58 ;  /* 0x00005c3a01007387 */ /* 0x0003e20000100800 */
[----:B------:R-:W-:Y:S02]  /*5040*/  PRMT R77, RZ, 0x7610, R77 ;  /* 0x00007610ff4d7816 */ /* 0x000fe4000000004d */
[----:B0-----:R-:W-:Y:S01]  /*5050*/  PRMT R28, RZ, 0x7610, R28 ;  /* 0x00007610ff1c7816 */ /* 0x001fe2000000001c */
[----:B------:R0:W-:Y:S01]  /*5060*/  STL [R1+0x100], R30 ;  /* 0x0001001e01007387 */ /* 0x0001e20000100800 */
[C---:B------:R-:W-:Y:S02]  /*5070*/  @!P3 PRMT R46, R30.reuse, 0x7610, R46 ;  /* 0x000076101e2eb816 */ /* 0x040fe4000000002e */
[----:B------:R-:W-:Y:S01]  /*5080*/  @!P3 PRMT R28, R30, 0x7632, R28 ;  /* 0x000076321e1cb816 */ /* 0x000fe2000000001c */
[----:B------:R2:W-:Y:S01]  /*5090*/  STL [R1+0x108], R3 ;  /* 0x0001080301007387 */ /* 0x0005e20000100800 */
[----:B------:R-:W-:-:S02]  /*50a0*/  @!P5 PRMT R76, R3, 0x7610, R76 ;  /* 0x00007610034cd816 */ /* 0x000fc4000000004c */
[----:B------:R-:W-:Y:S02]  /*50b0*/  @!P5 PRMT R71, R3, 0x7632, R71 ;  /* 0x000076320347d816 */ /* 0x000fe40000000047 */
[----:B-1----:R-:W-:Y:S02]  /*50c0*/  PRMT R58, RZ, 0x7610, R58 ;  /* 0x00007610ff3a7816 */ /* 0x002fe4000000003a */
[----:B0-----:R-:W-:Y:S02]  /*50d0*/  PRMT R30, RZ, 0x7610, R30 ;  /* 0x00007610ff1e7816 */ /* 0x001fe4000000001e */
[----:B------:R-:W-:Y:S02]  /*50e0*/  @!P6 PRMT R82, R117, 0x7632, R82 ;  /* 0x000076327552e816 */ /* 0x000fe40000000052 */
[----:B--2---:R-:W-:Y:S01]  /*50f0*/  PRMT R3, RZ, 0x7610, R3 ;  /* 0x00007610ff037816 */ /* 0x004fe20000000003 */
[----:B------:R0:W-:Y:S01]  /*5100*/  STL [R1+0xdc], R70 ;  /* 0x0000dc4601007387 */ /* 0x0001e20000100800 */
[----:B------:R-:W-:-:S02]  /*5110*/  @!P4 PRMT R58, R32, 0x7610, R58 ;  /* 0x00007610203ac816 */ /* 0x000fc4000000003a */
[----:B------:R-:W-:Y:S01]  /*5120*/  @!P4 PRMT R30, R32, 0x7632, R30 ;  /* 0x00007632201ec816 */ /* 0x000fe2000000001e */
[----:B------:R1:W-:Y:S01]  /*5130*/  STL [R1+0xe4], R16 ;  /* 0x0000e41001007387 */ /* 0x0003e20000100800 */
[C---:B------:R-:W-:Y:S02]  /*5140*/  @!P6 PRMT R77, R34.reuse, 0x7610, R77 ;  /* 0x00007610224de816 */ /* 0x040fe4000000004d */
[----:B------:R-:W-:Y:S01]  /*5150*/  @!P6 PRMT R3, R34, 0x7632, R3 ;  /* 0x000076322203e816 */ /* 0x000fe20000000003 */
[----:B------:R2:W-:Y:S01]  /*5160*/  STL [R1+0xe8], R18 ;  /* 0x0000e81201007387 */ /* 0x0005e20000100800 */
[----:B------:R-:W-:Y:S02]  /*5170*/  PRMT R15, RZ, 0x7610, R15 ;  /* 0x00007610ff0f7816 */ /* 0x000fe4000000000f */
[----:B------:R-:W-:Y:S01]  /*5180*/  PRMT R13, RZ, 0x7610, R13 ;  /* 0x00007610ff0d7816 */ /* 0x000fe2000000000d */
[----:B------:R3:W-:Y:S01]  /*5190*/  STL [R1+0xf4], R24 ;  /* 0x0000f41801007387 */ /* 0x0007e20000100800 */
[----:B0-----:R-:W-:-:S02]  /*51a0*/  PRMT R70, RZ, 0x7610, R70 ;  /* 0x00007610ff467816 */ /* 0x001fc40000000046 */
[----:B-1----:R-:W-:Y:S01]  /*51b0*/  PRMT R16, RZ, 0x7610, R16 ;  /* 0x00007610ff107816 */ /* 0x002fe20000000010 */
[----:B------:R0:W-:Y:S01]  /*51c0*/  STL [R1+0xf8], R26 ;  /* 0x0000f81a01007387 */ /* 0x0001e20000100800 */
[----:B--2---:R-:W-:-:S03]  /*51d0*/  PRMT R18, RZ, 0x7610, R18 ;  /* 0x00007610ff127816 */ /* 0x004fc60000000012 */
[----:B------:R1:W-:Y:S01]  /*51e0*/  STL [R1+0x104], R32 ;  /* 0x0001042001007387 */ /* 0x0003e20000100800 */
[----:B---3--:R-:W-:-:S03]  /*51f0*/  PRMT R24, RZ, 0x7610, R24 ;  /* 0x00007610ff187816 */ /* 0x008fc60000000018 */
[----:B------:R2:W-:Y:S01]  /*5200*/  STL [R1+0x8c], R34 ;  /* 0x00008c2201007387 */ /* 0x0005e20000100800 */
[----:B0-----:R-:W-:-:S03]  /*5210*/  PRMT R26, RZ, 0x7610, R26 ;  /* 0x00007610ff1a7816 */ /* 0x001fc6000000001a */
[----:B------:R0:W-:Y:S01]  /*5220*/  STL.S16 [R1+0x110], R82 ;  /* 0x0001105201007387 */ /* 0x0001e20000100600 */
[----:B-1----:R-:W-:Y:S02]  /*5230*/  PRMT R32, RZ, 0x7610, R32 ;  /* 0x00007610ff207816 */ /* 0x002fe40000000020 */
[----:B--2---:R-:W-:Y:S01]  /*5240*/  PRMT R34, RZ, 0x7610, R34 ;  /* 0x00007610ff227816 */ /* 0x004fe20000000022 */
[----:B------:R1:W-:Y:S01]  /*5250*/  STL [R1+0x78], R97 ;  /* 0x0000786101007387 */ /* 0x0003e20000100800 */
[----:B0-----:R-:W-:Y:S01]  /*5260*/  MOV R82, RZ ;  /* 0x000000ff00527202 */ /* 0x001fe20000000f00 */
[----:B------:R-:W-:Y:S02]  /*5270*/  @P0 HADD2.F32 R82, -RZ, R39.H0_H0 ;  /* 0x20000027ff520230 */ /* 0x000fe40000004100 */
[----:B------:R-:W-:Y:S01]  /*5280*/  HFMA2 R39, -RZ, RZ, 0, 0 ;  /* 0x00000000ff277431 */ /* 0x000fe200000001ff */
[C---:B------:R-:W-:Y:S01]  /*5290*/  @!P2 PRMT R15, R101.reuse, 0x7610, R15 ;  /* 0x00007610650fa816 */ /* 0x040fe2000000000f */
[----:B------:R-:W-:Y:S01]  /*52a0*/  @P0 HADD2.F32 R39, -RZ, R40.H0_H0 ;  /* 0x20000028ff270230 */ /* 0x000fe20000004100 */
[----:B------:R-:W-:Y:S01]  /*52b0*/  @!P2 PRMT R16, R101, 0x7632, R16 ;  /* 0x000076326510a816 */ /* 0x000fe20000000010 */
[----:B------:R-:W-:Y:S01]  /*52c0*/  HADD2.F32 R14, -RZ, R14.H0_H0 ;  /* 0x2000000eff0e7230 */ /* 0x000fe20000004100 */
[C---:B------:R-:W-:Y:S01]  /*52d0*/  @!P3 PRMT R18, R105.reuse, 0x7610, R18 ;  /* 0x000076106912b816 */ /* 0x040fe20000000012 */
[----:B-1----:R-:W-:Y:S01]  /*52e0*/  HADD2.F32 R97, -RZ, R118.H0_H0 ;  /* 0x20000076ff617230 */ /* 0x002fe20000004100 */
[----:B------:R-:W-:-:S02]  /*52f0*/  @!P3 PRMT R13, R105, 0x7632, R13 ;  /* 0x00007632690db816 */ /* 0x000fc4000000000d */
[C---:B------:R-:W-:Y:S02]  /*5300*/  @!P4 PRMT R26, R109.reuse, 0x7610, R26 ;  /* 0x000076106d1ac816 */ /* 0x040fe4000000001a */
[----:B------:R-:W-:Y:S02]  /*5310*/  @!P4 PRMT R24, R109, 0x7632, R24 ;  /* 0x000076326d18c816 */ /* 0x000fe40000000018 */
[C---:B------:R-:W-:Y:S02]  /*5320*/  @!P5 PRMT R70, R113.reuse, 0x7610, R70 ;  /* 0x000076107146d816 */ /* 0x040fe40000000046 */
[----:B------:R-:W-:Y:S02]  /*5330*/  @!P5 PRMT R32, R113, 0x7632, R32 ;  /* 0x000076327120d816 */ /* 0x000fe40000000020 */
        /* <DEDUP_REMOVED lines=167> */
[----:B------:R-:W-:Y:S01]  /*5db0*/  FADD.FTZ R19, R19, -UR16 ;  /* 0x8000001013137e21 */ /* 0x000fe20008010000 */
[----:B--2---:R-:W-:-:S05]  /*5dc0*/  SHF.L.U32 R101, R101, 0x10, RZ ;  /* 0x0000001065657819 */ /* 0x004fca00000006ff */
[----:B------:R-:W-:Y:S01]  /*5dd0*/  FADD.FTZ R101, R101, -UR16 ;  /* 0x8000001065657e21 */ /* 0x000fe20008010000 */
[----:B----4-:R-:W-:-:S03]  /*5de0*/  SHF.L.U32 R118, R118, 0x10, RZ ;  /* 0x0000001076767819 */ /* 0x010fc600000006ff */
[----:B------:R-:W-:Y:S01]  /*5df0*/  FMUL.FTZ R101, R101, UR17 ;  /* 0x0000001165657c20 */ /* 0x000fe20008410000 */
[----:B---3--:R-:W-:Y:S01]  /*5e00*/  SHF.L.U32 R117, R117, 0x10, RZ ;  /* 0x0000001075757819 */ /* 0x008fe200000006ff */
[----:B------:R-:W-:-:S04]  /*5e10*/  FADD.FTZ R118, R118, -UR16 ;  /* 0x8000001076767e21 */ /* 0x000fc80008010000 */
[----:B------:R-:W-:Y:S01]  /*5e20*/  FADD.FTZ R40, R40, R117 ;  /* 0x0000007528287221 */ /* 0x000fe20000010000 */
[----:B------:R-:W-:Y:S01]  /*5e30*/  FFMA.FTZ R86, R117, R101, R86 ;  /* 0x0000006575567223 */ /* 0x000fe20000010056 */
[----:B------:R-:W-:Y:S01]  /*5e40*/  FMUL.FTZ R117, R97, R117 ;  /* 0x0000007561757220 */ /* 0x000fe20000410000 */
[----:B------:R-:W-:Y:S01]  /*5e50*/  SHF.L.U32 R125, R125, 0x10, RZ ;  /* 0x000000107d7d7819 */ /* 0x000fe200000006ff */
[----:B------:R-:W-:Y:S02]  /*5e60*/  FMUL.FTZ R118, R118, UR17 ;  /* 0x0000001176767c20 */ /* 0x000fe40008410000 */
[----:B------:R-:W-:Y:S01]  /*5e70*/  FADD.FTZ R109, R109, R117 ;  /* 0x000000756d6d7221 */ /* 0x000fe20000010000 */
[----:B------:R-:W-:Y:S02]  /*5e80*/  FFMA.FTZ R113, R101, R117, R113 ;  /* 0x0000007565717223 */ /* 0x000fe40000010071 */
[----:B------:R-:W2:Y:S01]  /*5e90*/  LDL.LU R117, [R1+0x110] ;  /* 0x0001100001757983 */ /* 0x000ea20000300800 */
[----:B------:R-:W-:Y:S01]  /*5ea0*/  FADD.FTZ R90, R90, R125 ;  /* 0x0000007d5a5a7221 */ /* 0x000fe20000010000 */
        /* <DEDUP_REMOVED lines=284> */
[----:B------:R-:W-:Y:S01]  /*7070*/  SHF.L.U32 R0, R0, 0x10, RZ ;  /* 0x0000001000007819 */ /* 0x000fe200000006ff */
        /* <DEDUP_REMOVED lines=14> */
[----:B------:R-:W-:Y:S01]  /*7160*/  SHF.L.U32 R15, R15, 0x10, RZ ;  /* 0x000000100f0f7819 */ /* 0x000fe200000006ff */
        /* <DEDUP_REMOVED lines=10> */
[----:B------:R-:W-:Y:S01]  /*7210*/  FADD.FTZ R8, R8, -UR16 ;  /* 0x8000001008087e21 */ /* 0x000fe20008010000 */
[----:B------:R-:W-:Y:S01]  /*7220*/  FADD.FTZ R40, R40, R11 ;  /* 0x0000000b28287221 */ /* 0x000fe20000010000 */
[----:B------:R-:W-:Y:S01]  /*7230*/  FFMA.FTZ R42, R11, R0, R42 ;  /* 0x000000000b2a7223 */ /* 0x000fe2000001002a */
[----:B------:R-:W-:Y:S01]  /*7240*/  FFMA.FTZ R23, R0, R9, R23 ;  /* 0x0000000900177223 */ /* 0x000fe20000010017 */
[----:B------:R-:W-:Y:S01]  /*7250*/  SHF.L.U32 R11, R22, 0x10, RZ ;  /* 0x00000010160b7819 */ /* 0x000fe200000006ff */
[----:B------:R-:W-:Y:S01]  /*7260*/  FADD.FTZ R90, R90, R108 ;  /* 0x0000006c5a5a7221 */ /* 0x000fe20000010000 */
[----:B------:R-:W-:Y:S01]  /*7270*/  FFMA.FTZ R105, R108, R106, R105 ;  /* 0x0000006a6c697223 */ /* 0x000fe20000010069 */
[----:B------:R-:W-:Y:S01]  /*7280*/  FADD.FTZ R44, R44, R9 ;  /* 0x000000092c2c7221 */ /* 0x000fe20000010000 */
[----:B------:R-:W-:Y:S01]  /*7290*/  SHF.L.U32 R16, R16, 0x10, RZ ;  /* 0x0000001010107819 */ /* 0x000fe200000006ff */
[----:B------:R-:W-:Y:S01]  /*72a0*/  FMUL.FTZ R0, R15, UR17 ;  /* 0x000000110f007c20 */ /* 0x000fe20008410000 */
[----:B------:R-:W-:Y:S01]  /*72b0*/  FMUL.FTZ R8, R8, UR17 ;  /* 0x0000001108087c20 */ /* 0x000fe20008410000 */
[----:B------:R-:W-:Y:S01]  /*72c0*/  FMUL.FTZ R9, R14, R12 ;  /* 0x0000000c0e097220 */ /* 0x000fe20000410000 */
[----:B------:R-:W-:Y:S01]  /*72d0*/  FADD.FTZ R90, R90, R112 ;  /* 0x000000705a5a7221 */ /* 0x000fe20000010000 */
[----:B------:R-:W-:Y:S01]  /*72e0*/  FFMA.FTZ R105, R112, R110, R105 ;  /* 0x0000006e70697223 */ /* 0x000fe20000010069 */
        /* <DEDUP_REMOVED lines=35> */
[----:B------:R-:W-:Y:S01]  /*7520*/  FADD.FTZ R11, R44, R9 ;  /* 0x000000092c0b7221 */ /* 0x000fe20000010000 */
[----:B------:R-:W-:Y:S01]  /*7530*/  FFMA.FTZ R18, R18, R9, R23 ;  /* 0x0000000912127223 */ /* 0x000fe20000010017 */
[----:B------:R-:W-:Y:S01]  /*7540*/  FMUL.FTZ R28, R14, R28 ;  /* 0x0000001c0e1c7220 */ /* 0x000fe20000410000 */
[----:B------:R-:W-:Y:S01]  /*7550*/  SHF.L.U32 R9, R58, 0x10, RZ ;  /* 0x000000103a097819 */ /* 0x000fe200000006ff */
[----:B------:R-:W-:Y:S01]  /*7560*/  FADD.FTZ R26, R26, -UR16 ;  /* 0x800000101a1a7e21 */ /* 0x000fe20008010000 */
[----:B------:R-:W-:Y:S01]  /*7570*/  SHF.L.U32 R24, R24, 0x10, RZ ;  /* 0x0000001018187819 */ /* 0x000fe200000006ff */
[----:B------:R-:W-:Y:S01]  /*7580*/  FFMA.FTZ R18, R13, R28, R18 ;  /* 0x0000001c0d127223 */ /* 0x000fe20000010012 */
[----:B------:R-:W-:Y:S01]  /*7590*/  FADD.FTZ R11, R28, R11 ;  /* 0x0000000b1c0b7221 */ /* 0x000fe20000010000 */
        /* <DEDUP_REMOVED lines=51> */
.L_x_587:
        /* <DEDUP_REMOVED lines=434> */
[----:B------:R-:W3:Y:S04]  /*93f0*/  LDL.LU R124, [R1+0x128] ;  /* 0x00012800017c7983 */ /* 0x000ee80000300800 */
[----:B0-----:R-:W3:Y:S01]  /*9400*/  LDL.LU R101, [R1+0x138] ;  /* 0x0001380001657983 */ /* 0x001ee20000300800 */
        /* <DEDUP_REMOVED lines=720> */
[----:B------:R-:W-:Y:S01]  /*c110*/  FFMA.FTZ R38, R10, R9, R38 ;  /* 0x000000090a267223 */ /* 0x000fe20000010026 */
[----:B------:R-:W-:Y:S01]  /*c120*/  FADD.FTZ R36, R9, R36 ;  /* 0x0000002409247221 */ /* 0x000fe20000010000 */
[C---:B------:R-:W-:Y:S02]  /*c130*/  FFMA.FTZ R9, R15.reuse, R16, R0 ;  /* 0x000000100f097223 */ /* 0x040fe40000010000 */
[----:B------:R-:W-:Y:S01]  /*c140*/  FFMA.FTZ R38, R15, R17, R38 ;  /* 0x000000110f267223 */ /* 0x000fe20000010026 */
[----:B------:R-:W-:Y:S01]  /*c150*/  FMUL.FTZ R15, R14, R18 ;  /* 0x000000120e0f7220 */ /* 0x000fe20000410000 */
        /* <DEDUP_REMOVED lines=31> */
[----:B------:R-:W-:Y:S01]  /*c350*/  FFMA.FTZ R11, R58, R30, R11 ;  /* 0x0000001e3a0b7223 */ /* 0x000fe2000001000b */
[----:B------:R-:W-:Y:S01]  /*c360*/  FMUL.FTZ R9, R97, R3 ;  /* 0x0000000361097220 */ /* 0x000fe20000410000 */
[----:B------:R-:W-:Y:S01]  /*c370*/  FFMA.FTZ R0, R76, R15, R17 ;  /* 0x0000000f4c007223 */ /* 0x000fe20000010011 */
[----:B------:R-:W-:Y:S01]  /*c380*/  FADD.FTZ R13, R13, R24 ;  /* 0x000000180d0d7221 */ /* 0x000fe20000010000 */
        /* <DEDUP_REMOVED lines=14> */
.L_x_588:
        /* <DEDUP_REMOVED lines=49> */
.L_x_590:
[----:B------:R-:W-:Y:S05]  /*c780*/  BSYNC.RECONVERGENT B0 ;  /* 0x0000000000007941 */ /* 0x000fea0003800200 */
.L_x_589:
        /* <DEDUP_REMOVED lines=43> */
.L_x_592:
[----:B------:R-:W-:Y:S05]  /*ca40*/  BSYNC.RECONVERGENT B0 ;  /* 0x0000000000007941 */ /* 0x000fea0003800200 */
.L_x_591:
        /* <DEDUP_REMOVED lines=78> */
.L_x_594:
[----:B------:R-:W-:Y:S05]  /*cf30*/  BSYNC.RECONVERGENT B0 ;  /* 0x0000000000007941 */ /* 0x000fea0003800200 */
.L_x_593:
        /* <DEDUP_REMOVED lines=28> */
.L_x_596:
[----:B------:R-:W-:Y:S05]  /*d100*/  BSYNC.RECONVERGENT B0 ;  /* 0x0000000000007941 */ /* 0x000fea0003800200 */
.L_x_595:
        /* <DEDUP_REMOVED lines=33> */
.L_x_600:
[----:B------:R-:W2:Y:S04]  /*d320*/  LDG.E.STRONG.GPU R0, desc[UR10][R16.64] ;  /* 0x0000000a10007981 */ /* 0x000ea8000c1ef900 */
[----:B--2---:R-:W-:Y:S04]  /*d330*/  CCTL.IVALL ;  /* 0x00000000ff00798f */ /* 0x004fe80002000000 */
[----:B------:R0:W-:Y:S01]  /*d340*/  STL [R1], R0 ;  /* 0x0000000001007387 */ /* 0x0001e20000100800 */
[----:B------:R-:W-:-:S13]  /*d350*/  ISETP.NE.AND P0, PT, R0, UR5, PT ;  /* 0x0000000500007c0c */ /* 0x000fda000bf05270 */
[----:B0-----:R-:W-:Y:S05]  /*d360*/  @P0 BRA `(.L_x_600) ;  /* 0xfffffffc00ec0947 */ /* 0x001fea000383ffff */
.L_x_599:
[----:B------:R-:W-:Y:S05]  /*d370*/  BSYNC.RECONVERGENT B0 ;  /* 0x0000000000007941 */ /* 0x000fea0003800200 */
.L_x_598:
        /* <DEDUP_REMOVED lines=15> */
.L_x_602:
        /* <DEDUP_REMOVED lines=83> */
.L_x_601:
        /* <DEDUP_REMOVED lines=51> */
.L_x_603:
        /* <DEDUP_REMOVED lines=24> */
.L_x_604:
        /* <DEDUP_REMOVED lines=14> */
.L_x_605:
[----:B------:R-:W-:Y:S05]  /*df30*/  BSYNC.RECONVERGENT B0 ;  /* 0x0000000000007941 */ /* 0x000fea0003800200 */
.L_x_597:
        /* <DEDUP_REMOVED lines=18> */
.L_x_611:
        /* <DEDUP_REMOVED lines=60> */
.L_x_607:
[----:B------:R-:W-:Y:S05]  /*e420*/  BSYNC.RECONVERGENT B0 ;  /* 0x0000000000007941 */ /* 0x000fea0003800200 */
.L_x_606:
        /* <DEDUP_REMOVED lines=32> */
.L_x_608:
        /* <DEDUP_REMOVED lines=16> */
.L_x_610:
[----:B------:R-:W-:Y:S05]  /*e730*/  BSYNC.RECONVERGENT B0 ;  /* 0x0000000000007941 */ /* 0x000fea0003800200 */
.L_x_609:
        /* <DEDUP_REMOVED lines=10> */
.L_x_586:
        /* <DEDUP_REMOVED lines=16> */
.L_x_614:
[----:B------:R-:W-:Y:S05]  /*e8e0*/  BSYNC.RECONVERGENT B0 ;  /* 0x0000000000007941 */ /* 0x000fea0003800200 */
.L_x_613:
        /* <DEDUP_REMOVED lines=11> */
.L_x_616:
[----:B------:R-:W2:Y:S04]  /*e9a0*/  LDG.E.STRONG.GPU R5, desc[UR10][R2.64] ;  /* 0x0000000a02057981 */ /* 0x000ea8000c1ef900 */
[----:B--2---:R-:W-:Y:S01]  /*e9b0*/  CCTL.IVALL ;  /* 0x00000000ff00798f */ /* 0x004fe20002000000 */
[----:B------:R-:W-:Y:S05]  /*e9c0*/  YIELD ;  /* 0x0000000000007946 */ /* 0x000fea0003800000 */
[----:B------:R-:W-:-:S13]  /*e9d0*/  ISETP.NE.AND P0, PT, R5, R0, PT ;  /* 0x000000000500720c */ /* 0x000fda0003f05270 */
[----:B------:R-:W-:Y:S05]  /*e9e0*/  @P0 BRA `(.L_x_616) ;  /* 0xfffffffc00ec0947 */ /* 0x000fea000383ffff */
.L_x_615:
        /* <DEDUP_REMOVED lines=61> */
.L_x_619:
        /* <DEDUP_REMOVED lines=31> */
.L_x_618:
[----:B------:R-:W-:Y:S05]  /*efb0*/  BSYNC.RECONVERGENT B0 ;  /* 0x0000000000007941 */ /* 0x000fea0003800200 */
.L_x_617:
        /* <DEDUP_REMOVED lines=10> */
.L_x_620:
        /* <DEDUP_REMOVED lines=21> */
[----:B----4-:R-:W-:Y:S02]  /*f1b0*/  F2FP.F16.F32.PACK_AB R19, R7, R4 ;  /* 0x000000040713723e */ /* 0x010fe400000000ff */
        /* <DEDUP_REMOVED lines=60> */
[----:B-----5:R-:W-:-:S03]  /*f580*/  F2FP.F16.F32.PACK_AB R7, R9, R6 ;  /* 0x000000060907723e */ /* 0x020fc600000000ff */
[----:B------:R4:W-:Y:S04]  /*f590*/  STG.E desc[UR10][R12.64], R5 ;  /* 0x000000050c007986 */ /* 0x0009e8000c10190a */
[----:B------:R4:W-:Y:S02]  /*f5a0*/  STG.E desc[UR10][R14.64], R7 ;  /* 0x000000070e007986 */ /* 0x0009e4000c10190a */
[----:B------:R-:W-:Y:S05]  /*f5b0*/  @P0 BRA `(.L_x_620) ;  /* 0xfffffff800a80947 */ /* 0x000fea000383ffff */
[----:B------:R-:W-:Y:S05]  /*f5c0*/  EXIT ;  /* 0x000000000000794d */ /* 0x000fea0003800000 */
.L_x_621:
        /* <DEDUP_REMOVED lines=11> */
.L_x_4507:


//--------------------- .text._Z35group_norm_nhwc_bwd_one_pass_kernelI11Fp16IOFp32WLi64ELi64ELi512EEv26Group_norm_nhwc_bwd_params --------------------------
	.section	.text._Z35group_norm_nhwc_bwd_one_pass_kernelI11Fp16IOFp32WLi64ELi64ELi512EEv26Group_norm_nhwc_bwd_params,"ax",@progbits
	.align	128
        .global         _Z35group_norm_nhwc_bwd_one_pass_kernelI11Fp16IOFp32WLi64ELi64ELi512EEv26Group_norm_nhwc_bwd_params
        .type           _Z35group_norm_nhwc_bwd_one_pass_kernelI11Fp16IOFp32WLi64ELi64ELi512EEv26Group_norm_nhwc_bwd_params,@function
        .size           _Z35group_norm_nhwc_bwd_one_pass_kernelI11Fp16IOFp32WLi64ELi64ELi512EEv26Group_norm_nhwc_bwd_params,(.L_x_4508 - _Z35group_norm_nhwc_bwd_one_pass_kernelI11Fp16IOFp32WLi64ELi64ELi512EEv26Group_norm_nhwc_bwd_params)
        .other          _Z35group_norm_nhwc_bwd_one_pass_kernelI11Fp16IOFp32WLi64ELi64ELi512EEv26Group_norm_nhwc_bwd_params,@"STO_CUDA_ENTRY STV_DEFAULT"
_Z35group_norm_nhwc_bwd_one_pass_kernelI11Fp16IOFp32WLi64ELi64ELi512EEv26Group_norm_nhwc_bwd_params:
.text._Z35group_norm_nhwc_bwd_one_pass_kernelI11Fp16IOFp32WLi64ELi64ELi512EEv26Group_norm_nhwc_bwd_params:
        /* <DEDUP_REMOVED lines=9> */
[----:B------:R-:W-:-:S05]  /*0090*/  UMOV UR4, URZ ;  /* 0x000000ff00047c82 */ /* 0x000fca0008000000 */
.L_x_653:
[----:B-1----:R-:W1:Y:S01]  /*00a0*/  LDC R4, c[0x0][0x410] ;  /* 0x00010400ff047b82 */ /* 0x002e620000000800 */
[----:B------:R-:W2:Y:S01]  /*00b0*/  S2R R36, SR_TID.X ;  /* 0x0000000000247919 */ /* 0x000ea20000002100 */
[----:B------:R-:W3:Y:S01]  /*00c0*/  LDCU UR5, c[0x0][0x41c] ;  /* 0x00008380ff0577ac */ /* 0x000ee20008000800 */
[----:B------:R-:W-:Y:S01]  /*00d0*/  ISETP.LE.AND P4, PT, RZ, UR8, PT ;  /* 0x00000008ff007c0c */ /* 0x000fe2000bf83270 */
[----:B------:R-:W3:Y:S01]  /*00e0*/  S2R R35, SR_CTAID.X ;  /* 0x0000000000237919 */ /* 0x000ee20000002500 */
[----:B------:R-:W4:Y:S01]  /*00f0*/  LDCU.128 UR16, c[0x0][0x400] ;  /* 0x00008000ff1077ac */ /* 0x000f220008000c00 */
[----:B------:R-:W4:Y:S01]  /*0100*/  LDCU.64 UR6, c[0x0][0x3b8] ;  /* 0x00007700ff0677ac */ /* 0x000f220008000a00 */
[----:B01----:R-:W-:-:S04]  /*0110*/  IABS R5, R4 ;  /* 0x0000000400057213 */ /* 0x003fc80000000000 */
[----:B------:R-:W1:Y:S01]  /*0120*/  I2F.RP R0, R5 ;  /* 0x0000000500007306 */ /* 0x000e620000209400 */
[----:B----4-:R-:W-:Y:S01]  /*0130*/  UIMAD.WIDE UR6, UR8, 0x8, UR6 ;  /* 0x00000008080678a5 */ /* 0x010fe2000f8e0206 */
[----:B--2---:R-:W-:-:S05]  /*0140*/  SHF.L.U32 R12, R36, 0x1, RZ ;  /* 0x00000001240c7819 */ /* 0x004fca00000006ff */
[----:B------:R-:W-:Y:S02]  /*0150*/  MOV R10, UR6 ;  /* 0x00000006000a7c02 */ /* 0x000fe40008000f00 */
[----:B------:R-:W-:Y:S02]  /*0160*/  MOV R11, UR7 ;  /* 0x00000007000b7c02 */ /* 0x000fe40008000f00 */
[----:B------:R-:W-:Y:S01]  /*0170*/  CS2R R32, SRZ ;  /* 0x0000000000207805 */ /* 0x000fe2000001ff00 */
[----:B------:R-:W2:Y:S01]  /*0180*/  LDCU.U8 UR6, c[0x0][0x414] ;  /* 0x00008280ff0677ac */ /* 0x000ea20008000000 */
[----:B-1----:R-:W1:Y:S02]  /*0190*/  MUFU.RCP R0, R0 ;  /* 0x0000000000007308 */ /* 0x002e640000001000 */
[----:B------:R-:W4:Y:S01]  /*01a0*/  LDG.E.64 R10, desc[UR12][R10.64] ;  /* 0x0000000c0a0a7981 */ /* 0x000f22000c1e1b00 */
[----:B-1----:R-:W-:Y:S02]  /*01b0*/  IADD3 R2, PT, PT, R0, 0xffffffe, RZ ;  /* 0x0ffffffe00027810 */ /* 0x002fe40007ffe0ff */
[----:B------:R-:W-:-:S03]  /*01c0*/  IABS R0, UR8 ;  /* 0x0000000800007c13 */ /* 0x000fc60008000000 */
[----:B------:R1:W0:Y:S02]  /*01d0*/  F2I.FTZ.U32.TRUNC.NTZ R3, R2 ;  /* 0x0000000200037305 */ /* 0x000224000021f000 */
[----:B-1----:R-:W-:Y:S01]  /*01e0*/  HFMA2 R2, -RZ, RZ, 0, 0 ;  /* 0x00000000ff027431 */ /* 0x002fe200000001ff */
[----:B0-----:R-:W-:-:S05]  /*01f0*/  IADD3 R6, PT, PT, RZ, -R3, RZ ;  /* 0x80000003ff067210 */ /* 0x001fca0007ffe0ff */
[----:B------:R-:W-:-:S04]  /*0200*/  IMAD R7, R6, R5, RZ ;  /* 0x0000000506077224 */ /* 0x000fc800078e02ff */
[----:B------:R-:W-:-:S06]  /*0210*/  IMAD.HI.U32 R3, R3, R7, R2 ;  /* 0x0000000703037227 */ /* 0x000fcc00078e0002 */
[----:B------:R-:W-:-:S05]  /*0220*/  IMAD.HI.U32 R3, R3, R0, RZ ;  /* 0x0000000003037227 */ /* 0x000fca00078e00ff */
[----:B------:R-:W-:-:S05]  /*0230*/  IADD3 R2, PT, PT, -R3, RZ, RZ ;  /* 0x000000ff03027210 */ /* 0x000fca0007ffe1ff */
[----:B------:R-:W-:Y:S01]  /*0240*/  IMAD R0, R5, R2, R0 ;  /* 0x0000000205007224 */ /* 0x000fe200078e0200 */
[----:B------:R-:W-:-:S04]  /*0250*/  SHF.R.U32.HI R2, RZ, 0x5, R36 ;  /* 0x00000005ff027819 */ /* 0x000fc80000011624 */
[----:B------:R-:W-:Y:S01]  /*0260*/  ISETP.GT.U32.AND P2, PT, R5, R0, PT ;  /* 0x000000000500720c */ /* 0x000fe20003f44070 */
[----:B---3--:R-:W-:Y:S01]  /*0270*/  IMAD R15, R35, UR5, R2 ;  /* 0x00000005230f7c24 */ /* 0x008fe2000f8e0202 */
[----:B------:R-:W-:-:S04]  /*0280*/  LOP3.LUT R2, R4, UR8, RZ, 0x3c, !PT ;  /* 0x0000000804027c12 */ /* 0x000fc8000f8e3cff */
[----:B------:R-:W-:Y:S02]  /*0290*/  ISETP.GE.U32.AND P0, PT, R15, UR16, PT ;  /* 0x000000100f007c0c */ /* 0x000fe4000bf06070 */
[----:B------:R-:W-:Y:S02]  /*02a0*/  SHF.R.S32.HI R19, RZ, 0x1f, R15 ;  /* 0x0000001fff137819 */ /* 0x000fe4000001140f */
[----:B------:R-:W-:Y:S02]  /*02b0*/  ISETP.GE.AND P3, PT, R2, RZ, PT ;  /* 0x000000ff0200720c */ /* 0x000fe40003f66270 */
[----:B------:R-:W-:Y:S02]  /*02c0*/  ISETP.GE.AND.EX P0, PT, R19, UR17, PT, P0 ;  /* 0x0000001113007c0c */ /* 0x000fe4000bf06300 */
[----:B------:R-:W-:Y:S02]  /*02d0*/  @!P2 IADD3 R0, PT, PT, R0, -R5, RZ ;  /* 0x800000050000a210 */ /* 0x000fe40007ffe0ff */
[----:B------:R-:W-:-:S02]  /*02e0*/  @!P2 IADD3 R3, PT, PT, R3, 0x1, RZ ;  /* 0x000000010303a810 */ /* 0x000fc40007ffe0ff */
[CC--:B------:R-:W-:Y:S02]  /*02f0*/  ISETP.GE.U32.AND P5, PT, R0.reuse, R5.reuse, PT ;  /* 0x000000050000720c */ /* 0x0c0fe40003fa6070 */
[----:B------:R-:W-:Y:S02]  /*0300*/  IADD3 R17, PT, PT, R15, 0x10, RZ ;  /* 0x000000100f117810 */ /* 0x000fe40007ffe0ff */
[----:B------:R-:W-:Y:S02]  /*0310*/  ISETP.GT.U32.AND P2, PT, R5, R0, PT ;  /* 0x000000000500720c */ /* 0x000fe40003f44070 */
[----:B------:R-:W-:Y:S01]  /*0320*/  IADD3 R5, PT, PT, R0, -R5, RZ ;  /* 0x8000000500057210 */ /* 0x000fe20007ffe0ff */
[----:B------:R-:W0:Y:S01]  /*0330*/  @!P0 LDC.64 R28, c[0x0][0x3f8] ;  /* 0x0000fe00ff1c8b82 */ /* 0x000e220000000a00 */
[----:B------:R-:W-:Y:S02]  /*0340*/  ISETP.GE.U32.AND P1, PT, R17, UR16, PT ;  /* 0x0000001011007c0c */ /* 0x000fe4000bf26070 */
[----:B------:R-:W-:-:S02]  /*0350*/  SHF.R.S32.HI R9, RZ, 0x1f, R17 ;  /* 0x0000001fff097819 */ /* 0x000fc40000011411 */
[----:B------:R-:W-:Y:S02]  /*0360*/  SEL R0, R5, R0, !P2 ;  /* 0x0000000005007207 */ /* 0x000fe40005000000 */
[----:B------:R-:W-:Y:S01]  /*0370*/  @P5 IADD3 R3, PT, PT, R3, 0x1, RZ ;  /* 0x0000000103035810 */ /* 0x000fe20007ffe0ff */
[----:B------:R-:W1:Y:S01]  /*0380*/  @!P0 LDC.64 R22, c[0x0][0x398] ;  /* 0x0000e600ff168b82 */ /* 0x000e620000000a00 */
[----:B------:R-:W-:Y:S02]  /*0390*/  ISETP.GE.AND.EX P1, PT, R9, UR17, PT, P1 ;  /* 0x0000001109007c0c */ /* 0x000fe4000bf26310 */
[----:B------:R-:W-:Y:S02]  /*03a0*/  MOV R2, R3 ;  /* 0x0000000300027202 */ /* 0x000fe40000000f00 */
[----:B------:R-:W-:Y:S02]  /*03b0*/  ISETP.NE.AND P2, PT, R4, RZ, PT ;  /* 0x000000ff0400720c */ /* 0x000fe40003f45270 */
[----:B------:R-:W-:-:S02]  /*03c0*/  LOP3.LUT R3, RZ, R4, RZ, 0x33, !PT ;  /* 0x00000004ff037212 */ /* 0x000fc400078e33ff */
[----:B------:R-:W-:Y:S02]  /*03d0*/  @!P4 IADD3 R0, PT, PT, -R0, RZ, RZ ;  /* 0x000000ff0000c210 */ /* 0x000fe40007ffe1ff */
[----:B------:R-:W-:Y:S02]  /*03e0*/  @!P3 IADD3 R2, PT, PT, -R2, RZ, RZ ;  /* 0x000000ff0202b210 */ /* 0x000fe40007ffe1ff */
[C---:B------:R-:W-:Y:S01]  /*03f0*/  SEL R26, R3.reuse, R0, !P2 ;  /* 0x00000000031a7207 */ /* 0x040fe20005000000 */
[----:B------:R-:W3:Y:S01]  /*0400*/  @!P1 LDC.64 R6, c[0x0][0x3f8] ;  /* 0x0000fe00ff069b82 */ /* 0x000ee20000000a00 */
[----:B------:R-:W-:Y:S01]  /*0410*/  SEL R5, R3, R2, !P2 ;  /* 0x0000000203057207 */ /* 0x000fe20005000000 */
[----:B0-----:R-:W-:Y:S01]  /*0420*/  @!P0 IMAD R4, R19, R28, RZ ;  /* 0x0000001c13048224 */ /* 0x001fe200078e02ff */
[----:B------:R-:W-:Y:S02]  /*0430*/  SHF.L.U32 R3, R26, 0x6, RZ ;  /* 0x000000061a037819 */ /* 0x000fe400000006ff */
[----:B------:R-:W-:-:S02]  /*0440*/  SHF.R.S32.HI R0, RZ, 0x1f, R5 ;  /* 0x0000001fff007819 */ /* 0x000fc40000011405 */
[----:B------:R-:W-:Y:S01]  /*0450*/  LOP3.LUT R12, R3, 0x3e, R12, 0xf8, !PT ;  /* 0x0000003e030c7812 */ /* 0x000fe200078ef80c */
[----:B------:R-:W0:Y:S01]  /*0460*/  @!P0 LDC.64 R18, c[0x0][0x3a0] ;  /* 0x0000e800ff128b82 */ /* 0x000e220000000a00 */
[----:B------:R-:W-:Y:S01]  /*0470*/  SHF.R.S32.HI R13, RZ, 0x1f, R3 ;  /* 0x0000001fff0d7819 */ /* 0x000fe20000011403 */
[----:B------:R-:W-:Y:S01]  /*0480*/  IMAD R0, R0, UR18, RZ ;  /* 0x0000001200007c24 */ /* 0x000fe2000f8e02ff */
[----:B------:R-:W-:Y:S01]  /*0490*/  IADD3 R8, PT, PT, R15, 0x20, RZ ;  /* 0x000000200f087810 */ /* 0x000fe20007ffe0ff */
[----:B------:R-:W-:-:S04]  /*04a0*/  IMAD.WIDE.U32 R2, R5, UR18, R12 ;  /* 0x0000001205027c25 */ /* 0x000fc8000f8e000c */
[----:B------:R-:W2:Y:S01]  /*04b0*/  @!P1 LDC.64 R20, c[0x0][0x3a0] ;  /* 0x0000e800ff149b82 */ /* 0x000ea20000000a00 */
[----:B------:R-:W-:Y:S02]  /*04c0*/  IMAD R5, R5, UR19, R0 ;  /* 0x0000001305057c24 */ /* 0x000fe4000f8e0200 */
[----:B------:R-:W-:Y:S01]  /*04d0*/  @!P0 IMAD R13, R15, R29, R4 ;  /* 0x0000001d0f0d8224 */ /* 0x000fe200078e0204 */
[----:B------:R-:W-:Y:S02]  /*04e0*/  @!P0 MOV R4, R2 ;  /* 0x0000000200048202 */ /* 0x000fe40000000f00 */
[----:B------:R-:W-:Y:S02]  /*04f0*/  IADD3 R5, PT, PT, R3, R5, RZ ;  /* 0x0000000503057210 */ /* 0x000fe40007ffe0ff */
[----:B------:R-:W-:Y:S02]  /*0500*/  ISETP.GE.U32.AND P2, PT, R8, UR16, PT ;  /* 0x0000001008007c0c */ /* 0x000fe4000bf46070 */
[----:B------:R-:W-:Y:S01]  /*0510*/  SHF.R.S32.HI R0, RZ, 0x1f, R8 ;  /* 0x0000001fff007819 */ /* 0x000fe20000011408 */
[----:B------:R-:W-:-:S03]  /*0520*/  @!P0 IMAD.WIDE.U32 R28, R15, R28, R4 ;  /* 0x0000001c0f1c8225 */ /* 0x000fc600078e0004 */
[----:B------:R-:W-:Y:S02]  /*0530*/  ISETP.GE.AND.EX P2, PT, R0, UR17, PT, P2 ;  /* 0x0000001100007c0c */ /* 0x000fe4000bf46320 */
[----:B------:R-:W-:Y:S01]  /*0540*/  @!P0 IADD3 R13, PT, PT, R29, R13, RZ ;  /* 0x0000000d1d0d8210 */ /* 0x000fe20007ffe0ff */
[----:B---3--:R-:W-:Y:S01]  /*0550*/  @!P1 IMAD R14, R9, R6, RZ ;  /* 0x00000006090e9224 */ /* 0x008fe200078e02ff */
[C---:B------:R-:W-:Y:S02]  /*0560*/  @!P0 SHF.L.U32 R9, R28.reuse, 0x1, RZ ;  /* 0x000000011c098819 */ /* 0x040fe400000006ff */
[----:B------:R-:W-:Y:S02]  /*0570*/  @!P1 MOV R24, R2 ;  /* 0x0000000200189202 */ /* 0x000fe40000000f00 */
[----:B------:R-:W-:Y:S02]  /*0580*/  @!P1 MOV R25, R5 ;  /* 0x0000000500199202 */ /* 0x000fe40000000f00 */
[----:B------:R-:W-:-:S02]  /*0590*/  @!P0 SHF.L.U64.HI R28, R28, 0x1, R13 ;  /* 0x000000011c1c8819 */ /* 0x000fc4000001020d */
[----:B------:R-:W-:Y:S01]  /*05a0*/  IADD3 R13, PT, PT, R15, 0x30, RZ ;  /* 0x000000300f0d7810 */ /* 0x000fe20007ffe0ff */
[----:B------:R-:W-:-:S03]  /*05b0*/  @!P1 IMAD.WIDE.U32 R24, R17, R6, R24 ;  /* 0x0000000611189225 */ /* 0x000fc600078e0018 */
[----:B------:R-:W-:Y:S01]  /*05c0*/  ISETP.GE.U32.AND P3, PT, R13, UR16, PT ;  /* 0x000000100d007c0c */ /* 0x000fe2000bf66070 */
[----:B------:R-:W-:Y:S01]  /*05d0*/  @!P1 IMAD R7, R17, R7, R14 ;  /* 0x0000000711079224 */ /* 0x000fe200078e020e */
[----:B------:R-:W-:Y:S01]  /*05e0*/  SHF.R.S32.HI R6, RZ, 0x1f, R13 ;  /* 0x0000001fff067819 */ /* 0x000fe2000001140d */
[----:B------:R-:W3:Y:S03]  /*05f0*/  @!P2 LDC.64 R16, c[0x0][0x3f8] ;  /* 0x0000fe00ff10ab82 */ /* 0x000ee60000000a00 */
[----:B------:R-:W-:Y:S02]  /*0600*/  ISETP.GE.AND.EX P3, PT, R6, UR17, PT, P3 ;  /* 0x0000001106007c0c */ /* 0x000fe4000bf66330 */
[C---:B0-----:R-:W-:Y:S02]  /*0610*/  @!P0 IADD3 R18, P4, PT, R9.reuse, R18, RZ ;  /* 0x0000001209128210 */ /* 0x041fe40007f9e0ff */
[----:B-1----:R-:W-:Y:S01]  /*0620*/  @!P0 IADD3 R22, P5, PT, R9, R22, RZ ;  /* 0x0000001609168210 */ /* 0x002fe20007fbe0ff */
[----:B------:R-:W0:Y:S01]  /*0630*/  @!P1 LDC.64 R14, c[0x0][0x398] ;  /* 0x0000e600ff0e9b82 */ /* 0x000e220000000a00 */
[----:B------:R-:W-:-:S02]  /*0640*/  @!P0 IADD3.X R19, PT, PT, R28, R19, RZ, P4, !PT ;  /* 0x000000131c138210 */ /* 0x000fc400027fe4ff */
[----:B------:R-:W-:Y:S02]  /*0650*/  @!P1 IADD3 R9, PT, PT, R25, R7, RZ ;  /* 0x0000000719099210 */ /* 0x000fe40007ffe0ff */
[C---:B------:R-:W-:Y:S01]  /*0660*/  @!P1 SHF.L.U32 R7, R24.reuse, 0x1, RZ ;  /* 0x0000000118079819 */ /* 0x040fe200000006ff */
[----:B------:R1:W5:Y:S01]  /*0670*/  @!P0 LDG.E R33, desc[UR12][R18.64] ;  /* 0x0000000c12218981 */ /* 0x000362000c1e1900 */
[----:B------:R-:W-:Y:S02]  /*0680*/  @!P1 SHF.L.U64.HI R24, R24, 0x1, R9 ;  /* 0x0000000118189819 */ /* 0x000fe40000010209 */
[----:B--2---:R-:W-:-:S04]  /*0690*/  @!P1 IADD3 R20, P4, PT, R7, R20, RZ ;  /* 0x0000001407149210 */ /* 0x004fc80007f9e0ff */
[----:B------:R-:W-:Y:S01]  /*06a0*/  @!P1 IADD3.X R21, PT, PT, R24, R21, RZ, P4, !PT ;  /* 0x0000001518159210 */ /* 0x000fe200027fe4ff */
[----:B-1----:R-:W1:Y:S01]  /*06b0*/  @!P3 LDC.64 R18, c[0x0][0x3f8] ;  /* 0x0000fe00ff12bb82 */ /* 0x002e620000000a00 */
[----:B---3--:R-:W-:-:S03]  /*06c0*/  @!P2 IMAD R0, R0, R16, RZ ;  /* 0x000000100000a224 */ /* 0x008fc600078e02ff */
[----:B------:R2:W5:Y:S01]  /*06d0*/  @!P1 LDG.E R32, desc[UR12][R20.64] ;  /* 0x0000000c14209981 */ /* 0x000562000c1e1900 */
[----:B------:R-:W-:Y:S02]  /*06e0*/  @!P0 IADD3.X R23, PT, PT, R28, R23, RZ, P5, !PT ;  /* 0x000000171c178210 */ /* 0x000fe40002ffe4ff */
[----:B------:R-:W-:Y:S01]  /*06f0*/  CS2R R28, SRZ ;  /* 0x00000000001c7805 */ /* 0x000fe2000001ff00 */
[----:B------:R-:W-:Y:S01]  /*0700*/  @!P2 IMAD R17, R8, R17, R0 ;  /* 0x000000110811a224 */ /* 0x000fe200078e0200 */
[----:B0-----:R-:W-:-:S04]  /*0710*/  @!P1 IADD3 R14, P4, PT, R7, R14, RZ ;  /* 0x0000000e070e9210 */ /* 0x001fc80007f9e0ff */
[----:B------:R0:W5:Y:S01]  /*0720*/  @!P0 LDG.E R29, desc[UR12][R22.64] ;  /* 0x0000000c161d8981 */ /* 0x000162000c1e1900 */
[----:B--2---:R-:W-:Y:S02]  /*0730*/  @!P2 MOV R20, R2 ;  /* 0x000000020014a202 */ /* 0x004fe40000000f00 */
[----:B------:R-:W-:-:S03]  /*0740*/  @!P2 MOV R21, R5 ;  /* 0x000000050015a202 */ /* 0x000fc60000000f00 */
[----:B------:R-:W-:Y:S01]  /*0750*/  @!P2 IMAD.WIDE.U32 R8, R8, R16, R20 ;  /* 0x000000100808a225 */ /* 0x000fe200078e0014 */
[----:B------:R-:W-:Y:S01]  /*0760*/  ISETP.NE.AND P0, PT, RZ, UR6, PT ;  /* 0x00000006ff007c0c */ /* 0x000fe2000bf05270 */
[----:B0-----:R-:W0:Y:S03]  /*0770*/  @!P2 LDC.64 R22, c[0x0][0x3a0] ;  /* 0x0000e800ff16ab82 */ /* 0x001e260000000a00 */
[----:B------:R-:W-:Y:S01]  /*0780*/  @!P2 IADD3 R9, PT, PT, R9, R17, RZ ;  /* 0x000000110909a210 */ /* 0x000fe20007ffe0ff */
[----:B-1----:R-:W-:Y:S01]  /*0790*/  @!P3 IMAD R6, R6, R18, RZ ;  /* 0x000000120606b224 */ /* 0x002fe200078e02ff */
[----:B------:R-:W-:Y:S02]  /*07a0*/  @!P1 IADD3.X R15, PT, PT, R24, R15, RZ, P4, !PT ;  /* 0x0000000f180f9210 */ /* 0x000fe400027fe4ff */
[C---:B------:R-:W-:Y:S01]  /*07b0*/  @!P2 SHF.L.U32 R7, R8.reuse, 0x1, RZ ;  /* 0x000000010807a819 */ /* 0x040fe200000006ff */
[----:B------:R-:W1:Y:S01]  /*07c0*/  @!P2 LDC.64 R20, c[0x0][0x398] ;  /* 0x0000e600ff14ab82 */ /* 0x000e620000000a00 */
[----:B------:R-:W-:Y:S01]  /*07d0*/  @!P2 SHF.L.U64.HI R0, R8, 0x1, R9 ;  /* 0x000000010800a819 */ /* 0x000fe20000010209 */
[----:B------:R2:W5:Y:S01]  /*07e0*/  @!P1 LDG.E R28, desc[UR12][R14.64] ;  /* 0x0000000c0e1c9981 */ /* 0x000562000c1e1900 */
[----:B------:R-:W-:-:S02]  /*07f0*/  @!P3 MOV R8, R2 ;  /* 0x000000020008b202 */ /* 0x000fc40000000f00 */
[----:B------:R-:W-:Y:S01]  /*0800*/  @!P3 MOV R9, R5 ;  /* 0x000000050009b202 */ /* 0x000fe20000000f00 */
[C---:B------:R-:W-:Y:S02]  /*0810*/  @!P3 IMAD R6, R13.reuse, R19, R6 ;  /* 0x000000130d06b224 */ /* 0x040fe400078e0206 */
[----:B------:R-:W3:Y:S01]  /*0820*/  @!P3 LDC.64 R16, c[0x0][0x398] ;  /* 0x0000e600ff10bb82 */ /* 0x000ee20000000a00 */
[----:B------:R-:W-:-:S07]  /*0830*/  @!P3 IMAD.WIDE.U32 R18, R13, R18, R8 ;  /* 0x000000120d12b225 */ /* 0x000fce00078e0008 */
[----:B--2---:R-:W2:Y:S08]  /*0840*/  @!P3 LDC.64 R14, c[0x0][0x3a0] ;  /* 0x0000e800ff0ebb82 */ /* 0x004eb00000000a00 */
[----:B------:R-:W4:Y:S08]  /*0850*/  LDC.64 R8, c[0x0][0x3a8] ;  /* 0x0000ea00ff087b82 */ /* 0x000f300000000a00 */
[----:B------:R-:W3:Y:S01]  /*0860*/  @P0 LDC.64 R24, c[0x0][0x3b0] ;  /* 0x0000ec00ff180b82 */ /* 0x000ee20000000a00 */
[----:B0-----:R-:W-:-:S02]  /*0870*/  @!P2 IADD3 R22, P1, PT, R7, R22, RZ ;  /* 0x000000160716a210 */ /* 0x001fc40007f3e0ff */
[----:B------:R-:W-:Y:S02]  /*0880*/  @!P3 IADD3 R19, PT, PT, R19, R6, RZ ;  /* 0x000000061313b210 */ /* 0x000fe40007ffe0ff */
[----:B------:R-:W-:Y:S02]  /*0890*/  @!P2 IADD3.X R23, PT, PT, R0, R23, RZ, P1, !PT ;  /* 0x000000170017a210 */ /* 0x000fe40000ffe4ff */
[----:B-1----:R-:W-:Y:S02]  /*08a0*/  @!P2 IADD3 R20, P1, PT, R7, R20, RZ ;  /* 0x000000140714a210 */ /* 0x002fe40007f3e0ff */
[----:B------:R-:W-:Y:S02]  /*08b0*/  @!P3 SHF.L.U32 R7, R18, 0x1, RZ ;  /* 0x000000011207b819 */ /* 0x000fe400000006ff */
[----:B------:R-:W-:Y:S02]  /*08c0*/  @!P2 IADD3.X R21, PT, PT, R0, R21, RZ, P1, !PT ;  /* 0x000000150015a210 */ /* 0x000fe40000ffe4ff */
[----:B------:R-:W-:-:S02]  /*08d0*/  @!P3 SHF.L.U64.HI R18, R18, 0x1, R19 ;  /* 0x000000011212b819 */ /* 0x000fc40000010213 */
[C---:B--2---:R-:W-:Y:S01]  /*08e0*/  @!P3 IADD3 R14, P1, PT, R7.reuse, R14, RZ ;  /* 0x0000000e070eb210 */ /* 0x044fe20007f3e0ff */
[----:B----4-:R-:W-:Y:S01]  /*08f0*/  IMAD.WIDE R8, R12, 0x4, R8 ;  /* 0x000000040c087825 */ /* 0x010fe200078e0208 */
[----:B---3--:R-:W-:Y:S02]  /*0900*/  @!P3 IADD3 R16, P4, PT, R7, R16, RZ ;  /* 0x000000100710b210 */ /* 0x008fe40007f9e0ff */
[----:B------:R-:W-:Y:S02]  /*0910*/  CS2R R30, SRZ ;  /* 0x00000000001e7805 */ /* 0x000fe4000001ff00 */
[C---:B------:R-:W-:Y:S02]  /*0920*/  @!P3 IADD3.X R15, PT, PT, R18.reuse, R15, RZ, P1, !PT ;  /* 0x0000000f120fb210 */ /* 0x040fe40000ffe4ff */
[----:B------:R-:W-:Y:S01]  /*0930*/  @!P3 IADD3.X R17, PT, PT, R18, R17, RZ, P4, !PT ;  /* 0x000000111211b210 */ /* 0x000fe200027fe4ff */
[----:B------:R-:W5:Y:S01]  /*0940*/  LDG.E.64 R8, desc[UR12][R8.64] ;  /* 0x0000000c08087981 */ /* 0x000f62000c1e1b00 */
[----:B------:R-:W-:Y:S01]  /*0950*/  @P0 IMAD.WIDE R12, R12, 0x4, R24 ;  /* 0x000000040c0c0825 */ /* 0x000fe200078e0218 */
[----:B------:R-:W-:-:S02]  /*0960*/  CS2R R24, SRZ ;  /* 0x0000000000187805 */ /* 0x000fc4000001ff00 */
[----:B------:R0:W5:Y:S04]  /*0970*/  @!P2 LDG.E R31, desc[UR12][R22.64] ;  /* 0x0000000c161fa981 */ /* 0x000168000c1e1900 */
[----:B------:R0:W5:Y:S04]  /*0980*/  @!P3 LDG.E R30, desc[UR12][R14.64] ;  /* 0x0000000c0e1eb981 */ /* 0x000168000c1e1900 */
[----:B------:R0:W5:Y:S04]  /*0990*/  @!P2 LDG.E R25, desc[UR12][R20.64] ;  /* 0x0000000c1419a981 */ /* 0x000168000c1e1900 */
[----:B------:R0:W5:Y:S01]  /*09a0*/  @!P3 LDG.E R24, desc[UR12][R16.64] ;  /* 0x0000000c1018b981 */ /* 0x000162000c1e1900 */
[----:B------:R-:W-:-:S02]  /*09b0*/  R2UR UR14, R10 ;  /* 0x000000000a0e72ca */ /* 0x000fc400000e0000 */
[----:B------:R-:W-:-:S06]  /*09c0*/  CS2R R6, SRZ ;  /* 0x0000000000067805 */ /* 0x000fcc000001ff00 */
[----:B------:R0:W5:Y:S05]  /*09d0*/  @P0 LDG.E.64 R6, desc[UR12][R12.64] ;  /* 0x0000000c0c060981 */ /* 0x00016a000c1e1b00 */
        /* <DEDUP_REMOVED lines=8> */
[----:B------:R-:W-:Y:S01]  /*0a60*/  UISETP.NE.AND UP1, UPT, UR6, URZ, UPT ;  /* 0x000000ff0600728c */ /* 0x000fe2000bf25270 */
[----:B------:R-:W-:Y:S01]  /*0a70*/  UMOV UR9, 0x3f800000 ;  /* 0x3f80000000097882 */ /* 0x000fe20000000000 */
[----:B-1----:R-:W-:-:S13]  /*0a80*/  @P0 R2UR UR5, R0 ;  /* 0x00000000000502ca */ /* 0x002fda00000e0000 */
[----:B------:R-:W-:Y:S01]  /*0a90*/  @UP0 UMOV UR9, UR5 ;  /* 0x0000000500090c82 */ /* 0x000fe20008000000 */
[----:B0-----:R-:W-:Y:S05]  /*0aa0*/  BRA.U UP1, `(.L_x_623) ;  /* 0x0000000501247547 */ /* 0x001fea000b800000 */
[----:B-----5:R-:W-:Y:S02]  /*0ab0*/  HADD2.F32 R10, -RZ, R33.H0_H0 ;  /* 0x20000021ff0a7230 */ /* 0x020fe40000004100 */
[----:B------:R-:W-:Y:S02]  /*0ac0*/  HADD2.F32 R11, -RZ, R29.H0_H0 ;  /* 0x2000001dff0b7230 */ /* 0x000fe40000004100 */
[----:B------:R-:W-:Y:S02]  /*0ad0*/  HADD2.F32 R12, -RZ, R33.H1_H1 ;  /* 0x30000021ff0c7230 */ /* 0x000fe40000004100 */
[----:B------:R-:W-:Y:S01]  /*0ae0*/  FADD.FTZ R10, R10, -UR14 ;  /* 0x8000000e0a0a7e21 */ /* 0x000fe20008010000 */
[----:B------:R-:W-:Y:S02]  /*0af0*/  HADD2.F32 R0, -RZ, R29.H1_H1 ;  /* 0x3000001dff007230 */ /* 0x000fe40000004100 */
[----:B------:R-:W-:Y:S01]  /*0b00*/  FMUL.FTZ R15, R8, R11 ;  /* 0x0000000b080f7220 */ /* 0x000fe20000410000 */
[----:B------:R-:W-:-:S02]  /*0b10*/  HADD2.F32 R18, -RZ, R28.H0_H0 ;  /* 0x2000001cff127230 */ /* 0x000fc40000004100 */
[----:B------:R-:W-:Y:S01]  /*0b20*/  FMUL.FTZ R10, R10, UR9 ;  /* 0x000000090a0a7c20 */ /* 0x000fe20008410000 */
[----:B------:R-:W-:Y:S01]  /*0b30*/  FADD.FTZ R12, R12, -UR14 ;  /* 0x8000000e0c0c7e21 */ /* 0x000fe20008010000 */
[----:B------:R-:W-:Y:S01]  /*0b40*/  FADD.FTZ R17, RZ, R15 ;  /* 0x0000000fff117221 */ /* 0x000fe20000010000 */
[----:B------:R-:W-:Y:S01]  /*0b50*/  FMUL.FTZ R14, R9, R0 ;  /* 0x00000000090e7220 */ /* 0x000fe20000410000 */
[----:B------:R-:W-:Y:S01]  /*0b60*/  FFMA.FTZ R16, R10, R15, RZ ;  /* 0x0000000f0a107223 */ /* 0x000fe200000100ff */
[--C-:B------:R-:W-:Y:S02]  /*0b70*/  HADD2.F32 R15, -RZ, R32.reuse.H0_H0 ;  /* 0x20000020ff0f7230 */ /* 0x100fe40000004100 */
[----:B------:R-:W-:Y:S01]  /*0b80*/  FMUL.FTZ R13, R12, UR9 ;  /* 0x000000090c0d7c20 */ /* 0x000fe20008410000 */
[----:B------:R-:W-:Y:S01]  /*0b90*/  FADD.FTZ R12, R14, R17 ;  /* 0x000000110e0c7221 */ /* 0x000fe20000010000 */
[----:B------:R-:W-:Y:S02]  /*0ba0*/  HADD2.F32 R17, -RZ, R32.H1_H1 ;  /* 0x30000020ff117230 */ /* 0x000fe40000004100 */
[----:B------:R-:W-:Y:S01]  /*0bb0*/  FFMA.FTZ R19, R11, R10, RZ ;  /* 0x0000000a0b137223 */ /* 0x000fe200000100ff */
[----:B------:R-:W-:Y:S01]  /*0bc0*/  FADD.FTZ R15, R15, -UR14 ;  /* 0x8000000e0f0f7e21 */ /* 0x000fe20008010000 */
[----:B------:R-:W-:Y:S01]  /*0bd0*/  FADD.FTZ R11, RZ, R11 ;  /* 0x0000000bff0b7221 */ /* 0x000fe20000010000 */
[----:B------:R-:W-:Y:S01]  /*0be0*/  FFMA.FTZ R14, R13, R14, R16 ;  /* 0x0000000e0d0e7223 */ /* 0x000fe20000010010 */
[----:B------:R-:W-:Y:S01]  /*0bf0*/  FADD.FTZ R17, R17, -UR14 ;  /* 0x8000000e11117e21 */ /* 0x000fe20008010000 */
[----:B------:R-:W-:Y:S01]  /*0c00*/  FMUL.FTZ R15, R15, UR9 ;  /* 0x000000090f0f7c20 */ /* 0x000fe20008410000 */
[----:B------:R-:W-:-:S02]  /*0c10*/  HADD2.F32 R16, -RZ, R28.H1_H1 ;  /* 0x3000001cff107230 */ /* 0x000fc40000004100 */
[----:B------:R-:W-:Y:S01]  /*0c20*/  FMUL.FTZ R23, R8, R18 ;  /* 0x0000001208177220 */ /* 0x000fe20000410000 */
[C---:B------:R-:W-:Y:S01]  /*0c30*/  FADD.FTZ R11, R18.reuse, R11 ;  /* 0x0000000b120b7221 */ /* 0x040fe20000010000 */
[----:B------:R-:W-:Y:S01]  /*0c40*/  FFMA.FTZ R10, R18, R15, R19 ;  /* 0x0000000f120a7223 */ /* 0x000fe20000010013 */
[----:B------:R-:W-:Y:S01]  /*0c50*/  FFMA.FTZ R19, R0, R13, RZ ;  /* 0x0000000d00137223 */ /* 0x000fe200000100ff */
[----:B------:R-:W-:Y:S01]  /*0c60*/  FADD.FTZ R21, RZ, R0 ;  /* 0x00000000ff157221 */ /* 0x000fe20000010000 */
[----:B------:R-:W-:Y:S01]  /*0c70*/  FMUL.FTZ R13, R17, UR9 ;  /* 0x00000009110d7c20 */ /* 0x000fe20008410000 */
[----:B------:R-:W-:Y:S02]  /*0c80*/  HADD2.F32 R18, -RZ, R31.H0_H0 ;  /* 0x2000001fff127230 */ /* 0x000fe40000004100 */
[----:B------:R-:W-:Y:S01]  /*0c90*/  FADD.FTZ R17, R12, R23 ;  /* 0x000000170c117221 */ /* 0x000fe20000010000 */
[----:B------:R-:W-:Y:S01]  /*0ca0*/  FFMA.FTZ R14, R15, R23, R14 ;  /* 0x000000170f0e7223 */ /* 0x000fe2000001000e */
[C---:B------:R-:W-:Y:S01]  /*0cb0*/  FADD.FTZ R0, R16.reuse, R21 ;  /* 0x0000001510007221 */ /* 0x040fe20000010000 */
[----:B------:R-:W-:Y:S01]  /*0cc0*/  FFMA.FTZ R12, R16, R13, R19 ;  /* 0x0000000d100c7223 */ /* 0x000fe20000010013 */
[----:B------:R-:W-:Y:S01]  /*0cd0*/  FMUL.FTZ R16, R9, R16 ;  /* 0x0000001009107220 */ /* 0x000fe20000410000 */
[----:B------:R-:W-:-:S02]  /*0ce0*/  HADD2.F32 R15, -RZ, R25.H0_H0 ;  /* 0x20000019ff0f7230 */ /* 0x000fc40000004100 */
[----:B------:R-:W-:Y:S01]  /*0cf0*/  FADD.FTZ R18, R18, -UR14 ;  /* 0x8000000e12127e21 */ /* 0x000fe20008010000 */
[----:B------:R-:W-:Y:S02]  /*0d00*/  HADD2.F32 R19, -RZ, R31.H1_H1 ;  /* 0x3000001fff137230 */ /* 0x000fe40000004100 */
[----:B------:R-:W-:Y:S01]  /*0d10*/  FADD.FTZ R17, R16, R17 ;  /* 0x0000001110117221 */ /* 0x000fe20000010000 */
[----:B------:R-:W-:Y:S01]  /*0d20*/  FFMA.FTZ R14, R13, R16, R14 ;  /* 0x000000100d0e7223 */ /* 0x000fe2000001000e */
[----:B------:R-:W-:Y:S02]  /*0d30*/  HADD2.F32 R13, -RZ, R25.H1_H1 ;  /* 0x30000019ff0d7230 */ /* 0x000fe40000004100 */
[----:B------:R-:W-:Y:S01]  /*0d40*/  FMUL.FTZ R21, R18, UR9 ;  /* 0x0000000912157c20 */ /* 0x000fe20008410000 */
[----:B------:R-:W-:Y:S01]  /*0d50*/  FMUL.FTZ R16, R8, R15 ;  /* 0x0000000f08107220 */ /* 0x000fe20000410000 */
[----:B------:R-:W-:Y:S01]  /*0d60*/  FADD.FTZ R19, R19, -UR14 ;  /* 0x8000000e13137e21 */ /* 0x000fe20008010000 */
[----:B------:R-:W-:Y:S01]  /*0d70*/  FADD.FTZ R11, R11, R15 ;  /* 0x0000000f0b0b7221 */ /* 0x000fe20000010000 */
[----:B------:R-:W-:Y:S01]  /*0d80*/  FFMA.FTZ R15, R15, R21, R10 ;  /* 0x000000150f0f7223 */ /* 0x000fe2000001000a */
[----:B------:R-:W-:Y:S01]  /*0d90*/  FFMA.FTZ R20, R21, R16, R14 ;  /* 0x0000001015147223 */ /* 0x000fe2000001000e */
[----:B------:R-:W-:Y:S01]  /*0da0*/  FMUL.FTZ R19, R19, UR9 ;  /* 0x0000000913137c20 */ /* 0x000fe20008410000 */
[----:B------:R-:W-:Y:S01]  /*0db0*/  FADD.FTZ R17, R17, R16 ;  /* 0x0000001011117221 */ /* 0x000fe20000010000 */
[----:B------:R-:W-:Y:S01]  /*0dc0*/  FMUL.FTZ R14, R9, R13 ;  /* 0x0000000d090e7220 */ /* 0x000fe20000410000 */
[----:B------:R-:W-:-:S02]  /*0dd0*/  HADD2.F32 R21, -RZ, R30.H0_H0 ;  /* 0x2000001eff157230 */ /* 0x000fc40000004100 */
[----:B------:R-:W-:Y:S01]  /*0de0*/  FFMA.FTZ R16, R13, R19, R12 ;  /* 0x000000130d107223 */ /* 0x000fe2000001000c */
[----:B------:R-:W-:Y:S02]  /*0df0*/  HADD2.F32 R18, -RZ, R24.H0_H0 ;  /* 0x20000018ff127230 */ /* 0x000fe40000004100 */
[----:B------:R-:W-:Y:S01]  /*0e00*/  FADD.FTZ R10, R14, R17 ;  /* 0x000000110e0a7221 */ /* 0x000fe20000010000 */
[----:B------:R-:W-:Y:S01]  /*0e10*/  FFMA.FTZ R19, R19, R14, R20 ;  /* 0x0000000e13137223 */ /* 0x000fe20000010014 */
[----:B------:R-:W-:Y:S01]  /*0e20*/  FADD.FTZ R12, R21, -UR14 ;  /* 0x8000000e150c7e21 */ /* 0x000fe20008010000 */
[----:B------:R-:W-:Y:S02]  /*0e30*/  HADD2.F32 R14, -RZ, R30.H1_H1 ;  /* 0x3000001eff0e7230 */ /* 0x000fe40000004100 */
[----:B------:R-:W-:Y:S01]  /*0e40*/  FMUL.FTZ R21, R8, R18 ;  /* 0x0000001208157220 */ /* 0x000fe20000410000 */
[----:B------:R-:W-:Y:S02]  /*0e50*/  HADD2.F32 R17, -RZ, R24.H1_H1 ;  /* 0x30000018ff117230 */ /* 0x000fe40000004100 */
[----:B------:R-:W-:Y:S01]  /*0e60*/  FMUL.FTZ R12, R12, UR9 ;  /* 0x000000090c0c7c20 */ /* 0x000fe20008410000 */
[----:B------:R-:W-:Y:S01]  /*0e70*/  FADD.FTZ R20, R0, R13 ;  /* 0x0000000d00147221 */ /* 0x000fe20000010000 */
[----:B------:R-:W-:Y:S01]  /*0e80*/  FADD.FTZ R14, R14, -UR14 ;  /* 0x8000000e0e0e7e21 */ /* 0x000fe20008010000 */
[----:B------:R-:W-:Y:S01]  /*0e90*/  FADD.FTZ R23, R10, R21 ;  /* 0x000000150a177221 */ /* 0x000fe20000010000 */
[----:B------:R-:W-:Y:S01]  /*0ea0*/  FFMA.FTZ R34, R12, R21, R19 ;  /* 0x000000150c227223 */ /* 0x000fe20000010013 */
[----:B------:R-:W-:Y:S01]  /*0eb0*/  FMUL.FTZ R22, R9, R17 ;  /* 0x0000001109167220 */ /* 0x000fe20000410000 */
[----:B------:R-:W-:Y:S01]  /*0ec0*/  FMUL.FTZ R19, R14, UR9 ;  /* 0x000000090e137c20 */ /* 0x000fe20008410000 */
[----:B------:R-:W-:Y:S01]  /*0ed0*/  FFMA.FTZ R12, R18, R12, R15 ;  /* 0x0000000c120c7223 */ /* 0x000fe2000001000f */
[----:B------:R-:W-:Y:S01]  /*0ee0*/  FADD.FTZ R14, R11, R18 ;  /* 0x000000120b0e7221 */ /* 0x000fe20000010000 */
[----:B------:R-:W-:Y:S01]  /*0ef0*/  FADD.FTZ R10, R22, R23 ;  /* 0x00000017160a7221 */ /* 0x000fe20000010000 */
[----:B------:R-:W-:Y:S01]  /*0f00*/  FFMA.FTZ R0, R19, R22, R34 ;  /* 0x0000001613007223 */ /* 0x000fe20000010022 */
[----:B------:R-:W-:Y:S01]  /*0f10*/  FADD.FTZ R15, R20, R17 ;  /* 0x00000011140f7221 */ /* 0x000fe20000010000 */
[----:B------:R-:W-:Y:S01]  /*0f20*/  FFMA.FTZ R13, R17, R19, R16 ;  /* 0x00000013110d7223 */ /* 0x000fe20000010010 */
[----:B------:R-:W-:Y:S06]  /*0f30*/  BRA `(.L_x_624) ;  /* 0x0000000800407947 */ /* 0x000fec0003800000 */
.L_x_623:
[--C-:B-----5:R-:W-:Y:S02]  /*0f40*/  HADD2.F32 R0, -RZ, R33.reuse.H0_H0 ;  /* 0x20000021ff007230 */ /* 0x120fe40000004100 */
[----:B------:R-:W-:Y:S02]  /*0f50*/  HADD2.F32 R10, -RZ, R33.H1_H1 ;  /* 0x30000021ff0a7230 */ /* 0x000fe40000004100 */
[----:B------:R-:W-:Y:S02]  /*0f60*/  HADD2.F32 R21, -RZ, R29.H0_H0 ;  /* 0x2000001dff157230 */ /* 0x000fe40000004100 */
[----:B------:R-:W-:Y:S01]  /*0f70*/  FADD.FTZ R0, R0, -UR14 ;  /* 0x8000000e00007e21 */ /* 0x000fe20008010000 */
[----:B------:R-:W-:-:S03]  /*0f80*/  HADD2.F32 R23, -RZ, R28.H0_H0 ;  /* 0x2000001cff177230 */ /* 0x000fc60000004100 */
[----:B------:R-:W-:Y:S01]  /*0f90*/  FMUL.FTZ R11, R0, UR9 ;  /* 0x00000009000b7c20 */ /* 0x000fe20008410000 */
[----:B------:R-:W-:Y:S01]  /*0fa0*/  FADD.FTZ R0, R10, -UR14 ;  /* 0x8000000e0a007e21 */ /* 0x000fe20008010000 */
[----:B------:R-:W-:Y:S02]  /*0fb0*/  HADD2.F32 R10, -RZ, R32.H0_H0 ;  /* 0x20000020ff0a7230 */ /* 0x000fe40000004100 */
[----:B------:R-:W-:Y:S01]  /*0fc0*/  FFMA.FTZ R13, R8, R11, R6 ;  /* 0x0000000b080d7223 */ /* 0x000fe20000010006 */
[----:B------:R-:W-:Y:S02]  /*0fd0*/  FMUL.FTZ R0, R0, UR9 ;  /* 0x0000000900007c20 */ /* 0x000fe40008410000 */
[----:B------:R-:W-:Y:S01]  /*0fe0*/  FADD.FTZ R19, R10, -UR14 ;  /* 0x8000000e0a137e21 */ /* 0x000fe20008010000 */
[----:B------:R-:W-:Y:S01]  /*0ff0*/  FMUL.FTZ R10, R13, -1.4426950216293334961 ;  /* 0xbfb8aa3b0d0a7820 */ /* 0x000fe20000410000 */
[----:B------:R-:W-:Y:S02]  /*1000*/  FFMA.FTZ R17, R9, R0, R7 ;  /* 0x0000000009117223 */ /* 0x000fe40000010007 */
[----:B------:R-:W-:-:S02]  /*1010*/  FMUL.FTZ R19, R19, UR9 ;  /* 0x0000000913137c20 */ /* 0x000fc40008410000 */
[----:B------:R-:W-:Y:S01]  /*1020*/  FMUL.FTZ R15, R17, -1.4426950216293334961 ;  /* 0xbfb8aa3b110f7820 */ /* 0x000fe20000410000 */
[----:B------:R-:W0:Y:S01]  /*1030*/  MUFU.EX2 R10, R10 ;  /* 0x0000000a000a7308 */ /* 0x000e220000000800 */
[----:B------:R-:W-:-:S04]  /*1040*/  FFMA.FTZ R22, R8, R19, R6 ;  /* 0x0000001308167223 */ /* 0x000fc80000010006 */
[----:B------:R-:W-:Y:S01]  /*1050*/  FMUL.FTZ R20, R22, -1.4426950216293334961 ;  /* 0xbfb8aa3b16147820 */ /* 0x000fe20000410000 */
[----:B------:R-:W1:Y:S05]  /*1060*/  MUFU.EX2 R15, R15 ;  /* 0x0000000f000f7308 */ /* 0x000e6a0000000800 */
[----:B------:R-:W2:Y:S01]  /*1070*/  MUFU.EX2 R20, R20 ;  /* 0x0000001400147308 */ /* 0x000ea20000000800 */
[----:B0-----:R-:W-:Y:S01]  /*1080*/  FADD.FTZ R12, R10, 1 ;  /* 0x3f8000000a0c7421 */ /* 0x001fe20000010000 */
[----:B-1----:R-:W-:-:S05]  /*1090*/  FADD.FTZ R16, R15, 1 ;  /* 0x3f8000000f107421 */ /* 0x002fca0000010000 */
[----:B------:R-:W0:Y:S01]  /*10a0*/  MUFU.RCP R12, R12 ;  /* 0x0000000c000c7308 */ /* 0x000e220000001000 */
[----:B------:R-:W-:Y:S02]  /*10b0*/  HADD2.F32 R15, -RZ, R32.H1_H1 ;  /* 0x30000020ff0f7230 */ /* 0x000fe40000004100 */
[----:B--2---:R-:W-:Y:S01]  /*10c0*/  FADD.FTZ R14, R20, 1 ;  /* 0x3f800000140e7421 */ /* 0x004fe20000010000 */
[----:B------:R-:W-:-:S04]  /*10d0*/  HADD2.F32 R20, -RZ, R31.H0_H0 ;  /* 0x2000001fff147230 */ /* 0x000fc80000004100 */
[----:B------:R-:W1:Y:S01]  /*10e0*/  MUFU.RCP R16, R16 ;  /* 0x0000001000107308 */ /* 0x000e620000001000 */
[----:B------:R-:W-:-:S07]  /*10f0*/  FADD.FTZ R20, R20, -UR14 ;  /* 0x8000000e14147e21 */ /* 0x000fce0008010000 */
[----:B------:R-:W2:Y:S01]  /*1100*/  MUFU.RCP R14, R14 ;  /* 0x0000000e000e7308 */ /* 0x000ea20000001000 */
[----:B0-----:R-:W-:Y:S01]  /*1110*/  FADD.FTZ R10, -R12, 1 ;  /* 0x3f8000000c0a7421 */ /* 0x001fe20000010100 */
[----:B------:R-:W-:Y:S01]  /*1120*/  FMUL.FTZ R18, R21, R12 ;  /* 0x0000000c15127220 */ /* 0x000fe20000410000 */
[----:B------:R-:W-:Y:S01]  /*1130*/  FADD.FTZ R12, R15, -UR14 ;  /* 0x8000000e0f0c7e21 */ /* 0x000fe20008010000 */
[----:B------:R-:W-:Y:S02]  /*1140*/  HADD2.F32 R21, -RZ, R29.H1_H1 ;  /* 0x3000001dff157230 */ /* 0x000fe40000004100 */
[----:B------:R-:W-:Y:S01]  /*1150*/  FFMA.FTZ R13, R13, R10, 1 ;  /* 0x3f8000000d0d7423 */ /* 0x000fe2000001000a */
[----:B------:R-:W-:Y:S01]  /*1160*/  FMUL.FTZ R12, R12, UR9 ;  /* 0x000000090c0c7c20 */ /* 0x000fe20008410000 */
[----:B-1----:R-:W-:Y:S01]  /*1170*/  FADD.FTZ R10, -R16, 1 ;  /* 0x3f800000100a7421 */ /* 0x002fe20000010100 */
[----:B------:R-:W-:Y:S01]  /*1180*/  FMUL.FTZ R16, R21, R16 ;  /* 0x0000001015107220 */ /* 0x000fe20000410000 */
[----:B------:R-:W-:-:S02]  /*1190*/  FMUL.FTZ R18, R18, R13 ;  /* 0x0000000d12127220 */ /* 0x000fc40000410000 */
[----:B------:R-:W-:Y:S01]  /*11a0*/  FFMA.FTZ R17, R17, R10, 1 ;  /* 0x3f80000011117423 */ /* 0x000fe2000001000a */
[----:B------:R-:W-:Y:S01]  /*11b0*/  FFMA.FTZ R10, R9, R12, R7 ;  /* 0x0000000c090a7223 */ /* 0x000fe20000010007 */
[----:B--2---:R-:W-:-:S03]  /*11c0*/  FADD.FTZ R15, -R14, 1 ;  /* 0x3f8000000e0f7421 */ /* 0x004fc60000010100 */
[----:B------:R-:W-:Y:S01]  /*11d0*/  FMUL.FTZ R27, R10, -1.4426950216293334961 ;  /* 0xbfb8aa3b0a1b7820 */ /* 0x000fe20000410000 */
[----:B------:R-:W-:Y:S01]  /*11e0*/  FMUL.FTZ R23, R23, R14 ;  /* 0x0000000e17177220 */ /* 0x000fe20000410000 */
[----:B------:R-:W-:Y:S01]  /*11f0*/  FMUL.FTZ R16, R16, R17 ;  /* 0x0000001110107220 */ /* 0x000fe20000410000 */
[----:B------:R-:W-:Y:S01]  /*1200*/  FFMA.FTZ R22, R22, R15, 1 ;  /* 0x3f80000016167423 */ /* 0x000fe2000001000f */
[----:B------:R-:W-:Y:S01]  /*1210*/  FMUL.FTZ R15, R20, UR9 ;  /* 0x00000009140f7c20 */ /* 0x000fe20008410000 */
[----:B------:R-:W-:Y:S01]  /*1220*/  HADD2.F32 R17, -RZ, R28.H1_H1 ;  /* 0x3000001cff117230 */ /* 0x000fe20000004100 */
[----:B------:R-:W0:Y:S01]  /*1230*/  MUFU.EX2 R27, R27 ;  /* 0x0000001b001b7308 */ /* 0x000e220000000800 */
[----:B------:R-:W-:Y:S01]  /*1240*/  FMUL.FTZ R22, R23, R22 ;  /* 0x0000001617167220 */ /* 0x000fe20000410000 */
[----:B------:R-:W-:Y:S01]  /*1250*/  FFMA.FTZ R14, R8, R15, R6 ;  /* 0x0000000f080e7223 */ /* 0x000fe20000010006 */
[----:B------:R-:W-:-:S03]  /*1260*/  FMUL.FTZ R23, R9, R16 ;  /* 0x0000001009177220 */ /* 0x000fc60000410000 */
[----:B------:R-:W-:-:S06]  /*1270*/  FMUL.FTZ R34, R14, -1.4426950216293334961 ;  /* 0xbfb8aa3b0e227820 */ /* 0x000fcc0000410000 */
[----:B------:R-:W1:Y:S01]  /*1280*/  MUFU.EX2 R34, R34 ;  /* 0x0000002200227308 */ /* 0x000e620000000800 */
[----:B0-----:R-:W-:-:S06]  /*1290*/  FADD.FTZ R20, R27, 1 ;  /* 0x3f8000001b147421 */ /* 0x001fcc0000010000 */
[----:B------:R-:W0:Y:S01]  /*12a0*/  MUFU.RCP R20, R20 ;  /* 0x0000001400147308 */ /* 0x000e220000001000 */
[----:B-1----:R-:W-:Y:S01]  /*12b0*/  FADD.FTZ R21, R34, 1 ;  /* 0x3f80000022157421 */ /* 0x002fe20000010000 */
[----:B------:R-:W-:-:S06]  /*12c0*/  HADD2.F32 R34, -RZ, R25.H0_H0 ;  /* 0x20000019ff227230 */ /* 0x000fcc0000004100 */
[----:B------:R-:W1:Y:S01]  /*12d0*/  MUFU.RCP R21, R21 ;  /* 0x0000001500157308 */ /* 0x000e620000001000 */
[----:B0-----:R-:W-:-:S04]  /*12e0*/  FADD.FTZ R13, -R20, 1 ;  /* 0x3f800000140d7421 */ /* 0x001fc80000010100 */
[----:B------:R-:W-:Y:S01]  /*12f0*/  FFMA.FTZ R10, R10, R13, 1 ;  /* 0x3f8000000a0a7423 */ /* 0x000fe2000001000d */
[----:B------:R-:W-:Y:S01]  /*1300*/  FMUL.FTZ R13, R17, R20 ;  /* 0x00000014110d7220 */ /* 0x000fe20000410000 */
[----:B-1----:R-:W-:Y:S01]  /*1310*/  FADD.FTZ R17, -R21, 1 ;  /* 0x3f80000015117421 */ /* 0x002fe20000010100 */
[----:B------:R-:W-:Y:S01]  /*1320*/  FMUL.FTZ R21, R34, R21 ;  /* 0x0000001522157220 */ /* 0x000fe20000410000 */
[----:B------:R-:W-:Y:S02]  /*1330*/  FFMA.FTZ R34, R11, R18, RZ ;  /* 0x000000120b227223 */ /* 0x000fe400000100ff */
[----:B------:R-:W-:Y:S01]  /*1340*/  FFMA.FTZ R20, R14, R17, 1 ;  /* 0x3f8000000e147423 */ /* 0x000fe20000010011 */
[----:B------:R-:W-:Y:S02]  /*1350*/  HADD2.F32 R17, -RZ, R31.H1_H1 ;  /* 0x3000001fff117230 */ /* 0x000fe40000004100 */
[----:B------:R-:W-:Y:S01]  /*1360*/  FMUL.FTZ R14, R13, R10 ;  /* 0x0000000a0d0e7220 */ /* 0x000fe20000410000 */
[----:B------:R-:W-:Y:S01]  /*1370*/  FMUL.FTZ R10, R8, R18 ;  /* 0x00000012080a7220 */ /* 0x000fe20000410000 */
[----:B------:R-:W-:Y:S01]  /*1380*/  FMUL.FTZ R13, R21, R20 ;  /* 0x00000014150d7220 */ /* 0x000fe20000410000 */
[----:B------:R-:W-:-:S02]  /*1390*/  FADD.FTZ R17, R17, -UR14 ;  /* 0x8000000e11117e21 */ /* 0x000fc40008010000 */
[----:B------:R-:W-:Y:S01]  /*13a0*/  FFMA.FTZ R27, R11, R10, RZ ;  /* 0x0000000a0b1b7223 */ /* 0x000fe200000100ff */
[----:B------:R-:W-:Y:S01]  /*13b0*/  FADD.FTZ R20, RZ, R10 ;  /* 0x0000000aff147221 */ /* 0x000fe20000010000 */
[----:B------:R-:W-:Y:S01]  /*13c0*/  FADD.FTZ R11, RZ, R18 ;  /* 0x00000012ff0b7221 */ /* 0x000fe20000010000 */
[----:B------:R-:W-:Y:S01]  /*13d0*/  FMUL.FTZ R10, R17, UR9 ;  /* 0x00000009110a7c20 */ /* 0x000fe20008410000 */
[----:B------:R-:W-:Y:S01]  /*13e0*/  FFMA.FTZ R27, R0, R23, R27 ;  /* 0x00000017001b7223 */ /* 0x000fe2000001001b */
[----:B------:R-:W-:Y:S01]  /*13f0*/  FADD.FTZ R23, R23, R20 ;  /* 0x0000001417177221 */ /* 0x000fe20000010000 */
[----:B------:R-:W-:Y:S01]  /*1400*/  FFMA.FTZ R18, R19, R22, R34 ;  /* 0x0000001613127223 */ /* 0x000fe20000010022 */
[----:B------:R-:W-:Y:S01]  /*1410*/  FFMA.FTZ R17, R9, R10, R7 ;  /* 0x0000000a09117223 */ /* 0x000fe20000010007 */
[----:B------:R-:W-:Y:S02]  /*1420*/  HADD2.F32 R34, -RZ, R25.H1_H1 ;  /* 0x30000019ff227230 */ /* 0x000fe40000004100 */
[----:B------:R-:W-:Y:S01]  /*1430*/  FFMA.FTZ R18, R15, R13, R18 ;  /* 0x0000000d0f127223 */ /* 0x000fe20000010012 */
[----:B------:R-:W-:-:S06]  /*1440*/  FMUL.FTZ R20, R17, -1.4426950216293334961 ;  /* 0xbfb8aa3b11147820 */ /* 0x000fcc0000410000 */
[----:B------:R-:W0:Y:S02]  /*1450*/  MUFU.EX2 R20, R20 ;  /* 0x0000001400147308 */ /* 0x000e240000000800 */
[----:B0-----:R-:W-:Y:S01]  /*1460*/  FADD.FTZ R21, R20, 1 ;  /* 0x3f80000014157421 */ /* 0x001fe20000010000 */
[----:B------:R-:W-:Y:S01]  /*1470*/  FADD.FTZ R20, R11, R22 ;  /* 0x000000160b147221 */ /* 0x000fe20000010000 */
[----:B------:R-:W-:-:S03]  /*1480*/  FMUL.FTZ R22, R8, R22 ;  /* 0x0000001608167220 */ /* 0x000fc60000410000 */
[----:B------:R-:W-:Y:S01]  /*1490*/  FADD.FTZ R20, R20, R13 ;  /* 0x0000000d14147221 */ /* 0x000fe20000010000 */
[----:B------:R-:W0:Y:S01]  /*14a0*/  MUFU.RCP R21, R21 ;  /* 0x0000001500157308 */ /* 0x000e220000001000 */
[----:B------:R-:W-:Y:S01]  /*14b0*/  FFMA.FTZ R19, R19, R22, R27 ;  /* 0x0000001613137223 */ /* 0x000fe2000001001b */
[----:B------:R-:W-:Y:S01]  /*14c0*/  FADD.FTZ R23, R23, R22 ;  /* 0x0000001617177221 */ /* 0x000fe20000010000 */
[----:B------:R-:W-:Y:S01]  /*14d0*/  FADD.FTZ R27, RZ, R16 ;  /* 0x00000010ff1b7221 */ /* 0x000fe20000010000 */
[----:B------:R-:W-:Y:S01]  /*14e0*/  FMUL.FTZ R13, R8, R13 ;  /* 0x0000000d080d7220 */ /* 0x000fe20000410000 */
[----:B0-----:R-:W-:Y:S01]  /*14f0*/  FMUL.FTZ R11, R34, R21 ;  /* 0x00000015220b7220 */ /* 0x001fe20000410000 */
[----:B------:R-:W-:-:S04]  /*1500*/  FADD.FTZ R34, -R21, 1 ;  /* 0x3f80000015227421 */ /* 0x000fc80000010100 */
[----:B------:R-:W-:Y:S01]  /*1510*/  FFMA.FTZ R34, R17, R34, 1 ;  /* 0x3f80000011227423 */ /* 0x000fe20000010022 */
[----:B------:R-:W-:-:S03]  /*1520*/  HADD2.F32 R17, -RZ, R30.H0_H0 ;  /* 0x2000001eff117230 */ /* 0x000fc60000004100 */
[----:B------:R-:W-:Y:S01]  /*1530*/  FMUL.FTZ R11, R11, R34 ;  /* 0x000000220b0b7220 */ /* 0x000fe20000410000 */
[----:B------:R-:W-:Y:S01]  /*1540*/  FFMA.FTZ R34, R0, R16, RZ ;  /* 0x0000001000227223 */ /* 0x000fe200000100ff */
[----:B------:R-:W-:Y:S01]  /*1550*/  FADD.FTZ R17, R17, -UR14 ;  /* 0x8000000e11117e21 */ /* 0x000fe20008010000 */
[----:B------:R-:W-:Y:S01]  /*1560*/  FADD.FTZ R0, R27, R14 ;  /* 0x0000000e1b007221 */ /* 0x000fe20000010000 */
[--C-:B------:R-:W-:Y:S02]  /*1570*/  HADD2.F32 R16, -RZ, R24.reuse.H0_H0 ;  /* 0x20000018ff107230 */ /* 0x100fe40000004100 */
[-C--:B------:R-:W-:Y:S01]  /*1580*/  FFMA.FTZ R27, R12, R14.reuse, R34 ;  /* 0x0000000e0c1b7223 */ /* 0x080fe20000010022 */
[----:B------:R-:W-:Y:S01]  /*1590*/  FMUL.FTZ R17, R17, UR9 ;  /* 0x0000000911117c20 */ /* 0x000fe20008410000 */
[----:B------:R-:W-:Y:S01]  /*15a0*/  FMUL.FTZ R14, R9, R14 ;  /* 0x0000000e090e7220 */ /* 0x000fe20000410000 */
[----:B------:R-:W-:Y:S02]  /*15b0*/  HADD2.F32 R34, -RZ, R24.H1_H1 ;  /* 0x30000018ff227230 */ /* 0x000fe40000004100 */
[----:B------:R-:W-:Y:S01]  /*15c0*/  FFMA.FTZ R27, R10, R11, R27 ;  /* 0x0000000b0a1b7223 */ /* 0x000fe2000001001b */
[----:B------:R-:W-:Y:S01]  /*15d0*/  FFMA.FTZ R22, R8, R17, R6 ;  /* 0x0000001108167223 */ /* 0x000fe20000010006 */
[----:B------:R-:W-:Y:S01]  /*15e0*/  FFMA.FTZ R12, R12, R14, R19 ;  /* 0x0000000e0c0c7223 */ /* 0x000fe20000010013 */
[----:B------:R-:W-:-:S02]  /*15f0*/  FADD.FTZ R23, R14, R23 ;  /* 0x000000170e177221 */ /* 0x000fc40000010000 */
[----:B------:R-:W-:Y:S01]  /*1600*/  FMUL.FTZ R21, R22, -1.4426950216293334961 ;  /* 0xbfb8aa3b16157820 */ /* 0x000fe20000410000 */
[----:B------:R-:W-:-:S05]  /*1610*/  FFMA.FTZ R12, R15, R13, R12 ;  /* 0x0000000d0f0c7223 */ /* 0x000fca000001000c */
[----:B------:R-:W0:Y:S02]  /*1620*/  MUFU.EX2 R21, R21 ;  /* 0x0000001500157308 */ /* 0x000e240000000800 */
[----:B0-----:R-:W-:-:S06]  /*1630*/  FADD.FTZ R21, R21, 1 ;  /* 0x3f80000015157421 */ /* 0x001fcc0000010000 */
[----:B------:R-:W0:Y:S02]  /*1640*/  MUFU.RCP R21, R21 ;  /* 0x0000001500157308 */ /* 0x000e240000001000 */
[----:B0-----:R-:W-:Y:S01]  /*1650*/  FMUL.FTZ R19, R16, R21 ;  /* 0x0000001510137220 */ /* 0x001fe20000410000 */
[----:B------:R-:W-:Y:S01]  /*1660*/  FADD.FTZ R16, -R21, 1 ;  /* 0x3f80000015107421 */ /* 0x000fe20000010100 */
[----:B------:R-:W-:-:S03]  /*1670*/  HADD2.F32 R21, -RZ, R30.H1_H1 ;  /* 0x3000001eff157230 */ /* 0x000fc60000004100 */
[----:B------:R-:W-:Y:S02]  /*1680*/  FFMA.FTZ R16, R22, R16, 1 ;  /* 0x3f80000016107423 */ /* 0x000fe40000010010 */
[----:B------:R-:W-:Y:S02]  /*1690*/  FADD.FTZ R21, R21, -UR14 ;  /* 0x8000000e15157e21 */ /* 0x000fe40008010000 */
[----:B------:R-:W-:Y:S02]  /*16a0*/  FMUL.FTZ R19, R19, R16 ;  /* 0x0000001013137220 */ /* 0x000fe40000410000 */
[----:B------:R-:W-:-:S04]  /*16b0*/  FMUL.FTZ R16, R21, UR9 ;  /* 0x0000000915107c20 */ /* 0x000fc80008410000 */
[----:B------:R-:W-:-:S04]  /*16c0*/  FFMA.FTZ R14, R9, R16, R7 ;  /* 0x00000010090e7223 */ /* 0x000fc80000010007 */
[----:B------:R-:W-:-:S06]  /*16d0*/  FMUL.FTZ R22, R14, -1.4426950216293334961 ;  /* 0xbfb8aa3b0e167820 */ /* 0x000fcc0000410000 */
[----:B------:R-:W0:Y:S02]  /*16e0*/  MUFU.EX2 R22, R22 ;  /* 0x0000001600167308 */ /* 0x000e240000000800 */
[----:B0-----:R-:W-:Y:S01]  /*16f0*/  FADD.FTZ R21, R22, 1 ;  /* 0x3f80000016157421 */ /* 0x001fe20000010000 */
[----:B------:R-:W-:-:S05]  /*1700*/  FADD.FTZ R22, R0, R11 ;  /* 0x0000000b00167221 */ /* 0x000fca0000010000 */
[----:B------:R-:W0:Y:S02]  /*1710*/  MUFU.RCP R21, R21 ;  /* 0x0000001500157308 */ /* 0x000e240000001000 */
[----:B0-----:R-:W-:Y:S01]  /*1720*/  FMUL.FTZ R15, R34, R21 ;  /* 0x00000015220f7220 */ /* 0x001fe20000410000 */
[----:B------:R-:W-:-:S04]  /*1730*/  FADD.FTZ R34, -R21, 1 ;  /* 0x3f80000015227421 */ /* 0x000fc80000010100 */
[----:B------:R-:W-:Y:S01]  /*1740*/  FFMA.FTZ R34, R14, R34, 1 ;  /* 0x3f8000000e227423 */ /* 0x000fe20000010022 */
[----:B------:R-:W-:Y:S01]  /*1750*/  FADD.FTZ R14, R23, R13 ;  /* 0x0000000d170e7221 */ /* 0x000fe20000010000 */
[----:B------:R-:W-:Y:S02]  /*1760*/  FMUL.FTZ R13, R9, R11 ;  /* 0x0000000b090d7220 */ /* 0x000fe40000410000 */
[----:B------:R-:W-:Y:S02]  /*1770*/  FMUL.FTZ R15, R15, R34 ;  /* 0x000000220f0f7220 */ /* 0x000fe40000410000 */
[----:B------:R-:W-:Y:S01]  /*1780*/  FFMA.FTZ R12, R10, R13, R12 ;  /* 0x0000000d0a0c7223 */ /* 0x000fe2000001000c */
[----:B------:R-:W-:Y:S01]  /*1790*/  FADD.FTZ R14, R13, R14 ;  /* 0x0000000e0d0e7221 */ /* 0x000fe20000010000 */
[----:B------:R-:W-:-:S04]  /*17a0*/  FMUL.FTZ R13, R8, R19 ;  /* 0x00000013080d7220 */ /* 0x000fc80000410000 */
[----:B------:R-:W-:Y:S01]  /*17b0*/  FFMA.FTZ R21, R17, R13, R12 ;  /* 0x0000000d11157223 */ /* 0x000fe2000001000c */
[----:B------:R-:W-:Y:S01]  /*17c0*/  FADD.FTZ R14, R14, R13 ;  /* 0x0000000d0e0e7221 */ /* 0x000fe20000010000 */
[----:B------:R-:W-:Y:S01]  /*17d0*/  FMUL.FTZ R13, R9, R15 ;  /* 0x0000000f090d7220 */ /* 0x000fe20000410000 */
[----:B------:R-:W-:-:S03]  /*17e0*/  FFMA.FTZ R12, R17, R19, R18 ;  /* 0x00000013110c7223 */ /* 0x000fc60000010012 */
[C---:B------:R-:W-:Y:S01]  /*17f0*/  FFMA.FTZ R0, R16.reuse, R13, R21 ;  /* 0x0000000d10007223 */ /* 0x040fe20000010015 */
[----:B------:R-:W-:Y:S01]  /*1800*/  FADD.FTZ R10, R13, R14 ;  /* 0x0000000e0d0a7221 */ /* 0x000fe20000010000 */
[----:B------:R-:W-:Y:S01]  /*1810*/  FFMA.FTZ R13, R16, R15, R27 ;  /* 0x0000000f100d7223 */ /* 0x000fe2000001001b */
[----:B------:R-:W-:Y:S01]  /*1820*/  FADD.FTZ R14, R20, R19 ;  /* 0x00000013140e7221 */ /* 0x000fe20000010000 */
[----:B------:R-:W-:-:S07]  /*1830*/  FADD.FTZ R15, R22, R15 ;  /* 0x0000000f160f7221 */ /* 0x000fce0000010000 */
.L_x_624:
[----:B------:R-:W-:Y:S01]  /*1840*/  MOV R11, R10 ;  /* 0x0000000a000b7202 */ /* 0x000fe20000000f00 */
[----:B------:R-:W0:Y:S01]  /*1850*/  S2UR UR10, SR_CgaCtaId ;  /* 0x00000000000a79c3 */ /* 0x000e220000008800 */
[----:B------:R-:W-:Y:S01]  /*1860*/  MOV R16, R0 ;  /* 0x0000000000107202 */ /* 0x000fe20000000f00 */
[----:B------:R-:W-:Y:S01]  /*1870*/  UMOV UR7, 0x400 ;  /* 0x0000040000077882 */ /* 0x000fe20000000000 */
[C---:B------:R-:W-:Y:S01]  /*1880*/  ISETP.GT.AND P0, PT, R37.reuse, 0x1e, PT ;  /* 0x0000001e2500780c */ /* 0x040fe20003f04270 */
[----:B------:R-:W1:Y:S01]  /*1890*/  SHFL.DOWN PT, R0, R11, 0x1, 0x1f ;  /* 0x08201f000b007f89 */ /* 0x000e6200000e0000 */
[----:B------:R-:W-:Y:S01]  /*18a0*/  UIADD3 UR5, UPT, UPT, UR7, 0xa0, URZ ;  /* 0x000000a007057890 */ /* 0x000fe2000fffe0ff */
[----:B------:R-:W-:Y:S01]  /*18b0*/  ISETP.GT.AND P2, PT, R37, 0xf, PT ;  /* 0x0000000f2500780c */ /* 0x000fe20003f44270 */
[----:B------:R-:W2:Y:S01]  /*18c0*/  LDCU UR6, c[0x0][0x374] ;  /* 0x00006e80ff0677ac */ /* 0x000ea20008000800 */
[----:B------:R-:W3:Y:S01]  /*18d0*/  SHFL.DOWN PT, R17, R16, 0x1, 0x1f ;  /* 0x08201f0010117f89 */ /* 0x000ee200000e0000 */
[----:B------:R-:W-:Y:S01]  /*18e0*/  BSSY.RECONVERGENT B0, `(.L_x_625) ;  /* 0x0000024000007945 */ /* 0x000fe20003800200 */
[----:B------:R-:W-:-:S02]  /*18f0*/  ISETP.NE.AND P1, PT, R36, RZ, PT ;  /* 0x000000ff2400720c */ /* 0x000fc40003f25270 */
[----:B------:R-:W-:Y:S01]  /*1900*/  ISETP.GT.U32.AND P3, PT, R36, 0x1f, PT ;  /* 0x0000001f2400780c */ /* 0x000fe20003f64070 */
[----:B0-----:R-:W-:-:S03]  /*1910*/  ULEA UR5, UR10, UR5, 0x18 ;  /* 0x000000050a057291 */ /* 0x001fc6000f8ec0ff */
[----:B-1----:R-:W-:Y:S01]  /*1920*/  @!P0 FADD.FTZ R11, R0, R11 ;  /* 0x0000000b000b8221 */ /* 0x002fe20000010000 */
[----:B---3--:R-:W-:-:S04]  /*1930*/  @!P0 FADD.FTZ R16, R17, R16 ;  /* 0x0000001011108221 */ /* 0x008fc80000010000 */
        /* <DEDUP_REMOVED lines=30> */
.L_x_626:
[----:B------:R-:W-:Y:S05]  /*1b20*/  BSYNC.RECONVERGENT B0 ;  /* 0x0000000000007941 */ /* 0x000fea0003800200 */
.L_x_625:
[----:B------:R-:W-:Y:S06]  /*1b30*/  BAR.SYNC.DEFER_BLOCKING 0x0 ;  /* 0x0000000000007b1d */ /* 0x000fec0000010000 */
[----:B------:R-:W-:Y:S04]  /*1b40*/  BSSY.RECONVERGENT B0, `(.L_x_627) ;  /* 0x0000029000007945 */ /* 0x000fe80003800200 */
[----:B------:R-:W-:Y:S05]  /*1b50*/  @P1 BRA `(.L_x_628) ;  /* 0x00000000009c1947 */ /* 0x000fea0003800000 */
[----:B------:R-:W-:-:S09]  /*1b60*/  ULEA UR5, UR10, UR7, 0x18 ;  /* 0x000000070a057291 */ /* 0x000fd2000f8ec0ff */
[----:B---3--:R-:W3:Y:S04]  /*1b70*/  LDS.64 R20, [UR5+0x18] ;  /* 0x00001805ff147984 */ /* 0x008ee80008000a00 */
[----:B-12---:R-:W1:Y:S01]  /*1b80*/  LDS.128 R16, [UR5+0x20] ;  /* 0x00002005ff107984 */ /* 0x006e620008000c00 */
[----:B---3--:R-:W-:Y:S01]  /*1b90*/  FADD.FTZ R23, R10, R20 ;  /* 0x000000140a177221 */ /* 0x008fe20000010000 */
[----:B0-----:R-:W-:-:S03]  /*1ba0*/  FADD.FTZ R10, R11, R21 ;  /* 0x000000150b0a7221 */ /* 0x001fc60000010000 */
[----:B-1----:R-:W-:Y:S01]  /*1bb0*/  FADD.FTZ R11, R23, R16 ;  /* 0x00000010170b7221 */ /* 0x002fe20000010000 */
[----:B------:R-:W-:Y:S01]  /*1bc0*/  FADD.FTZ R10, R10, R17 ;  /* 0x000000110a0a7221 */ /* 0x000fe20000010000 */
[----:B------:R-:W0:Y:S02]  /*1bd0*/  LDS.128 R20, [UR5+0x30] ;  /* 0x00003005ff147984 */ /* 0x000e240008000c00 */
[----:B------:R-:W-:Y:S01]  /*1be0*/  FADD.FTZ R11, R11, R18 ;  /* 0x000000120b0b7221 */ /* 0x000fe20000010000 */
[----:B------:R-:W-:Y:S02]  /*1bf0*/  FADD.FTZ R10, R10, R19 ;  /* 0x000000130a0a7221 */ /* 0x000fe40000010000 */
[----:B------:R-:W1:Y:S01]  /*1c00*/  LDS.128 R16, [UR5+0x40] ;  /* 0x00004005ff107984 */ /* 0x000e620008000c00 */
        /* <DEDUP_REMOVED lines=28> */
.L_x_628:
[----:B------:R-:W-:Y:S05]  /*1dd0*/  BSYNC.RECONVERGENT B0 ;  /* 0x0000000000007941 */ /* 0x000fea0003800200 */
.L_x_627:
[----:B------:R-:W-:Y:S06]  /*1de0*/  BAR.SYNC.DEFER_BLOCKING 0x0 ;  /* 0x0000000000007b1d */ /* 0x000fec0000010000 */
[----:B------:R-:W-:Y:S04]  /*1df0*/  BSSY.RECONVERGENT B0, `(.L_x_629) ;  /* 0x000004d000007945 */ /* 0x000fe80003800200 */
[----:B------:R-:W-:Y:S05]  /*1e00*/  @P3 BRA `(.L_x_630) ;  /* 0x00000004002c3947 */ /* 0x000fea0003800000 */
[----:B-12---:R-:W1:Y:S04]  /*1e10*/  LDS.128 R16, [R0+0x200] ;  /* 0x0002000000107984 */ /* 0x006e680000000c00 */
[----:B---3--:R-:W2:Y:S01]  /*1e20*/  LDS.128 R20, [R0+0x400] ;  /* 0x0004000000147984 */ /* 0x008ea20000000c00 */
[----:B-1----:R-:W-:Y:S01]  /*1e30*/  FADD.FTZ R34, R13, R17 ;  /* 0x000000110d227221 */ /* 0x002fe20000010000 */
[----:B------:R-:W-:Y:S01]  /*1e40*/  FADD.FTZ R17, R14, R18 ;  /* 0x000000120e117221 */ /* 0x000fe20000010000 */
[----:B------:R-:W-:Y:S01]  /*1e50*/  FADD.FTZ R16, R12, R16 ;  /* 0x000000100c107221 */ /* 0x000fe20000010000 */
[----:B------:R-:W-:Y:S02]  /*1e60*/  FADD.FTZ R18, R15, R19 ;  /* 0x000000130f127221 */ /* 0x000fe40000010000 */
[----:B0-----:R-:W0:Y:S01]  /*1e70*/  LDS.128 R12, [R0+0x600] ;  /* 0x00060000000c7984 */ /* 0x001e220000000c00 */
[----:B--2---:R-:W-:Y:S01]  /*1e80*/  FADD.FTZ R19, R16, R20 ;  /* 0x0000001410137221 */ /* 0x004fe20000010000 */
[----:B------:R-:W-:Y:S01]  /*1e90*/  FADD.FTZ R20, R34, R21 ;  /* 0x0000001522147221 */ /* 0x000fe20000010000 */
[----:B------:R-:W-:Y:S01]  /*1ea0*/  FADD.FTZ R27, R17, R22 ;  /* 0x00000016111b7221 */ /* 0x000fe20000010000 */
[----:B------:R-:W-:Y:S01]  /*1eb0*/  FADD.FTZ R22, R18, R23 ;  /* 0x0000001712167221 */ /* 0x000fe20000010000 */
[----:B0-----:R-:W-:Y:S01]  /*1ec0*/  FADD.FTZ R21, R19, R12 ;  /* 0x0000000c13157221 */ /* 0x001fe20000010000 */
[----:B------:R-:W-:Y:S01]  /*1ed0*/  FADD.FTZ R20, R20, R13 ;  /* 0x0000000d14147221 */ /* 0x000fe20000010000 */
[----:B------:R-:W0:Y:S01]  /*1ee0*/  LDS.128 R16, [R0+0x800] ;  /* 0x0008000000107984 */ /* 0x000e220000000c00 */
[----:B------:R-:W-:Y:S01]  /*1ef0*/  FADD.FTZ R27, R27, R14 ;  /* 0x0000000e1b1b7221 */ /* 0x000fe20000010000 */
[----:B------:R-:W-:-:S02]  /*1f00*/  FADD.FTZ R22, R22, R15 ;  /* 0x0000000f16167221 */ /* 0x000fc40000010000 */
[----:B------:R-:W1:Y:S01]  /*1f10*/  LDS.128 R12, [R0+0xa00] ;  /* 0x000a0000000c7984 */ /* 0x000e620000000c00 */
        /* <DEDUP_REMOVED lines=8> */
[----:B------:R-:W-:Y:S02]  /*1fa0*/  FADD.FTZ R22, R22, R15 ;  /* 0x0000000f16167221 */ /* 0x000fe40000010000 */
[----:B------:R-:W1:Y:S01]  /*1fb0*/  LDS.128 R12, [R0+0xe00] ;  /* 0x000e0000000c7984 */ /* 0x000e620000000c00 */
        /* <DEDUP_REMOVED lines=39> */
[----:B------:R-:W1:Y:S01]  /*2230*/  LDS.128 R20, [R0+0x1e00] ;  /* 0x001e000000147984 */ /* 0x000e620000000c00 */
[----:B0-----:R-:W-:Y:S01]  /*2240*/  FADD.FTZ R14, R12, R17 ;  /* 0x000000110c0e7221 */ /* 0x001fe20000010000 */
[----:B------:R-:W-:Y:S01]  /*2250*/  FADD.FTZ R15, R13, R18 ;  /* 0x000000120d0f7221 */ /* 0x000fe20000010000 */
[----:B------:R-:W-:Y:S01]  /*2260*/  FADD.FTZ R27, R27, R16 ;  /* 0x000000101b1b7221 */ /* 0x000fe20000010000 */
[----:B------:R-:W-:Y:S01]  /*2270*/  FADD.FTZ R34, R34, R19 ;  /* 0x0000001322227221 */ /* 0x000fe20000010000 */
[----:B-1----:R-:W-:Y:S01]  /*2280*/  FADD.FTZ R13, R14, R21 ;  /* 0x000000150e0d7221 */ /* 0x002fe20000010000 */
[----:B------:R-:W-:Y:S01]  /*2290*/  FADD.FTZ R14, R15, R22 ;  /* 0x000000160f0e7221 */ /* 0x000fe20000010000 */
[----:B------:R-:W-:Y:S01]  /*22a0*/  FADD.FTZ R12, R27, R20 ;  /* 0x000000141b0c7221 */ /* 0x000fe20000010000 */
[----:B------:R-:W-:-:S07]  /*22b0*/  FADD.FTZ R15, R34, R23 ;  /* 0x00000017220f7221 */ /* 0x000fce0000010000 */
.L_x_630:
[----:B------:R-:W-:Y:S05]  /*22c0*/  BSYNC.RECONVERGENT B0 ;  /* 0x0000000000007941 */ /* 0x000fea0003800200 */
.L_x_629:
[----:B0-----:R-:W0:Y:S01]  /*22d0*/  LDC R0, c[0x0][0x370] ;  /* 0x0000dc00ff007b82 */ /* 0x001e220000000800 */
[----:B------:R-:W-:Y:S01]  /*22e0*/  BSSY.RECONVERGENT B0, `(.L_x_631) ;  /* 0x000001e000007945 */ /* 0x000fe20003800200 */
[----:B------:R-:W-:Y:S02]  /*22f0*/  LEA R23, R26, R36, 0x5 ;  /* 0x000000241a177211 */ /* 0x000fe400078e28ff */
[----:B0-----:R-:W-:Y:S01]  /*2300*/  ISETP.GE.U32.AND P0, PT, R0, 0x2, PT ;  /* 0x000000020000780c */ /* 0x001fe20003f06070 */
[----:B------:R-:W-:-:S12]  /*2310*/  @P3 BRA `(.L_x_632) ;  /* 0x0000000000683947 */ /* 0x000fd80003800000 */
[----:B--2---:R-:W1:Y:S08]  /*2320*/  LDC.64 R16, c[0x0][0x3f8] ;  /* 0x0000fe00ff107b82 */ /* 0x004e700000000a00 */
[----:B---3--:R-:W0:Y:S01]  /*2330*/  LDC.64 R20, c[0x0][0x3d8] ;  /* 0x0000f600ff147b82 */ /* 0x008e220000000a00 */
[----:B-1----:R-:W-:Y:S01]  /*2340*/  IMAD.WIDE.U32 R18, R16, 0x3, RZ ;  /* 0x0000000310127825 */ /* 0x002fe200078e00ff */
[----:B------:R-:W-:-:S04]  /*2350*/  LEA R27, R17, R17, 0x1 ;  /* 0x00000011111b7211 */ /* 0x000fc800078e08ff */
[----:B------:R-:W-:-:S04]  /*2360*/  IADD3 R27, PT, PT, R19, R27, RZ ;  /* 0x0000001b131b7210 */ /* 0x000fc80007ffe0ff */
[----:B------:R-:W-:Y:S01]  /*2370*/  LEA.HI R22, P2, R27, R18, RZ, 0x1 ;  /* 0x000000121b167211 */ /* 0x000fe200078508ff */
[----:B0-----:R-:W-:-:S03]  /*2380*/  IMAD.WIDE R18, R23, 0x4, R20 ;  /* 0x0000000417127825 */ /* 0x001fc600078e0214 */
[----:B------:R-:W-:Y:S02]  /*2390*/  IADD3.X R27, PT, PT, RZ, R27, RZ, P2, !PT ;  /* 0x0000001bff1b7210 */ /* 0x000fe400017fe4ff */
[----:B------:R-:W-:Y:S01]  /*23a0*/  LEA.HI R23, P2, R17, R16, RZ, 0x1 ;  /* 0x0000001011177211 */ /* 0x000fe200078508ff */
[----:B------:R0:W-:Y:S01]  /*23b0*/  REDG.E.ADD.F32.FTZ.RN.STRONG.GPU desc[UR12][R18.64], R12 ;  /* 0x0000000c120079a6 */ /* 0x0001e2000c12f30c */
[----:B------:R-:W-:Y:S02]  /*23c0*/  SHF.L.U32 R26, R22, 0x1, RZ ;  /* 0x00000001161a7819 */ /* 0x000fe400000006ff */
[----:B------:R-:W-:Y:S02]  /*23d0*/  IADD3.X R20, PT, PT, RZ, R17, RZ, P2, !PT ;  /* 0x00000011ff147210 */ /* 0x000fe400017fe4ff */
[C---:B------:R-:W-:Y:S02]  /*23e0*/  SHF.L.U32 R21, R23.reuse, 0x1, RZ ;  /* 0x0000000117157819 */ /* 0x040fe400000006ff */
[----:B------:R-:W-:-:S02]  /*23f0*/  SHF.L.U64.HI R23, R23, 0x1, R20 ;  /* 0x0000000117177819 */ /* 0x000fc40000010214 */
[----:B------:R-:W-:Y:S02]  /*2400*/  LOP3.LUT R21, R21, 0xfffffffc, RZ, 0xc0, !PT ;  /* 0xfffffffc15157812 */ /* 0x000fe400078ec0ff */
[----:B------:R-:W-:Y:S02]  /*2410*/  LEA R20, P3, R16, R18, 0x2 ;  /* 0x0000001210147211 */ /* 0x000fe400078610ff */
[----:B------:R-:W-:Y:S02]  /*2420*/  LOP3.LUT R26, R26, 0xfffffffc, RZ, 0xc0, !PT ;  /* 0xfffffffc1a1a7812 */ /* 0x000fe400078ec0ff */
[----:B------:R-:W-:Y:S02]  /*2430*/  SHF.L.U64.HI R27, R22, 0x1, R27 ;  /* 0x00000001161b7819 */ /* 0x000fe4000001021b */
[----:B------:R-:W-:Y:S02]  /*2440*/  IADD3 R22, P2, PT, R18, R21, RZ ;  /* 0x0000001512167210 */ /* 0x000fe40007f5e0ff */
[----:B------:R-:W-:-:S02]  /*2450*/  LEA.HI.X R21, R16, R19, R17, 0x2, P3 ;  /* 0x0000001310157211 */ /* 0x000fc400018f1411 */
[----:B------:R-:W-:Y:S02]  /*2460*/  IADD3 R16, P3, PT, R18, R26, RZ ;  /* 0x0000001a12107210 */ /* 0x000fe40007f7e0ff */
[C---:B------:R-:W-:Y:S02]  /*2470*/  IADD3.X R23, PT, PT, R19.reuse, R23, RZ, P2, !PT ;  /* 0x0000001713177210 */ /* 0x040fe400017fe4ff */
[----:B------:R-:W-:-:S03]  /*2480*/  IADD3.X R17, PT, PT, R19, R27, RZ, P3, !PT ;  /* 0x0000001b13117210 */ /* 0x000fc60001ffe4ff */
[----:B------:R0:W-:Y:S04]  /*2490*/  REDG.E.ADD.F32.FTZ.RN.STRONG.GPU desc[UR12][R22.64], R13 ;  /* 0x0000000d160079a6 */ /* 0x0001e8000c12f30c */
[----:B------:R0:W-:Y:S04]  /*24a0*/  REDG.E.ADD.F32.FTZ.RN.STRONG.GPU desc[UR12][R20.64], R14 ;  /* 0x0000000e140079a6 */ /* 0x0001e8000c12f30c */
[----:B------:R0:W-:Y:S02]  /*24b0*/  REDG.E.ADD.F32.FTZ.RN.STRONG.GPU desc[UR12][R16.64], R15 ;  /* 0x0000000f100079a6 */ /* 0x0001e4000c12f30c */
.L_x_632:
[----:B------:R-:W-:Y:S05]  /*24c0*/  BSYNC.RECONVERGENT B0 ;  /* 0x0000000000007941 */ /* 0x000fea0003800200 */
.L_x_631:
[----:B------:R-:W-:Y:S05]  /*24d0*/  @!P0 BRA `(.L_x_633) ;  /* 0x0000000800c08947 */ /* 0x000fea0003800000 */
[----:B------:R-:W-:Y:S01]  /*24e0*/  ULOP3.LUT UR5, UR4, 0x1, URZ, 0xc0, !UPT ;  /* 0x0000000104057892 */ /* 0x000fe2000f8ec0ff */
[----:B0-----:R-:W0:Y:S01]  /*24f0*/  LDC.64 R22, c[0x0][0x3d0] ;  /* 0x0000f400ff167b82 */ /* 0x001e220000000a00 */
[----:B------:R-:W4:Y:S01]  /*2500*/  S2R R34, SR_CTAID.Y ;  /* 0x0000000000227919 */ /* 0x000f220000002600 */
[----:B------:R-:W-:-:S03]  /*2510*/  ISETP.GE.U32.AND P2, PT, R0, 0x8, PT ;  /* 0x000000080000780c */ /* 0x000fc60003f46070 */
[----:B------:R-:W-:-:S05]  /*2520*/  MOV R15, UR5 ;  /* 0x00000005000f7c02 */ /* 0x000fca0008000f00 */
[----:B------:R-:W-:-:S04]  /*2530*/  IMAD R15, R15, UR6, RZ ;  /* 0x000000060f0f7c24 */ /* 0x000fc8000f8e02ff */
[----:B------:R-:W-:-:S05]  /*2540*/  IMAD R12, R15, R0, RZ ;  /* 0x000000000f0c7224 */ /* 0x000fca00078e02ff */
[----:B------:R-:W-:-:S05]  /*2550*/  SHF.L.U32 R13, R12, 0x1, RZ ;  /* 0x000000010c0d7819 */ /* 0x000fca00000006ff */
[----:B0-----:R-:W-:Y:S01]  /*2560*/  IMAD.WIDE R22, R13, 0x4, R22 ;  /* 0x000000040d167825 */ /* 0x001fe200078e0216 */
[----:B----4-:R-:W-:Y:S06]  /*2570*/  @P1 BRA `(.L_x_634) ;  /* 0x0000000000581947 */ /* 0x010fec0003800000 */
[----:B------:R-:W0:Y:S01]  /*2580*/  LDC.64 R12, c[0x0][0x3c8] ;  /* 0x0000f200ff0c7b82 */ /* 0x000e220000000a00 */
[----:B------:R-:W-:Y:S01]  /*2590*/  ULOP3.LUT UP0, UR5, UR4, 0x2, URZ, 0xc0, !UPT ;  /* 0x0000000204057892 */ /* 0x000fe2000f80c0ff */
[----:B------:R-:W-:Y:S01]  /*25a0*/  IADD3 R15, PT, PT, R15, R34, RZ ;  /* 0x000000220f0f7210 */ /* 0x000fe20007ffe0ff */
[----:B------:R-:W-:Y:S02]  /*25b0*/  IMAD R17, R35, UR6, R34 ;  /* 0x0000000623117c24 */ /* 0x000fe4000f8e0222 */
[----:B------:R-:W-:Y:S02]  /*25c0*/  UIADD3 UR5, UPT, UPT, -UR5, 0x1, URZ ;  /* 0x0000000105057890 */ /* 0x000fe4000fffe1ff */
[----:B------:R-:W-:-:S04]  /*25d0*/  PLOP3.LUT P0, PT, PT, PT, UP0, 0x80, 0x8 ;  /* 0x000000000008781c */ /* 0x000fc80003f0f008 */
[----:B-1----:R-:W-:Y:S01]  /*25e0*/  MOV R19, UR5 ;  /* 0x0000000500137c02 */ /* 0x002fe20008000f00 */
[----:B0-----:R-:W-:-:S04]  /*25f0*/  IMAD.WIDE.U32 R12, R15, 0x4, R12 ;  /* 0x000000040f0c7825 */ /* 0x001fc800078e000c */
[----:B------:R-:W-:Y:S01]  /*2600*/  IMAD.WIDE.U32 R14, R17, 0x8, R22 ;  /* 0x00000008110e7825 */ /* 0x000fe200078e0016 */
[----:B------:R-:W-:-:S04]  /*2610*/  SEL R17, R0, RZ, !P0 ;  /* 0x000000ff00117207 */ /* 0x000fc80004000000 */
[----:B------:R-:W-:Y:S01]  /*2620*/  ISETP.NE.AND P0, PT, R17, -0x1, PT ;  /* 0xffffffff1100780c */ /* 0x000fe20003f05270 */
[----:B------:R0:W-:Y:S01]  /*2630*/  STG.E.64 desc[UR12][R14.64], R10 ;  /* 0x0000000a0e007986 */ /* 0x0001e2000c101b0c */
[----:B------:R-:W-:Y:S06]  /*2640*/  MEMBAR.ALL.GPU ;  /* 0x0000000000007992 */ /* 0x000fec000000a000 */
[----:B------:R-:W-:-:S00]  /*2650*/  ERRBAR ;  /* 0x00000000000079ab */ /* 0x000fc00000000000 */
[----:B------:R-:W-:Y:S06]  /*2660*/  CGAERRBAR ;  /* 0x00000000000075ab */ /* 0x000fec0000000000 */
[----:B------:R0:W-:Y:S01]  /*2670*/  REDG.E.ADD.S32.STRONG.GPU desc[UR12][R12.64], R19 ;  /* 0x000000130c00798e */ /* 0x0001e2000c12e30c */
[----:B------:R-:W-:Y:S05]  /*2680*/  @!P0 BRA `(.L_x_634) ;  /* 0x0000000000148947 */ /* 0x000fea0003800000 */
.L_x_635:
[----:B0-----:R-:W4:Y:S04]  /*2690*/  LDG.E.STRONG.GPU R14, desc[UR12][R12.64] ;  /* 0x0000000c0c0e7981 */ /* 0x001f28000c1ef900 */
[----:B----4-:R-:W-:Y:S01]  /*26a0*/  CCTL.IVALL ;  /* 0x00000000ff00798f */ /* 0x010fe20002000000 */
[----:B------:R-:W-:Y:S05]  /*26b0*/  YIELD ;  /* 0x0000000000007946 */ /* 0x000fea0003800000 */
[----:B------:R-:W-:-:S13]  /*26c0*/  ISETP.NE.AND P0, PT, R14, R17, PT ;  /* 0x000000110e00720c */ /* 0x000fda0003f05270 */
[----:B------:R-:W-:Y:S05]  /*26d0*/  @P0 BRA `(.L_x_635) ;  /* 0xfffffffc00ec0947 */ /* 0x000fea000383ffff */
.L_x_634:
[----:B------:R-:W-:Y:S05]  /*26e0*/  WARPSYNC.ALL ;  /* 0x0000000000007948 */ /* 0x000fea0003800000 */
[----:B------:R-:W-:Y:S01]  /*26f0*/  BAR.SYNC.DEFER_BLOCKING 0x0 ;  /* 0x0000000000007b1d */ /* 0x000fe20000010000 */
[----:B------:R-:W-:-:S05]  /*2700*/  HFMA2 R21, -RZ, RZ, 0, 0 ;  /* 0x00000000ff157431 */ /* 0x000fca00000001ff */
[----:B------:R-:W-:Y:S05]  /*2710*/  @!P2 BRA `(.L_x_636) ;  /* 0x000000040038a947 */ /* 0x000fea0003800000 */
[----:B0-----:R-:W-:Y:S01]  /*2720*/  MOV R13, UR6 ;  /* 0x00000006000d7c02 */ /* 0x001fe20008000f00 */
[----:B------:R-:W-:Y:S01]  /*2730*/  UMOV UR5, URZ ;  /* 0x000000ff00057c82 */ /* 0x000fe20008000000 */
[----:B------:R-:W-:Y:S02]  /*2740*/  MOV R15, UR6 ;  /* 0x00000006000f7c02 */ /* 0x000fe40008000f00 */
[----:B------:R-:W-:Y:S01]  /*2750*/  MOV R21, UR6 ;  /* 0x0000000600157c02 */ /* 0x000fe20008000f00 */
[--C-:B--2---:R-:W-:Y:S01]  /*2760*/  IMAD R16, R13, 0x3, R34.reuse ;  /* 0x000000030d107824 */ /* 0x104fe200078e0222 */
[----:B------:R-:W-:Y:S02]  /*2770*/  MOV R17, UR6 ;  /* 0x0000000600117c02 */ /* 0x000fe40008000f00 */
[----:B-1----:R-:W-:Y:S01]  /*2780*/  MOV R19, UR6 ;  /* 0x0000000600137c02 */ /* 0x002fe20008000f00 */
[--C-:B------:R-:W-:Y:S01]  /*2790*/  IMAD R18, R21, 0x6, R34.reuse ;  /* 0x0000000615127824 */ /* 0x100fe200078e0222 */
[----:B------:R-:W-:Y:S01]  /*27a0*/  MOV R27, UR6 ;  /* 0x00000006001b7c02 */ /* 0x000fe20008000f00 */
[----:B------:R-:W-:Y:S01]  /*27b0*/  IMAD R17, R17, 0x5, R34 ;  /* 0x0000000511117824 */ /* 0x000fe200078e0222 */
[----:B------:R-:W-:-:S02]  /*27c0*/  LEA R13, R15, R34, 0x1 ;  /* 0x000000220f0d7211 */ /* 0x000fc400078e08ff */
[-C--:B------:R-:W-:Y:S01]  /*27d0*/  LEA R15, R19, R34.reuse, 0x2 ;  /* 0x00000022130f7211 */ /* 0x080fe200078e10ff */
[----:B---3--:R-:W-:Y:S01]  /*27e0*/  IMAD R20, R27, 0x7, R34 ;  /* 0x000000071b147824 */ /* 0x008fe200078e0222 */
[----:B------:R-:W-:Y:S02]  /*27f0*/  IADD3 R14, PT, PT, R34, UR6, RZ ;  /* 0x00000006220e7c10 */ /* 0x000fe4000fffe0ff */
[----:B------:R-:W-:Y:S02]  /*2800*/  IADD3 R19, PT, PT, -R35, RZ, RZ ;  /* 0x000000ff23137210 */ /* 0x000fe40007ffe1ff */
[----:B------:R-:W-:Y:S02]  /*2810*/  MOV R12, R34 ;  /* 0x00000022000c7202 */ /* 0x000fe40000000f00 */
[----:B------:R-:W-:-:S07]  /*2820*/  LOP3.LUT R21, R0, 0x7ffffff8, RZ, 0xc0, !PT ;  /* 0x7ffffff800157812 */ /* 0x000fce00078ec0ff */
.L_x_637:
[----:B------:R-:W-:-:S13]  /*2830*/  ISETP.EQ.OR P0, PT, R19, RZ, P1 ;  /* 0x000000ff1300720c */ /* 0x000fda0000f02670 */
[----:B------:R-:W-:-:S06]  /*2840*/  @!P0 IMAD.WIDE.U32 R26, R12, 0x8, R22 ;  /* 0x000000080c1a8825 */ /* 0x000fcc00078e0016 */
[----:B------:R-:W2:Y:S01]  /*2850*/  @!P0 LDG.E.64 R26, desc[UR12][R26.64] ;  /* 0x0000000c1a1a8981 */ /* 0x000ea2000c1e1b00 */
[----:B------:R-:W-:Y:S01]  /*2860*/  UIADD3 UR7, UPT, UPT, UR5, 0x1, URZ ;  /* 0x0000000105077890 */ /* 0x000fe2000fffe0ff */
[----:B--2---:R-:W-:Y:S01]  /*2870*/  @!P0 FADD.FTZ R10, R10, R26 ;  /* 0x0000001a0a0a8221 */ /* 0x004fe20000010000 */
[----:B------:R-:W-:-:S04]  /*2880*/  @!P0 FADD.FTZ R11, R11, R27 ;  /* 0x0000001b0b0b8221 */ /* 0x000fc80000010000 */
[----:B------:R-:W-:-:S13]  /*2890*/  ISETP.EQ.OR P0, PT, R35, UR7, P1 ;  /* 0x0000000723007c0c */ /* 0x000fda0008f02670 */
        /* <DEDUP_REMOVED lines=39> */
[----:B------:R-:W-:Y:S01]  /*2b10*/  IADD3 R19, PT, PT, R19, 0x8, RZ ;  /* 0x0000000813137810 */ /* 0x000fe20007ffe0ff */
[----:B--2---:R-:W-:Y:S01]  /*2b20*/  @!P0 FADD.FTZ R10, R10, R26 ;  /* 0x0000001a0a0a8221 */ /* 0x004fe20000010000 */
[----:B------:R-:W-:-:S03]  /*2b30*/  @!P0 FADD.FTZ R11, R11, R27 ;  /* 0x0000001b0b0b8221 */ /* 0x000fc60000010000 */
[----:B------:R-:W-:Y:S02]  /*2b40*/  ISETP.NE.AND P0, PT, R21, UR5, PT ;  /* 0x0000000515007c0c */ /* 0x000fe4000bf05270 */
[----:B------:R-:W-:Y:S02]  /*2b50*/  MOV R27, UR6 ;  /* 0x00000006001b7c02 */ /* 0x000fe40008000f00 */
[----:B------:R-:W-:Y:S02]  /*2b60*/  MOV R26, UR6 ;  /* 0x00000006001a7c02 */ /* 0x000fe40008000f00 */
[C---:B------:R-:W-:Y:S02]  /*2b70*/  LEA R20, R27.reuse, R20, 0x3 ;  /* 0x000000141b147211 */ /* 0x040fe400078e18ff */
[----:B------:R-:W-:Y:S02]  /*2b80*/  LEA R18, R27, R18, 0x3 ;  /* 0x000000121b127211 */ /* 0x000fe400078e18ff */
[----:B------:R-:W-:-:S02]  /*2b90*/  LEA R17, R26, R17, 0x3 ;  /* 0x000000111a117211 */ /* 0x000fc400078e18ff */
[C---:B------:R-:W-:Y:S02]  /*2ba0*/  LEA R15, R26.reuse, R15, 0x3 ;  /* 0x0000000f1a0f7211 */ /* 0x040fe400078e18ff */
[C---:B------:R-:W-:Y:S02]  /*2bb0*/  LEA R16, R27.reuse, R16, 0x3 ;  /* 0x000000101b107211 */ /* 0x040fe400078e18ff */
[----:B------:R-:W-:Y:S02]  /*2bc0*/  LEA R13, R26, R13, 0x3 ;  /* 0x0000000d1a0d7211 */ /* 0x000fe400078e18ff */
[C---:B------:R-:W-:Y:S02]  /*2bd0*/  LEA R14, R27.reuse, R14, 0x3 ;  /* 0x0000000e1b0e7211 */ /* 0x040fe400078e18ff */
[----:B------:R-:W-:Y:S01]  /*2be0*/  LEA R12, R27, R12, 0x3 ;  /* 0x0000000c1b0c7211 */ /* 0x000fe200078e18ff */
[----:B------:R-:W-:Y:S06]  /*2bf0*/  @P0 BRA `(.L_x_637) ;  /* 0xfffffffc000c0947 */ /* 0x000fec000383ffff */
.L_x_636:
[----:B0-----:R-:W-:-:S13]  /*2c00*/  LOP3.LUT P0, R12, R0, 0x7, RZ, 0xc0, !PT ;  /* 0x00000007000c7812 */ /* 0x001fda000780c0ff */
[----:B------:R-:W-:Y:S05]  /*2c10*/  @!P0 BRA `(.L_x_633) ;  /* 0x0000000000f08947 */ /* 0x000fea0003800000 */
[----:B------:R-:W-:-:S04]  /*2c20*/  IADD3 R12, PT, PT, R12, -0x1, RZ ;  /* 0xffffffff0c0c7810 */ /* 0x000fc80007ffe0ff */
[----:B------:R-:W-:-:S13]  /*2c30*/  ISETP.GE.U32.AND P0, PT, R12, 0x3, PT ;  /* 0x000000030c00780c */ /* 0x000fda0003f06070 */
[----:B------:R-:W-:Y:S05]  /*2c40*/  @!P0 BRA `(.L_x_638) ;  /* 0x0000000000708947 */ /* 0x000fea0003800000 */
[C---:B------:R-:W-:Y:S02]  /*2c50*/  IADD3 R15, PT, PT, R21.reuse, 0x1, RZ ;  /* 0x00000001150f7810 */ /* 0x040fe40007ffe0ff */
[CC--:B------:R-:W-:Y:S02]  /*2c60*/  ISETP.EQ.OR P0, PT, R21.reuse, R35.reuse, P1 ;  /* 0x000000231500720c */ /* 0x0c0fe40000f02670 */
[----:B------:R-:W-:Y:S02]  /*2c70*/  IADD3 R13, PT, PT, R21, 0x2, RZ ;  /* 0x00000002150d7810 */ /* 0x000fe40007ffe0ff */
[-C--:B------:R-:W-:Y:S02]  /*2c80*/  ISETP.EQ.OR P2, PT, R15, R35.reuse, P1 ;  /* 0x000000230f00720c */ /* 0x080fe40000f42670 */
[----:B------:R-:W-:Y:S02]  /*2c90*/  ISETP.EQ.OR P3, PT, R13, R35, P1 ;  /* 0x000000230d00720c */ /* 0x000fe40000f62670 */
[----:B------:R-:W-:-:S04]  /*2ca0*/  IADD3 R18, PT, PT, R21, 0x3, RZ ;  /* 0x0000000315127810 */ /* 0x000fc80007ffe0ff */
[----:B------:R-:W-:Y:S01]  /*2cb0*/  ISETP.EQ.OR P4, PT, R18, R35, P1 ;  /* 0x000000231200720c */ /* 0x000fe20000f82670 */
[----:B------:R-:W-:-:S04]  /*2cc0*/  @!P0 IMAD R17, R21, UR6, R34 ;  /* 0x0000000615118c24 */ /* 0x000fc8000f8e0222 */
[----:B------:R-:W-:Y:S02]  /*2cd0*/  @!P2 IMAD R15, R15, UR6, R34 ;  /* 0x000000060f0fac24 */ /* 0x000fe4000f8e0222 */
[----:B--2---:R-:W-:-:S04]  /*2ce0*/  @!P0 IMAD.WIDE.U32 R16, R17, 0x8, R22 ;  /* 0x0000000811108825 */ /* 0x004fc800078e0016 */
[----:B------:R-:W-:Y:S02]  /*2cf0*/  @!P3 IMAD R13, R13, UR6, R34 ;  /* 0x000000060d0dbc24 */ /* 0x000fe4000f8e0222 */
[--C-:B------:R-:W-:Y:S01]  /*2d00*/  @!P2 IMAD.WIDE.U32 R14, R15, 0x8, R22.reuse ;  /* 0x000000080f0ea825 */ /* 0x100fe200078e0016 */
[----:B------:R-:W2:Y:S03]  /*2d10*/  @!P0 LDG.E.64 R16, desc[UR12][R16.64] ;  /* 0x0000000c10108981 */ /* 0x000ea6000c1e1b00 */
[----:B------:R-:W-:Y:S02]  /*2d20*/  @!P3 IMAD.WIDE.U32 R12, R13, 0x8, R22 ;  /* 0x000000080d0cb825 */ /* 0x000fe400078e0016 */
[----:B------:R-:W4:Y:S02]  /*2d30*/  @!P2 LDG.E.64 R14, desc[UR12][R14.64] ;  /* 0x0000000c0e0ea981 */ /* 0x000f24000c1e1b00 */
[----:B-1----:R-:W-:-:S02]  /*2d40*/  @!P4 IMAD R19, R18, UR6, R34 ;  /* 0x000000061213cc24 */ /* 0x002fc4000f8e0222 */
[----:B------:R-:W5:Y:S02]  /*2d50*/  @!P3 LDG.E.64 R12, desc[UR12][R12.64] ;  /* 0x0000000c0c0cb981 */ /* 0x000f64000c1e1b00 */
[----:B------:R-:W-:-:S06]  /*2d60*/  @!P4 IMAD.WIDE.U32 R18, R19, 0x8, R22 ;  /* 0x000000081312c825 */ /* 0x000fcc00078e0016 */
[----:B------:R-:W3:Y:S01]  /*2d70*/  @!P4 LDG.E.64 R18, desc[UR12][R18.64] ;  /* 0x0000000c1212c981 */ /* 0x000ee2000c1e1b00 */
[----:B------:R-:W-:Y:S01]  /*2d80*/  IADD3 R21, PT, PT, R21, 0x4, RZ ;  /* 0x0000000415157810 */ /* 0x000fe20007ffe0ff */
[----:B--2---:R-:W-:Y:S01]  /*2d90*/  @!P0 FADD.FTZ R10, R10, R16 ;  /* 0x000000100a0a8221 */ /* 0x004fe20000010000 */
[----:B------:R-:W-:-:S03]  /*2da0*/  @!P0 FADD.FTZ R11, R11, R17 ;  /* 0x000000110b0b8221 */ /* 0x000fc60000010000 */
[----:B----4-:R-:W-:Y:S01]  /*2db0*/  @!P2 FADD.FTZ R10, R10, R14 ;  /* 0x0000000e0a0aa221 */ /* 0x010fe20000010000 */
[----:B------:R-:W-:-:S03]  /*2dc0*/  @!P2 FADD.FTZ R11, R11, R15 ;  /* 0x0000000f0b0ba221 */ /* 0x000fc60000010000 */
[----:B-----5:R-:W-:Y:S01]  /*2dd0*/  @!P3 FADD.FTZ R10, R10, R12 ;  /* 0x0000000c0a0ab221 */ /* 0x020fe20000010000 */
[----:B------:R-:W-:-:S03]  /*2de0*/  @!P3 FADD.FTZ R11, R11, R13 ;  /* 0x0000000d0b0bb221 */ /* 0x000fc60000010000 */
[----:B---3--:R-:W-:Y:S01]  /*2df0*/  @!P4 FADD.FTZ R10, R10, R18 ;  /* 0x000000120a0ac221 */ /* 0x008fe20000010000 */
[----:B------:R-:W-:-:S07]  /*2e00*/  @!P4 FADD.FTZ R11, R11, R19 ;  /* 0x000000130b0bc221 */ /* 0x000fce0000010000 */
.L_x_638:
[----:B------:R-:W-:-:S13]  /*2e10*/  LOP3.LUT P0, R12, R0, 0x3, RZ, 0xc0, !PT ;  /* 0x00000003000c7812 */ /* 0x000fda000780c0ff */
[----:B------:R-:W-:Y:S05]  /*2e20*/  @!P0 BRA `(.L_x_633) ;  /* 0x00000000006c8947 */ /* 0x000fea0003800000 */
[----:B------:R-:W-:Y:S02]  /*2e30*/  ISETP.NE.AND P0, PT, R12, 0x1, PT ;  /* 0x000000010c00780c */ /* 0x000fe40003f05270 */
[----:B------:R-:W-:-:S11]  /*2e40*/  LOP3.LUT R0, R0, 0x1, RZ, 0xc0, !PT ;  /* 0x0000000100007812 */ /* 0x000fd600078ec0ff */
[----:B------:R-:W-:Y:S05]  /*2e50*/  @!P0 BRA `(.L_x_639) ;  /* 0x0000000000388947 */ /* 0x000fea0003800000 */
[C---:B------:R-:W-:Y:S02]  /*2e60*/  IADD3 R13, PT, PT, R21.reuse, 0x1, RZ ;  /* 0x00000001150d7810 */ /* 0x040fe40007ffe0ff */
[-C--:B------:R-:W-:Y:S02]  /*2e70*/  ISETP.EQ.OR P2, PT, R21, R35.reuse, P1 ;  /* 0x000000231500720c */ /* 0x080fe40000f42670 */
[----:B------:R-:W-:-:S11]  /*2e80*/  ISETP.EQ.OR P0, PT, R13, R35, P1 ;  /* 0x000000230d00720c */ /* 0x000fd60000f02670 */
[--C-:B------:R-:W-:Y:S02]  /*2e90*/  @!P2 IMAD R15, R21, UR6, R34.reuse ;  /* 0x00000006150fac24 */ /* 0x100fe4000f8e0222 */
[----:B------:R-:W-:Y:S02]  /*2ea0*/  @!P0 IMAD R13, R13, UR6, R34 ;  /* 0x000000060d0d8c24 */ /* 0x000fe4000f8e0222 */
[----:B------:R-:W-:-:S04]  /*2eb0*/  @!P2 IMAD.WIDE.U32 R14, R15, 0x8, R22 ;  /* 0x000000080f0ea825 */ /* 0x000fc800078e0016 */
[----:B------:R-:W-:Y:S02]  /*2ec0*/  @!P0 IMAD.WIDE.U32 R12, R13, 0x8, R22 ;  /* 0x000000080d0c8825 */ /* 0x000fe400078e0016 */
[----:B------:R-:W2:Y:S04]  /*2ed0*/  @!P2 LDG.E.64 R14, desc[UR12][R14.64] ;  /* 0x0000000c0e0ea981 */ /* 0x000ea8000c1e1b00 */
[----:B------:R-:W4:Y:S01]  /*2ee0*/  @!P0 LDG.E.64 R12, desc[UR12][R12.64] ;  /* 0x0000000c0c0c8981 */ /* 0x000f22000c1e1b00 */
[----:B------:R-:W-:Y:S01]  /*2ef0*/  IADD3 R21, PT, PT, R21, 0x2, RZ ;  /* 0x0000000215157810 */ /* 0x000fe20007ffe0ff */
[----:B--2---:R-:W-:Y:S01]  /*2f00*/  @!P2 FADD.FTZ R10, R10, R14 ;  /* 0x0000000e0a0aa221 */ /* 0x004fe20000010000 */
[----:B------:R-:W-:-:S03]  /*2f10*/  @!P2 FADD.FTZ R11, R11, R15 ;  /* 0x0000000f0b0ba221 */ /* 0x000fc60000010000 */
[----:B----4-:R-:W-:Y:S01]  /*2f20*/  @!P0 FADD.FTZ R10, R10, R12 ;  /* 0x0000000c0a0a8221 */ /* 0x010fe20000010000 */
[----:B------:R-:W-:-:S07]  /*2f30*/  @!P0 FADD.FTZ R11, R11, R13 ;  /* 0x0000000d0b0b8221 */ /* 0x000fce0000010000 */
.L_x_639:
[----:B------:R-:W-:Y:S01]  /*2f40*/  ISETP.EQ.OR P0, PT, R21, R35, P1 ;  /* 0x000000231500720c */ /* 0x000fe20000f02670 */
[----:B------:R-:W-:Y:S03]  /*2f50*/  BSSY.RECONVERGENT B0, `(.L_x_633) ;  /* 0x0000008000007945 */ /* 0x000fe60003800200 */
[----:B------:R-:W-:-:S13]  /*2f60*/  ISETP.NE.U32.OR P0, PT, R0, 0x1, P0 ;  /* 0x000000010000780c */ /* 0x000fda0000705470 */
[----:B------:R-:W-:Y:S05]  /*2f70*/  @P0 BRA `(.L_x_640) ;  /* 0x0000000000140947 */ /* 0x000fea0003800000 */
[----:B------:R-:W-:-:S04]  /*2f80*/  IMAD R21, R21, UR6, R34 ;  /* 0x0000000615157c24 */ /* 0x000fc8000f8e0222 */
[----:B------:R-:W-:-:S06]  /*2f90*/  IMAD.WIDE.U32 R22, R21, 0x8, R22 ;  /* 0x0000000815167825 */ /* 0x000fcc00078e0016 */
[----:B------:R-:W2:Y:S02]  /*2fa0*/  LDG.E.64 R22, desc[UR12][R22.64] ;  /* 0x0000000c16167981 */ /* 0x000ea4000c1e1b00 */
[----:B--2---:R-:W-:Y:S01]  /*2fb0*/  FADD.FTZ R10, R10, R22 ;  /* 0x000000160a0a7221 */ /* 0x004fe20000010000 */
[----:B------:R-:W-:-:S07]  /*2fc0*/  FADD.FTZ R11, R11, R23 ;  /* 0x000000170b0b7221 */ /* 0x000fce0000010000 */
.L_x_640:
[----:B------:R-:W-:Y:S05]  /*2fd0*/  BSYNC.RECONVERGENT B0 ;  /* 0x0000000000007941 */ /* 0x000fea0003800200 */
.L_x_633:
[----:B------:R-:W4:Y:S01]  /*2fe0*/  S2UR UR7, SR_CgaCtaId ;  /* 0x00000000000779c3 */ /* 0x000f220000008800 */
[----:B------:R-:W-:Y:S01]  /*2ff0*/  UMOV UR5, 0x400 ;  /* 0x0000040000057882 */ /* 0x000fe20000000000 */
[--C-:B0-----:R-:W-:Y:S02]  /*3000*/  HADD2.F32 R14, -RZ, R33.reuse.H0_H0 ;  /* 0x20000021ff0e7230 */ /* 0x101fe40000004100 */
[----:B------:R-:W-:Y:S02]  /*3010*/  HADD2.F32 R33, -RZ, R33.H1_H1 ;  /* 0x30000021ff217230 */ /* 0x000fe40000004100 */
[--C-:B------:R-:W-:Y:S02]  /*3020*/  HADD2.F32 R15, -RZ, R29.reuse.H0_H0 ;  /* 0x2000001dff0f7230 */ /* 0x100fe40000004100 */
[----:B------:R-:W-:Y:S01]  /*3030*/  FADD.FTZ R14, R14, -UR14 ;  /* 0x8000000e0e0e7e21 */ /* 0x000fe20008010000 */
[----:B----4-:R-:W-:Y:S01]  /*3040*/  ULEA UR5, UR7, UR5, 0x18 ;  /* 0x0000000507057291 */ /* 0x010fe2000f8ec0ff */
[----:B------:R-:W0:Y:S08]  /*3050*/  LDCU.U8 UR7, c[0x0][0x414] ;  /* 0x00008280ff0777ac */ /* 0x000e300008000000 */
[----:B------:R2:W-:Y:S01]  /*3060*/  @!P1 STS.64 [UR5+0x98], R10 ;  /* 0x0000980aff009988 */ /* 0x0005e20008000a05 */
[----:B------:R-:W-:Y:S01]  /*3070*/  BAR.SYNC.DEFER_BLOCKING 0x0 ;  /* 0x0000000000007b1d */ /* 0x000fe20000010000 */
[----:B--2---:R-:W-:Y:S01]  /*3080*/  HADD2.F32 R10, -RZ, R29.H1_H1 ;  /* 0x3000001dff0a7230 */ /* 0x004fe20000004100 */
[----:B0-----:R-:W-:Y:S01]  /*3090*/  UISETP.NE.AND UP0, UPT, UR7, URZ, UPT ;  /* 0x000000ff0700728c */ /* 0x001fe2000bf05270 */
[----:B------:R-:W-:-:S03]  /*30a0*/  FMUL.FTZ R11, R14, UR9 ;  /* 0x000000090e0b7c20 */ /* 0x000fc60008410000 */
[----:B------:R-:W0:Y:S01]  /*30b0*/  LDS.64 R12, [UR5+0x98] ;  /* 0x00009805ff0c7984 */ /* 0x000e220008000a00 */
[----:B------:R-:W0:Y:S02]  /*30c0*/  LDCU UR5, c[0x0][0x42c] ;  /* 0x00008580ff0577ac */ /* 0x000e240008000800 */
[----:B0-----:R-:W-:Y:S01]  /*30d0*/  FMUL.FTZ R0, R12, UR5 ;  /* 0x000000050c007c20 */ /* 0x001fe20008410000 */
[----:B------:R-:W-:Y:S01]  /*30e0*/  FADD.FTZ R12, R33, -UR14 ;  /* 0x8000000e210c7e21 */ /* 0x000fe20008010000 */
[----:B------:R-:W-:-:S03]  /*30f0*/  FMUL.FTZ R13, R13, UR5 ;  /* 0x000000050d0d7c20 */ /* 0x000fc60008410000 */
[----:B------:R-:W-:Y:S01]  /*3100*/  FMUL.FTZ R12, R12, UR9 ;  /* 0x000000090c0c7c20 */ /* 0x000fe20008410000 */
[----:B------:R-:W-:Y:S06]  /*3110*/  BRA.U !UP0, `(.L_x_641) ;  /* 0x0000000108487547 */ /* 0x000fec000b800000 */
[----:B------:R-:W-:Y:S01]  /*3120*/  FFMA.FTZ R16, R8, R11, R6 ;  /* 0x0000000b08107223 */ /* 0x000fe20000010006 */
[----:B------:R-:W-:-:S03]  /*3130*/  FFMA.FTZ R14, R9, R12, R7 ;  /* 0x0000000c090e7223 */ /* 0x000fc60000010007 */
[----:B------:R-:W-:Y:S01]  /*3140*/  FMUL.FTZ R17, R16, -1.4426950216293334961 ;  /* 0xbfb8aa3b10117820 */ /* 0x000fe20000410000 */
[----:B-1----:R-:W-:-:S05]  /*3150*/  FMUL.FTZ R19, R14, -1.4426950216293334961 ;  /* 0xbfb8aa3b0e137820 */ /* 0x002fca0000410000 */
[----:B------:R-:W0:Y:S04]  /*3160*/  MUFU.EX2 R17, R17 ;  /* 0x0000001100117308 */ /* 0x000e280000000800 */
[----:B------:R-:W3:Y:S01]  /*3170*/  MUFU.EX2 R19, R19 ;  /* 0x0000001300137308 */ /* 0x000ee20000000800 */
[----:B0-----:R-:W-:Y:S01]  /*3180*/  FADD.FTZ R18, R17, 1 ;  /* 0x3f80000011127421 */ /* 0x001fe20000010000 */
[----:B---3--:R-:W-:-:S05]  /*3190*/  FADD.FTZ R20, R19, 1 ;  /* 0x3f80000013147421 */ /* 0x008fca0000010000 */
        /* <DEDUP_REMOVED lines=10> */
.L_x_641:
[----:B------:R-:W1:Y:S01]  /*3240*/  LDCU UR5, c[0x0][0x41c] ;  /* 0x00008380ff0577ac */ /* 0x000e620008000800 */
[----:B------:R-:W-:Y:S01]  /*3250*/  SHF.R.U32.HI R36, RZ, 0x5, R36 ;  /* 0x00000005ff247819 */ /* 0x000fe20000011624 */
[C-C-:B------:R-:W-:Y:S01]  /*3260*/  FFMA.FTZ R11, R0.reuse, R11, R13.reuse ;  /* 0x0000000b000b7223 */ /* 0x140fe2000001000d */
[----:B------:R-:W-:Y:S01]  /*3270*/  FFMA.FTZ R14, R0, R12, R13 ;  /* 0x0000000c000e7223 */ /* 0x000fe2000001000d */
[----:B------:R-:W0:Y:S01]  /*3280*/  LDCU.64 UR16, c[0x0][0x400] ;  /* 0x00008000ff1077ac */ /* 0x000e220008000a00 */
[----:B------:R-:W-:Y:S01]  /*3290*/  BSSY.RECONVERGENT B0, `(.L_x_642) ;  /* 0x0000018000007945 */ /* 0x000fe20003800200 */
[--C-:B------:R-:W-:Y:S02]  /*32a0*/  HADD2.F32 R12, -RZ, R32.reuse.H0_H0 ;  /* 0x20000020ff0c7230 */ /* 0x100fe40000004100 */
[----:B------:R-:W-:Y:S01]  /*32b0*/  FFMA.FTZ R15, R8, R15, -R11 ;  /* 0x0000000f080f7223 */ /* 0x000fe2000001080b */
[----:B------:R-:W-:Y:S02]  /*32c0*/  HADD2.F32 R32, -RZ, R32.H1_H1 ;  /* 0x30000020ff207230 */ /* 0x000fe40000004100 */
[----:B------:R-:W-:Y:S01]  /*32d0*/  FFMA.FTZ R14, R9, R10, -R14 ;  /* 0x0000000a090e7223 */ /* 0x000fe2000001080e */
[----:B-1----:R-:W-:-:S05]  /*32e0*/  IMAD R19, R35, UR5, R36 ;  /* 0x0000000523137c24 */ /* 0x002fca000f8e0224 */
[----:B0-----:R-:W-:Y:S02]  /*32f0*/  ISETP.GE.U32.AND P0, PT, R19, UR16, PT ;  /* 0x0000001013007c0c */ /* 0x001fe4000bf06070 */
[----:B------:R-:W-:-:S04]  /*3300*/  SHF.R.S32.HI R16, RZ, 0x1f, R19 ;  /* 0x0000001fff107819 */ /* 0x000fc80000011413 */
[----:B------:R-:W-:-:S13]  /*3310*/  ISETP.GE.AND.EX P0, PT, R16, UR17, PT, P0 ;  /* 0x0000001110007c0c */ /* 0x000fda000bf06300 */
        /* <DEDUP_REMOVED lines=12> */
[----:B------:R-:W-:Y:S02]  /*33e0*/  F2FP.F16.F32.PACK_AB R11, R16, R17 ;  /* 0x00000011100b723e */ /* 0x000fe400000000ff */
[----:B------:R-:W-:-:S05]  /*33f0*/  LEA.HI.X R15, R10, UR11, R21, 0x1, P0 ;  /* 0x0000000b0a0f7c11 */ /* 0x000fca00080f0c15 */
[----:B------:R0:W-:Y:S02]  /*3400*/  STG.E desc[UR12][R14.64], R11 ;  /* 0x0000000b0e007986 */ /* 0x0001e4000c10190c */
.L_x_643:
[----:B------:R-:W-:Y:S05]  /*3410*/  BSYNC.RECONVERGENT B0 ;  /* 0x0000000000007941 */ /* 0x000fea0003800200 */
.L_x_642:
[--C-:B------:R-:W-:Y:S02]  /*3420*/  HADD2.F32 R10, -RZ, R31.reuse.H0_H0 ;  /* 0x2000001fff0a7230 */ /* 0x100fe40000004100 */
[----:B------:R-:W-:Y:S01]  /*3430*/  FADD.FTZ R12, R12, -UR14 ;  /* 0x8000000e0c0c7e21 */ /* 0x000fe20008010000 */
[----:B------:R-:W-:Y:S01]  /*3440*/  HADD2.F32 R31, -RZ, R31.H1_H1 ;  /* 0x3000001fff1f7230 */ /* 0x000fe20000004100 */
[----:B------:R-:W-:Y:S01]  /*3450*/  IADD3 R27, PT, PT, R19, 0x10, RZ ;  /* 0x00000010131b7810 */ /* 0x000fe20007ffe0ff */
[--C-:B0-----:R-:W-:Y:S02]  /*3460*/  HADD2.F32 R11, -RZ, R30.reuse.H0_H0 ;  /* 0x2000001eff0b7230 */ /* 0x101fe40000004100 */
[----:B------:R-:W-:Y:S01]  /*3470*/  FADD.FTZ R10, R10, -UR14 ;  /* 0x8000000e0a0a7e21 */ /* 0x000fe20008010000 */
[----:B------:R-:W-:Y:S02]  /*3480*/  HADD2.F32 R14, -RZ, R30.H1_H1 ;  /* 0x3000001eff0e7230 */ /* 0x000fe40000004100 */
[----:B------:R-:W-:Y:S01]  /*3490*/  FADD.FTZ R30, R32, -UR14 ;  /* 0x8000000e201e7e21 */ /* 0x000fe20008010000 */
[----:B------:R-:W-:Y:S01]  /*34a0*/  FADD.FTZ R18, R31, -UR14 ;  /* 0x8000000e1f127e21 */ /* 0x000fe20008010000 */
[----:B------:R-:W-:Y:S01]  /*34b0*/  FADD.FTZ R11, R11, -UR14 ;  /* 0x8000000e0b0b7e21 */ /* 0x000fe20008010000 */
[----:B------:R-:W-:Y:S01]  /*34c0*/  IADD3 R15, PT, PT, R19, 0x20, RZ ;  /* 0x00000020130f7810 */ /* 0x000fe20007ffe0ff */
[----:B------:R-:W-:Y:S01]  /*34d0*/  FADD.FTZ R14, R14, -UR14 ;  /* 0x8000000e0e0e7e21 */ /* 0x000fe20008010000 */
[----:B------:R-:W-:Y:S01]  /*34e0*/  FMUL.FTZ R29, R12, UR9 ;  /* 0x000000090c1d7c20 */ /* 0x000fe20008410000 */
[----:B------:R-:W-:Y:S01]  /*34f0*/  FMUL.FTZ R30, R30, UR9 ;  /* 0x000000091e1e7c20 */ /* 0x000fe20008410000 */
[----:B------:R-:W-:Y:S01]  /*3500*/  FMUL.FTZ R17, R10, UR9 ;  /* 0x000000090a117c20 */ /* 0x000fe20008410000 */
[----:B------:R-:W-:Y:S01]  /*3510*/  FMUL.FTZ R18, R18, UR9 ;  /* 0x0000000912127c20 */ /* 0x000fe20008410000 */
[----:B------:R-:W-:Y:S01]  /*3520*/  FMUL.FTZ R16, R11, UR9 ;  /* 0x000000090b107c20 */ /* 0x000fe20008410000 */
[----:B------:R-:W-:Y:S01]  /*3530*/  FMUL.FTZ R14, R14, UR9 ;  /* 0x000000090e0e7c20 */ /* 0x000fe20008410000 */
[----:B------:R-:W-:Y:S01]  /*3540*/  IADD3 R19, PT, PT, R19, 0x30, RZ ;  /* 0x0000003013137810 */ /* 0x000fe20007ffe0ff */
[C-C-:B------:R-:W-:Y:S01]  /*3550*/  FFMA.FTZ R11, R0.reuse, R29, R13.reuse ;  /* 0x0000001d000b7223 */ /* 0x140fe2000001000d */
[----:B------:R-:W-:Y:S01]  /*3560*/  ISETP.GE.U32.AND P1, PT, R27, UR16, PT ;  /* 0x000000101b007c0c */ /* 0x000fe2000bf26070 */
[C-C-:B------:R-:W-:Y:S01]  /*3570*/  FFMA.FTZ R12, R0.reuse, R30, R13.reuse ;  /* 0x0000001e000c7223 */ /* 0x140fe2000001000d */
[----:B------:R-:W-:Y:S01]  /*3580*/  ISETP.GE.U32.AND P2, PT, R15, UR16, PT ;  /* 0x000000100f007c0c */ /* 0x000fe2000bf46070 */
[C---:B------:R-:W-:Y:S01]  /*3590*/  FFMA.FTZ R21, R0.reuse, R17, R13 ;  /* 0x0000001100157223 */ /* 0x040fe2000001000d */
[----:B------:R-:W-:Y:S01]  /*35a0*/  SHF.R.S32.HI R10, RZ, 0x1f, R27 ;  /* 0x0000001fff0a7819 */ /* 0x000fe2000001141b */
[C---:B------:R-:W-:Y:S01]  /*35b0*/  FFMA.FTZ R22, R0.reuse, R18, R13 ;  /* 0x0000001200167223 */ /* 0x040fe2000001000d */
[----:B---3--:R-:W-:Y:S01]  /*35c0*/  SHF.R.S32.HI R20, RZ, 0x1f, R15 ;  /* 0x0000001fff147819 */ /* 0x008fe2000001140f */
[C-C-:B------:R-:W-:Y:S01]  /*35d0*/  FFMA.FTZ R23, R0.reuse, R16, R13.reuse ;  /* 0x0000001000177223 */ /* 0x140fe2000001000d */
[----:B------:R-:W-:Y:S01]  /*35e0*/  FFMA.FTZ R0, R0, R14, R13 ;  /* 0x0000000e00007223 */ /* 0x000fe2000001000d */
[--C-:B------:R-:W-:Y:S01]  /*35f0*/  HADD2.F32 R13, -RZ, R28.reuse.H0_H0 ;  /* 0x2000001cff0d7230 */ /* 0x100fe20000004100 */
[----:B------:R-:W-:Y:S01]  /*3600*/  ISETP.GE.U32.AND P0, PT, R19, UR16, PT ;  /* 0x0000001013007c0c */ /* 0x000fe2000bf06070 */
[----:B------:R-:W-:Y:S01]  /*3610*/  HADD2.F32 R28, -RZ, R28.H1_H1 ;  /* 0x3000001cff1c7230 */ /* 0x000fe20000004100 */
[----:B------:R-:W-:-:S02]  /*3620*/  ISETP.GE.AND.EX P1, PT, R10, UR17, PT, P1 ;  /* 0x000000110a007c0c */ /* 0x000fc4000bf26310 */
[----:B------:R-:W-:Y:S01]  /*3630*/  ISETP.GE.AND.EX P2, PT, R20, UR17, PT, P2 ;  /* 0x0000001114007c0c */ /* 0x000fe2000bf46320 */
[----:B------:R-:W-:-:S12]  /*3640*/  BRA.U !UP0, `(.L_x_644) ;  /* 0x0000000108487547 */ /* 0x000fd8000b800000 */
        /* <DEDUP_REMOVED lines=18> */
.L_x_644:
[----:B------:R-:W-:Y:S01]  /*3770*/  BSSY.RECONVERGENT B0, `(.L_x_645) ;  /* 0x0000012000007945 */ /* 0x000fe20003800200 */
[----:B------:R-:W-:Y:S01]  /*3780*/  FFMA.FTZ R13, R8, R13, -R11 ;  /* 0x0000000d080d7223 */ /* 0x000fe2000001080b */
[----:B------:R-:W-:Y:S02]  /*3790*/  FFMA.FTZ R12, R9, R28, -R12 ;  /* 0x0000001c090c7223 */ /* 0x000fe4000001080c */
[----:B------:R-:W-:Y:S05]  /*37a0*/  @P1 BRA `(.L_x_646) ;  /* 0x0000000000381947 */ /* 0x000fea0003800000 */
[----:B------:R-:W0:Y:S01]  /*37b0*/  LDCU.64 UR10, c[0x0][0x3f8] ;  /* 0x00007f00ff0a77ac */ /* 0x000e220008000a00 */
[----:B------:R-:W-:Y:S01]  /*37c0*/  MOV R11, R5 ;  /* 0x00000005000b7202 */ /* 0x000fe20000000f00 */
[----:B------:R-:W1:Y:S01]  /*37d0*/  LDCU.64 UR18, c[0x0][0x380] ;  /* 0x00007000ff1277ac */ /* 0x000e620008000a00 */
[----:B0-----:R-:W-:Y:S01]  /*37e0*/  IMAD R26, R10, UR10, RZ ;  /* 0x0000000a0a1a7c24 */ /* 0x001fe2000f8e02ff */
[----:B------:R-:W-:-:S03]  /*37f0*/  MOV R10, R2 ;  /* 0x00000002000a7202 */ /* 0x000fc60000000f00 */
[C---:B------:R-:W-:Y:S02]  /*3800*/  IMAD R29, R27.reuse, UR11, R26 ;  /* 0x0000000b1b1d7c24 */ /* 0x040fe4000f8e021a */
[----:B------:R-:W-:Y:S01]  /*3810*/  FMUL.FTZ R26, R12, UR9 ;  /* 0x000000090c1a7c20 */ /* 0x000fe20008410000 */
[----:B------:R-:W-:-:S04]  /*3820*/  IMAD.WIDE.U32 R10, R27, UR10, R10 ;  /* 0x0000000a1b0a7c25 */ /* 0x000fc8000f8e000a */
[----:B------:R-:W-:Y:S01]  /*3830*/  FMUL.FTZ R27, R13, UR9 ;  /* 0x000000090d1b7c20 */ /* 0x000fe20008410000 */
[----:B-1----:R-:W-:Y:S02]  /*3840*/  LEA R12, P1, R10, UR18, 0x1 ;  /* 0x000000120a0c7c11 */ /* 0x002fe4000f8208ff */
[----:B------:R-:W-:Y:S02]  /*3850*/  IADD3 R29, PT, PT, R11, R29, RZ ;  /* 0x0000001d0b1d7210 */ /* 0x000fe40007ffe0ff */
[----:B------:R-:W-:Y:S02]  /*3860*/  F2FP.F16.F32.PACK_AB R11, R26, R27 ;  /* 0x0000001b1a0b723e */ /* 0x000fe400000000ff */
[----:B------:R-:W-:-:S05]  /*3870*/  LEA.HI.X R13, R10, UR19, R29, 0x1, P1 ;  /* 0x000000130a0d7c11 */ /* 0x000fca00088f0c1d */
[----:B------:R0:W-:Y:S02]  /*3880*/  STG.E desc[UR12][R12.64], R11 ;  /* 0x0000000b0c007986 */ /* 0x0001e4000c10190c */
.L_x_646:
[----:B------:R-:W-:Y:S05]  /*3890*/  BSYNC.RECONVERGENT B0 ;  /* 0x0000000000007941 */ /* 0x000fea0003800200 */
.L_x_645:
[--C-:B------:R-:W-:Y:S02]  /*38a0*/  HADD2.F32 R10, -RZ, R25.reuse.H0_H0 ;  /* 0x20000019ff0a7230 */ /* 0x100fe40000004100 */
[----:B------:R-:W-:Y:S01]  /*38b0*/  HADD2.F32 R25, -RZ, R25.H1_H1 ;  /* 0x30000019ff197230 */ /* 0x000fe20000004100 */
        /* <DEDUP_REMOVED lines=19> */
.L_x_647:
        /* <DEDUP_REMOVED lines=9> */
[----:B-1----:R-:W-:Y:S02]  /*3a80*/  IMAD R20, R20, UR10, RZ ;  /* 0x0000000a14147c24 */ /* 0x002fe4000f8e02ff */
[----:B------:R-:W-:-:S04]  /*3a90*/  IMAD.WIDE.U32 R10, R15, UR10, R10 ;  /* 0x0000000a0f0a7c25 */ /* 0x000fc8000f8e000a */
[----:B------:R-:W-:Y:S02]  /*3aa0*/  IMAD R13, R15, UR11, R20 ;  /* 0x0000000b0f0d7c24 */ /* 0x000fe4000f8e0214 */
[----:B------:R-:W-:Y:S01]  /*3ab0*/  FMUL.FTZ R15, R22, UR9 ;  /* 0x00000009160f7c20 */ /* 0x000fe20008410000 */
[C---:B0-----:R-:W-:Y:S02]  /*3ac0*/  LEA R12, P1, R10.reuse, UR18, 0x1 ;  /* 0x000000120a0c7c11 */ /* 0x041fe4000f8208ff */
[----:B------:R-:W-:Y:S02]  /*3ad0*/  IADD3 R13, PT, PT, R11, R13, RZ ;  /* 0x0000000d0b0d7210 */ /* 0x000fe40007ffe0ff */
[----:B------:R-:W-:Y:S02]  /*3ae0*/  F2FP.F16.F32.PACK_AB R15, R15, R18 ;  /* 0x000000120f0f723e */ /* 0x000fe400000000ff */
[----:B------:R-:W-:-:S05]  /*3af0*/  LEA.HI.X R13, R10, UR19, R13, 0x1, P1 ;  /* 0x000000130a0d7c11 */ /* 0x000fca00088f0c0d */
[----:B------:R1:W-:Y:S02]  /*3b00*/  STG.E desc[UR12][R12.64], R15 ;  /* 0x0000000f0c007986 */ /* 0x0003e4000c10190c */
.L_x_649:
[----:B------:R-:W-:Y:S05]  /*3b10*/  BSYNC.RECONVERGENT B0 ;  /* 0x0000000000007941 */ /* 0x000fea0003800200 */
.L_x_648:
[--C-:B0-----:R-:W-:Y:S01]  /*3b20*/  HADD2.F32 R11, -RZ, R24.reuse.H0_H0 ;  /* 0x20000018ff0b7230 */ /* 0x101fe20000004100 */
[----:B------:R-:W-:Y:S01]  /*3b30*/  SHF.R.S32.HI R10, RZ, 0x1f, R19 ;  /* 0x0000001fff0a7819 */ /* 0x000fe20000011413 */
[----:B------:R-:W-:Y:S01]  /*3b40*/  HADD2.F32 R24, -RZ, R24.H1_H1 ;  /* 0x30000018ff187230 */ /* 0x000fe20000004100 */
[----:B------:R-:W-:Y:S06]  /*3b50*/  BRA.U !UP0, `(.L_x_650) ;  /* 0x0000000108487547 */ /* 0x000fec000b800000 */
[----:B------:R-:W-:Y:S01]  /*3b60*/  FFMA.FTZ R6, R8, R16, R6 ;  /* 0x0000001008067223 */ /* 0x000fe20000010006 */
[----:B------:R-:W-:-:S03]  /*3b70*/  FFMA.FTZ R7, R9, R14, R7 ;  /* 0x0000000e09077223 */ /* 0x000fc60000010007 */
[----:B-1----:R-:W-:Y:S01]  /*3b80*/  FMUL.FTZ R12, R6, -1.4426950216293334961 ;  /* 0xbfb8aa3b060c7820 */ /* 0x002fe20000410000 */
        /* <DEDUP_REMOVED lines=15> */
.L_x_650:
[----:B------:R-:W-:Y:S01]  /*3c80*/  ISETP.GE.AND.EX P0, PT, R10, UR17, PT, P0 ;  /* 0x000000110a007c0c */ /* 0x000fe2000bf06300 */
[----:B------:R-:W-:Y:S01]  /*3c90*/  FFMA.FTZ R23, R8, R11, -R23 ;  /* 0x0000000b08177223 */ /* 0x000fe20000010817 */
[----:B------:R-:W-:Y:S01]  /*3ca0*/  FFMA.FTZ R0, R9, R24, -R0 ;  /* 0x0000001809007223 */ /* 0x000fe20000010800 */
[----:B------:R-:W-:Y:S02]  /*3cb0*/  BSSY.RECONVERGENT B0, `(.L_x_651) ;  /* 0x000000f000007945 */ /* 0x000fe40003800200 */
[----:B------:R-:W-:Y:S01]  /*3cc0*/  FMUL.FTZ R23, R23, UR9 ;  /* 0x0000000917177c20 */ /* 0x000fe20008410000 */
[----:B------:R-:W-:-:S07]  /*3cd0*/  FMUL.FTZ R0, R0, UR9 ;  /* 0x0000000900007c20 */ /* 0x000fce0008410000 */
        /* <DEDUP_REMOVED lines=8> */
[----:B------:R-:W-:Y:S02]  /*3d60*/  IADD3 R19, PT, PT, R5, R19, RZ ;  /* 0x0000001305137210 */ /* 0x000fe40007ffe0ff */
[----:B------:R-:W-:Y:S02]  /*3d70*/  F2FP.F16.F32.PACK_AB R5, R0, R23 ;  /* 0x000000170005723e */ /* 0x000fe400000000ff */
[----:B------:R-:W-:-:S05]  /*3d80*/  LEA.HI.X R3, R4, UR15, R19, 0x1, P0 ;  /* 0x0000000f04037c11 */ /* 0x000fca00080f0c13 */
[----:B------:R0:W-:Y:S02]  /*3d90*/  STG.E desc[UR12][R2.64], R5 ;  /* 0x0000000502007986 */ /* 0x0001e4000c10190c */
.L_x_652:
[----:B------:R-:W-:Y:S05]  /*3da0*/  BSYNC.RECONVERGENT B0 ;  /* 0x0000000000007941 */ /* 0x000fea0003800200 */
.L_x_651:
[----:B------:R-:W2:Y:S01]  /*3db0*/  LDCU UR5, c[0x0][0x410] ;  /* 0x00008200ff0577ac */ /* 0x000ea20008000800 */
[----:B------:R-:W2:Y:S01]  /*3dc0*/  LDCU UR7, c[0x0][0x3e0] ;  /* 0x00007c00ff0777ac */ /* 0x000ea20008000800 */
[----:B------:R-:W-:Y:S02]  /*3dd0*/  UIADD3 UR8, UPT, UPT, UR6, UR8, URZ ;  /* 0x0000000806087290 */ /* 0x000fe4000fffe0ff */
[----:B------:R-:W-:Y:S02]  /*3de0*/  UIADD3 UR4, UPT, UPT, UR4, 0x1, URZ ;  /* 0x0000000104047890 */ /* 0x000fe4000fffe0ff */
[----:B--2---:R-:W-:-:S04]  /*3df0*/  UIMAD UR5, UR5, UR7, URZ ;  /* 0x00000007050572a4 */ /* 0x004fc8000f8e02ff */
[----:B------:R-:W-:-:S09]  /*3e00*/  UISETP.GE.AND UP0, UPT, UR8, UR5, UPT ;  /* 0x000000050800728c */ /* 0x000fd2000bf06270 */
[----:B------:R-:W-:Y:S05]  /*3e10*/  BRA.U !UP0, `(.L_x_653) ;  /* 0xffffffc108a07547 */ /* 0x000fea000b83ffff */
.L_x_622:
[----:B------:R-:W2:Y:S01]  /*3e20*/  S2R R6, SR_TID.X ;  /* 0x0000000000067919 */ /* 0x000ea20000002100 */
[----:B------:R-:W3:Y:S01]  /*3e30*/  LDC R4, c[0x0][0x370] ;  /* 0x0000dc00ff047b82 */ /* 0x000ee20000000800 */
[----:B------:R-:W-:Y:S07]  /*3e40*/  BSSY.RECONVERGENT B0, `(.L_x_654) ;  /* 0x000000e000007945 */ /* 0x000fee0003800200 */
[----:B------:R-:W4:Y:S08]  /*3e50*/  LDC R7, c[0x0][0x374] ;  /* 0x0000dd00ff077b82 */ /* 0x000f300000000800 */
[----:B0-----:R-:W0:Y:S01]  /*3e60*/  LDC.64 R2, c[0x0][0x3c8] ;  /* 0x0000f200ff027b82 */ /* 0x001e220000000a00 */
[----:B---3--:R-:W-:-:S02]  /*3e70*/  ISETP.NE.AND P0, PT, R4, 0x1, PT ;  /* 0x000000010400780c */ /* 0x008fc40003f05270 */
[----:B--2---:R-:W-:Y:S02]  /*3e80*/  ISETP.NE.AND P1, PT, R6, RZ, PT ;  /* 0x000000ff0600720c */ /* 0x004fe40003f25270 */
[----:B----4-:R-:W-:-:S04]  /*3e90*/  SHF.L.U32 R0, R7, 0x1, RZ ;  /* 0x0000000107007819 */ /* 0x010fc800000006ff */
        /* <DEDUP_REMOVED lines=8> */
.L_x_655:
[----:B------:R-:W-:Y:S05]  /*3f20*/  BSYNC.RECONVERGENT B0 ;  /* 0x0000000000007941 */ /* 0x000fea0003800200 */
.L_x_654:
[----:B------:R-:W2:Y:S01]  /*3f30*/  S2UR UR5, SR_CTAID.Y ;  /* 0x00000000000579c3 */ /* 0x000ea20000002600 */
[----:B0-----:R-:W-:Y:S02]  /*3f40*/  IADD3 R5, PT, PT, R7, -0x1, RZ ;  /* 0xffffffff07057810 */ /* 0x001fe40007ffe0ff */
[----:B------:R-:W-:-:S05]  /*3f50*/  IADD3 R0, PT, PT, R4, -0x1, RZ ;  /* 0xffffffff04007810 */ /* 0x000fca0007ffe0ff */
[----:B------:R-:W0:Y:S01]  /*3f60*/  S2UR UR4, SR_CTAID.X ;  /* 0x00000000000479c3 */ /* 0x000e220000002500 */
[----:B--2---:R-:W-:-:S04]  /*3f70*/  ISETP.NE.AND P0, PT, R5, UR5, PT ;  /* 0x0000000505007c0c */ /* 0x004fc8000bf05270 */
[----:B0-----:R-:W-:-:S13]  /*3f80*/  ISETP.NE.OR P0, PT, R0, UR4, P0 ;  /* 0x0000000400007c0c */ /* 0x001fda0008705670 */
[----:B------:R-:W-:Y:S05]  /*3f90*/  @P0 EXIT ;  /* 0x000000000000094d */ /* 0x000fea0003800000 */
[----:B------:R-:W-:Y:S05]  /*3fa0*/  @P1 BRA `(.L_x_656) ;  /* 0x0000000000201947 */ /* 0x000fea0003800000 */
[----:B------:R-:W-:-:S05]  /*3fb0*/  IMAD R0, R4, R7, RZ ;  /* 0x0000000704007224 */ /* 0x000fca00078e02ff */
[----:B------:R-:W-:-:S13]  /*3fc0*/  ISETP.NE.AND P0, PT, R0, -0x1, PT ;  /* 0xffffffff0000780c */ /* 0x000fda0003f05270 */
[----:B------:R-:W-:Y:S05]  /*3fd0*/  @!P0 BRA `(.L_x_656) ;  /* 0x0000000000148947 */ /* 0x000fea0003800000 */
.L_x_657:
[----:B------:R-:W2:Y:S04]  /*3fe0*/  LDG.E.STRONG.GPU R5, desc[UR12][R2.64] ;  /* 0x0000000c02057981 */ /* 0x000ea8000c1ef900 */
[----:B--2---:R-:W-:Y:S01]  /*3ff0*/  CCTL.IVALL ;  /* 0x00000000ff00798f */ /* 0x004fe20002000000 */
[----:B------:R-:W-:Y:S05]  /*4000*/  YIELD ;  /* 0x0000000000007946 */ /* 0x000fea0003800000 */
[----:B------:R-:W-:-:S13]  /*4010*/  ISETP.NE.AND P0, PT, R5, R0, PT ;  /* 0x000000000500720c */ /* 0x000fda0003f05270 */
[----:B------:R-:W-:Y:S05]  /*4020*/  @P0 BRA `(.L_x_657) ;  /* 0xfffffffc00ec0947 */ /* 0x000fea000383ffff */
.L_x_656:
[----:B------:R-:W-:Y:S05]  /*4030*/  WARPSYNC.ALL ;  /* 0x0000000000007948 */ /* 0x000fea0003800000 */
[----:B------:R-:W0:Y:S02]  /*4040*/  LDCU.64 UR10, c[0x0][0x3f8] ;  /* 0x00007f00ff0a77ac */ /* 0x000e240008000a00 */
[----:B0-----:R-:W-:-:S04]  /*4050*/  ULEA.HI UR8, UP0, UR11, UR10, URZ, 0x1 ;  /* 0x0000000a0b087291 */ /* 0x001fc8000f8108ff */
[----:B------:R-:W-:-:S04]  /*4060*/  UIADD3.X UR9, UPT, UPT, URZ, UR11, URZ, UP0, !UPT ;  /* 0x0000000bff097290 */ /* 0x000fc800087fe4ff */
[----:B------:R-:W-:Y:S02]  /*4070*/  USHF.R.S64 UR8, UR8, 0x1, UR9 ;  /* 0x0000000108087899 */ /* 0x000fe40008001009 */
[----:B------:R-:W-:Y:S01]  /*4080*/  USHF.R.S32.HI UR9, URZ, 0x1, UR9 ;  /* 0x00000001ff097899 */ /* 0x000fe20008011409 */
[----:B------:R-:W-:Y:S03]  /*4090*/  BAR.SYNC.DEFER_BLOCKING 0x0 ;  /* 0x0000000000007b1d */ /* 0x000fe60000010000 */
[----:B------:R-:W-:Y:S02]  /*40a0*/  ISETP.LT.U32.AND P0, PT, R6, UR8, PT ;  /* 0x0000000806007c0c */ /* 0x000fe4000bf01070 */
[----:B------:R-:W-:-:S04]  /*40b0*/  MOV R0, UR9 ;  /* 0x0000000900007c02 */ /* 0x000fc80008000f00 */
[----:B------:R-:W-:-:S13]  /*40c0*/  ISETP.GT.AND.EX P0, PT, R0, RZ, PT, P0 ;  /* 0x000000ff0000720c */ /* 0x000fda0003f04300 */
[----:B------:R-:W-:Y:S05]  /*40d0*/  @!P0 EXIT ;  /* 0x000000000000894d */ /* 0x000fea0003800000 */
[----:B------:R-:W-:Y:S01]  /*40e0*/  MOV R0, R6 ;  /* 0x0000000600007202 */ /* 0x000fe20000000f00 */
[----:B------:R-:W-:Y:S01]  /*40f0*/  HFMA2 R3, -RZ, RZ, 0, 0 ;  /* 0x00000000ff037431 */ /* 0x000fe200000001ff */
[----:B------:R-:W-:Y:S01]  /*4100*/  MOV R7, UR9 ;  /* 0x0000000900077c02 */ /* 0x000fe20008000f00 */
[----:B------:R-:W-:Y:S01]  /*4110*/  UIMAD.WIDE.U32 UR4, UR10, 0x3, URZ ;  /* 0x000000030a0478a5 */ /* 0x000fe2000f8e00ff */
[----:B------:R-:W-:Y:S01]  /*4120*/  IADD3 R5, P1, PT, R0, 0x200, RZ ;  /* 0x0000020000057810 */ /* 0x000fe20007f3e0ff */
[----:B------:R-:W-:Y:S01]  /*4130*/  UIMAD UR6, UR11, 0x3, URZ ;  /* 0x000000030b0678a4 */ /* 0x000fe2000f8e02ff */
[----:B------:R-:W-:Y:S01]  /*4140*/  LOP3.LUT R2, RZ, R0, RZ, 0x33, !PT ;  /* 0x00000000ff027212 */ /* 0x000fe200078e33ff */
[----:B------:R-:W-:Y:S01]  /*4150*/  BSSY.RECONVERGENT B0, `(.L_x_658) ;  /* 0x0000051000007945 */ /* 0x000fe20003800200 */
[----:B------:R-:W-:Y:S01]  /*4160*/  ISETP.LT.U32.AND P0, PT, R5, UR8, PT ;  /* 0x0000000805007c0c */ /* 0x000fe2000bf01070 */
[----:B------:R-:W-:Y:S01]  /*4170*/  UIADD3 UR6, UPT, UPT, UR5, UR6, URZ ;  /* 0x0000000605067290 */ /* 0x000fe2000fffe0ff */
[----:B------:R-:W-:-:S03]  /*4180*/  IADD3.X R4, PT, PT, RZ, R3, RZ, P1, !PT ;  /* 0x00000003ff047210 */ /* 0x000fc60000ffe4ff */
[----:B------:R-:W-:Y:S01]  /*4190*/  ULEA.HI UR4, UP0, UR6, UR4, URZ, 0x1 ;  /* 0x0000000406047291 */ /* 0x000fe2000f8108ff */
[----:B------:R-:W-:-:S03]  /*41a0*/  ISETP.GT.AND.EX P0, PT, R7, R4, PT, P0 ;  /* 0x000000040700720c */ /* 0x000fc60003f04300 */
[----:B------:R-:W-:Y:S01]  /*41b0*/  UIADD3.X UR7, UPT, UPT, URZ, UR6, URZ, UP0, !UPT ;  /* 0x00000006ff077290 */ /* 0x000fe200087fe4ff */
[----:B------:R-:W-:-:S03]  /*41c0*/  SEL R5, R5, UR8, !P0 ;  /* 0x0000000805057c07 */ /* 0x000fc6000c000000 */
[----:B------:R-:W-:Y:S01]  /*41d0*/  USHF.R.S64 UR6, UR4, 0x1, UR7 ;  /* 0x0000000104067899 */ /* 0x000fe20008001007 */
[----:B------:R-:W-:Y:S01]  /*41e0*/  IADD3 R19, P1, PT, R2, R5, RZ ;  /* 0x0000000502137210 */ /* 0x000fe20007f3e0ff */
[----:B------:R-:W-:Y:S01]  /*41f0*/  USHF.R.S32.HI UR7, URZ, 0x1, UR7 ;  /* 0x00000001ff077899 */ /* 0x000fe20008011407 */
[----:B------:R-:W-:Y:S02]  /*4200*/  LOP3.LUT R2, RZ, R3, RZ, 0x33, !PT ;  /* 0x00000003ff027212 */ /* 0x000fe400078e33ff */
[----:B------:R-:W-:Y:S02]  /*4210*/  SEL R5, R4, UR9, !P0 ;  /* 0x0000000904057c07 */ /* 0x000fe4000c000000 */
[----:B------:R-:W-:Y:S02]  /*4220*/  LOP3.LUT R4, R19, 0x600, RZ, 0xc0, !PT ;  /* 0x0000060013047812 */ /* 0x000fe400078ec0ff */
[----:B------:R-:W-:Y:S02]  /*4230*/  IADD3.X R2, PT, PT, R2, R5, RZ, P1, !PT ;  /* 0x0000000502027210 */ /* 0x000fe40000ffe4ff */
[----:B------:R-:W-:-:S02]  /*4240*/  ISETP.NE.U32.AND P1, PT, R4, 0x600, PT ;  /* 0x000006000400780c */ /* 0x000fc40003f25070 */
[----:B------:R-:W-:Y:S02]  /*4250*/  ISETP.GE.U32.AND P0, PT, R19, 0x600, PT ;  /* 0x000006001300780c */ /* 0x000fe40003f06070 */
[----:B------:R-:W-:Y:S02]  /*4260*/  ISETP.NE.AND.EX P1, PT, RZ, RZ, PT, P1 ;  /* 0x000000ffff00720c */ /* 0x000fe40003f25310 */
[----:B------:R-:W-:-:S11]  /*4270*/  ISETP.GE.U32.AND.EX P0, PT, R2, RZ, PT, P0 ;  /* 0x000000ff0200720c */ /* 0x000fd60003f06100 */
[----:B------:R-:W-:Y:S05]  /*4280*/  @!P1 BRA `(.L_x_659) ;  /* 0x0000000000f49947 */ /* 0x000fea0003800000 */
[----:B------:R-:W0:Y:S01]  /*4290*/  LDCU.64 UR4, c[0x0][0x3d8] ;  /* 0x00007b00ff0477ac */ /* 0x000e220008000a00 */
[----:B------:R-:W-:Y:S02]  /*42a0*/  SHF.R.U64 R19, R19, 0x9, R2 ;  /* 0x0000000913137819 */ /* 0x000fe40000001202 */
[----:B------:R-:W-:Y:S01]  /*42b0*/  MOV R4, UR10 ;  /* 0x0000000a00047c02 */ /* 0x000fe20008000f00 */
[----:B------:R-:W2:Y:S01]  /*42c0*/  LDCU.64 UR14, c[0x0][0x390] ;  /* 0x00007200ff0e77ac */ /* 0x000ea20008000a00 */
[----:B------:R-:W-:Y:S02]  /*42d0*/  IADD3 R19, PT, PT, R19, 0x1, RZ ;  /* 0x0000000113137810 */ /* 0x000fe40007ffe0ff */
[----:B------:R-:W-:Y:S01]  /*42e0*/  MOV R16, UR8 ;  /* 0x0000000800107c02 */ /* 0x000fe20008000f00 */
[----:B------:R-:W3:Y:S01]  /*42f0*/  LDCU.64 UR16, c[0x0][0x388] ;  /* 0x00007100ff1077ac */ /* 0x000ee20008000a00 */
[----:B------:R-:W-:Y:S02]  /*4300*/  SHF.L.U32 R5, R19, 0x9, RZ ;  /* 0x0000000913057819 */ /* 0x000fe400000006ff */
[----:B------:R-:W-:-:S02]  /*4310*/  MOV R7, UR9 ;  /* 0x0000000900077c02 */ /* 0x000fc40008000f00 */
[----:B------:R-:W-:Y:S02]  /*4320*/  LOP3.LUT R5, R5, 0x600, RZ, 0xc0, !PT ;  /* 0x0000060005057812 */ /* 0x000fe400078ec0ff */
[C---:B------:R-:W-:Y:S02]  /*4330*/  SHF.L.U32 R20, R0.reuse, 0x3, RZ ;  /* 0x0000000300147819 */ /* 0x040fe400000006ff */
[----:B------:R-:W-:Y:S02]  /*4340*/  LOP3.LUT R19, R19, 0x3, RZ, 0xc0, !PT ;  /* 0x0000000313137812 */ /* 0x000fe400078ec0ff */
[C---:B0-----:R-:W-:Y:S01]  /*4350*/  LEA R2, P1, R0.reuse, UR4, 0x2 ;  /* 0x0000000400027c11 */ /* 0x041fe2000f8210ff */
[----:B------:R-:W-:Y:S01]  /*4360*/  USHF.L.U32 UR4, UR11, 0x2, URZ ;  /* 0x000000020b047899 */ /* 0x000fe200080006ff */
[C-C-:B------:R-:W-:Y:S02]  /*4370*/  SHF.L.U64.HI R25, R0.reuse, 0x3, R3.reuse ;  /* 0x0000000300197819 */ /* 0x140fe40000010203 */
[----:B------:R-:W-:-:S02]  /*4380*/  LEA.HI.X R17, R0, UR5, R3, 0x2, P1 ;  /* 0x0000000500117c11 */ /* 0x000fc400088f1403 */
[----:B------:R-:W-:Y:S01]  /*4390*/  IADD3 R0, P3, PT, R5, R0, RZ ;  /* 0x0000000005007210 */ /* 0x000fe20007f7e0ff */
[----:B------:R-:W-:Y:S01]  /*43a0*/  IMAD.WIDE.U32 R4, R4, 0x4, RZ ;  /* 0x0000000404047825 */ /* 0x000fe200078e00ff */
[----:B------:R-:W-:Y:S02]  /*43b0*/  SHF.L.U64.HI R16, R16, 0x2, R7 ;  /* 0x0000000210107819 */ /* 0x000fe40000010207 */
[C---:B--2---:R-:W-:Y:S02]  /*43c0*/  IADD3 R18, P1, PT, R20.reuse, UR14, RZ ;  /* 0x0000000e14127c10 */ /* 0x044fe4000ff3e0ff */
[----:B------:R-:W-:Y:S02]  /*43d0*/  MOV R24, UR6 ;  /* 0x0000000600187c02 */ /* 0x000fe40008000f00 */
[----:B------:R-:W-:Y:S02]  /*43e0*/  MOV R7, UR7 ;  /* 0x0000000700077c02 */ /* 0x000fe40008000f00 */
[----:B---3--:R-:W-:-:S02]  /*43f0*/  IADD3 R20, P2, PT, R20, UR16, RZ ;  /* 0x0000001014147c10 */ /* 0x008fc4000ff5e0ff */
[----:B------:R-:W-:Y:S02]  /*4400*/  IADD3 R19, P4, PT, RZ, -R19, RZ ;  /* 0x80000013ff137210 */ /* 0x000fe40007f9e0ff */
[C---:B------:R-:W-:Y:S02]  /*4410*/  IADD3.X R27, PT, PT, R25.reuse, UR15, RZ, P1, !PT ;  /* 0x0000000f191b7c10 */ /* 0x040fe40008ffe4ff */
[----:B------:R-:W-:Y:S02]  /*4420*/  SHF.L.U64.HI R24, R24, 0x2, R7 ;  /* 0x0000000218187819 */ /* 0x000fe40000010207 */
[----:B------:R-:W-:Y:S02]  /*4430*/  IADD3.X R25, PT, PT, R25, UR17, RZ, P2, !PT ;  /* 0x0000001119197c10 */ /* 0x000fe400097fe4ff */
[----:B------:R-:W-:Y:S02]  /*4440*/  IADD3 R26, PT, PT, R5, UR4, RZ ;  /* 0x00000004051a7c10 */ /* 0x000fe4000fffe0ff */
[----:B------:R-:W-:-:S02]  /*4450*/  IADD3.X R21, PT, PT, RZ, -0x1, RZ, P4, !PT ;  /* 0xffffffffff157810 */ /* 0x000fc400027fe4ff */
[----:B------:R-:W-:-:S07]  /*4460*/  IADD3.X R3, PT, PT, RZ, R3, RZ, P3, !PT ;  /* 0x00000003ff037210 */ /* 0x000fce0001ffe4ff */
.L_x_660:
[----:B0-----:R-:W-:Y:S02]  /*4470*/  MOV R9, UR8 ;  /* 0x0000000800097c02 */ /* 0x001fe40008000f00 */
[----:B------:R-:W-:Y:S02]  /*4480*/  MOV R11, UR6 ;  /* 0x00000006000b7c02 */ /* 0x000fe40008000f00 */
[----:B------:R-:W-:Y:S02]  /*4490*/  LEA R8, P1, R9, R2, 0x2 ;  /* 0x0000000209087211 */ /* 0x000fe400078210ff */
[----:B------:R-:W-:Y:S02]  /*44a0*/  IADD3 R14, P2, PT, R2, R4, RZ ;  /* 0x00000004020e7210 */ /* 0x000fe40007f5e0ff */
[-C--:B------:R-:W-:Y:S02]  /*44b0*/  LEA R10, P3, R11, R2.reuse, 0x2 ;  /* 0x000000020b0a7211 */ /* 0x080fe400078610ff */
[----:B------:R-:W-:-:S02]  /*44c0*/  MOV R22, R2 ;  /* 0x0000000200167202 */ /* 0x000fc40000000f00 */
[----:B------:R-:W-:Y:S02]  /*44d0*/  MOV R23, R17 ;  /* 0x0000001100177202 */ /* 0x000fe40000000f00 */
[C---:B------:R-:W-:Y:S02]  /*44e0*/  IADD3.X R9, PT, PT, R17.reuse, R16, RZ, P1, !PT ;  /* 0x0000001011097210 */ /* 0x040fe40000ffe4ff */
[C---:B-1----:R-:W-:Y:S01]  /*44f0*/  IADD3.X R15, PT, PT, R17.reuse, R26, RZ, P2, !PT ;  /* 0x0000001a110f7210 */ /* 0x042fe200017fe4ff */
[----:B------:R-:W2:Y:S01]  /*4500*/  LDG.E R6, desc[UR12][R22.64] ;  /* 0x0000000c16067981 */ /* 0x000ea2000c1e1900 */
[----:B------:R-:W-:-:S03]  /*4510*/  IADD3.X R11, PT, PT, R17, R24, RZ, P3, !PT ;  /* 0x00000018110b7210 */ /* 0x000fc60001ffe4ff */
[----:B------:R0:W2:Y:S04]  /*4520*/  LDG.E R7, desc[UR12][R8.64] ;  /* 0x0000000c08077981 */ /* 0x0000a8000c1e1900 */
[----:B------:R-:W3:Y:S04]  /*4530*/  LDG.E R12, desc[UR12][R14.64] ;  /* 0x0000000c0e0c7981 */ /* 0x000ee8000c1e1900 */
[----:B------:R1:W3:Y:S01]  /*4540*/  LDG.E R13, desc[UR12][R10.64] ;  /* 0x0000000c0a0d7981 */ /* 0x0002e2000c1e1900 */
[----:B0-----:R-:W-:Y:S02]  /*4550*/  MOV R8, R20 ;  /* 0x0000001400087202 */ /* 0x001fe40000000f00 */
[----:B------:R-:W-:-:S02]  /*4560*/  MOV R9, R25 ;  /* 0x0000001900097202 */ /* 0x000fc40000000f00 */
[----:B------:R-:W-:Y:S02]  /*4570*/  IADD3 R19, P1, PT, R19, 0x1, RZ ;  /* 0x0000000113137810 */ /* 0x000fe40007f3e0ff */
[----:B-1----:R-:W-:Y:S02]  /*4580*/  MOV R10, R18 ;  /* 0x00000012000a7202 */ /* 0x002fe40000000f00 */
[----:B------:R-:W-:Y:S02]  /*4590*/  MOV R11, R27 ;  /* 0x0000001b000b7202 */ /* 0x000fe40000000f00 */
        /* <DEDUP_REMOVED lines=12> */
.L_x_659:
[----:B------:R-:W-:Y:S05]  /*4660*/  BSYNC.RECONVERGENT B0 ;  /* 0x0000000000007941 */ /* 0x000fea0003800200 */
.L_x_658:
[----:B------:R-:W-:Y:S05]  /*4670*/  @!P0 EXIT ;  /* 0x000000000000894d */ /* 0x000fea0003800000 */
[----:B------:R-:W-:Y:S01]  /*4680*/  BSSY.RECONVERGENT B0, `(.L_x_661) ;  /* 0x000005c000007945 */ /* 0x000fe20003800200 */
[----:B------:R-:W-:Y:S02]  /*4690*/  USHF.L.U64.HI UR5, UR10, 0x2, UR11 ;  /* 0x000000020a057899 */ /* 0x000fe4000801020b */
[----:B------:R-:W-:Y:S02]  /*46a0*/  USHF.L.U32 UR4, UR10, 0x2, URZ ;  /* 0x000000020a047899 */ /* 0x000fe400080006ff */
[----:B------:R-:W-:Y:S01]  /*46b0*/  USHF.L.U64.HI UR7, UR6, 0x2, UR7 ;  /* 0x0000000206077899 */ /* 0x000fe20008010207 */
[----:B------:R-:W2:Y:S01]  /*46c0*/  LDCU.64 UR14, c[0x0][0x3d8] ;  /* 0x00007b00ff0e77ac */ /* 0x000ea20008000a00 */
[----:B------:R-:W3:Y:S01]  /*46d0*/  LDCU.64 UR16, c[0x0][0x388] ;  /* 0x00007100ff1077ac */ /* 0x000ee20008000a00 */
[----:B------:R-:W4:Y:S01]  /*46e0*/  LDCU.64 UR18, c[0x0][0x390] ;  /* 0x00007200ff1277ac */ /* 0x000f220008000a00 */
[----:B------:R-:W-:Y:S02]  /*46f0*/  USHF.L.U64.HI UR10, UR8, 0x2, UR9 ;  /* 0x00000002080a7899 */ /* 0x000fe40008010209 */
[----:B------:R-:W-:-:S02]  /*4700*/  USHF.L.U32 UR11, UR8, 0x2, URZ ;  /* 0x00000002080b7899 */ /* 0x000fc400080006ff */
[----:B------:R-:W-:-:S12]  /*4710*/  USHF.L.U32 UR6, UR6, 0x2, URZ ;  /* 0x0000000206067899 */ /* 0x000fd800080006ff */
.L_x_662:
[C---:B------:R-:W-:Y:S02]  /*4720*/  SHF.L.U32 R2, R0.reuse, 0x2, RZ ;  /* 0x0000000200027819 */ /* 0x040fe400000006ff */
[----:B------:R-:W-:Y:S02]  /*4730*/  SHF.L.U64.HI R19, R0, 0x2, R3 ;  /* 0x0000000200137819 */ /* 0x000fe40000010203 */
[----:B0-2---:R-:W-:-:S04]  /*4740*/  IADD3 R6, P0, PT, R2, UR14, RZ ;  /* 0x0000000e02067c10 */ /* 0x005fc8000ff1e0ff */
[----:B------:R-:W-:Y:S02]  /*4750*/  IADD3.X R7, PT, PT, R19, UR15, RZ, P0, !PT ;  /* 0x0000000f13077c10 */ /* 0x000fe400087fe4ff */
[C---:B------:R-:W-:Y:S02]  /*4760*/  IADD3 R8, P0, PT, R6.reuse, UR11, RZ ;  /* 0x0000000b06087c10 */ /* 0x040fe4000ff1e0ff */
[C---:B-1----:R-:W-:Y:S01]  /*4770*/  IADD3 R16, P1, PT, R6.reuse, UR6, RZ ;  /* 0x0000000606107c10 */ /* 0x042fe2000ff3e0ff */
[----:B-1----:R0:W2:Y:S01]  /*4780*/  LDG.E R12, desc[UR12][R6.64] ;  /* 0x0000000c060c7981 */ /* 0x0020a2000c1e1900 */
[C---:B------:R-:W-:Y:S02]  /*4790*/  IADD3.X R9, PT, PT, R7.reuse, UR10, RZ, P0, !PT ;  /* 0x0000000a07097c10 */ /* 0x040fe400087fe4ff */
[----:B------:R-:W-:Y:S02]  /*47a0*/  IADD3 R10, P0, PT, R6, UR4, RZ ;  /* 0x00000004060a7c10 */ /* 0x000fe4000ff1e0ff */
[C---:B------:R-:W-:Y:S01]  /*47b0*/  IADD3.X R17, PT, PT, R7.reuse, UR7, RZ, P1, !PT ;  /* 0x0000000707117c10 */ /* 0x040fe20008ffe4ff */
[----:B------:R1:W2:Y:S01]  /*47c0*/  LDG.E R13, desc[UR12][R8.64] ;  /* 0x0000000c080d7981 */ /* 0x0002a2000c1e1900 */
[----:B------:R-:W-:-:S03]  /*47d0*/  IADD3.X R11, PT, PT, R7, UR5, RZ, P0, !PT ;  /* 0x00000005070b7c10 */ /* 0x000fc600087fe4ff */
[----:B------:R-:W5:Y:S04]  /*47e0*/  LDG.E R15, desc[UR12][R16.64] ;  /* 0x0000000c100f7981 */ /* 0x000f68000c1e1900 */
[----:B------:R1:W5:Y:S01]  /*47f0*/  LDG.E R14, desc[UR12][R10.64] ;  /* 0x0000000c0a0e7981 */ /* 0x000362000c1e1900 */
[C---:B------:R-:W-:Y:S02]  /*4800*/  SHF.L.U32 R4, R0.reuse, 0x3, RZ ;  /* 0x0000000300047819 */ /* 0x040fe400000006ff */
[----:B------:R-:W-:Y:S02]  /*4810*/  SHF.L.U64.HI R5, R0, 0x3, R3 ;  /* 0x0000000300057819 */ /* 0x000fe40000010203 */
[----:B------:R-:W-:Y:S02]  /*4820*/  LOP3.LUT R20, R4, 0xfffffff8, RZ, 0xc0, !PT ;  /* 0xfffffff804147812 */ /* 0x000fe400078ec0ff */
[----:B------:R-:W-:-:S02]  /*4830*/  LOP3.LUT R2, R2, 0xfffffffc, RZ, 0xc0, !PT ;  /* 0xfffffffc02027812 */ /* 0x000fc400078ec0ff */
[----:B0-----:R-:W-:Y:S02]  /*4840*/  LOP3.LUT R6, R5, 0x3, RZ, 0xc0, !PT ;  /* 0x0000000305067812 */ /* 0x001fe400078ec0ff */
[C---:B---3--:R-:W-:Y:S02]  /*4850*/  IADD3 R18, P0, PT, R20.reuse, UR16, RZ ;  /* 0x0000001014127c10 */ /* 0x048fe4000ff1e0ff */
[----:B------:R-:W-:Y:S02]  /*4860*/  LOP3.LUT R3, R19, 0x3, RZ, 0xc0, !PT ;  /* 0x0000000313037812 */ /* 0x000fe400078ec0ff */
[----:B----4-:R-:W-:Y:S02]  /*4870*/  IADD3 R20, P1, PT, R20, UR18, RZ ;  /* 0x0000001214147c10 */ /* 0x010fe4000ff3e0ff */
[----:B------:R-:W-:Y:S02]  /*4880*/  IADD3 R2, P2, PT, R2, UR14, RZ ;  /* 0x0000000e02027c10 */ /* 0x000fe4000ff5e0ff */
[----:B------:R-:W-:-:S02]  /*4890*/  IADD3.X R19, PT, PT, R6, UR17, RZ, P0, !PT ;  /* 0x0000001106137c10 */ /* 0x000fc400087fe4ff */
[----:B------:R-:W-:Y:S02]  /*48a0*/  IADD3.X R21, PT, PT, R6, UR19, RZ, P1, !PT ;  /* 0x0000001306157c10 */ /* 0x000fe40008ffe4ff */
[----:B------:R-:W-:Y:S02]  /*48b0*/  IADD3.X R3, PT, PT, R3, UR15, RZ, P2, !PT ;  /* 0x0000000f03037c10 */ /* 0x000fe400097fe4ff */
[C---:B-1----:R-:W-:Y:S02]  /*48c0*/  IADD3 R8, P0, PT, R2.reuse, UR11, RZ ;  /* 0x0000000b02087c10 */ /* 0x042fe4000ff1e0ff */
[C---:B------:R-:W-:Y:S02]  /*48d0*/  IADD3 R10, P1, PT, R2.reuse, UR4, RZ ;  /* 0x00000004020a7c10 */ /* 0x040fe4000ff3e0ff */
[----:B------:R-:W-:Y:S02]  /*48e0*/  IADD3 R6, P2, PT, R2, UR6, RZ ;  /* 0x0000000602067c10 */ /* 0x000fe4000ff5e0ff */
[----:B------:R-:W-:-:S02]  /*48f0*/  IADD3.X R9, PT, PT, R3, UR10, RZ, P0, !PT ;  /* 0x0000000a03097c10 */ /* 0x000fc400087fe4ff */
[C---:B------:R-:W-:Y:S02]  /*4900*/  IADD3.X R11, PT, PT, R3.reuse, UR5, RZ, P1, !PT ;  /* 0x00000005030b7c10 */ /* 0x040fe40008ffe4ff */
[----:B------:R-:W-:Y:S01]  /*4910*/  IADD3.X R7, PT, PT, R3, UR7, RZ, P2, !PT ;  /* 0x0000000703077c10 */ /* 0x000fe200097fe4ff */
[----:B--2---:R0:W-:Y:S04]  /*4920*/  STG.E.64 desc[UR12][R18.64], R12 ;  /* 0x0000000c12007986 */ /* 0x0041e8000c101b0c */
[----:B-----5:R1:W-:Y:S04]  /*4930*/  STG.E.64 desc[UR12][R20.64], R14 ;  /* 0x0000000e14007986 */ /* 0x0203e8000c101b0c */
        /* <DEDUP_REMOVED lines=28> */
[----:B--2---:R2:W3:Y:S04]  /*4b00*/  LDG.E R16, desc[UR12][R2.64+0x1800] ;  /* 0x0018000c02107981 */ /* 0x0044e8000c1e1900 */
        /* <DEDUP_REMOVED lines=11> */
[----:B------:R-:W-:Y:S02]  /*4bc0*/  IADD3 R0, PT, PT, R0, 0x800, RZ ;  /* 0x0000080000007810 */ /* 0x000fe40007ffe0ff */
[----:B--2---:R-:W-:Y:S02]  /*4bd0*/  MOV R2, UR9 ;  /* 0x0000000900027c02 */ /* 0x004fe40008000f00 */
[----:B------:R-:W-:-:S04]  /*4be0*/  ISETP.LT.U32.AND P0, PT, R0, UR8, PT ;  /* 0x0000000800007c0c */ /* 0x000fc8000bf01070 */
[----:B------:R-:W-:Y:S01]  /*4bf0*/  ISETP.GT.AND.EX P0, PT, R2, RZ, PT, P0 ;  /* 0x000000ff0200720c */ /* 0x000fe20003f04300 */
[----:B------:R-:W-:Y:S01]  /*4c00*/  HFMA2 R3, -RZ, RZ, 0, 0 ;  /* 0x00000000ff037431 */ /* 0x000fe200000001ff */
[----:B---3--:R1:W-:Y:S04]  /*4c10*/  STG.E.64 desc[UR12][R4.64], R16 ;  /* 0x0000001004007986 */ /* 0x0083e8000c101b0c */
[----:B----4-:R1:W-:Y:S07]  /*4c20*/  STG.E.64 desc[UR12][R14.64], R22 ;  /* 0x000000160e007986 */ /* 0x0103ee000c101b0c */
[----:B------:R-:W-:Y:S05]  /*4c30*/  @P0 BRA `(.L_x_662) ;  /* 0xfffffff800b80947 */ /* 0x000fea000383ffff */
[----:B------:R-:W-:Y:S05]  /*4c40*/  BSYNC.RECONVERGENT B0 ;  /* 0x0000000000007941 */ /* 0x000fea0003800200 */
.L_x_661:
[----:B------:R-:W-:Y:S05]  /*4c50*/  EXIT ;  /* 0x000000000000794d */ /* 0x000fea0003800000 */
.L_x_663:
        /* <DEDUP_REMOVED lines=10> */
.L_x_4508:


//--------------------- .text._Z35group_norm_nhwc_bwd_one_pass_kernelI11Fp16IOFp32WLi128ELi64ELi512EEv26Group_norm_nhwc_bwd_params --------------------------
	.section	.text._Z35group_norm_nhwc_bwd_one_pass_kernelI11Fp16IOFp32WLi128ELi64ELi512EEv26Group_norm_nhwc_bwd_params,"ax",@progbits
	.align	128
        .global         _Z35group_norm_nhwc_bwd_one_pass_kernelI11Fp16IOFp32WLi128ELi64ELi512EEv26Group_norm_nhwc_bwd_params
        .type           _Z35group_norm_nhwc_bwd_one_pass_kernelI11Fp16IOFp32WLi128ELi64ELi512EEv26Group_norm_nhwc_bwd_params,@function
        .size           _Z35group_norm_nhwc_bwd_one_pass_kernelI11Fp16IOFp32WLi128ELi64ELi512EEv26Group_norm_nhwc_bwd_params,(.L_x_4509 - _Z35group_norm_nhwc_bwd_one_pass_kernelI11Fp16IOFp32WLi128ELi64ELi512EEv26Group_norm_nhwc_bwd_params)
        .other          _Z35group_norm_nhwc_bwd_one_pass_kernelI11Fp16IOFp32WLi128ELi64ELi512EEv26Group_norm_nhwc_bwd_params,@"STO_CUDA_ENTRY STV_DEFAULT"
_Z35group_norm_nhwc_bwd_one_pass_kernelI11Fp16IOFp32WLi128ELi64ELi512EEv26Group_norm_nhwc_bwd_params:
.text._Z35group_norm_nhwc_bwd_one_pass_kernelI11Fp16IOFp32WLi128ELi64ELi512EEv26Group_norm_nhwc_bwd_params:
        /* <DEDUP_REMOVED lines=21> */
[----:B------:R-:W-:Y:S02]  /*0150*/  IADD3 R46, PT, PT, R4, 0x70, RZ ;  /* 0x00000070042e7810 */ /* 0x000fe40007ffe0ff */
[----:B------:R-:W-:Y:S02]  /*0160*/  SHF.R.S32.HI R4, RZ, 0x1f, R48 ;  /* 0x0000001fff047819 */ /* 0x000fe40000011430 */
[----:B------:R-:W-:Y:S02]  /*0170*/  SHF.R.S32.HI R5, RZ, 0x1f, R47 ;  /* 0x0000001fff057819 */ /* 0x000fe4000001142f */
[----:B-123--:R-:W-:-:S07]  /*0180*/  SHF.R.S32.HI R6, RZ, 0x1f, R46 ;  /* 0x0000001fff067819 */ /* 0x00efce000001142e */
.L_x_707:
[----:B0-----:R-:W0:Y:S01]  /*0190*/  LDC R15, c[0x0][0x410] ;  /* 0x00010400ff0f7b82 */ /* 0x001e220000000800 */
[----:B-1----:R-:W1:Y:S01]  /*01a0*/  LDCU.128 UR12, c[0x0][0x400] ;  /* 0x00008000ff0c77ac */ /* 0x002e620008000c00 */
[----:B------:R-:W-:Y:S02]  /*01b0*/  SHF.R.U32.HI R25, RZ, 0x5, R32 ;  /* 0x00000005ff197819 */ /* 0x000fe40000011620 */
[----:B------:R-:W-:Y:S02]  /*01c0*/  CS2R R42, SRZ ;  /* 0x00000000002a7805 */ /* 0x000fe4000001ff00 */
[----:B------:R-:W-:Y:S02]  /*01d0*/  ISETP.GE.AND P0, PT, R44, RZ, PT ;  /* 0x000000ff2c00720c */ /* 0x000fe40003f06270 */
[----:B------:R-:W-:Y:S01]  /*01e0*/  SHF.L.U32 R24, R32, 0x1, RZ ;  /* 0x0000000120187819 */ /* 0x000fe200000006ff */
[----:B------:R-:W2:Y:S03]  /*01f0*/  LDC R14, c[0x0][0x41c] ;  /* 0x00010700ff0e7b82 */ /* 0x000ea60000000800 */
[----:B------:R-:W-:-:S02]  /*0200*/  LOP3.LUT R24, R24, 0x3e, RZ, 0xc0, !PT ;  /* 0x0000003e18187812 */ /* 0x000fc400078ec0ff */
[----:B0-----:R-:W-:-:S04]  /*0210*/  IABS R11, R15 ;  /* 0x0000000f000b7213 */ /* 0x001fc80000000000 */
[----:B------:R-:W0:Y:S01]  /*0220*/  I2F.RP R10, R11 ;  /* 0x0000000b000a7306 */ /* 0x000e220000209400 */
[----:B--2---:R-:W-:-:S05]  /*0230*/  IMAD R25, R14, UR10, R25 ;  /* 0x0000000a0e197c24 */ /* 0x004fca000f8e0219 */
[C---:B-1----:R-:W-:Y:S02]  /*0240*/  ISETP.GE.U32.AND P2, PT, R25.reuse, UR12, PT ;  /* 0x0000000c19007c0c */ /* 0x042fe4000bf46070 */
[----:B------:R-:W-:Y:S02]  /*0250*/  SHF.R.S32.HI R19, RZ, 0x1f, R25 ;  /* 0x0000001fff137819 */ /* 0x000fe40000011419 */
[----:B------:R-:W-:Y:S01]  /*0260*/  IADD3 R27, PT, PT, R25, 0x10, RZ ;  /* 0x00000010191b7810 */ /* 0x000fe20007ffe0ff */
[----:B0-----:R-:W0:Y:S01]  /*0270*/  MUFU.RCP R10, R10 ;  /* 0x0000000a000a7308 */ /* 0x001e220000001000 */
[----:B------:R-:W-:Y:S02]  /*0280*/  ISETP.GE.AND.EX P2, PT, R19, UR13, PT, P2 ;  /* 0x0000000d13007c0c */ /* 0x000fe4000bf46320 */
[----:B------:R-:W-:Y:S02]  /*0290*/  SHF.R.S32.HI R31, RZ, 0x1f, R27 ;  /* 0x0000001fff1f7819 */ /* 0x000fe4000001141b */
[----:B------:R-:W-:-:S02]  /*02a0*/  IADD3 R28, PT, PT, R25, 0x20, RZ ;  /* 0x00000020191c7810 */ /* 0x000fc40007ffe0ff */
[----:B------:R-:W-:Y:S02]  /*02b0*/  IADD3 R18, PT, PT, R25, 0x50, RZ ;  /* 0x0000005019127810 */ /* 0x000fe40007ffe0ff */
[----:B------:R-:W-:-:S05]  /*02c0*/  SHF.R.S32.HI R29, RZ, 0x1f, R28 ;  /* 0x0000001fff1d7819 */ /* 0x000fca000001141c */
[----:B------:R-:W1:Y:S01]  /*02d0*/  @!P2 LDC.64 R20, c[0x0][0x3a0] ;  /* 0x0000e800ff14ab82 */ /* 0x000e620000000a00 */
[----:B0-----:R-:W-:-:S04]  /*02e0*/  IADD3 R8, PT, PT, R10, 0xffffffe, RZ ;  /* 0x0ffffffe0a087810 */ /* 0x001fc80007ffe0ff */
[----:B------:R0:W2:Y:S03]  /*02f0*/  F2I.FTZ.U32.TRUNC.NTZ R9, R8 ;  /* 0x0000000800097305 */ /* 0x0000a6000021f000 */
[----:B------:R-:W3:Y:S01]  /*0300*/  @!P2 LDC.64 R16, c[0x0][0x398] ;  /* 0x0000e600ff10ab82 */ /* 0x000ee20000000a00 */
[----:B0-----:R-:W-:Y:S02]  /*0310*/  MOV R8, RZ ;  /* 0x000000ff00087202 */ /* 0x001fe40000000f00 */
[----:B--2---:R-:W-:-:S05]  /*0320*/  IADD3 R12, PT, PT, RZ, -R9, RZ ;  /* 0x80000009ff0c7210 */ /* 0x004fca0007ffe0ff */
[----:B------:R-:W-:Y:S01]  /*0330*/  IMAD R13, R12, R11, RZ ;  /* 0x0000000b0c0d7224 */ /* 0x000fe200078e02ff */
[----:B------:R-:W-:-:S03]  /*0340*/  IABS R12, R44 ;  /* 0x0000002c000c7213 */ /* 0x000fc60000000000 */
[----:B------:R-:W-:Y:S01]  /*0350*/  IMAD.HI.U32 R9, R9, R13, R8 ;  /* 0x0000000d09097227 */ /* 0x000fe200078e0008 */
[----:B------:R-:W-:-:S05]  /*0360*/  LOP3.LUT R13, RZ, R15, RZ, 0x33, !PT ;  /* 0x0000000fff0d7212 */ /* 0x000fca00078e33ff */
[----:B------:R-:W-:-:S05]  /*0370*/  IMAD.HI.U32 R9, R9, R12, RZ ;  /* 0x0000000c09097227 */ /* 0x000fca00078e00ff */
[----:B------:R-:W-:-:S05]  /*0380*/  IADD3 R10, PT, PT, -R9, RZ, RZ ;  /* 0x000000ff090a7210 */ /* 0x000fca0007ffe1ff */
[----:B------:R-:W-:Y:S01]  /*0390*/  IMAD R8, R11, R10, R12 ;  /* 0x0000000a0b087224 */ /* 0x000fe200078e020c */
[----:B------:R-:W-:-:S04]  /*03a0*/  LOP3.LUT R10, R44, R15, RZ, 0x3c, !PT ;  /* 0x0000000f2c0a7212 */ /* 0x000fc800078e3cff */
[----:B------:R-:W-:Y:S02]  /*03b0*/  ISETP.GT.U32.AND P3, PT, R11, R8, PT ;  /* 0x000000080b00720c */ /* 0x000fe40003f64070 */
[----:B------:R-:W-:-:S11]  /*03c0*/  ISETP.GE.AND P1, PT, R10, RZ, PT ;  /* 0x000000ff0a00720c */ /* 0x000fd60003f26270 */
[-C--:B------:R-:W-:Y:S02]  /*03d0*/  @!P3 IADD3 R8, PT, PT, R8, -R11.reuse, RZ ;  /* 0x8000000b0808b210 */ /* 0x080fe40007ffe0ff */
[----:B------:R-:W-:Y:S02]  /*03e0*/  @!P3 IADD3 R9, PT, PT, R9, 0x1, RZ ;  /* 0x000000010909b810 */ /* 0x000fe40007ffe0ff */
[CC--:B------:R-:W-:Y:S02]  /*03f0*/  ISETP.GE.U32.AND P4, PT, R8.reuse, R11.reuse, PT ;  /* 0x0000000b0800720c */ /* 0x0c0fe40003f86070 */
[----:B------:R-:W-:Y:S02]  /*0400*/  ISETP.GT.U32.AND P5, PT, R11, R8, PT ;  /* 0x000000080b00720c */ /* 0x000fe40003fa4070 */
[----:B------:R-:W-:Y:S02]  /*0410*/  IADD3 R11, PT, PT, R8, -R11, RZ ;  /* 0x8000000b080b7210 */ /* 0x000fe40007ffe0ff */
[----:B------:R-:W-:-:S02]  /*0420*/  ISETP.GE.U32.AND P3, PT, R27, UR12, PT ;  /* 0x0000000c1b007c0c */ /* 0x000fc4000bf66070 */
[----:B------:R-:W-:Y:S02]  /*0430*/  SEL R8, R11, R8, !P5 ;  /* 0x000000080b087207 */ /* 0x000fe40006800000 */
[----:B------:R-:W-:Y:S01]  /*0440*/  ISETP.GE.AND.EX P3, PT, R31, UR13, PT, P3 ;  /* 0x0000000d1f007c0c */ /* 0x000fe2000bf66330 */
[----:B------:R-:W0:Y:S01]  /*0450*/  @!P2 LDC.64 R10, c[0x0][0x3f8] ;  /* 0x0000fe00ff0aab82 */ /* 0x000e220000000a00 */
[----:B------:R-:W-:Y:S02]  /*0460*/  @!P0 IADD3 R8, PT, PT, -R8, RZ, RZ ;  /* 0x000000ff08088210 */ /* 0x000fe40007ffe1ff */
[----:B------:R-:W-:Y:S02]  /*0470*/  @P4 IADD3 R9, PT, PT, R9, 0x1, RZ ;  /* 0x0000000109094810 */ /* 0x000fe40007ffe0ff */
[----:B------:R-:W-:Y:S02]  /*0480*/  ISETP.NE.AND P4, PT, R15, RZ, PT ;  /* 0x000000ff0f00720c */ /* 0x000fe40003f85270 */
[----:B------:R-:W-:-:S02]  /*0490*/  @!P1 IADD3 R9, PT, PT, -R9, RZ, RZ ;  /* 0x000000ff09099210 */ /* 0x000fc40007ffe1ff */
[C---:B------:R-:W-:Y:S02]  /*04a0*/  SEL R55, R13.reuse, R8, !P4 ;  /* 0x000000080d377207 */ /* 0x040fe40006000000 */
[----:B------:R-:W-:Y:S02]  /*04b0*/  SEL R13, R13, R9, !P4 ;  /* 0x000000090d0d7207 */ /* 0x000fe40006000000 */
[----:B------:R-:W-:Y:S01]  /*04c0*/  SHF.L.U32 R15, R55, 0x6, RZ ;  /* 0x00000006370f7819 */ /* 0x000fe200000006ff */
[----:B------:R-:W2:Y:S01]  /*04d0*/  @!P3 LDC.64 R8, c[0x0][0x3f8] ;  /* 0x0000fe00ff08bb82 */ /* 0x000ea20000000a00 */
[----:B------:R-:W-:Y:S02]  /*04e0*/  SHF.R.S32.HI R12, RZ, 0x1f, R13 ;  /* 0x0000001fff0c7819 */ /* 0x000fe4000001140d */
[----:B------:R-:W-:Y:S02]  /*04f0*/  SHF.R.S32.HI R57, RZ, 0x1f, R15 ;  /* 0x0000001fff397819 */ /* 0x000fe4000001140f */
[----:B------:R-:W-:Y:S01]  /*0500*/  LOP3.LUT R56, R15, R24, RZ, 0xfc, !PT ;  /* 0x000000180f387212 */ /* 0x000fe200078efcff */
[----:B------:R-:W-:Y:S01]  /*0510*/  IMAD R12, R12, UR14, RZ ;  /* 0x0000000e0c0c7c24 */ /* 0x000fe2000f8e02ff */
[----:B------:R-:W-:-:S02]  /*0520*/  ISETP.GE.U32.AND P1, PT, R28, UR12, PT ;  /* 0x0000000c1c007c0c */ /* 0x000fc4000bf26070 */
[----:B------:R-:W-:Y:S01]  /*0530*/  ISETP.GE.U32.AND P0, PT, R18, UR12, PT ;  /* 0x0000000c12007c0c */ /* 0x000fe2000bf06070 */
[----:B------:R-:W-:Y:S01]  /*0540*/  IMAD.WIDE.U32 R56, R13, UR14, R56 ;  /* 0x0000000e0d387c25 */ /* 0x000fe2000f8e0038 */
[----:B------:R-:W-:-:S03]  /*0550*/  ISETP.GE.AND.EX P1, PT, R29, UR13, PT, P1 ;  /* 0x0000000d1d007c0c */ /* 0x000fc6000bf26310 */
[----:B------:R-:W-:Y:S01]  /*0560*/  IMAD R13, R13, UR15, R12 ;  /* 0x0000000f0d0d7c24 */ /* 0x000fe2000f8e020c */
[----:B------:R-:W-:Y:S01]  /*0570*/  @!P2 MOV R58, R56 ;  /* 0x00000038003aa202 */ /* 0x000fe20000000f00 */
[----:B0-----:R-:W-:-:S03]  /*0580*/  @!P2 IMAD R12, R19, R10, RZ ;  /* 0x0000000a130ca224 */ /* 0x001fc600078e02ff */
[----:B------:R-:W-:Y:S01]  /*0590*/  IADD3 R59, PT, PT, R57, R13, RZ ;  /* 0x0000000d393b7210 */ /* 0x000fe20007ffe0ff */
[C---:B------:R-:W-:Y:S02]  /*05a0*/  @!P2 IMAD R19, R25.reuse, R11, R12 ;  /* 0x0000000b1913a224 */ /* 0x040fe400078e020c */
[----:B------:R-:W0:Y:S01]  /*05b0*/  @!P3 LDC.64 R12, c[0x0][0x398] ;  /* 0x0000e600ff0cbb82 */ /* 0x000e220000000a00 */
[----:B------:R-:W-:-:S04]  /*05c0*/  @!P2 IMAD.WIDE.U32 R22, R25, R10, R58 ;  /* 0x0000000a1916a225 */ /* 0x000fc800078e003a */
[----:B--2---:R-:W-:Y:S01]  /*05d0*/  @!P3 IMAD R30, R31, R8, RZ ;  /* 0x000000081f1eb224 */ /* 0x004fe200078e02ff */
[----:B------:R-:W-:Y:S02]  /*05e0*/  @!P2 IADD3 R23, PT, PT, R23, R19, RZ ;  /* 0x000000131717a210 */ /* 0x000fe40007ffe0ff */
[----:B------:R-:W2:Y:S01]  /*05f0*/  @!P3 LDC.64 R10, c[0x0][0x3a0] ;  /* 0x0000e800ff0abb82 */ /* 0x000ea20000000a00 */
[C---:B------:R-:W-:Y:S01]  /*0600*/  @!P2 SHF.L.U32 R31, R22.reuse, 0x1, RZ ;  /* 0x00000001161fa819 */ /* 0x040fe200000006ff */
[----:B------:R-:W-:Y:S01]  /*0610*/  @!P3 IMAD R33, R27, R9, R30 ;  /* 0x000000091b21b224 */ /* 0x000fe200078e021e */
[----:B------:R-:W-:Y:S02]  /*0620*/  SHF.R.S32.HI R19, RZ, 0x1f, R18 ;  /* 0x0000001fff137819 */ /* 0x000fe40000011412 */
[----:B------:R-:W-:Y:S02]  /*0630*/  @!P2 SHF.L.U64.HI R26, R22, 0x1, R23 ;  /* 0x00000001161aa819 */ /* 0x000fe40000010217 */
[----:B------:R-:W-:Y:S01]  /*0640*/  @!P3 MOV R22, R56 ;  /* 0x000000380016b202 */ /* 0x000fe20000000f00 */
[----:B------:R-:W4:Y:S01]  /*0650*/  @!P1 LDC.64 R14, c[0x0][0x3f8] ;  /* 0x0000fe00ff0e9b82 */ /* 0x000f220000000a00 */
[----:B------:R-:W-:-:S02]  /*0660*/  @!P3 MOV R23, R59 ;  /* 0x0000003b0017b202 */ /* 0x000fc40000000f00 */
[----:B------:R-:W-:Y:S02]  /*0670*/  ISETP.GE.AND.EX P0, PT, R19, UR13, PT, P0 ;  /* 0x0000000d13007c0c */ /* 0x000fe4000bf06300 */
[----:B-1----:R-:W-:Y:S01]  /*0680*/  @!P2 IADD3 R20, P4, PT, R31, R20, RZ ;  /* 0x000000141f14a210 */ /* 0x002fe20007f9e0ff */
[----:B------:R-:W-:-:S03]  /*0690*/  @!P3 IMAD.WIDE.U32 R8, R27, R8, R22 ;  /* 0x000000081b08b225 */ /* 0x000fc600078e0016 */
[----:B------:R-:W-:Y:S02]  /*06a0*/  @!P2 IADD3.X R21, PT, PT, R26, R21, RZ, P4, !PT ;  /* 0x000000151a15a210 */ /* 0x000fe400027fe4ff */
[----:B------:R-:W-:Y:S02]  /*06b0*/  @!P3 IADD3 R9, PT, PT, R9, R33, RZ ;  /* 0x000000210909b210 */ /* 0x000fe40007ffe0ff */
[C---:B------:R-:W-:Y:S02]  /*06c0*/  @!P3 SHF.L.U32 R23, R8.reuse, 0x1, RZ ;  /* 0x000000010817b819 */ /* 0x040fe400000006ff */
[----:B------:R-:W-:Y:S02]  /*06d0*/  CS2R R40, SRZ ;  /* 0x0000000000287805 */ /* 0x000fe4000001ff00 */
[----:B------:R-:W-:Y:S01]  /*06e0*/  @!P3 SHF.L.U64.HI R22, R8, 0x1, R9 ;  /* 0x000000010816b819 */ /* 0x000fe20000010209 */
[----:B------:R1:W5:Y:S01]  /*06f0*/  @!P2 LDG.E R43, desc[UR8][R20.64] ;  /* 0x00000008142ba981 */ /* 0x000362000c1e1900 */
[----:B------:R-:W1:Y:S01]  /*0700*/  @!P0 LDC.64 R8, c[0x0][0x3f8] ;  /* 0x0000fe00ff088b82 */ /* 0x000e620000000a00 */
[----:B---3--:R-:W-:-:S02]  /*0710*/  @!P2 IADD3 R16, P4, PT, R31, R16, RZ ;  /* 0x000000101f10a210 */ /* 0x008fc40007f9e0ff */
[C---:B0-----:R-:W-:Y:S02]  /*0720*/  @!P3 IADD3 R12, P5, PT, R23.reuse, R12, RZ ;  /* 0x0000000c170cb210 */ /* 0x041fe40007fbe0ff */
[----:B------:R-:W-:Y:S02]  /*0730*/  @!P2 IADD3.X R17, PT, PT, R26, R17, RZ, P4, !PT ;  /* 0x000000111a11a210 */ /* 0x000fe400027fe4ff */
[----:B--2---:R-:W-:Y:S01]  /*0740*/  @!P3 IADD3 R10, P4, PT, R23, R10, RZ ;  /* 0x0000000a170ab210 */ /* 0x004fe20007f9e0ff */
[----:B----4-:R-:W-:Y:S01]  /*0750*/  @!P1 IMAD R29, R29, R14, RZ ;  /* 0x0000000e1d1d9224 */ /* 0x010fe200078e02ff */
[----:B------:R-:W-:Y:S01]  /*0760*/  IADD3 R25, PT, PT, R25, 0x60, RZ ;  /* 0x0000006019197810 */ /* 0x000fe20007ffe0ff */
[----:B------:R0:W5:Y:S01]  /*0770*/  @!P2 LDG.E R42, desc[UR8][R16.64] ;  /* 0x00000008102aa981 */ /* 0x000162000c1e1900 */
[----:B------:R-:W-:Y:S01]  /*0780*/  @!P3 IADD3.X R11, PT, PT, R22, R11, RZ, P4, !PT ;  /* 0x0000000b160bb210 */ /* 0x000fe200027fe4ff */
[----:B-1----:R-:W-:Y:S01]  /*0790*/  @!P1 IMAD R21, R28, R15, R29 ;  /* 0x0000000f1c159224 */ /* 0x002fe200078e021d */
[----:B------:R-:W-:Y:S01]  /*07a0*/  @!P3 IADD3.X R13, PT, PT, R22, R13, RZ, P5, !PT ;  /* 0x0000000d160db210 */ /* 0x000fe20002ffe4ff */
[----:B------:R-:W1:Y:S01]  /*07b0*/  @!P1 LDC.64 R26, c[0x0][0x3a0] ;  /* 0x0000e800ff1a9b82 */ /* 0x000e620000000a00 */
[----:B------:R-:W-:Y:S01]  /*07c0*/  ISETP.GE.U32.AND P2, PT, R25, UR12, PT ;  /* 0x0000000c19007c0c */ /* 0x000fe2000bf46070 */
[----:B------:R2:W5:Y:S01]  /*07d0*/  @!P3 LDG.E R41, desc[UR8][R10.64] ;  /* 0x000000080a29b981 */ /* 0x000562000c1e1900 */
[----:B------:R-:W-:-:S02]  /*07e0*/  SHF.R.S32.HI R29, RZ, 0x1f, R25 ;  /* 0x0000001fff1d7819 */ /* 0x000fc40000011419 */
[----:B0-----:R-:W-:Y:S01]  /*07f0*/  @!P1 MOV R16, R56 ;  /* 0x0000003800109202 */ /* 0x001fe20000000f00 */
[----:B------:R0:W5:Y:S01]  /*0800*/  @!P3 LDG.E R40, desc[UR8][R12.64] ;  /* 0x000000080c28b981 */ /* 0x000162000c1e1900 */
[-C--:B------:R-:W-:Y:S01]  /*0810*/  @!P1 MOV R17, R59.reuse ;  /* 0x0000003b00119202 */ /* 0x080fe20000000f00 */
[----:B------:R-:W3:Y:S01]  /*0820*/  @!P1 LDC.64 R22, c[0x0][0x398] ;  /* 0x0000e600ff169b82 */ /* 0x000ee20000000a00 */
[----:B------:R-:W-:Y:S01]  /*0830*/  ISETP.GE.AND.EX P3, PT, R29, UR13, PT, P2 ;  /* 0x0000000d1d007c0c */ /* 0x000fe2000bf66320 */
[----:B------:R-:W-:Y:S01]  /*0840*/  @!P1 IMAD.WIDE.U32 R14, R28, R14, R16 ;  /* 0x0000000e1c0e9225 */ /* 0x000fe200078e0010 */
[----:B--2---:R-:W-:Y:S02]  /*0850*/  @!P0 MOV R10, R56 ;  /* 0x00000038000a8202 */ /* 0x004fe40000000f00 */
[----:B------:R-:W-:Y:S01]  /*0860*/  @!P0 MOV R11, R59 ;  /* 0x0000003b000b8202 */ /* 0x000fe20000000f00 */
[----:B------:R-:W-:Y:S01]  /*0870*/  @!P0 IMAD R19, R19, R8, RZ ;  /* 0x0000000813138224 */ /* 0x000fe200078e02ff */
[----:B------:R-:W-:Y:S01]  /*0880*/  @!P1 IADD3 R17, PT, PT, R15, R21, RZ ;  /* 0x000000150f119210 */ /* 0x000fe20007ffe0ff */
[----:B0-----:R-:W0:Y:S01]  /*0890*/  LDC.64 R12, c[0x0][0x3b8] ;  /* 0x0000ee00ff0c7b82 */ /* 0x001e220000000a00 */
[----:B------:R-:W-:Y:S01]  /*08a0*/  ISETP.GE.U32.AND P4, PT, R47, UR12, PT ;  /* 0x0000000c2f007c0c */ /* 0x000fe2000bf86070 */
[----:B------:R-:W-:-:S06]  /*08b0*/  @!P0 IMAD R31, R18, R9, R19 ;  /* 0x00000009121f8224 */ /* 0x000fcc00078e0213 */
[----:B------:R-:W2:Y:S01]  /*08c0*/  @!P0 LDC.64 R20, c[0x0][0x3a0] ;  /* 0x0000e800ff148b82 */ /* 0x000ea20000000a00 */
[----:B------:R-:W-:Y:S01]  /*08d0*/  ISETP.GE.AND.EX P4, PT, R5, UR13, PT, P4 ;  /* 0x0000000d05007c0c */ /* 0x000fe2000bf86340 */
[----:B------:R-:W-:Y:S01]  /*08e0*/  @!P0 IMAD.WIDE.U32 R8, R18, R8, R10 ;  /* 0x0000000812088225 */ /* 0x000fe200078e000a */
[C---:B------:R-:W-:Y:S02]  /*08f0*/  @!P1 SHF.L.U32 R15, R14.reuse, 0x1, RZ ;  /* 0x000000010e0f9819 */ /* 0x040fe400000006ff */
[----:B------:R-:W-:-:S03]  /*0900*/  @!P1 SHF.L.U64.HI R14, R14, 0x1, R17 ;  /* 0x000000010e0e9819 */ /* 0x000fc60000010211 */
[----:B------:R-:W4:Y:S01]  /*0910*/  @!P3 LDC.64 R18, c[0x0][0x3f8] ;  /* 0x0000fe00ff12bb82 */ /* 0x000f220000000a00 */
[----:B------:R-:W-:-:S07]  /*0920*/  @!P0 IADD3 R9, PT, PT, R9, R31, RZ ;  /* 0x0000001f09098210 */ /* 0x000fce0007ffe0ff */
[----:B------:R-:W0:Y:S01]  /*0930*/  @!P0 LDC.64 R16, c[0x0][0x398] ;  /* 0x0000e600ff108b82 */ /* 0x000e220000000a00 */
[C---:B-1----:R-:W-:Y:S02]  /*0940*/  @!P1 IADD3 R26, P2, PT, R15.reuse, R26, RZ ;  /* 0x0000001a0f1a9210 */ /* 0x042fe40007f5e0ff */
[----:B---3--:R-:W-:Y:S02]  /*0950*/  @!P1 IADD3 R22, P6, PT, R15, R22, RZ ;  /* 0x000000160f169210 */ /* 0x008fe40007fde0ff */
[----:B------:R-:W-:-:S03]  /*0960*/  @!P0 SHF.L.U32 R31, R8, 0x1, RZ ;  /* 0x00000001081f8819 */ /* 0x000fc600000006ff */
[----:B------:R-:W1:Y:S01]  /*0970*/  @!P4 LDC.64 R10, c[0x0][0x3f8] ;  /* 0x0000fe00ff0acb82 */ /* 0x000e620000000a00 */
[----:B------:R-:W-:Y:S02]  /*0980*/  @!P0 SHF.L.U64.HI R28, R8, 0x1, R9 ;  /* 0x00000001081c8819 */ /* 0x000fe40000010209 */
[----:B------:R-:W-:Y:S02]  /*0990*/  CS2R R38, SRZ ;  /* 0x0000000000267805 */ /* 0x000fe4000001ff00 */
[C---:B------:R-:W-:Y:S02]  /*09a0*/  @!P1 IADD3.X R27, PT, PT, R14.reuse, R27, RZ, P2, !PT ;  /* 0x0000001b0e1b9210 */ /* 0x040fe400017fe4ff */
[----:B------:R-:W-:Y:S01]  /*09b0*/  @!P1 IADD3.X R23, PT, PT, R14, R23, RZ, P6, !PT ;  /* 0x000000170e179210 */ /* 0x000fe200037fe4ff */
[----:B------:R-:W3:Y:S01]  /*09c0*/  @!P3 LDC.64 R8, c[0x0][0x3a0] ;  /* 0x0000e800ff08bb82 */ /* 0x000ee20000000a00 */
[----:B--2---:R-:W-:Y:S02]  /*09d0*/  @!P0 IADD3 R20, P6, PT, R31, R20, RZ ;  /* 0x000000141f148210 */ /* 0x004fe40007fde0ff */
[----:B------:R-:W-:Y:S01]  /*09e0*/  CS2R R36, SRZ ;  /* 0x0000000000247805 */ /* 0x000fe2000001ff00 */
[----:B------:R2:W5:Y:S01]  /*09f0*/  @!P1 LDG.E R38, desc[UR8][R22.64] ;  /* 0x0000000816269981 */ /* 0x000562000c1e1900 */
[----:B------:R-:W-:-:S03]  /*0a00*/  ISETP.GE.U32.AND P2, PT, R48, UR12, PT ;  /* 0x0000000c30007c0c */ /* 0x000fc6000bf46070 */
[----:B------:R4:W5:Y:S01]  /*0a10*/  @!P1 LDG.E R39, desc[UR8][R26.64] ;  /* 0x000000081a279981 */ /* 0x000962000c1e1900 */
[----:B------:R-:W3:Y:S01]  /*0a20*/  @!P3 LDC.64 R14, c[0x0][0x398] ;  /* 0x0000e600ff0ebb82 */ /* 0x000ee20000000a00 */
[----:B------:R-:W-:Y:S02]  /*0a30*/  @!P0 IADD3.X R21, PT, PT, R28, R21, RZ, P6, !PT ;  /* 0x000000151c158210 */ /* 0x000fe400037fe4ff */
[----:B--2---:R-:W-:-:S03]  /*0a40*/  @!P3 MOV R22, R56 ;  /* 0x000000380016b202 */ /* 0x004fc60000000f00 */
[----:B------:R0:W5:Y:S01]  /*0a50*/  @!P0 LDG.E R36, desc[UR8][R20.64] ;  /* 0x0000000814248981 */ /* 0x000162000c1e1900 */
[----:B------:R-:W-:Y:S01]  /*0a60*/  @!P3 MOV R23, R59 ;  /* 0x0000003b0017b202 */ /* 0x000fe20000000f00 */
[-C--:B----4-:R-:W-:Y:S01]  /*0a70*/  @!P3 IMAD R26, R29, R18.reuse, RZ ;  /* 0x000000121d1ab224 */ /* 0x090fe200078e02ff */
[----:B------:R-:W-:Y:S01]  /*0a80*/  ISETP.GE.U32.AND P5, PT, R46, UR12, PT ;  /* 0x0000000c2e007c0c */ /* 0x000fe2000bfa6070 */
[----:B------:R-:W-:Y:S01]  /*0a90*/  @!P3 IMAD.WIDE.U32 R22, R25, R18, R22 ;  /* 0x000000121916b225 */ /* 0x000fe200078e0016 */
[----:B------:R-:W-:Y:S02]  /*0aa0*/  ISETP.GE.AND.EX P2, PT, R4, UR13, PT, P2 ;  /* 0x0000000d04007c0c */ /* 0x000fe4000bf46320 */
[----:B0-----:R-:W-:Y:S01]  /*0ab0*/  @!P0 IADD3 R20, P1, PT, R31, R16, RZ ;  /* 0x000000101f148210 */ /* 0x001fe20007f3e0ff */
[----:B------:R-:W-:Y:S01]  /*0ac0*/  @!P3 IMAD R27, R25, R19, R26 ;  /* 0x00000013191bb224 */ /* 0x000fe200078e021a */
[----:B------:R-:W-:Y:S02]  /*0ad0*/  CS2R R34, SRZ ;  /* 0x0000000000227805 */ /* 0x000fe4000001ff00 */
[----:B------:R-:W-:-:S02]  /*0ae0*/  @!P0 IADD3.X R21, PT, PT, R28, R17, RZ, P1, !PT ;  /* 0x000000111c158210 */ /* 0x000fc40000ffe4ff */
[----:B------:R-:W-:Y:S01]  /*0af0*/  @!P3 IADD3 R25, PT, PT, R23, R27, RZ ;  /* 0x0000001b1719b210 */ /* 0x000fe20007ffe0ff */
[----:B-1----:R-:W-:Y:S01]  /*0b00*/  @!P4 IMAD R26, R5, R10, RZ ;  /* 0x0000000a051ac224 */ /* 0x002fe200078e02ff */
[----:B------:R-:W-:Y:S01]  /*0b10*/  ISETP.GE.AND.EX P5, PT, R6, UR13, PT, P5 ;  /* 0x0000000d06007c0c */ /* 0x000fe2000bfa6350 */
[----:B------:R-:W0:Y:S01]  /*0b20*/  @!P4 LDC.64 R16, c[0x0][0x3a0] ;  /* 0x0000e800ff10cb82 */ /* 0x000e220000000a00 */
[C---:B------:R-:W-:Y:S01]  /*0b30*/  @!P3 SHF.L.U32 R23, R22.reuse, 0x1, RZ ;  /* 0x000000011617b819 */ /* 0x040fe200000006ff */
[----:B------:R1:W5:Y:S01]  /*0b40*/  @!P0 LDG.E R35, desc[UR8][R20.64] ;  /* 0x0000000814238981 */ /* 0x000362000c1e1900 */
[----:B------:R-:W-:Y:S01]  /*0b50*/  @!P3 SHF.L.U64.HI R28, R22, 0x1, R25 ;  /* 0x00000001161cb819 */ /* 0x000fe20000010219 */
[----:B------:R-:W-:Y:S01]  /*0b60*/  IMAD.WIDE R12, R44, 0x8, R12 ;  /* 0x000000082c0c7825 */ /* 0x000fe200078e020c */
[----:B---3--:R-:W-:Y:S02]  /*0b70*/  @!P3 IADD3 R22, P0, PT, R23, R8, RZ ;  /* 0x000000081716b210 */ /* 0x008fe40007f1e0ff */
[----:B------:R-:W-:Y:S01]  /*0b80*/  @!P4 MOV R27, R59 ;  /* 0x0000003b001bc202 */ /* 0x000fe20000000f00 */
[----:B------:R-:W-:Y:S01]  /*0b90*/  @!P4 IMAD R25, R47, R11, R26 ;  /* 0x0000000b2f19c224 */ /* 0x000fe200078e021a */
[----:B------:R-:W-:Y:S01]  /*0ba0*/  @!P4 MOV R26, R56 ;  /* 0x00000038001ac202 */ /* 0x000fe20000000f00 */
[----:B------:R-:W2:Y:S01]  /*0bb0*/  @!P2 LDC.64 R18, c[0x0][0x3f8] ;  /* 0x0000fe00ff12ab82 */ /* 0x000ea20000000a00 */
[----:B-1----:R-:W-:-:S02]  /*0bc0*/  @!P3 IADD3 R20, P1, PT, R23, R14, RZ ;  /* 0x0000000e1714b210 */ /* 0x002fc40007f3e0ff */
[----:B------:R-:W-:Y:S02]  /*0bd0*/  @!P3 IADD3.X R23, PT, PT, R28, R9, RZ, P0, !PT ;  /* 0x000000091c17b210 */ /* 0x000fe400007fe4ff */
[----:B------:R1:W3:Y:S01]  /*0be0*/  LDG.E.64 R8, desc[UR8][R12.64] ;  /* 0x000000080c087981 */ /* 0x0002e2000c1e1b00 */
[----:B------:R-:W-:Y:S02]  /*0bf0*/  @!P4 IMAD.WIDE.U32 R26, R47, R10, R26 ;  /* 0x0000000a2f1ac225 */ /* 0x000fe400078e001a */
[----:B------:R-:W4:Y:S01]  /*0c00*/  @!P4 LDC.64 R10, c[0x0][0x398] ;  /* 0x0000e600ff0acb82 */ /* 0x000f220000000a00 */
[----:B------:R0:W5:Y:S07]  /*0c10*/  @!P3 LDG.E R34, desc[UR8][R22.64] ;  /* 0x000000081622b981 */ /* 0x00016e000c1e1900 */
[----:B-1----:R-:W1:Y:S01]  /*0c20*/  @!P5 LDC.64 R12, c[0x0][0x3f8] ;  /* 0x0000fe00ff0cdb82 */ /* 0x002e620000000a00 */
[----:B------:R-:W-:-:S02]  /*0c30*/  @!P4 IADD3 R25, PT, PT, R27, R25, RZ ;  /* 0x000000191b19c210 */ /* 0x000fc40007ffe0ff */
[----:B------:R-:W-:Y:S02]  /*0c40*/  @!P4 SHF.L.U32 R27, R26, 0x1, RZ ;  /* 0x000000011a1bc819 */ /* 0x000fe400000006ff */
[----:B------:R-:W-:Y:S02]  /*0c50*/  @!P3 IADD3.X R21, PT, PT, R28, R15, RZ, P1, !PT ;  /* 0x0000000f1c15b210 */ /* 0x000fe40000ffe4ff */
[----:B------:R-:W-:Y:S01]  /*0c60*/  @!P4 SHF.L.U64.HI R30, R26, 0x1, R25 ;  /* 0x000000011a1ec819 */ /* 0x000fe20000010219 */
[----:B------:R-:W1:Y:S01]  /*0c70*/  @!P2 LDC.64 R14, c[0x0][0x3a0] ;  /* 0x0000e800ff0eab82 */ /* 0x000e620000000a00 */
[----:B0-----:R-:W-:Y:S02]  /*0c80*/  @!P4 IADD3 R22, P0, PT, R27, R16, RZ ;  /* 0x000000101b16c210 */ /* 0x001fe40007f1e0ff */
[----:B------:R-:W-:Y:S02]  /*0c90*/  ISETP.NE.AND P1, PT, RZ, UR11, PT ;  /* 0x0000000bff007c0c */ /* 0x000fe4000bf25270 */
[----:B------:R-:W-:Y:S01]  /*0ca0*/  @!P4 IADD3.X R23, PT, PT, R30, R17, RZ, P0, !PT ;  /* 0x000000111e17c210 */ /* 0x000fe200007fe4ff */
[----:B--2---:R-:W-:Y:S01]  /*0cb0*/  @!P2 IMAD R25, R4, R18, RZ ;  /* 0x000000120419a224 */ /* 0x004fe200078e02ff */
[----:B------:R-:W-:Y:S01]  /*0cc0*/  MOV R33, RZ ;  /* 0x000000ff00217202 */ /* 0x000fe20000000f00 */
[----:B------:R-:W0:Y:S01]  /*0cd0*/  @!P2 LDC.64 R16, c[0x0][0x398] ;  /* 0x0000e600ff10ab82 */ /* 0x000e220000000a00 */
[----:B------:R-:W-:-:S02]  /*0ce0*/  @!P2 MOV R28, R56 ;  /* 0x00000038001ca202 */ /* 0x000fc40000000f00 */
[----:B------:R-:W-:Y:S01]  /*0cf0*/  @!P2 MOV R29, R59 ;  /* 0x0000003b001da202 */ /* 0x000fe20000000f00 */
[C---:B------:R-:W-:Y:S01]  /*0d00*/  @!P2 IMAD R25, R48.reuse, R19, R25 ;  /* 0x000000133019a224 */ /* 0x040fe200078e0219 */
[----:B----4-:R-:W-:Y:S01]  /*0d10*/  @!P4 IADD3 R26, P0, PT, R27, R10, RZ ;  /* 0x0000000a1b1ac210 */ /* 0x010fe20007f1e0ff */
[----:B------:R2:W5:Y:S01]  /*0d20*/  @!P3 LDG.E R33, desc[UR8][R20.64] ;  /* 0x000000081421b981 */ /* 0x000562000c1e1900 */
[----:B------:R-:W-:Y:S02]  /*0d30*/  @!P2 IMAD.WIDE.U32 R28, R48, R18, R28 ;  /* 0x00000012301ca225 */ /* 0x000fe400078e001c */
[----:B------:R-:W4:Y:S01]  /*0d40*/  @!P5 LDC.64 R18, c[0x0][0x3a0] ;  /* 0x0000e800ff12db82 */ /* 0x000f220000000a00 */
[----:B------:R2:W5:Y:S01]  /*0d50*/  @!P4 LDG.E R37, desc[UR8][R22.64] ;  /* 0x000000081625c981 */ /* 0x000562000c1e1900 */
[----:B-1----:R-:W-:Y:S01]  /*0d60*/  @!P5 IMAD R10, R6, R12, RZ ;  /* 0x0000000c060ad224 */ /* 0x002fe200078e02ff */
[----:B------:R-:W-:Y:S02]  /*0d70*/  @!P2 IADD3 R29, PT, PT, R29, R25, RZ ;  /* 0x000000191d1da210 */ /* 0x000fe40007ffe0ff */
[----:B------:R-:W-:-:S03]  /*0d80*/  @!P4 IADD3.X R27, PT, PT, R30, R11, RZ, P0, !PT ;  /* 0x0000000b1e1bc210 */ /* 0x000fc600007fe4ff */
[----:B--2---:R-:W1:Y:S01]  /*0d90*/  @!P5 LDC.64 R20, c[0x0][0x398] ;  /* 0x0000e600ff14db82 */ /* 0x004e620000000a00 */
[----:B------:R-:W-:Y:S01]  /*0da0*/  @!P5 IMAD R31, R46, R13, R10 ;  /* 0x0000000d2e1fd224 */ /* 0x000fe200078e020a */
[C---:B------:R-:W-:Y:S02]  /*0db0*/  @!P2 SHF.L.U32 R25, R28.reuse, 0x1, RZ ;  /* 0x000000011c19a819 */ /* 0x040fe400000006ff */
[----:B------:R-:W-:-:S04]  /*0dc0*/  @!P2 SHF.L.U64.HI R30, R28, 0x1, R29 ;  /* 0x000000011c1ea819 */ /* 0x000fc8000001021d */
[----:B------:R-:W2:Y:S01]  /*0dd0*/  @P1 LDC.64 R10, c[0x0][0x3b0] ;  /* 0x0000ec00ff0a1b82 */ /* 0x000ea20000000a00 */
[----:B------:R-:W-:Y:S02]  /*0de0*/  @!P5 MOV R28, R56 ;  /* 0x00000038001cd202 */ /* 0x000fe40000000f00 */
[----:B------:R-:W-:-:S05]  /*0df0*/  @!P5 MOV R29, R59 ;  /* 0x0000003b001dd202 */ /* 0x000fca0000000f00 */
[----:B------:R-:W2:Y:S01]  /*0e00*/  LDC.64 R22, c[0x0][0x3a8] ;  /* 0x0000ea00ff167b82 */ /* 0x000ea20000000a00 */
[----:B------:R-:W-:Y:S01]  /*0e10*/  @!P2 IADD3 R14, P0, PT, R25, R14, RZ ;  /* 0x0000000e190ea210 */ /* 0x000fe20007f1e0ff */
[----:B------:R-:W-:-:S03]  /*0e20*/  @!P5 IMAD.WIDE.U32 R12, R46, R12, R28 ;  /* 0x0000000c2e0cd225 */ /* 0x000fc600078e001c */
[----:B------:R-:W-:Y:S02]  /*0e30*/  @!P2 IADD3.X R15, PT, PT, R30, R15, RZ, P0, !PT ;  /* 0x0000000f1e0fa210 */ /* 0x000fe400007fe4ff */
[----:B0-----:R-:W-:Y:S02]  /*0e40*/  @!P2 IADD3 R16, P0, PT, R25, R16, RZ ;  /* 0x000000101910a210 */ /* 0x001fe40007f1e0ff */
[----:B------:R-:W-:Y:S02]  /*0e50*/  @!P5 IADD3 R25, PT, PT, R13, R31, RZ ;  /* 0x0000001f0d19d210 */ /* 0x000fe40007ffe0ff */
[----:B------:R-:W-:Y:S02]  /*0e60*/  CS2R R50, SRZ ;  /* 0x0000000000327805 */ /* 0x000fe4000001ff00 */
[C---:B------:R-:W-:Y:S02]  /*0e70*/  @!P5 SHF.L.U32 R13, R12.reuse, 0x1, RZ ;  /* 0x000000010c0dd819 */ /* 0x040fe400000006ff */
[----:B------:R-:W-:-:S02]  /*0e80*/  @!P5 SHF.L.U64.HI R12, R12, 0x1, R25 ;  /* 0x000000010c0cd819 */ /* 0x000fc40000010219 */
[----:B------:R-:W-:Y:S01]  /*0e90*/  @!P2 IADD3.X R17, PT, PT, R30, R17, RZ, P0, !PT ;  /* 0x000000111e11a210 */ /* 0x000fe200007fe4ff */
[----:B------:R2:W5:Y:S01]  /*0ea0*/  @!P2 LDG.E R50, desc[UR8][R14.64] ;  /* 0x000000080e32a981 */ /* 0x000562000c1e1900 */
[----:B------:R-:W-:Y:S02]  /*0eb0*/  LEA R25, R55, R24, 0x6 ;  /* 0x0000001837197211 */ /* 0x000fe400078e30ff */
[C---:B----4-:R-:W-:Y:S02]  /*0ec0*/  @!P5 IADD3 R18, P0, PT, R13.reuse, R18, RZ ;  /* 0x000000120d12d210 */ /* 0x050fe40007f1e0ff */
[----:B------:R-:W-:Y:S02]  /*0ed0*/  CS2R R52, SRZ ;  /* 0x0000000000347805 */ /* 0x000fe4000001ff00 */
[----:B-1----:R-:W-:Y:S01]  /*0ee0*/  @!P5 IADD3 R20, P3, PT, R13, R20, RZ ;  /* 0x000000140d14d210 */ /* 0x002fe20007f7e0ff */
[----:B------:R0:W5:Y:S01]  /*0ef0*/  @!P2 LDG.E R51, desc[UR8][R16.64] ;  /* 0x000000081033a981 */ /* 0x000162000c1e1900 */
[----:B------:R-:W-:-:S02]  /*0f00*/  @!P5 IADD3.X R19, PT, PT, R12, R19, RZ, P0, !PT ;  /* 0x000000130c13d210 */ /* 0x000fc400007fe4ff */
[----:B------:R-:W-:Y:S01]  /*0f10*/  @!P5 IADD3.X R21, PT, PT, R12, R21, RZ, P3, !PT ;  /* 0x000000150c15d210 */ /* 0x000fe20001ffe4ff */
[C---:B--2---:R-:W-:Y:S01]  /*0f20*/  @P1 IMAD.WIDE R14, R25.reuse, 0x4, R10 ;  /* 0x00000004190e1825 */ /* 0x044fe200078e020a */
[----:B------:R-:W-:Y:S02]  /*0f30*/  MOV R49, RZ ;  /* 0x000000ff00317202 */ /* 0x000fe40000000f00 */
[----:B------:R-:W-:Y:S01]  /*0f40*/  CS2R R10, SRZ ;  /* 0x00000000000a7805 */ /* 0x000fe2000001ff00 */
[----:B------:R1:W5:Y:S01]  /*0f50*/  @!P5 LDG.E R53, desc[UR8][R18.64] ;  /* 0x000000081235d981 */ /* 0x000362000c1e1900 */
[----:B------:R-:W-:-:S03]  /*0f60*/  IMAD.WIDE R12, R25, 0x4, R22 ;  /* 0x00000004190c7825 */ /* 0x000fc600078e0216 */
[----:B------:R1:W5:Y:S04]  /*0f70*/  @!P4 LDG.E R49, desc[UR8][R26.64] ;  /* 0x000000081a31c981 */ /* 0x000368000c1e1900 */
[----:B------:R1:W5:Y:S04]  /*0f80*/  @!P5 LDG.E R52, desc[UR8][R20.64] ;  /* 0x000000081434d981 */ /* 0x000368000c1e1900 */
[----:B------:R1:W5:Y:S04]  /*0f90*/  @P1 LDG.E.64 R10, desc[UR8][R14.64] ;  /* 0x000000080e0a1981 */ /* 0x000368000c1e1b00 */
[----:B------:R-:W5:Y:S01]  /*0fa0*/  LDG.E.64 R12, desc[UR8][R12.64] ;  /* 0x000000080c0c7981 */ /* 0x000f62000c1e1b00 */
[----:B------:R-:W-:Y:S01]  /*0fb0*/  UISETP.NE.AND UP0, UPT, UR11, URZ, UPT ;  /* 0x000000ff0b00728c */ /* 0x000fe2000bf05270 */
[----:B---3--:R-:W-:-:S05]  /*0fc0*/  FFMA.FTZ R9, -R8, R8, R9 ;  /* 0x0000000808097223 */ /* 0x008fca0000010109 */
[----:B------:R-:W-:-:S13]  /*0fd0*/  FSETP.GTU.FTZ.AND P0, PT, R9, RZ, PT ;  /* 0x000000ff0900720b */ /* 0x000fda0003f1c000 */
[----:B0-----:R-:W0:Y:S02]  /*0fe0*/  @P0 LDC R16, c[0x0][0x3c0] ;  /* 0x0000f000ff100b82 */ /* 0x001e240000000800 */
[----:B0-----:R-:W-:Y:S01]  /*0ff0*/  @P0 FADD.FTZ R16, R9, R16 ;  /* 0x0000001009100221 */ /* 0x001fe20000010000 */
[----:B------:R-:W-:-:S06]  /*1000*/  MOV R9, 0x3f800000 ;  /* 0x3f80000000097802 */ /* 0x000fcc0000000f00 */
[----:B------:R1:W0:Y:S01]  /*1010*/  @P0 MUFU.RSQ R9, R16 ;  /* 0x0000001000090308 */ /* 0x0002220000001400 */
[----:B------:R-:W-:Y:S05]  /*1020*/  BRA.U UP0, `(.L_x_665) ;  /* 0x0000000900447547 */ /* 0x000fea000b800000 */
[--C-:B-----5:R-:W-:Y:S02]  /*1030*/  HADD2.F32 R17, -RZ, R43.reuse.H0_H0 ;  /* 0x2000002bff117230 */ /* 0x120fe40000004100 */
[----:B-1----:R-:W-:Y:S02]  /*1040*/  HADD2.F32 R19, -RZ, R43.H1_H1 ;  /* 0x3000002bff137230 */ /* 0x002fe40000004100 */
[--C-:B------:R-:W-:Y:S02]  /*1050*/  HADD2.F32 R15, -RZ, R42.reuse.H0_H0 ;  /* 0x2000002aff0f7230 */ /* 0x100fe40000004100 */
[C---:B------:R-:W-:Y:S01]  /*1060*/  FADD.FTZ R16, -R8.reuse, R17 ;  /* 0x0000001108107221 */ /* 0x040fe20000010100 */
[----:B------:R-:W-:Y:S02]  /*1070*/  HADD2.F32 R14, -RZ, R42.H1_H1 ;  /* 0x3000002aff0e7230 */ /* 0x000fe40000004100 */
[----:B------:R-:W-:Y:S01]  /*1080*/  FADD.FTZ R18, -R8, R19 ;  /* 0x0000001308127221 */ /* 0x000fe20000010100 */
[----:B------:R-:W-:-:S02]  /*1090*/  HADD2.F32 R23, -RZ, R41.H0_H0 ;  /* 0x20000029ff177230 */ /* 0x000fc40000004100 */
[----:B------:R-:W-:Y:S01]  /*10a0*/  FMUL.FTZ R17, R12, R15 ;  /* 0x0000000f0c117220 */ /* 0x000fe20000410000 */
[-C--:B0-----:R-:W-:Y:S01]  /*10b0*/  FMUL.FTZ R16, R16, R9.reuse ;  /* 0x0000000910107220 */ /* 0x081fe20000410000 */
[----:B------:R-:W-:Y:S02]  /*10c0*/  HADD2.F32 R25, -RZ, R41.H1_H1 ;  /* 0x30000029ff197230 */ /* 0x000fe40000004100 */
[----:B------:R-:W-:Y:S01]  /*10d0*/  FMUL.FTZ R20, R13, R14 ;  /* 0x0000000e0d147220 */ /* 0x000fe20000410000 */
[----:B------:R-:W-:Y:S01]  /*10e0*/  FMUL.FTZ R21, R18, R9 ;  /* 0x0000000912157220 */ /* 0x000fe20000410000 */
[----:B------:R-:W-:Y:S01]  /*10f0*/  FADD.FTZ R19, RZ, R17 ;  /* 0x00000011ff137221 */ /* 0x000fe20000010000 */
[----:B------:R-:W-:Y:S01]  /*1100*/  FFMA.FTZ R18, R16, R17, RZ ;  /* 0x0000001110127223 */ /* 0x000fe200000100ff */
[--C-:B------:R-:W-:Y:S02]  /*1110*/  HADD2.F32 R27, -RZ, R40.reuse.H0_H0 ;  /* 0x20000028ff1b7230 */ /* 0x100fe40000004100 */
[C---:B------:R-:W-:Y:S01]  /*1120*/  FADD.FTZ R22, -R8.reuse, R23 ;  /* 0x0000001708167221 */ /* 0x040fe20000010100 */
[----:B------:R-:W-:Y:S01]  /*1130*/  FADD.FTZ R24, -R8, R25 ;  /* 0x0000001908187221 */ /* 0x000fe20000010100 */
[----:B------:R-:W-:Y:S01]  /*1140*/  FADD.FTZ R17, R20, R19 ;  /* 0x0000001314117221 */ /* 0x000fe20000010000 */
[----:B------:R-:W-:Y:S01]  /*1150*/  FFMA.FTZ R20, R21, R20, R18 ;  /* 0x0000001415147223 */ /* 0x000fe20000010012 */
[----:B------:R-:W-:Y:S01]  /*1160*/  FFMA.FTZ R26, R15, R16, RZ ;  /* 0x000000100f1a7223 */ /* 0x000fe200000100ff */
[----:B------:R-:W-:-:S02]  /*1170*/  HADD2.F32 R18, -RZ, R40.H1_H1 ;  /* 0x30000028ff127230 */ /* 0x000fc40000004100 */
[----:B------:R-:W-:Y:S01]  /*1180*/  FADD.FTZ R16, RZ, R15 ;  /* 0x0000000fff107221 */ /* 0x000fe20000010000 */
[----:B------:R-:W-:Y:S01]  /*1190*/  FMUL.FTZ R23, R22, R9 ;  /* 0x0000000916177220 */ /* 0x000fe20000410000 */
[----:B------:R-:W-:Y:S01]  /*11a0*/  FFMA.FTZ R29, R14, R21, RZ ;  /* 0x000000150e1d7223 */ /* 0x000fe200000100ff */
[----:B------:R-:W-:Y:S01]  /*11b0*/  FADD.FTZ R15, RZ, R14 ;  /* 0x0000000eff0f7221 */ /* 0x000fe20000010000 */
[----:B------:R-:W-:Y:S01]  /*11c0*/  FMUL.FTZ R25, R24, R9 ;  /* 0x0000000918197220 */ /* 0x000fe20000410000 */
[----:B------:R-:W-:Y:S01]  /*11d0*/  FMUL.FTZ R22, R12, R27 ;  /* 0x0000001b0c167220 */ /* 0x000fe20000410000 */
[----:B------:R-:W-:Y:S02]  /*11e0*/  HADD2.F32 R19, -RZ, R39.H0_H0 ;  /* 0x20000027ff137230 */ /* 0x000fe40000004100 */
[C---:B------:R-:W-:Y:S01]  /*11f0*/  FADD.FTZ R15, R18.reuse, R15 ;  /* 0x0000000f120f7221 */ /* 0x040fe20000010000 */
[----:B------:R-:W-:Y:S01]  /*1200*/  FFMA.FTZ R14, R18, R25, R29 ;  /* 0x00000019120e7223 */ /* 0x000fe2000001001d */
[----:B------:R-:W-:Y:S01]  /*1210*/  FMUL.FTZ R18, R13, R18 ;  /* 0x000000120d127220 */ /* 0x000fe20000410000 */
[----:B------:R-:W-:Y:S01]  /*1220*/  FADD.FTZ R17, R17, R22 ;  /* 0x0000001611117221 */ /* 0x000fe20000010000 */
[----:B------:R-:W-:Y:S01]  /*1230*/  FFMA.FTZ R20, R23, R22, R20 ;  /* 0x0000001617147223 */ /* 0x000fe20000010014 */
[----:B------:R-:W-:-:S02]  /*1240*/  HADD2.F32 R22, -RZ, R38.H0_H0 ;  /* 0x20000026ff167230 */ /* 0x000fc40000004100 */
[----:B------:R-:W-:Y:S01]  /*1250*/  FADD.FTZ R24, -R8, R19 ;  /* 0x0000001308187221 */ /* 0x000fe20000010100 */
[----:B------:R-:W-:Y:S01]  /*1260*/  FADD.FTZ R17, R18, R17 ;  /* 0x0000001112117221 */ /* 0x000fe20000010000 */
[----:B------:R-:W-:Y:S01]  /*1270*/  FFMA.FTZ R21, R27, R23, R26 ;  /* 0x000000171b157223 */ /* 0x000fe2000001001a */
[----:B------:R-:W-:Y:S01]  /*1280*/  FFMA.FTZ R18, R25, R18, R20 ;  /* 0x0000001219127223 */ /* 0x000fe20000010014 */
[----:B------:R-:W-:Y:S01]  /*1290*/  FMUL.FTZ R23, R24, R9 ;  /* 0x0000000918177220 */ /* 0x000fe20000410000 */
[----:B------:R-:W-:Y:S02]  /*12a0*/  HADD2.F32 R19, -RZ, R39.H1_H1 ;  /* 0x30000027ff137230 */ /* 0x000fe40000004100 */
[----:B------:R-:W-:Y:S01]  /*12b0*/  FMUL.FTZ R20, R12, R22 ;  /* 0x000000160c147220 */ /* 0x000fe20000410000 */
[----:B------:R-:W-:Y:S01]  /*12c0*/  FADD.FTZ R16, R27, R16 ;  /* 0x000000101b107221 */ /* 0x000fe20000010000 */
[----:B------:R-:W-:Y:S02]  /*12d0*/  HADD2.F32 R25, -RZ, R50.H0_H0 ;  /* 0x20000032ff197230 */ /* 0x000fe40000004100 */
[----:B------:R-:W-:Y:S01]  /*12e0*/  FFMA.FTZ R21, R22, R23, R21 ;  /* 0x0000001716157223 */ /* 0x000fe20000010015 */
[----:B------:R-:W-:Y:S01]  /*12f0*/  FADD.FTZ R17, R17, R20 ;  /* 0x0000001411117221 */ /* 0x000fe20000010000 */
[----:B------:R-:W-:Y:S01]  /*1300*/  FFMA.FTZ R18, R23, R20, R18 ;  /* 0x0000001417127223 */ /* 0x000fe20000010012 */
[----:B------:R-:W-:Y:S01]  /*1310*/  FADD.FTZ R16, R16, R22 ;  /* 0x0000001610107221 */ /* 0x000fe20000010000 */
[----:B------:R-:W-:Y:S01]  /*1320*/  FADD.FTZ R20, -R8, R19 ;  /* 0x0000001308147221 */ /* 0x000fe20000010100 */
[----:B------:R-:W-:-:S02]  /*1330*/  HADD2.F32 R19, -RZ, R38.H1_H1 ;  /* 0x30000026ff137230 */ /* 0x000fc40000004100 */
[----:B------:R-:W-:Y:S01]  /*1340*/  FADD.FTZ R22, -R8, R25 ;  /* 0x0000001908167221 */ /* 0x000fe20000010100 */
[----:B------:R-:W-:Y:S02]  /*1350*/  HADD2.F32 R25, -RZ, R50.H1_H1 ;  /* 0x30000032ff197230 */ /* 0x000fe40000004100 */
[-C--:B------:R-:W-:Y:S01]  /*1360*/  FMUL.FTZ R23, R20, R9.reuse ;  /* 0x0000000914177220 */ /* 0x080fe20000410000 */
[--C-:B------:R-:W-:Y:S02]  /*1370*/  HADD2.F32 R24, -RZ, R51.reuse.H0_H0 ;  /* 0x20000033ff187230 */ /* 0x100fe40000004100 */
[----:B------:R-:W-:Y:S01]  /*1380*/  FMUL.FTZ R20, R22, R9 ;  /* 0x0000000916147220 */ /* 0x000fe20000410000 */
[----:B------:R-:W-:Y:S01]  /*1390*/  FMUL.FTZ R22, R13, R19 ;  /* 0x000000130d167220 */ /* 0x000fe20000410000 */
[----:B------:R-:W-:Y:S01]  /*13a0*/  FFMA.FTZ R14, R19, R23, R14 ;  /* 0x00000017130e7223 */ /* 0x000fe2000001000e */
[----:B------:R-:W-:Y:S01]  /*13b0*/  FADD.FTZ R15, R15, R19 ;  /* 0x000000130f0f7221 */ /* 0x000fe20000010000 */
[----:B------:R-:W-:Y:S01]  /*13c0*/  FADD.FTZ R16, R16, R24 ;  /* 0x0000001810107221 */ /* 0x000fe20000010000 */
[----:B------:R-:W-:Y:S01]  /*13d0*/  FFMA.FTZ R23, R23, R22, R18 ;  /* 0x0000001617177223 */ /* 0x000fe20000010012 */
[----:B------:R-:W-:Y:S01]  /*13e0*/  FADD.FTZ R18, -R8, R25 ;  /* 0x0000001908127221 */ /* 0x000fe20000010100 */
[----:B------:R-:W-:Y:S01]  /*13f0*/  FFMA.FTZ R21, R24, R20, R21 ;  /* 0x0000001418157223 */ /* 0x000fe20000010015 */
[----:B------:R-:W-:Y:S01]  /*1400*/  FMUL.FTZ R24, R12, R24 ;  /* 0x000000180c187220 */ /* 0x000fe20000410000 */
[----:B------:R-:W-:-:S02]  /*1410*/  HADD2.F32 R19, -RZ, R51.H1_H1 ;  /* 0x30000033ff137230 */ /* 0x000fc40000004100 */
[----:B------:R-:W-:Y:S01]  /*1420*/  FMUL.FTZ R18, R18, R9 ;  /* 0x0000000912127220 */ /* 0x000fe20000410000 */
[----:B------:R-:W-:Y:S01]  /*1430*/  FADD.FTZ R17, R22, R17 ;  /* 0x0000001116117221 */ /* 0x000fe20000010000 */
[--C-:B------:R-:W-:Y:S02]  /*1440*/  HADD2.F32 R27, -RZ, R37.reuse.H0_H0 ;  /* 0x20000025ff1b7230 */ /* 0x100fe40000004100 */
[----:B------:R-:W-:Y:S01]  /*1450*/  FFMA.FTZ R25, R20, R24, R23 ;  /* 0x0000001814197223 */ /* 0x000fe20000010017 */
[----:B------:R-:W-:Y:S01]  /*1460*/  FMUL.FTZ R23, R13, R19 ;  /* 0x000000130d177220 */ /* 0x000fe20000410000 */
[----:B------:R-:W-:Y:S01]  /*1470*/  FADD.FTZ R15, R15, R19 ;  /* 0x000000130f0f7221 */ /* 0x000fe20000010000 */
[----:B------:R-:W-:Y:S01]  /*1480*/  FFMA.FTZ R14, R19, R18, R14 ;  /* 0x00000012130e7223 */ /* 0x000fe2000001000e */
[----:B------:R-:W-:Y:S01]  /*1490*/  FADD.FTZ R22, R17, R24 ;  /* 0x0000001811167221 */ /* 0x000fe20000010000 */
[----:B------:R-:W-:Y:S02]  /*14a0*/  HADD2.F32 R19, -RZ, R37.H1_H1 ;  /* 0x30000025ff137230 */ /* 0x000fe40000004100 */
[----:B------:R-:W-:Y:S01]  /*14b0*/  FADD.FTZ R24, -R8, R27 ;  /* 0x0000001b08187221 */ /* 0x000fe20000010100 */
[----:B------:R-:W-:Y:S01]  /*14c0*/  FFMA.FTZ R18, R18, R23, R25 ;  /* 0x0000001712127223 */ /* 0x000fe20000010019 */
[----:B------:R-:W-:Y:S01]  /*14d0*/  FADD.FTZ R17, R23, R22 ;  /* 0x0000001617117221 */ /* 0x000fe20000010000 */
[----:B------:R-:W-:-:S02]  /*14e0*/  HADD2.F32 R20, -RZ, R49.H0_H0 ;  /* 0x20000031ff147230 */ /* 0x000fc40000004100 */
[----:B------:R-:W-:Y:S01]  /*14f0*/  FADD.FTZ R26, -R8, R19 ;  /* 0x00000013081a7221 */ /* 0x000fe20000010100 */
[-C--:B------:R-:W-:Y:S01]  /*1500*/  FMUL.FTZ R23, R24, R9.reuse ;  /* 0x0000000918177220 */ /* 0x080fe20000410000 */
[----:B------:R-:W-:Y:S02]  /*1510*/  HADD2.F32 R22, -RZ, R49.H1_H1 ;  /* 0x30000031ff167230 */ /* 0x000fe40000004100 */
[----:B------:R-:W-:Y:S02]  /*1520*/  HADD2.F32 R25, -RZ, R36.H0_H0 ;  /* 0x20000024ff197230 */ /* 0x000fe40000004100 */
[----:B------:R-:W-:Y:S01]  /*1530*/  FMUL.FTZ R19, R26, R9 ;  /* 0x000000091a137220 */ /* 0x000fe20000410000 */
[----:B------:R-:W-:Y:S01]  /*1540*/  FADD.FTZ R16, R16, R20 ;  /* 0x0000001410107221 */ /* 0x000fe20000010000 */
[----:B------:R-:W-:Y:S01]  /*1550*/  FFMA.FTZ R21, R20, R23, R21 ;  /* 0x0000001714157223 */ /* 0x000fe20000010015 */
[----:B------:R-:W-:Y:S01]  /*1560*/  FMUL.FTZ R20, R12, R20 ;  /* 0x000000140c147220 */ /* 0x000fe20000410000 */
[----:B------:R-:W-:Y:S01]  /*1570*/  FADD.FTZ R15, R15, R22 ;  /* 0x000000160f0f7221 */ /* 0x000fe20000010000 */
[----:B------:R-:W-:Y:S01]  /*1580*/  FFMA.FTZ R14, R22, R19, R14 ;  /* 0x00000013160e7223 */ /* 0x000fe2000001000e */
[----:B------:R-:W-:Y:S01]  /*1590*/  FMUL.FTZ R22, R13, R22 ;  /* 0x000000160d167220 */ /* 0x000fe20000410000 */
[----:B------:R-:W-:Y:S01]  /*15a0*/  FFMA.FTZ R18, R23, R20, R18 ;  /* 0x0000001417127223 */ /* 0x000fe20000010012 */
[----:B------:R-:W-:Y:S01]  /*15b0*/  FADD.FTZ R26, -R8, R25 ;  /* 0x00000019081a7221 */ /* 0x000fe20000010100 */
[----:B------:R-:W-:-:S02]  /*15c0*/  HADD2.F32 R24, -RZ, R35.H0_H0 ;  /* 0x20000023ff187230 */ /* 0x000fc40000004100 */
[----:B------:R-:W-:Y:S01]  /*15d0*/  FADD.FTZ R17, R17, R20 ;  /* 0x0000001411117221 */ /* 0x000fe20000010000 */
[----:B------:R-:W-:Y:S01]  /*15e0*/  FFMA.FTZ R18, R19, R22, R18 ;  /* 0x0000001613127223 */ /* 0x000fe20000010012 */
[----:B------:R-:W-:Y:S01]  /*15f0*/  FMUL.FTZ R23, R26, R9 ;  /* 0x000000091a177220 */ /* 0x000fe20000410000 */
[----:B------:R-:W-:Y:S02]  /*1600*/  HADD2.F32 R19, -RZ, R36.H1_H1 ;  /* 0x30000024ff137230 */ /* 0x000fe40000004100 */
[----:B------:R-:W-:Y:S01]  /*1610*/  FADD.FTZ R20, R22, R17 ;  /* 0x0000001116147221 */ /* 0x000fe20000010000 */
[----:B------:R-:W-:Y:S01]  /*1620*/  FMUL.FTZ R25, R12, R24 ;  /* 0x000000180c197220 */ /* 0x000fe20000410000 */
[----:B------:R-:W-:Y:S01]  /*1630*/  FFMA.FTZ R21, R24, R23, R21 ;  /* 0x0000001718157223 */ /* 0x000fe20000010015 */
[----:B------:R-:W-:Y:S02]  /*1640*/  HADD2.F32 R17, -RZ, R35.H1_H1 ;  /* 0x30000023ff117230 */ /* 0x000fe40000004100 */
[----:B------:R-:W-:Y:S01]  /*1650*/  FADD.FTZ R22, -R8, R19 ;  /* 0x0000001308167221 */ /* 0x000fe20000010100 */
[----:B------:R-:W-:Y:S01]  /*1660*/  FADD.FTZ R20, R20, R25 ;  /* 0x0000001914147221 */ /* 0x000fe20000010000 */
[----:B------:R-:W-:Y:S01]  /*1670*/  FFMA.FTZ R23, R23, R25, R18 ;  /* 0x0000001917177223 */ /* 0x000fe20000010012 */
[----:B------:R-:W-:-:S02]  /*1680*/  HADD2.F32 R25, -RZ, R34.H0_H0 ;  /* 0x20000022ff197230 */ /* 0x000fc40000004100 */
[----:B------:R-:W-:Y:S01]  /*1690*/  FMUL.FTZ R19, R13, R17 ;  /* 0x000000110d137220 */ /* 0x000fe20000410000 */
[--C-:B------:R-:W-:Y:S02]  /*16a0*/  HADD2.F32 R18, -RZ, R33.reuse.H0_H0 ;  /* 0x20000021ff127230 */ /* 0x100fe40000004100 */
[----:B------:R-:W-:Y:S01]  /*16b0*/  FMUL.FTZ R22, R22, R9 ;  /* 0x0000000916167220 */ /* 0x000fe20000410000 */
[----:B------:R-:W-:Y:S02]  /*16c0*/  HADD2.F32 R27, -RZ, R34.H1_H1 ;  /* 0x30000022ff1b7230 */ /* 0x000fe40000004100 */
[----:B------:R-:W-:Y:S01]  /*16d0*/  FADD.FTZ R26, -R8, R25 ;  /* 0x00000019081a7221 */ /* 0x000fe20000010100 */
[----:B------:R-:W-:Y:S01]  /*16e0*/  FADD.FTZ R16, R16, R24 ;  /* 0x0000001810107221 */ /* 0x000fe20000010000 */
[----:B------:R-:W-:Y:S01]  /*16f0*/  FADD.FTZ R25, R19, R20 ;  /* 0x0000001413197221 */ /* 0x000fe20000010000 */
[----:B------:R-:W-:Y:S01]  /*1700*/  FFMA.FTZ R24, R22, R19, R23 ;  /* 0x0000001316187223 */ /* 0x000fe20000010017 */
[----:B------:R-:W-:Y:S01]  /*1710*/  FMUL.FTZ R28, R12, R18 ;  /* 0x000000120c1c7220 */ /* 0x000fe20000410000 */
[----:B------:R-:W-:Y:S01]  /*1720*/  FMUL.FTZ R19, R26, R9 ;  /* 0x000000091a137220 */ /* 0x000fe20000410000 */
[----:B------:R-:W-:-:S02]  /*1730*/  HADD2.F32 R20, -RZ, R33.H1_H1 ;  /* 0x30000021ff147230 */ /* 0x000fc40000004100 */
[----:B------:R-:W-:Y:S01]  /*1740*/  FADD.FTZ R26, -R8, R27 ;  /* 0x0000001b081a7221 */ /* 0x000fe20000010100 */
[----:B------:R-:W-:Y:S01]  /*1750*/  FADD.FTZ R27, R25, R28 ;  /* 0x0000001c191b7221 */ /* 0x000fe20000010000 */
[----:B------:R-:W-:Y:S01]  /*1760*/  FFMA.FTZ R28, R19, R28, R24 ;  /* 0x0000001c131c7223 */ /* 0x000fe20000010018 */
[--C-:B------:R-:W-:Y:S02]  /*1770*/  HADD2.F32 R29, -RZ, R53.reuse.H0_H0 ;  /* 0x20000035ff1d7230 */ /* 0x100fe40000004100 */
[----:B------:R-:W-:Y:S01]  /*1780*/  FMUL.FTZ R24, R13, R20 ;  /* 0x000000140d187220 */ /* 0x000fe20000410000 */
[----:B------:R-:W-:Y:S01]  /*1790*/  FMUL.FTZ R23, R26, R9 ;  /* 0x000000091a177220 */ /* 0x000fe20000410000 */
[----:B------:R-:W-:Y:S01]  /*17a0*/  FADD.FTZ R25, R15, R17 ;  /* 0x000000110f197221 */ /* 0x000fe20000010000 */
[----:B------:R-:W-:Y:S01]  /*17b0*/  FFMA.FTZ R17, R17, R22, R14 ;  /* 0x0000001611117223 */ /* 0x000fe2000001000e */
[----:B------:R-:W-:Y:S02]  /*17c0*/  HADD2.F32 R15, -RZ, R52.H0_H0 ;  /* 0x20000034ff0f7230 */ /* 0x000fe40000004100 */
[----:B------:R-:W-:Y:S01]  /*17d0*/  FADD.FTZ R22, R24, R27 ;  /* 0x0000001b18167221 */ /* 0x000fe20000010000 */
[----:B------:R-:W-:Y:S01]  /*17e0*/  FFMA.FTZ R27, R23, R24, R28 ;  /* 0x00000018171b7223 */ /* 0x000fe2000001001c */
[----:B------:R-:W-:Y:S01]  /*17f0*/  FADD.FTZ R24, -R8, R29 ;  /* 0x0000001d08187221 */ /* 0x000fe20000010100 */
[----:B------:R-:W-:-:S02]  /*1800*/  HADD2.F32 R29, -RZ, R53.H1_H1 ;  /* 0x30000035ff1d7230 */ /* 0x000fc40000004100 */
[----:B------:R-:W-:Y:S01]  /*1810*/  FMUL.FTZ R31, R12, R15 ;  /* 0x0000000f0c1f7220 */ /* 0x000fe20000410000 */
[----:B------:R-:W-:Y:S02]  /*1820*/  HADD2.F32 R14, -RZ, R52.H1_H1 ;  /* 0x30000034ff0e7230 */ /* 0x000fe40000004100 */
[----:B------:R-:W-:Y:S01]  /*1830*/  FMUL.FTZ R24, R24, R9 ;  /* 0x0000000918187220 */ /* 0x000fe20000410000 */
[----:B------:R-:W-:Y:S01]  /*1840*/  FADD.FTZ R16, R16, R18 ;  /* 0x0000001210107221 */ /* 0x000fe20000010000 */
[----:B------:R-:W-:Y:S01]  /*1850*/  FADD.FTZ R26, -R8, R29 ;  /* 0x0000001d081a7221 */ /* 0x000fe20000010100 */
        /* <DEDUP_REMOVED lines=14> */
.L_x_665:
[--C-:B-1---5:R-:W-:Y:S02]  /*1940*/  HADD2.F32 R15, -RZ, R43.reuse.H0_H0 ;  /* 0x2000002bff0f7230 */ /* 0x122fe40000004100 */
[----:B------:R-:W-:Y:S02]  /*1950*/  HADD2.F32 R17, -RZ, R43.H1_H1 ;  /* 0x3000002bff117230 */ /* 0x000fe40000004100 */
[----:B------:R-:W-:Y:S02]  /*1960*/  HADD2.F32 R25, -RZ, R41.H1_H1 ;  /* 0x30000029ff197230 */ /* 0x000fe40000004100 */
[----:B------:R-:W-:Y:S01]  /*1970*/  FADD.FTZ R14, -R8, R15 ;  /* 0x0000000f080e7221 */ /* 0x000fe20000010100 */
[----:B------:R-:W-:Y:S02]  /*1980*/  HADD2.F32 R24, -RZ, R42.H0_H0 ;  /* 0x2000002aff187230 */ /* 0x000fe40000004100 */
[----:B------:R-:W-:Y:S02]  /*1990*/  HADD2.F32 R31, -RZ, R39.H1_H1 ;  /* 0x30000027ff1f7230 */ /* 0x000fe40000004100 */
[----:B0-----:R-:W-:Y:S01]  /*19a0*/  FMUL.FTZ R15, R14, R9 ;  /* 0x000000090e0f7220 */ /* 0x001fe20000410000 */
[----:B------:R-:W-:Y:S01]  /*19b0*/  FADD.FTZ R14, -R8, R17 ;  /* 0x00000011080e7221 */ /* 0x000fe20000010100 */
[----:B------:R-:W-:-:S02]  /*19c0*/  HADD2.F32 R17, -RZ, R41.H0_H0 ;  /* 0x20000029ff117230 */ /* 0x000fc40000004100 */
[----:B------:R-:W-:Y:S01]  /*19d0*/  FADD.FTZ R54, -R8, R25 ;  /* 0x0000001908367221 */ /* 0x000fe20000010100 */
[----:B------:R-:W-:Y:S01]  /*19e0*/  FFMA.FTZ R19, R12, R15, R10 ;  /* 0x0000000f0c137223 */ /* 0x000fe2000001000a */
[-C--:B------:R-:W-:Y:S01]  /*19f0*/  FMUL.FTZ R14, R14, R9.reuse ;  /* 0x000000090e0e7220 */ /* 0x080fe20000410000 */
[----:B------:R-:W-:Y:S02]  /*1a00*/  HADD2.F32 R25, -RZ, R39.H0_H0 ;  /* 0x20000027ff197230 */ /* 0x000fe40000004100 */
[----:B------:R-:W-:Y:S01]  /*1a10*/  FADD.FTZ R28, -R8, R17 ;  /* 0x00000011081c7221 */ /* 0x000fe20000010100 */
[----:B------:R-:W-:Y:S01]  /*1a20*/  FMUL.FTZ R17, R19, -1.4426950216293334961 ;  /* 0xbfb8aa3b13117820 */ /* 0x000fe20000410000 */
[----:B------:R-:W-:Y:S01]  /*1a30*/  FFMA.FTZ R18, R13, R14, R11 ;  /* 0x0000000e0d127223 */ /* 0x000fe2000001000b */
[-C--:B------:R-:W-:Y:S01]  /*1a40*/  FMUL.FTZ R54, R54, R9.reuse ;  /* 0x0000000936367220 */ /* 0x080fe20000410000 */
[----:B------:R-:W-:Y:S01]  /*1a50*/  FMUL.FTZ R28, R28, R9 ;  /* 0x000000091c1c7220 */ /* 0x000fe20000410000 */
[----:B------:R-:W-:-:S02]  /*1a60*/  HADD2.F32 R29, -RZ, R42.H1_H1 ;  /* 0x3000002aff1d7230 */ /* 0x000fc40000004100 */
[----:B------:R-:W-:Y:S01]  /*1a70*/  FMUL.FTZ R22, R18, -1.4426950216293334961 ;  /* 0xbfb8aa3b12167820 */ /* 0x000fe20000410000 */
[----:B------:R-:W0:Y:S01]  /*1a80*/  MUFU.EX2 R17, R17 ;  /* 0x0000001100117308 */ /* 0x000e220000000800 */
[----:B------:R-:W-:Y:S01]  /*1a90*/  FFMA.FTZ R16, R12, R28, R10 ;  /* 0x0000001c0c107223 */ /* 0x000fe2000001000a */
[----:B------:R-:W-:Y:S01]  /*1aa0*/  FFMA.FTZ R61, R13, R54, R11 ;  /* 0x000000360d3d7223 */ /* 0x000fe2000001000b */
[----:B------:R-:W-:Y:S02]  /*1ab0*/  HADD2.F32 R60, -RZ, R38.H0_H0 ;  /* 0x20000026ff3c7230 */ /* 0x000fe40000004100 */
[----:B------:R-:W1:Y:S01]  /*1ac0*/  MUFU.EX2 R22, R22 ;  /* 0x0000001600167308 */ /* 0x000e620000000800 */
[----:B------:R-:W-:-:S06]  /*1ad0*/  FMUL.FTZ R23, R16, -1.4426950216293334961 ;  /* 0xbfb8aa3b10177820 */ /* 0x000fcc0000410000 */
[----:B------:R-:W2:Y:S01]  /*1ae0*/  MUFU.EX2 R23, R23 ;  /* 0x0000001700177308 */ /* 0x000ea20000000800 */
[----:B0-----:R-:W-:Y:S01]  /*1af0*/  FADD.FTZ R21, R17, 1 ;  /* 0x3f80000011157421 */ /* 0x001fe20000010000 */
[----:B-1----:R-:W-:-:S05]  /*1b00*/  FADD.FTZ R20, R22, 1 ;  /* 0x3f80000016147421 */ /* 0x002fca0000010000 */
[----:B------:R-:W0:Y:S01]  /*1b10*/  MUFU.RCP R21, R21 ;  /* 0x0000001500157308 */ /* 0x000e220000001000 */
[----:B--2---:R-:W-:-:S07]  /*1b20*/  FADD.FTZ R17, R23, 1 ;  /* 0x3f80000017117421 */ /* 0x004fce0000010000 */
[----:B------:R-:W1:Y:S08]  /*1b30*/  MUFU.RCP R20, R20 ;  /* 0x0000001400147308 */ /* 0x000e700000001000 */
[----:B------:R-:W2:Y:S01]  /*1b40*/  MUFU.RCP R17, R17 ;  /* 0x0000001100117308 */ /* 0x000ea20000001000 */
[----:B0-----:R-:W-:Y:S01]  /*1b50*/  FADD.FTZ R22, -R21, 1 ;  /* 0x3f80000015167421 */ /* 0x001fe20000010100 */
[----:B------:R-:W-:-:S03]  /*1b60*/  FMUL.FTZ R24, R24, R21 ;  /* 0x0000001518187220 */ /* 0x000fc60000410000 */
[----:B------:R-:W-:Y:S01]  /*1b70*/  FFMA.FTZ R19, R19, R22, 1 ;  /* 0x3f80000013137423 */ /* 0x000fe20000010016 */
[----:B------:R-:W-:Y:S02]  /*1b80*/  HADD2.F32 R22, -RZ, R40.H0_H0 ;  /* 0x20000028ff167230 */ /* 0x000fe40000004100 */
[----:B-1----:R-:W-:Y:S01]  /*1b90*/  FADD.FTZ R23, -R20, 1 ;  /* 0x3f80000014177421 */ /* 0x002fe20000010100 */
[----:B------:R-:W-:Y:S01]  /*1ba0*/  FMUL.FTZ R24, R24, R19 ;  /* 0x0000001318187220 */ /* 0x000fe20000410000 */
[----:B------:R-:W-:Y:S01]  /*1bb0*/  FMUL.FTZ R19, R61, -1.4426950216293334961 ;  /* 0xbfb8aa3b3d137820 */ /* 0x000fe20000410000 */
[----:B------:R-:W-:Y:S01]  /*1bc0*/  FMUL.FTZ R20, R29, R20 ;  /* 0x000000141d147220 */ /* 0x000fe20000410000 */
[----:B------:R-:W-:Y:S01]  /*1bd0*/  FFMA.FTZ R23, R18, R23, 1 ;  /* 0x3f80000012177423 */ /* 0x000fe20000010017 */
[----:B------:R-:W-:Y:S01]  /*1be0*/  FADD.FTZ R18, -R8, R25 ;  /* 0x0000001908127221 */ /* 0x000fe20000010100 */
[----:B--2---:R-:W-:-:S03]  /*1bf0*/  FADD.FTZ R27, -R17, 1 ;  /* 0x3f800000111b7421 */ /* 0x004fc60000010100 */
[----:B------:R-:W-:Y:S01]  /*1c00*/  FMUL.FTZ R21, R18, R9 ;  /* 0x0000000912157220 */ /* 0x000fe20000410000 */
[----:B------:R-:W0:Y:S01]  /*1c10*/  MUFU.EX2 R19, R19 ;  /* 0x0000001300137308 */ /* 0x000e220000000800 */
[----:B------:R-:W-:Y:S01]  /*1c20*/  FADD.FTZ R18, -R8, R31 ;  /* 0x0000001f08127221 */ /* 0x000fe20000010100 */
[----:B------:R-:W-:Y:S01]  /*1c30*/  FFMA.FTZ R27, R16, R27, 1 ;  /* 0x3f800000101b7423 */ /* 0x000fe2000001001b */
[----:B------:R-:W-:Y:S01]  /*1c40*/  FFMA.FTZ R25, R12, R21, R10 ;  /* 0x000000150c197223 */ /* 0x000fe2000001000a */
[----:B------:R-:W-:Y:S01]  /*1c50*/  FMUL.FTZ R22, R22, R17 ;  /* 0x0000001116167220 */ /* 0x000fe20000410000 */
[----:B------:R-:W-:Y:S01]  /*1c60*/  FMUL.FTZ R18, R18, R9 ;  /* 0x0000000912127220 */ /* 0x000fe20000410000 */
[----:B------:R-:W-:Y:S02]  /*1c70*/  HADD2.F32 R17, -RZ, R50.H0_H0 ;  /* 0x20000032ff117230 */ /* 0x000fe40000004100 */
[----:B------:R-:W-:Y:S01]  /*1c80*/  FMUL.FTZ R16, R25, -1.4426950216293334961 ;  /* 0xbfb8aa3b19107820 */ /* 0x000fe20000410000 */
[----:B------:R-:W-:Y:S01]  /*1c90*/  FMUL.FTZ R23, R20, R23 ;  /* 0x0000001714177220 */ /* 0x000fe20000410000 */
[----:B------:R-:W-:Y:S01]  /*1ca0*/  FMUL.FTZ R27, R22, R27 ;  /* 0x0000001b161b7220 */ /* 0x000fe20000410000 */
[----:B------:R-:W-:-:S03]  /*1cb0*/  FADD.FTZ R26, -R8, R17 ;  /* 0x00000011081a7221 */ /* 0x000fc60000010100 */
[----:B------:R-:W1:Y:S01]  /*1cc0*/  MUFU.EX2 R16, R16 ;  /* 0x0000001000107308 */ /* 0x000e620000000800 */
[----:B0-----:R-:W-:Y:S01]  /*1cd0*/  FADD.FTZ R20, R19, 1 ;  /* 0x3f80000013147421 */ /* 0x001fe20000010000 */
[----:B------:R-:W-:Y:S01]  /*1ce0*/  FFMA.FTZ R19, R13, R18, R11 ;  /* 0x000000120d137223 */ /* 0x000fe2000001000b */
[----:B------:R-:W-:-:S03]  /*1cf0*/  FMUL.FTZ R17, R26, R9 ;  /* 0x000000091a117220 */ /* 0x000fc60000410000 */
[----:B------:R-:W-:Y:S01]  /*1d00*/  FMUL.FTZ R30, R19, -1.4426950216293334961 ;  /* 0xbfb8aa3b131e7820 */ /* 0x000fe20000410000 */
[----:B------:R-:W0:Y:S01]  /*1d10*/  MUFU.RCP R20, R20 ;  /* 0x0000001400147308 */ /* 0x000e220000001000 */
[----:B-1----:R-:W-:-:S07]  /*1d20*/  FADD.FTZ R26, R16, 1 ;  /* 0x3f800000101a7421 */ /* 0x002fce0000010000 */
[----:B------:R1:W2:Y:S01]  /*1d30*/  MUFU.EX2 R22, R30 ;  /* 0x0000001e00167308 */ /* 0x0002a20000000800 */
[----:B------:R-:W-:-:S03]  /*1d40*/  FFMA.FTZ R16, R12, R17, R10 ;  /* 0x000000110c107223 */ /* 0x000fc6000001000a */
[----:B------:R-:W3:Y:S01]  /*1d50*/  MUFU.RCP R26, R26 ;  /* 0x0000001a001a7308 */ /* 0x000ee20000001000 */
[----:B------:R-:W-:Y:S01]  /*1d60*/  FMUL.FTZ R29, R16, -1.4426950216293334961 ;  /* 0xbfb8aa3b101d7820 */ /* 0x000fe20000410000 */
[----:B-1----:R-:W-:-:S06]  /*1d70*/  HADD2.F32 R30, -RZ, R40.H1_H1 ;  /* 0x30000028ff1e7230 */ /* 0x002fcc0000004100 */
[----:B------:R-:W1:Y:S01]  /*1d80*/  MUFU.EX2 R29, R29 ;  /* 0x0000001d001d7308 */ /* 0x000e620000000800 */
[----:B--2---:R-:W-:Y:S01]  /*1d90*/  FADD.FTZ R31, R22, 1 ;  /* 0x3f800000161f7421 */ /* 0x004fe20000010000 */
[----:B0-----:R-:W-:Y:S01]  /*1da0*/  FADD.FTZ R22, -R20, 1 ;  /* 0x3f80000014167421 */ /* 0x001fe20000010100 */
[----:B------:R-:W-:-:S03]  /*1db0*/  FMUL.FTZ R20, R30, R20 ;  /* 0x000000141e147220 */ /* 0x000fc60000410000 */
[----:B------:R-:W-:Y:S02]  /*1dc0*/  FFMA.FTZ R61, R61, R22, 1 ;  /* 0x3f8000003d3d7423 */ /* 0x000fe40000010016 */
[----:B------:R-:W0:Y:S01]  /*1dd0*/  MUFU.RCP R22, R31 ;  /* 0x0000001f00167308 */ /* 0x000e220000001000 */
[----:B---3--:R-:W-:Y:S01]  /*1de0*/  FADD.FTZ R30, -R26, 1 ;  /* 0x3f8000001a1e7421 */ /* 0x008fe20000010100 */
[----:B------:R-:W-:Y:S01]  /*1df0*/  FMUL.FTZ R26, R60, R26 ;  /* 0x0000001a3c1a7220 */ /* 0x000fe20000410000 */
[----:B------:R-:W-:Y:S02]  /*1e00*/  FMUL.FTZ R61, R20, R61 ;  /* 0x0000003d143d7220 */ /* 0x000fe40000410000 */
[----:B------:R-:W-:Y:S01]  /*1e10*/  FFMA.FTZ R25, R25, R30, 1 ;  /* 0x3f80000019197423 */ /* 0x000fe2000001001e */
[----:B-1----:R-:W-:-:S03]  /*1e20*/  FADD.FTZ R30, R29, 1 ;  /* 0x3f8000001d1e7421 */ /* 0x002fc60000010000 */
[----:B------:R-:W-:-:S03]  /*1e30*/  FMUL.FTZ R25, R26, R25 ;  /* 0x000000191a197220 */ /* 0x000fc60000410000 */
[----:B------:R-:W1:Y:S01]  /*1e40*/  MUFU.RCP R30, R30 ;  /* 0x0000001e001e7308 */ /* 0x000e620000001000 */
[----:B0-----:R-:W-:-:S04]  /*1e50*/  FADD.FTZ R60, -R22, 1 ;  /* 0x3f800000163c7421 */ /* 0x001fc80000010100 */
[----:B------:R-:W-:Y:S01]  /*1e60*/  FFMA.FTZ R29, R19, R60, 1 ;  /* 0x3f800000131d7423 */ /* 0x000fe2000001003c */
[----:B------:R-:W-:-:S05]  /*1e70*/  HADD2.F32 R19, -RZ, R38.H1_H1 ;  /* 0x30000026ff137230 */ /* 0x000fca0000004100 */
[----:B------:R-:W-:Y:S01]  /*1e80*/  FMUL.FTZ R22, R19, R22 ;  /* 0x0000001613167220 */ /* 0x000fe20000410000 */
[----:B------:R-:W-:Y:S02]  /*1e90*/  HADD2.F32 R19, -RZ, R51.H0_H0 ;  /* 0x20000033ff137230 */ /* 0x000fe40000004100 */
[----:B-1----:R-:W-:Y:S01]  /*1ea0*/  FADD.FTZ R31, -R30, 1 ;  /* 0x3f8000001e1f7421 */ /* 0x002fe20000010100 */
[----:B------:R-:W-:Y:S02]  /*1eb0*/  FMUL.FTZ R29, R22, R29 ;  /* 0x0000001d161d7220 */ /* 0x000fe40000410000 */
[----:B------:R-:W-:Y:S01]  /*1ec0*/  FMUL.FTZ R19, R19, R30 ;  /* 0x0000001e13137220 */ /* 0x000fe20000410000 */
[----:B------:R-:W-:Y:S01]  /*1ed0*/  FFMA.FTZ R16, R16, R31, 1 ;  /* 0x3f80000010107423 */ /* 0x000fe2000001001f */
[----:B------:R-:W-:-:S03]  /*1ee0*/  HADD2.F32 R31, -RZ, R50.H1_H1 ;  /* 0x30000032ff1f7230 */ /* 0x000fc60000004100 */
[----:B------:R-:W-:Y:S01]  /*1ef0*/  FMUL.FTZ R19, R19, R16 ;  /* 0x0000001013137220 */ /* 0x000fe20000410000 */
[----:B------:R-:W-:Y:S01]  /*1f00*/  FMUL.FTZ R16, R12, R24 ;  /* 0x000000180c107220 */ /* 0x000fe20000410000 */
[----:B------:R-:W-:Y:S01]  /*1f10*/  FADD.FTZ R20, -R8, R31 ;  /* 0x0000001f08147221 */ /* 0x000fe20000010100 */
[----:B------:R-:W-:Y:S02]  /*1f20*/  FMUL.FTZ R31, R13, R23 ;  /* 0x000000170d1f7220 */ /* 0x000fe40000410000 */
[----:B------:R-:W-:Y:S01]  /*1f30*/  FFMA.FTZ R30, R15, R16, RZ ;  /* 0x000000100f1e7223 */ /* 0x000fe200000100ff */
[----:B------:R-:W-:Y:S01]  /*1f40*/  FADD.FTZ R26, RZ, R16 ;  /* 0x00000010ff1a7221 */ /* 0x000fe20000010000 */
[----:B------:R-:W-:Y:S02]  /*1f50*/  FMUL.FTZ R16, R20, R9 ;  /* 0x0000000914107220 */ /* 0x000fe40000410000 */
[----:B------:R-:W-:Y:S01]  /*1f60*/  FFMA.FTZ R30, R14, R31, R30 ;  /* 0x0000001f0e1e7223 */ /* 0x000fe2000001001e */
[----:B------:R-:W-:Y:S01]  /*1f70*/  FADD.FTZ R26, R31, R26 ;  /* 0x0000001a1f1a7221 */ /* 0x000fe20000010000 */
[----:B------:R-:W-:Y:S01]  /*1f80*/  FFMA.FTZ R20, R13, R16, R11 ;  /* 0x000000100d147223 */ /* 0x000fe2000001000b */
[----:B------:R-:W-:Y:S01]  /*1f90*/  FFMA.FTZ R31, R15, R24, RZ ;  /* 0x000000180f1f7223 */ /* 0x000fe200000100ff */
[----:B------:R-:W-:Y:S01]  /*1fa0*/  FADD.FTZ R24, RZ, R24 ;  /* 0x00000018ff187221 */ /* 0x000fe20000010000 */
[----:B------:R-:W-:-:S02]  /*1fb0*/  HADD2.F32 R15, -RZ, R51.H1_H1 ;  /* 0x30000033ff0f7230 */ /* 0x000fc40000004100 */
[----:B------:R-:W-:Y:S01]  /*1fc0*/  FMUL.FTZ R60, R20, -1.4426950216293334961 ;  /* 0xbfb8aa3b143c7820 */ /* 0x000fe20000410000 */
[-C--:B------:R-:W-:Y:S01]  /*1fd0*/  FFMA.FTZ R31, R28, R27.reuse, R31 ;  /* 0x0000001b1c1f7223 */ /* 0x080fe2000001001f */
[----:B------:R-:W-:Y:S01]  /*1fe0*/  FADD.FTZ R24, R24, R27 ;  /* 0x0000001b18187221 */ /* 0x000fe20000010000 */
[----:B------:R-:W-:Y:S01]  /*1ff0*/  FMUL.FTZ R27, R12, R27 ;  /* 0x0000001b0c1b7220 */ /* 0x000fe20000410000 */
[----:B------:R-:W-:Y:S02]  /*2000*/  FFMA.FTZ R14, R14, R23, RZ ;  /* 0x000000170e0e7223 */ /* 0x000fe400000100ff */
[----:B------:R-:W0:Y:S01]  /*2010*/  MUFU.EX2 R60, R60 ;  /* 0x0000003c003c7308 */ /* 0x000e220000000800 */
[----:B------:R-:W-:Y:S01]  /*2020*/  FFMA.FTZ R28, R28, R27, R30 ;  /* 0x0000001b1c1c7223 */ /* 0x000fe2000001001e */
[----:B------:R-:W-:Y:S01]  /*2030*/  FADD.FTZ R26, R26, R27 ;  /* 0x0000001b1a1a7221 */ /* 0x000fe20000010000 */
[----:B------:R-:W-:-:S04]  /*2040*/  FADD.FTZ R24, R24, R25 ;  /* 0x0000001918187221 */ /* 0x000fc80000010000 */
[----:B------:R-:W-:Y:S01]  /*2050*/  FADD.FTZ R24, R24, R19 ;  /* 0x0000001318187221 */ /* 0x000fe20000010000 */
[----:B0-----:R-:W-:Y:S01]  /*2060*/  FADD.FTZ R22, R60, 1 ;  /* 0x3f8000003c167421 */ /* 0x001fe20000010000 */
[----:B------:R-:W-:Y:S01]  /*2070*/  FADD.FTZ R60, RZ, R23 ;  /* 0x00000017ff3c7221 */ /* 0x000fe20000010000 */
[-C--:B------:R-:W-:Y:S01]  /*2080*/  FFMA.FTZ R23, R54, R61.reuse, R14 ;  /* 0x0000003d36177223 */ /* 0x080fe2000001000e */
[----:B------:R-:W-:Y:S02]  /*2090*/  HADD2.F32 R14, -RZ, R49.H0_H0 ;  /* 0x20000031ff0e7230 */ /* 0x000fe40000004100 */
[----:B------:R-:W-:Y:S01]  /*20a0*/  FADD.FTZ R60, R60, R61 ;  /* 0x0000003d3c3c7221 */ /* 0x000fe20000010000 */
[----:B------:R-:W0:Y:S01]  /*20b0*/  MUFU.RCP R22, R22 ;  /* 0x0000001600167308 */ /* 0x000e220000001000 */
[----:B------:R-:W-:Y:S01]  /*20c0*/  FMUL.FTZ R61, R13, R61 ;  /* 0x0000003d0d3d7220 */ /* 0x000fe20000410000 */
[----:B------:R-:W-:-:S03]  /*20d0*/  FFMA.FTZ R23, R18, R29, R23 ;  /* 0x0000001d12177223 */ /* 0x000fc60000010017 */
[----:B------:R-:W-:Y:S01]  /*20e0*/  FFMA.FTZ R54, R54, R61, R28 ;  /* 0x0000003d36367223 */ /* 0x000fe2000001001c */
[----:B------:R-:W-:Y:S01]  /*20f0*/  FADD.FTZ R26, R61, R26 ;  /* 0x0000001a3d1a7221 */ /* 0x000fe20000010000 */
[----:B0-----:R-:W-:Y:S01]  /*2100*/  FMUL.FTZ R15, R15, R22 ;  /* 0x000000160f0f7220 */ /* 0x001fe20000410000 */
[----:B------:R-:W-:Y:S01]  /*2110*/  FADD.FTZ R30, -R22, 1 ;  /* 0x3f800000161e7421 */ /* 0x000fe20000010100 */
[----:B------:R-:W-:-:S03]  /*2120*/  HADD2.F32 R22, -RZ, R37.H0_H0 ;  /* 0x20000025ff167230 */ /* 0x000fc60000004100 */
        /* <DEDUP_REMOVED lines=10> */
[----:B0-----:R-:W-:Y:S01]  /*21d0*/  FMUL.FTZ R14, R14, R27 ;  /* 0x0000001b0e0e7220 */ /* 0x001fe20000410000 */
[----:B------:R-:W-:Y:S01]  /*21e0*/  FADD.FTZ R28, -R27, 1 ;  /* 0x3f8000001b1c7421 */ /* 0x000fe20000010100 */
[----:B------:R-:W-:-:S03]  /*21f0*/  HADD2.F32 R27, -RZ, R37.H1_H1 ;  /* 0x30000025ff1b7230 */ /* 0x000fc60000004100 */
[----:B------:R-:W-:Y:S02]  /*2200*/  FFMA.FTZ R28, R22, R28, 1 ;  /* 0x3f800000161c7423 */ /* 0x000fe4000001001c */
[----:B------:R-:W-:Y:S02]  /*2210*/  FADD.FTZ R22, -R8, R27 ;  /* 0x0000001b08167221 */ /* 0x000fe40000010100 */
[----:B------:R-:W-:Y:S01]  /*2220*/  FMUL.FTZ R27, R14, R28 ;  /* 0x0000001c0e1b7220 */ /* 0x000fe20000410000 */
[----:B------:R-:W-:Y:S01]  /*2230*/  FFMA.FTZ R14, R21, R25, R31 ;  /* 0x00000019150e7223 */ /* 0x000fe2000001001f */
[----:B------:R-:W-:Y:S01]  /*2240*/  FMUL.FTZ R22, R22, R9 ;  /* 0x0000000916167220 */ /* 0x000fe20000410000 */
[----:B------:R-:W-:Y:S02]  /*2250*/  FMUL.FTZ R25, R12, R25 ;  /* 0x000000190c197220 */ /* 0x000fe40000410000 */
[----:B------:R-:W-:Y:S01]  /*2260*/  FFMA.FTZ R14, R17, R19, R14 ;  /* 0x00000013110e7223 */ /* 0x000fe2000001000e */
[----:B------:R-:W-:Y:S01]  /*2270*/  FFMA.FTZ R28, R13, R22, R11 ;  /* 0x000000160d1c7223 */ /* 0x000fe2000001000b */
[----:B------:R-:W-:Y:S01]  /*2280*/  FFMA.FTZ R54, R21, R25, R54 ;  /* 0x0000001915367223 */ /* 0x000fe20000010036 */
[----:B------:R-:W-:-:S02]  /*2290*/  HADD2.F32 R21, -RZ, R49.H1_H1 ;  /* 0x30000031ff157230 */ /* 0x000fc40000004100 */
[----:B------:R-:W-:Y:S01]  /*22a0*/  FADD.FTZ R26, R26, R25 ;  /* 0x000000191a1a7221 */ /* 0x000fe20000010000 */
[----:B------:R-:W-:Y:S01]  /*22b0*/  FMUL.FTZ R61, R28, -1.4426950216293334961 ;  /* 0xbfb8aa3b1c3d7820 */ /* 0x000fe20000410000 */
[----:B------:R-:W-:Y:S01]  /*22c0*/  FADD.FTZ R25, R60, R29 ;  /* 0x0000001d3c197221 */ /* 0x000fe20000010000 */
[----:B------:R-:W-:Y:S01]  /*22d0*/  FMUL.FTZ R29, R13, R29 ;  /* 0x0000001d0d1d7220 */ /* 0x000fe20000410000 */
[----:B------:R-:W-:Y:S01]  /*22e0*/  FMUL.FTZ R19, R12, R19 ;  /* 0x000000130c137220 */ /* 0x000fe20000410000 */
[----:B------:R-:W-:Y:S01]  /*22f0*/  FFMA.FTZ R14, R15, R27, R14 ;  /* 0x0000001b0f0e7223 */ /* 0x000fe2000001000e */
[----:B------:R-:W-:Y:S01]  /*2300*/  FADD.FTZ R25, R25, R20 ;  /* 0x0000001419197221 */ /* 0x000fe20000010000 */
[----:B------:R-:W0:Y:S01]  /*2310*/  MUFU.EX2 R61, R61 ;  /* 0x0000003d003d7308 */ /* 0x000e220000000800 */
[----:B------:R-:W-:Y:S01]  /*2320*/  FFMA.FTZ R54, R18, R29, R54 ;  /* 0x0000001d12367223 */ /* 0x000fe20000010036 */
[----:B------:R-:W-:Y:S02]  /*2330*/  HADD2.F32 R18, -RZ, R35.H0_H0 ;  /* 0x20000023ff127230 */ /* 0x000fe40000004100 */
[----:B------:R-:W-:Y:S01]  /*2340*/  FMUL.FTZ R20, R13, R20 ;  /* 0x000000140d147220 */ /* 0x000fe20000410000 */
[----:B------:R-:W-:-:S04]  /*2350*/  FFMA.FTZ R17, R17, R19, R54 ;  /* 0x0000001311117223 */ /* 0x000fc80000010036 */
[----:B------:R-:W-:Y:S01]  /*2360*/  FFMA.FTZ R16, R16, R20, R17 ;  /* 0x0000001410107223 */ /* 0x000fe20000010011 */
[----:B------:R-:W-:Y:S02]  /*2370*/  HADD2.F32 R17, -RZ, R33.H0_H0 ;  /* 0x20000021ff117230 */ /* 0x000fe40000004100 */
[----:B0-----:R-:W-:-:S06]  /*2380*/  FADD.FTZ R30, R61, 1 ;  /* 0x3f8000003d1e7421 */ /* 0x001fcc0000010000 */
[----:B------:R-:W0:Y:S02]  /*2390*/  MUFU.RCP R30, R30 ;  /* 0x0000001e001e7308 */ /* 0x000e240000001000 */
[----:B0-----:R-:W-:Y:S01]  /*23a0*/  FADD.FTZ R31, -R30, 1 ;  /* 0x3f8000001e1f7421 */ /* 0x001fe20000010100 */
[----:B------:R-:W-:-:S03]  /*23b0*/  FMUL.FTZ R21, R21, R30 ;  /* 0x0000001e15157220 */ /* 0x000fc60000410000 */
[----:B------:R-:W-:Y:S01]  /*23c0*/  FFMA.FTZ R28, R28, R31, 1 ;  /* 0x3f8000001c1c7423 */ /* 0x000fe2000001001f */
[----:B------:R-:W-:-:S03]  /*23d0*/  HADD2.F32 R31, -RZ, R36.H0_H0 ;  /* 0x20000024ff1f7230 */ /* 0x000fc60000004100 */
[----:B------:R-:W-:Y:S02]  /*23e0*/  FMUL.FTZ R28, R21, R28 ;  /* 0x0000001c151c7220 */ /* 0x000fe40000410000 */
[----:B------:R-:W-:Y:S02]  /*23f0*/  FADD.FTZ R31, -R8, R31 ;  /* 0x0000001f081f7221 */ /* 0x000fe40000010100 */
[----:B------:R-:W-:Y:S01]  /*2400*/  FADD.FTZ R25, R25, R28 ;  /* 0x0000001c19197221 */ /* 0x000fe20000010000 */
[-C--:B------:R-:W-:Y:S01]  /*2410*/  FFMA.FTZ R23, R22, R28.reuse, R23 ;  /* 0x0000001c16177223 */ /* 0x080fe20000010017 */
[----:B------:R-:W-:Y:S01]  /*2420*/  FMUL.FTZ R21, R31, R9 ;  /* 0x000000091f157220 */ /* 0x000fe20000410000 */
[----:B------:R-:W-:-:S03]  /*2430*/  FMUL.FTZ R28, R13, R28 ;  /* 0x0000001c0d1c7220 */ /* 0x000fc60000410000 */
[----:B------:R-:W-:-:S04]  /*2440*/  FFMA.FTZ R30, R12, R21, R10 ;  /* 0x000000150c1e7223 */ /* 0x000fc8000001000a */
[----:B------:R-:W-:-:S06]  /*2450*/  FMUL.FTZ R61, R30, -1.4426950216293334961 ;  /* 0xbfb8aa3b1e3d7820 */ /* 0x000fcc0000410000 */
[----:B------:R-:W0:Y:S02]  /*2460*/  MUFU.EX2 R61, R61 ;  /* 0x0000003d003d7308 */ /* 0x000e240000000800 */
[----:B0-----:R-:W-:Y:S01]  /*2470*/  FADD.FTZ R31, R61, 1 ;  /* 0x3f8000003d1f7421 */ /* 0x001fe20000010000 */
[----:B------:R-:W-:-:S05]  /*2480*/  HADD2.F32 R61, -RZ, R36.H1_H1 ;  /* 0x30000024ff3d7230 */ /* 0x000fca0000004100 */
[----:B------:R-:W0:Y:S02]  /*2490*/  MUFU.RCP R31, R31 ;  /* 0x0000001f001f7308 */ /* 0x000e240000001000 */
[----:B0-----:R-:W-:Y:S01]  /*24a0*/  FADD.FTZ R60, -R31, 1 ;  /* 0x3f8000001f3c7421 */ /* 0x001fe20000010100 */
[----:B------:R-:W-:Y:S01]  /*24b0*/  FMUL.FTZ R18, R18, R31 ;  /* 0x0000001f12127220 */ /* 0x000fe20000410000 */
[----:B------:R-:W-:Y:S02]  /*24c0*/  FADD.FTZ R31, R29, R26 ;  /* 0x0000001a1d1f7221 */ /* 0x000fe40000010000 */
[----:B------:R-:W-:Y:S01]  /*24d0*/  FFMA.FTZ R60, R30, R60, 1 ;  /* 0x3f8000001e3c7423 */ /* 0x000fe2000001003c */
[----:B------:R-:W-:Y:S01]  /*24e0*/  FADD.FTZ R30, -R8, R61 ;  /* 0x0000003d081e7221 */ /* 0x000fe20000010100 */
[----:B------:R-:W-:Y:S02]  /*24f0*/  HADD2.F32 R61, -RZ, R35.H1_H1 ;  /* 0x30000023ff3d7230 */ /* 0x000fe40000004100 */
[----:B------:R-:W-:Y:S01]  /*2500*/  FMUL.FTZ R18, R18, R60 ;  /* 0x0000003c12127220 */ /* 0x000fe20000410000 */
[----:B------:R-:W-:-:S03]  /*2510*/  FMUL.FTZ R30, R30, R9 ;  /* 0x000000091e1e7220 */ /* 0x000fc60000410000 */
[----:B------:R-:W-:Y:S01]  /*2520*/  FFMA.FTZ R14, R21, R18, R14 ;  /* 0x00000012150e7223 */ /* 0x000fe2000001000e */
        /* <DEDUP_REMOVED lines=8> */
[----:B------:R-:W-:-:S03]  /*25b0*/  HADD2.F32 R29, -RZ, R34.H0_H0 ;  /* 0x20000022ff1d7230 */ /* 0x000fc60000004100 */
[----:B------:R-:W-:Y:S01]  /*25c0*/  FMUL.FTZ R26, R54, R61 ;  /* 0x0000003d361a7220 */ /* 0x000fe20000410000 */
[----:B------:R-:W-:Y:S01]  /*25d0*/  FADD.FTZ R54, R31, R19 ;  /* 0x000000131f367221 */ /* 0x000fe20000010000 */
[----:B------:R-:W-:Y:S02]  /*25e0*/  FADD.FTZ R60, -R8, R29 ;  /* 0x0000001d083c7221 */ /* 0x000fe40000010100 */
[----:B------:R-:W-:Y:S01]  /*25f0*/  FFMA.FTZ R23, R30, R26, R23 ;  /* 0x0000001a1e177223 */ /* 0x000fe20000010017 */
[----:B------:R-:W-:Y:S01]  /*2600*/  FADD.FTZ R54, R20, R54 ;  /* 0x0000003614367221 */ /* 0x000fe20000010000 */
[----:B------:R-:W-:Y:S01]  /*2610*/  FMUL.FTZ R29, R60, R9 ;  /* 0x000000093c1d7220 */ /* 0x000fe20000410000 */
[----:B------:R-:W-:-:S03]  /*2620*/  FADD.FTZ R25, R25, R26 ;  /* 0x0000001a19197221 */ /* 0x000fc60000010000 */
        /* <DEDUP_REMOVED lines=8> */
[----:B------:R-:W-:-:S03]  /*26b0*/  HADD2.F32 R31, -RZ, R34.H1_H1 ;  /* 0x30000022ff1f7230 */ /* 0x000fc60000004100 */
[----:B------:R-:W-:Y:S02]  /*26c0*/  FMUL.FTZ R17, R17, R61 ;  /* 0x0000003d11117220 */ /* 0x000fe40000410000 */
[----:B------:R-:W-:Y:S01]  /*26d0*/  FADD.FTZ R60, -R8, R31 ;  /* 0x0000001f083c7221 */ /* 0x000fe20000010100 */
[----:B------:R-:W-:Y:S01]  /*26e0*/  FADD.FTZ R31, R24, R27 ;  /* 0x0000001b181f7221 */ /* 0x000fe20000010000 */
[----:B------:R-:W-:Y:S01]  /*26f0*/  FMUL.FTZ R27, R12, R27 ;  /* 0x0000001b0c1b7220 */ /* 0x000fe20000410000 */
[----:B------:R-:W-:Y:S01]  /*2700*/  FFMA.FTZ R14, R29, R17, R14 ;  /* 0x000000111d0e7223 */ /* 0x000fe2000001000e */
[----:B------:R-:W-:Y:S02]  /*2710*/  FMUL.FTZ R60, R60, R9 ;  /* 0x000000093c3c7220 */ /* 0x000fe40000410000 */
[----:B------:R-:W-:Y:S01]  /*2720*/  FFMA.FTZ R15, R15, R27, R16 ;  /* 0x0000001b0f0f7223 */ /* 0x000fe20000010010 */
[----:B------:R-:W-:Y:S02]  /*2730*/  HADD2.F32 R16, -RZ, R33.H1_H1 ;  /* 0x30000021ff107230 */ /* 0x000fe40000004100 */
[----:B------:R-:W-:Y:S01]  /*2740*/  FFMA.FTZ R20, R13, R60, R11 ;  /* 0x0000003c0d147223 */ /* 0x000fe2000001000b */
[----:B------:R-:W-:Y:S01]  /*2750*/  FADD.FTZ R54, R54, R27 ;  /* 0x0000001b36367221 */ /* 0x000fe20000010000 */
[----:B------:R-:W-:Y:S01]  /*2760*/  FFMA.FTZ R22, R22, R28, R15 ;  /* 0x0000001c16167223 */ /* 0x000fe2000001000f */
[----:B------:R-:W-:-:S02]  /*2770*/  HADD2.F32 R15, -RZ, R52.H0_H0 ;  /* 0x20000034ff0f7230 */ /* 0x000fc40000004100 */
[----:B------:R-:W-:Y:S01]  /*2780*/  FMUL.FTZ R61, R20, -1.4426950216293334961 ;  /* 0xbfb8aa3b143d7820 */ /* 0x000fe20000410000 */
[----:B------:R-:W-:-:S05]  /*2790*/  FADD.FTZ R54, R28, R54 ;  /* 0x000000361c367221 */ /* 0x000fca0000010000 */
[----:B------:R-:W0:Y:S02]  /*27a0*/  MUFU.EX2 R61, R61 ;  /* 0x0000003d003d7308 */ /* 0x000e240000000800 */
[----:B0-----:R-:W-:Y:S01]  /*27b0*/  FADD.FTZ R19, R61, 1 ;  /* 0x3f8000003d137421 */ /* 0x001fe20000010000 */
[----:B------:R-:W-:-:S05]  /*27c0*/  HADD2.F32 R61, -RZ, R53.H0_H0 ;  /* 0x20000035ff3d7230 */ /* 0x000fca0000004100 */
[----:B------:R-:W0:Y:S02]  /*27d0*/  MUFU.RCP R19, R19 ;  /* 0x0000001300137308 */ /* 0x000e240000001000 */
[----:B0-----:R-:W-:Y:S01]  /*27e0*/  FADD.FTZ R24, -R19, 1 ;  /* 0x3f80000013187421 */ /* 0x001fe20000010100 */
[----:B------:R-:W-:-:S03]  /*27f0*/  FMUL.FTZ R16, R16, R19 ;  /* 0x0000001310107220 */ /* 0x000fc60000410000 */
[----:B------:R-:W-:Y:S01]  /*2800*/  FFMA.FTZ R24, R20, R24, 1 ;  /* 0x3f80000014187423 */ /* 0x000fe20000010018 */
[----:B------:R-:W-:-:S03]  /*2810*/  FADD.FTZ R20, -R8, R61 ;  /* 0x0000003d08147221 */ /* 0x000fc60000010100 */
[----:B------:R-:W-:Y:S01]  /*2820*/  FMUL.FTZ R16, R16, R24 ;  /* 0x0000001810107220 */ /* 0x000fe20000410000 */
[----:B------:R-:W-:-:S04]  /*2830*/  FMUL.FTZ R19, R20, R9 ;  /* 0x0000000914137220 */ /* 0x000fc80000410000 */
[----:B------:R-:W-:-:S04]  /*2840*/  FFMA.FTZ R24, R12, R19, R10 ;  /* 0x000000130c187223 */ /* 0x000fc8000001000a */
[----:B------:R-:W-:-:S06]  /*2850*/  FMUL.FTZ R27, R24, -1.4426950216293334961 ;  /* 0xbfb8aa3b181b7820 */ /* 0x000fcc0000410000 */
[----:B------:R-:W0:Y:S02]  /*2860*/  MUFU.EX2 R27, R27 ;  /* 0x0000001b001b7308 */ /* 0x000e240000000800 */
[----:B0-----:R-:W-:Y:S01]  /*2870*/  FADD.FTZ R20, R27, 1 ;  /* 0x3f8000001b147421 */ /* 0x001fe20000010000 */
[----:B------:R-:W-:-:S05]  /*2880*/  HADD2.F32 R27, -RZ, R53.H1_H1 ;  /* 0x30000035ff1b7230 */ /* 0x000fca0000004100 */
[----:B------:R-:W0:Y:S01]  /*2890*/  MUFU.RCP R20, R20 ;  /* 0x0000001400147308 */ /* 0x000e220000001000 */
[----:B------:R-:W-:Y:S01]  /*28a0*/  FADD.FTZ R27, -R8, R27 ;  /* 0x0000001b081b7221 */ /* 0x000fe20000010100 */
[----:B0-----:R-:W-:Y:S01]  /*28b0*/  FADD.FTZ R61, -R20, 1 ;  /* 0x3f800000143d7421 */ /* 0x001fe20000010100 */
[----:B------:R-:W-:Y:S01]  /*28c0*/  FMUL.FTZ R15, R15, R20 ;  /* 0x000000140f0f7220 */ /* 0x000fe20000410000 */
[----:B------:R-:W-:Y:S01]  /*28d0*/  FADD.FTZ R20, R31, R18 ;  /* 0x000000121f147221 */ /* 0x000fe20000010000 */
[----:B------:R-:W-:Y:S01]  /*28e0*/  FMUL.FTZ R31, R12, R18 ;  /* 0x000000120c1f7220 */ /* 0x000fe20000410000 */
[----:B------:R-:W-:Y:S01]  /*28f0*/  FFMA.FTZ R24, R24, R61, 1 ;  /* 0x3f80000018187423 */ /* 0x000fe2000001003d */
[----:B------:R-:W-:Y:S02]  /*2900*/  HADD2.F32 R18, -RZ, R52.H1_H1 ;  /* 0x30000034ff127230 */ /* 0x000fe40000004100 */
[----:B------:R-:W-:Y:S01]  /*2910*/  FFMA.FTZ R21, R21, R31, R22 ;  /* 0x0000001f15157223 */ /* 0x000fe20000010016 */
[----:B------:R-:W-:Y:S01]  /*2920*/  FMUL.FTZ R15, R15, R24 ;  /* 0x000000180f0f7220 */ /* 0x000fe20000410000 */
        /* <DEDUP_REMOVED lines=12> */
[----:B------:R-:W-:-:S04]  /*29f0*/  FMUL.FTZ R22, R13, R26 ;  /* 0x0000001a0d167220 */ /* 0x000fc80000410000 */
[----:B------:R-:W-:Y:S01]  /*2a00*/  FFMA.FTZ R30, R30, R22, R21 ;  /* 0x000000161e1e7223 */ /* 0x000fe20000010015 */
[----:B------:R-:W-:Y:S01]  /*2a10*/  FADD.FTZ R31, R22, R31 ;  /* 0x0000001f161f7221 */ /* 0x000fe20000010000 */
[----:B------:R-:W-:Y:S01]  /*2a20*/  FMUL.FTZ R22, R12, R17 ;  /* 0x000000110c167220 */ /* 0x000fe20000410000 */
[----:B------:R-:W-:-:S03]  /*2a30*/  FMUL.FTZ R21, R13, R16 ;  /* 0x000000100d157220 */ /* 0x000fc60000410000 */
[----:B------:R-:W-:Y:S01]  /*2a40*/  FFMA.FTZ R27, R29, R22, R30 ;  /* 0x000000161d1b7223 */ /* 0x000fe2000001001e */
[----:B------:R-:W-:-:S03]  /*2a50*/  FADD.FTZ R22, R31, R22 ;  /* 0x000000161f167221 */ /* 0x000fc60000010000 */
        /* <DEDUP_REMOVED lines=13> */
[----:B------:R-:W-:-:S07]  /*2b30*/  FADD.FTZ R23, R23, R18 ;  /* 0x0000001217177221 */ /* 0x000fce0000010000 */
.L_x_666:
        /* <DEDUP_REMOVED lines=44> */
.L_x_668:
[----:B------:R-:W-:Y:S05]  /*2e00*/  BSYNC.RECONVERGENT B0 ;  /* 0x0000000000007941 */ /* 0x000fea0003800200 */
.L_x_667:
        /* <DEDUP_REMOVED lines=42> */
.L_x_670:
[----:B------:R-:W-:Y:S05]  /*30b0*/  BSYNC.RECONVERGENT B0 ;  /* 0x0000000000007941 */ /* 0x000fea0003800200 */
.L_x_669:
[----:B------:R-:W-:Y:S01]  /*30c0*/  BAR.SYNC.DEFER_BLOCKING 0x0 ;  /* 0x0000000000007b1d */ /* 0x000fe20000010000 */
[----:B------:R-:W-:-:S05]  /*30d0*/  LEA R55, R55, R32, 0x5 ;  /* 0x0000002037377211 */ /* 0x000fca00078e28ff */
        /* <DEDUP_REMOVED lines=77> */
.L_x_672:
[----:B------:R-:W-:Y:S05]  /*35b0*/  BSYNC.RECONVERGENT B0 ;  /* 0x0000000000007941 */ /* 0x000fea0003800200 */
.L_x_671:
        /* <DEDUP_REMOVED lines=28> */
.L_x_674:
[----:B------:R-:W-:Y:S05]  /*3780*/  BSYNC.RECONVERGENT B0 ;  /* 0x0000000000007941 */ /* 0x000fea0003800200 */
.L_x_673:
        /* <DEDUP_REMOVED lines=12> */
[----:B--2---:R-:W-:Y:S02]  /*3850*/  IADD3 R19, PT, PT, R18, R7, RZ ;  /* 0x0000000712137210 */ /* 0x004fe40007ffe0ff */
[----:B------:R-:W-:-:S04]  /*3860*/  SEL R23, R3, RZ, !P0 ;  /* 0x000000ff03177207 */ /* 0x000fc80004000000 */
        /* <DEDUP_REMOVED lines=10> */
.L_x_677:
[----:B-1----:R-:W2:Y:S04]  /*3910*/  LDG.E.STRONG.GPU R18, desc[UR8][R16.64] ;  /* 0x0000000810127981 */ /* 0x002ea8000c1ef900 */
[----:B--2---:R-:W-:Y:S01]  /*3920*/  CCTL.IVALL ;  /* 0x00000000ff00798f */ /* 0x004fe20002000000 */
[----:B------:R-:W-:Y:S05]  /*3930*/  YIELD ;  /* 0x0000000000007946 */ /* 0x000fea0003800000 */
[----:B------:R-:W-:-:S13]  /*3940*/  ISETP.NE.AND P0, PT, R18, R23, PT ;  /* 0x000000171200720c */ /* 0x000fda0003f05270 */
[----:B------:R-:W-:Y:S05]  /*3950*/  @P0 BRA `(.L_x_677) ;  /* 0xfffffffc00ec0947 */ /* 0x000fea000383ffff */
.L_x_676:
[----:B------:R-:W-:Y:S05]  /*3960*/  WARPSYNC.ALL ;  /* 0x0000000000007948 */ /* 0x000fea0003800000 */
[----:B------:R-:W-:Y:S01]  /*3970*/  BAR.SYNC.DEFER_BLOCKING 0x0 ;  /* 0x0000000000007b1d */ /* 0x000fe20000010000 */
[----:B------:R-:W-:-:S05]  /*3980*/  HFMA2 R25, -RZ, RZ, 0, 0 ;  /* 0x00000000ff197431 */ /* 0x000fca00000001ff */
        /* <DEDUP_REMOVED lines=8> */
[----:B------:R-:W-:Y:S01]  /*3a10*/  MOV R23, RZ ;  /* 0x000000ff00177202 */ /* 0x000fe20000000f00 */
[----:B------:R-:W-:Y:S01]  /*3a20*/  UIADD3 UR5, UPT, UPT, -UR10, URZ, URZ ;  /* 0x000000ff0a057290 */ /* 0x000fe2000fffe1ff */
[----:B------:R-:W-:Y:S02]  /*3a30*/  MOV R24, R7 ;  /* 0x0000000700187202 */ /* 0x000fe40000000f00 */
[----:B------:R-:W-:-:S09]  /*3a40*/  LOP3.LUT R25, R3, 0x7ffffff8, RZ, 0xc0, !PT ;  /* 0x7ffffff803197812 */ /* 0x000fd200078ec0ff */
.L_x_679:
[----:B------:R-:W-:Y:S02]  /*3a50*/  ISETP.EQ.OR P0, PT, RZ, UR5, P3 ;  /* 0x00000005ff007c0c */ /* 0x000fe40009f02670 */
[----:B-1----:R-:W-:-:S04]  /*3a60*/  IADD3 R16, PT, PT, R23, 0x1, RZ ;  /* 0x0000000117107810 */ /* 0x002fc80007ffe0ff */
[----:B------:R-:W-:-:S07]  /*3a70*/  ISETP.EQ.OR P5, PT, R16, UR10, P3 ;  /* 0x0000000a10007c0c */ /* 0x000fce0009fa2670 */
[----:B------:R-:W-:-:S06]  /*3a80*/  @!P0 IMAD.WIDE.U32 R16, R24, 0x8, R54 ;  /* 0x0000000818108825 */ /* 0x000fcc00078e0036 */
[----:B------:R-:W0:Y:S01]  /*3a90*/  @!P0 LDG.E.64 R16, desc[UR8][R16.64] ;  /* 0x0000000810108981 */ /* 0x000e22000c1e1b00 */
[----:B------:R-:W-:-:S06]  /*3aa0*/  @!P5 IMAD.WIDE.U32 R20, R22, 0x8, R54 ;  /* 0x000000081614d825 */ /* 0x000fcc00078e0036 */
[----:B------:R-:W3:Y:S01]  /*3ab0*/  @!P5 LDG.E.64 R20, desc[UR8][R20.64] ;  /* 0x000000081414d981 */ /* 0x000ee2000c1e1b00 */
[C---:B------:R-:W-:Y:S02]  /*3ac0*/  IADD3 R18, PT, PT, R23.reuse, 0x2, RZ ;  /* 0x0000000217127810 */ /* 0x040fe40007ffe0ff */
[C---:B------:R-:W-:Y:S02]  /*3ad0*/  IADD3 R60, PT, PT, R23.reuse, 0x4, RZ ;  /* 0x00000004173c7810 */ /* 0x040fe40007ffe0ff */
[----:B------:R-:W-:Y:S02]  /*3ae0*/  ISETP.EQ.OR P6, PT, R18, UR10, P3 ;  /* 0x0000000a12007c0c */ /* 0x000fe40009fc2670 */
[----:B------:R-:W-:-:S04]  /*3af0*/  IADD3 R18, PT, PT, R23, 0x3, RZ ;  /* 0x0000000317127810 */ /* 0x000fc80007ffe0ff */
[----:B------:R-:W-:-:S07]  /*3b00*/  ISETP.EQ.OR P4, PT, R18, UR10, P3 ;  /* 0x0000000a12007c0c */ /* 0x000fce0009f82670 */
[----:B--2---:R-:W-:-:S06]  /*3b10*/  @!P6 IMAD.WIDE.U32 R18, R26, 0x8, R54 ;  /* 0x000000081a12e825 */ /* 0x004fcc00078e0036 */
[----:B------:R-:W2:Y:S01]  /*3b20*/  @!P6 LDG.E.64 R18, desc[UR8][R18.64] ;  /* 0x000000081212e981 */ /* 0x000ea2000c1e1b00 */
[----:B0-----:R-:W-:Y:S01]  /*3b30*/  @!P0 FADD.FTZ R14, R14, R16 ;  /* 0x000000100e0e8221 */ /* 0x001fe20000010000 */
[----:B------:R-:W-:Y:S01]  /*3b40*/  @!P0 FADD.FTZ R15, R15, R17 ;  /* 0x000000110f0f8221 */ /* 0x000fe20000010000 */
[----:B------:R-:W-:Y:S01]  /*3b50*/  @!P4 IMAD.WIDE.U32 R16, R27, 0x8, R54 ;  /* 0x000000081b10c825 */ /* 0x000fe200078e0036 */
[----:B------:R-:W-:-:S03]  /*3b60*/  ISETP.EQ.OR P0, PT, R60, UR10, P3 ;  /* 0x0000000a3c007c0c */ /* 0x000fc60009f02670 */
[----:B---3--:R-:W-:Y:S02]  /*3b70*/  @!P5 FADD.FTZ R14, R14, R20 ;  /* 0x000000140e0ed221 */ /* 0x008fe40000010000 */
[----:B------:R-:W3:Y:S01]  /*3b80*/  @!P4 LDG.E.64 R16, desc[UR8][R16.64] ;  /* 0x000000081010c981 */ /* 0x000ee2000c1e1b00 */
[----:B------:R-:W-:-:S07]  /*3b90*/  @!P5 FADD.FTZ R15, R15, R21 ;  /* 0x000000150f0fd221 */ /* 0x000fce0000010000 */
[----:B------:R-:W-:-:S06]  /*3ba0*/  @!P0 IMAD.WIDE.U32 R20, R28, 0x8, R54 ;  /* 0x000000081c148825 */ /* 0x000fcc00078e0036 */
[----:B------:R-:W4:Y:S01]  /*3bb0*/  @!P0 LDG.E.64 R20, desc[UR8][R20.64] ;  /* 0x0000000814148981 */ /* 0x000f22000c1e1b00 */
[----:B------:R-:W-:Y:S01]  /*3bc0*/  IADD3 R60, PT, PT, R23, 0x5, RZ ;  /* 0x00000005173c7810 */ /* 0x000fe20007ffe0ff */
[----:B--2---:R-:W-:Y:S01]  /*3bd0*/  @!P6 FADD.FTZ R14, R14, R18 ;  /* 0x000000120e0ee221 */ /* 0x004fe20000010000 */
[----:B------:R-:W-:Y:S02]  /*3be0*/  @!P6 FADD.FTZ R15, R15, R19 ;  /* 0x000000130f0fe221 */ /* 0x000fe40000010000 */
[----:B------:R-:W-:Y:S02]  /*3bf0*/  ISETP.EQ.OR P6, PT, R60, UR10, P3 ;  /* 0x0000000a3c007c0c */ /* 0x000fe40009fc2670 */
[----:B------:R-:W-:-:S04]  /*3c00*/  IADD3 R18, PT, PT, R23, 0x6, RZ ;  /* 0x0000000617127810 */ /* 0x000fc80007ffe0ff */
[----:B------:R-:W-:-:S13]  /*3c10*/  ISETP.EQ.OR P5, PT, R18, UR10, P3 ;  /* 0x0000000a12007c0c */ /* 0x000fda0009fa2670 */
[----:B------:R-:W-:-:S06]  /*3c20*/  @!P5 IMAD.WIDE.U32 R18, R31, 0x8, R54 ;  /* 0x000000081f12d825 */ /* 0x000fcc00078e0036 */
[----:B------:R-:W2:Y:S01]  /*3c30*/  @!P5 LDG.E.64 R18, desc[UR8][R18.64] ;  /* 0x000000081212d981 */ /* 0x000ea2000c1e1b00 */
[----:B---3--:R-:W-:Y:S01]  /*3c40*/  @!P4 FADD.FTZ R14, R14, R16 ;  /* 0x000000100e0ec221 */ /* 0x008fe20000010000 */
[----:B------:R-:W-:Y:S01]  /*3c50*/  IADD3 R16, PT, PT, R23, 0x7, RZ ;  /* 0x0000000717107810 */ /* 0x000fe20007ffe0ff */
[----:B------:R-:W-:-:S03]  /*3c60*/  @!P4 FADD.FTZ R15, R15, R17 ;  /* 0x000000110f0fc221 */ /* 0x000fc60000010000 */
[----:B------:R-:W-:Y:S01]  /*3c70*/  ISETP.EQ.OR P4, PT, R16, UR10, P3 ;  /* 0x0000000a10007c0c */ /* 0x000fe20009f82670 */
[----:B------:R-:W-:-:S06]  /*3c80*/  @!P6 IMAD.WIDE.U32 R16, R30, 0x8, R54 ;  /* 0x000000081e10e825 */ /* 0x000fcc00078e0036 */
[----:B------:R-:W3:Y:S01]  /*3c90*/  @!P6 LDG.E.64 R16, desc[UR8][R16.64] ;  /* 0x000000081010e981 */ /* 0x000ee2000c1e1b00 */
[----:B----4-:R-:W-:Y:S01]  /*3ca0*/  @!P0 FADD.FTZ R14, R14, R20 ;  /* 0x000000140e0e8221 */ /* 0x010fe20000010000 */
[----:B------:R-:W-:-:S04]  /*3cb0*/  @!P0 FADD.FTZ R15, R15, R21 ;  /* 0x000000150f0f8221 */ /* 0x000fc80000010000 */
[----:B------:R-:W-:-:S06]  /*3cc0*/  @!P4 IMAD.WIDE.U32 R20, R29, 0x8, R54 ;  /* 0x000000081d14c825 */ /* 0x000fcc00078e0036 */
[----:B------:R-:W4:Y:S01]  /*3cd0*/  @!P4 LDG.E.64 R20, desc[UR8][R20.64] ;  /* 0x000000081414c981 */ /* 0x000f22000c1e1b00 */
[----:B------:R-:W-:-:S04]  /*3ce0*/  IADD3 R23, PT, PT, R23, 0x8, RZ ;  /* 0x0000000817177810 */ /* 0x000fc80007ffe0ff */
[----:B------:R-:W-:Y:S01]  /*3cf0*/  ISETP.NE.AND P0, PT, R23, R25, PT ;  /* 0x000000191700720c */ /* 0x000fe20003f05270 */
[----:B------:R-:W-:Y:S01]  /*3d00*/  UIADD3 UR5, UPT, UPT, UR5, 0x8, URZ ;  /* 0x0000000805057890 */ /* 0x000fe2000fffe0ff */
[C---:B------:R-:W-:Y:S02]  /*3d10*/  LEA R24, R2.reuse, R24, 0x3 ;  /* 0x0000001802187211 */ /* 0x040fe400078e18ff */
[C---:B------:R-:W-:Y:S02]  /*3d20*/  LEA R22, R2.reuse, R22, 0x3 ;  /* 0x0000001602167211 */ /* 0x040fe400078e18ff */
[C---:B------:R-:W-:Y:S02]  /*3d30*/  LEA R26, R2.reuse, R26, 0x3 ;  /* 0x0000001a021a7211 */ /* 0x040fe400078e18ff */
[C---:B------:R-:W-:Y:S02]  /*3d40*/  LEA R27, R2.reuse, R27, 0x3 ;  /* 0x0000001b021b7211 */ /* 0x040fe400078e18ff */
[----:B------:R-:W-:-:S02]  /*3d50*/  LEA R28, R2, R28, 0x3 ;  /* 0x0000001c021c7211 */ /* 0x000fc400078e18ff */
[C---:B------:R-:W-:Y:S02]  /*3d60*/  LEA R30, R2.reuse, R30, 0x3 ;  /* 0x0000001e021e7211 */ /* 0x040fe400078e18ff */
[C---:B------:R-:W-:Y:S02]  /*3d70*/  LEA R31, R2.reuse, R31, 0x3 ;  /* 0x0000001f021f7211 */ /* 0x040fe400078e18ff */
[----:B------:R-:W-:Y:S01]  /*3d80*/  LEA R29, R2, R29, 0x3 ;  /* 0x0000001d021d7211 */ /* 0x000fe200078e18ff */
[----:B---3--:R-:W-:Y:S01]  /*3d90*/  @!P6 FADD.FTZ R14, R14, R16 ;  /* 0x000000100e0ee221 */ /* 0x008fe20000010000 */
[----:B------:R-:W-:-:S03]  /*3da0*/  @!P6 FADD.FTZ R15, R15, R17 ;  /* 0x000000110f0fe221 */ /* 0x000fc60000010000 */
[----:B--2---:R-:W-:Y:S01]  /*3db0*/  @!P5 FADD.FTZ R14, R14, R18 ;  /* 0x000000120e0ed221 */ /* 0x004fe20000010000 */
[----:B------:R-:W-:-:S03]  /*3dc0*/  @!P5 FADD.FTZ R15, R15, R19 ;  /* 0x000000130f0fd221 */ /* 0x000fc60000010000 */
[----:B----4-:R-:W-:Y:S01]  /*3dd0*/  @!P4 FADD.FTZ R14, R14, R20 ;  /* 0x000000140e0ec221 */ /* 0x010fe20000010000 */
[----:B------:R-:W-:Y:S01]  /*3de0*/  @!P4 FADD.FTZ R15, R15, R21 ;  /* 0x000000150f0fc221 */ /* 0x000fe20000010000 */
[----:B------:R-:W-:Y:S06]  /*3df0*/  @P0 BRA `(.L_x_679) ;  /* 0xfffffffc00140947 */ /* 0x000fec000383ffff */
.L_x_678:
        /* <DEDUP_REMOVED lines=10> */
[C---:B--2---:R-:W-:Y:S02]  /*3ea0*/  IADD3 R19, PT, PT, R25.reuse, 0x1, RZ ;  /* 0x0000000119137810 */ /* 0x044fe40007ffe0ff */
[----:B------:R-:W-:Y:S02]  /*3eb0*/  IADD3 R21, PT, PT, R25, 0x2, RZ ;  /* 0x0000000219157810 */ /* 0x000fe40007ffe0ff */
[----:B------:R-:W-:Y:S02]  /*3ec0*/  ISETP.EQ.OR P5, PT, R19, UR10, P3 ;  /* 0x0000000a13007c0c */ /* 0x000fe40009fa2670 */
[----:B------:R-:W-:Y:S02]  /*3ed0*/  IADD3 R23, PT, PT, R25, 0x3, RZ ;  /* 0x0000000319177810 */ /* 0x000fe40007ffe0ff */
        /* <DEDUP_REMOVED lines=20> */
.L_x_680:
[----:B------:R-:W-:Y:S05]  /*4020*/  @!P0 BRA `(.L_x_675) ;  /* 0x00000000006c8947 */ /* 0x000fea0003800000 */
[----:B------:R-:W-:Y:S02]  /*4030*/  ISETP.NE.AND P0, PT, R22, 0x1, PT ;  /* 0x000000011600780c */ /* 0x000fe40003f05270 */
[----:B------:R-:W-:-:S11]  /*4040*/  LOP3.LUT R20, R3, 0x1, RZ, 0xc0, !PT ;  /* 0x0000000103147812 */ /* 0x000fd600078ec0ff */
[----:B------:R-:W-:Y:S05]  /*4050*/  @!P0 BRA `(.L_x_681) ;  /* 0x0000000000388947 */ /* 0x000fea0003800000 */
[C---:B--2---:R-:W-:Y:S02]  /*4060*/  IADD3 R19, PT, PT, R25.reuse, 0x1, RZ ;  /* 0x0000000119137810 */ /* 0x044fe40007ffe0ff */
[----:B------:R-:W-:Y:S02]  /*4070*/  ISETP.EQ.OR P4, PT, R25, UR10, P3 ;  /* 0x0000000a19007c0c */ /* 0x000fe40009f82670 */
[----:B------:R-:W-:-:S11]  /*4080*/  ISETP.EQ.OR P0, PT, R19, UR10, P3 ;  /* 0x0000000a13007c0c */ /* 0x000fd60009f02670 */
        /* <DEDUP_REMOVED lines=11> */
.L_x_681:
        /* <DEDUP_REMOVED lines=9> */
.L_x_682:
[----:B------:R-:W-:Y:S05]  /*41d0*/  BSYNC.RECONVERGENT B0 ;  /* 0x0000000000007941 */ /* 0x000fea0003800200 */
.L_x_675:
[----:B------:R-:W5:Y:S01]  /*41e0*/  S2UR UR6, SR_CgaCtaId ;  /* 0x00000000000679c3 */ /* 0x000f620000008800 */
[----:B------:R-:W-:Y:S01]  /*41f0*/  UMOV UR5, 0x400 ;  /* 0x0000040000057882 */ /* 0x000fe20000000000 */
[----:B------:R-:W0:Y:S01]  /*4200*/  LDCU.64 UR12, c[0x0][0x400] ;  /* 0x00008000ff0c77ac */ /* 0x000e220008000a00 */
[----:B---34-:R-:W-:Y:S01]  /*4210*/  SHF.R.U32.HI R16, RZ, 0x5, R32 ;  /* 0x00000005ff107819 */ /* 0x018fe20000011620 */
[----:B------:R-:W-:Y:S02]  /*4220*/  HADD2.F32 R27, -RZ, R41.H0_H0 ;  /* 0x20000029ff1b7230 */ /* 0x000fe40000004100 */
[--C-:B------:R-:W-:Y:S02]  /*4230*/  HADD2.F32 R25, -RZ, R37.reuse.H0_H0 ;  /* 0x20000025ff197230 */ /* 0x100fe40000004100 */
[----:B-1----:R-:W1:Y:S01]  /*4240*/  LDC R17, c[0x0][0x41c] ;  /* 0x00010700ff117b82 */ /* 0x002e620000000800 */
[----:B------:R-:W-:Y:S02]  /*4250*/  HADD2.F32 R18, -RZ, R50.H1_H1 ;  /* 0x30000032ff127230 */ /* 0x000fe40000004100 */
[----:B------:R-:W-:Y:S01]  /*4260*/  FADD.FTZ R60, -R8, R27 ;  /* 0x0000001b083c7221 */ /* 0x000fe20000010100 */
[----:B------:R-:W-:-:S02]  /*4270*/  HADD2.F32 R37, -RZ, R37.H1_H1 ;  /* 0x30000025ff257230 */ /* 0x000fc40000004100 */
[C---:B------:R-:W-:Y:S01]  /*4280*/  FADD.FTZ R26, -R8.reuse, R25 ;  /* 0x00000019081a7221 */ /* 0x040fe20000010100 */
[--C-:B------:R-:W-:Y:S02]  /*4290*/  HADD2.F32 R23, -RZ, R36.reuse.H0_H0 ;  /* 0x20000024ff177230 */ /* 0x100fe40000004100 */
[C---:B------:R-:W-:Y:S01]  /*42a0*/  FADD.FTZ R27, -R8.reuse, R18 ;  /* 0x00000012081b7221 */ /* 0x040fe20000010100 */
[----:B------:R-:W-:Y:S02]  /*42b0*/  HADD2.F32 R21, -RZ, R43.H0_H0 ;  /* 0x2000002bff157230 */ /* 0x000fe40000004100 */
[C---:B------:R-:W-:Y:S01]  /*42c0*/  FADD.FTZ R25, -R8.reuse, R37 ;  /* 0x0000002508197221 */ /* 0x040fe20000010100 */
[----:B------:R-:W-:Y:S02]  /*42d0*/  HADD2.F32 R31, -RZ, R36.H1_H1 ;  /* 0x30000024ff1f7230 */ /* 0x000fe40000004100 */
[----:B------:R-:W-:Y:S01]  /*42e0*/  FADD.FTZ R24, -R8, R23 ;  /* 0x0000001708187221 */ /* 0x000fe20000010100 */
[----:B--2---:R-:W-:-:S02]  /*42f0*/  HADD2.F32 R19, -RZ, R34.H0_H0 ;  /* 0x20000022ff137230 */ /* 0x004fc40000004100 */
[----:B------:R-:W-:Y:S02]  /*4300*/  HADD2.F32 R43, -RZ, R43.H1_H1 ;  /* 0x3000002bff2b7230 */ /* 0x000fe40000004100 */
[C---:B------:R-:W-:Y:S01]  /*4310*/  FADD.FTZ R23, -R8.reuse, R31 ;  /* 0x0000001f08177221 */ /* 0x040fe20000010100 */
[----:B------:R-:W-:Y:S01]  /*4320*/  HADD2.F32 R29, -RZ, R34.H1_H1 ;  /* 0x30000022ff1d7230 */ /* 0x000fe20000004100 */
[----:B-----5:R-:W-:Y:S01]  /*4330*/  ULEA UR5, UR6, UR5, 0x18 ;  /* 0x0000000506057291 */ /* 0x020fe2000f8ec0ff */
[----:B------:R-:W-:Y:S01]  /*4340*/  HADD2.F32 R41, -RZ, R41.H1_H1 ;  /* 0x30000029ff297230 */ /* 0x000fe20000004100 */
[----:B------:R-:W2:Y:S01]  /*4350*/  LDCU UR6, c[0x0][0x42c] ;  /* 0x00008580ff0677ac */ /* 0x000ea20008000800 */
[--C-:B------:R-:W-:Y:S02]  /*4360*/  HADD2.F32 R55, -RZ, R39.reuse.H0_H0 ;  /* 0x20000027ff377230 */ /* 0x100fe40000004100 */
[----:B------:R-:W-:Y:S01]  /*4370*/  FADD.FTZ R22, -R8, R19 ;  /* 0x0000001308167221 */ /* 0x000fe20000010100 */
[----:B------:R-:W-:-:S02]  /*4380*/  HADD2.F32 R61, -RZ, R39.H1_H1 ;  /* 0x30000027ff3d7230 */ /* 0x000fc40000004100 */
[C---:B------:R-:W-:Y:S01]  /*4390*/  FADD.FTZ R39, -R8.reuse, R21 ;  /* 0x0000001508277221 */ /* 0x040fe20000010100 */
[----:B------:R-:W-:Y:S02]  /*43a0*/  HADD2.F32 R28, -RZ, R50.H0_H0 ;  /* 0x20000032ff1c7230 */ /* 0x000fe40000004100 */
[C---:B------:R-:W-:Y:S01]  /*43b0*/  FADD.FTZ R21, -R8.reuse, R43 ;  /* 0x0000002b08157221 */ /* 0x040fe20000010100 */
[----:B------:R-:W-:Y:S01]  /*43c0*/  @!P3 STS.64 [UR5+0x98], R14 ;  /* 0x0000980eff00b988 */ /* 0x000fe20008000a05 */
[----:B-1----:R-:W-:Y:S02]  /*43d0*/  IMAD R16, R17, UR10, R16 ;  /* 0x0000000a11107c24 */ /* 0x002fe4000f8e0210 */
[----:B------:R-:W-:Y:S01]  /*43e0*/  FADD.FTZ R19, -R8, R29 ;  /* 0x0000001d08137221 */ /* 0x000fe20000010100 */
[--C-:B------:R-:W-:Y:S01]  /*43f0*/  HADD2.F32 R17, -RZ, R53.reuse.H0_H0 ;  /* 0x20000035ff117230 */ /* 0x100fe20000004100 */
[----:B------:R-:W-:Y:S01]  /*4400*/  BAR.SYNC.DEFER_BLOCKING 0x0 ;  /* 0x0000000000007b1d */ /* 0x000fe20000010000 */
[----:B------:R-:W-:Y:S01]  /*4410*/  HADD2.F32 R53, -RZ, R53.H1_H1 ;  /* 0x30000035ff357230 */ /* 0x000fe20000004100 */
[----:B------:R-:W-:Y:S01]  /*4420*/  IADD3 R37, PT, PT, R16, 0x10, RZ ;  /* 0x0000001010257810 */ /* 0x000fe20007ffe0ff */
[----:B------:R-:W-:Y:S01]  /*4430*/  FADD.FTZ R54, -R8, R41 ;  /* 0x0000002908367221 */ /* 0x000fe20000010100 */
[----:B------:R-:W-:Y:S01]  /*4440*/  IADD3 R18, PT, PT, R16, 0x20, RZ ;  /* 0x0000002010127810 */ /* 0x000fe20007ffe0ff */
[----:B------:R-:W-:Y:S01]  /*4450*/  FADD.FTZ R50, -R8, R55 ;  /* 0x0000003708327221 */ /* 0x000fe20000010100 */
[----:B0-----:R-:W-:Y:S01]  /*4460*/  ISETP.GE.U32.AND P0, PT, R16, UR12, PT ;  /* 0x0000000c10007c0c */ /* 0x001fe2000bf06070 */
[C---:B------:R-:W-:Y:S01]  /*4470*/  FADD.FTZ R36, -R8.reuse, R61 ;  /* 0x0000003d08247221 */ /* 0x040fe20000010100 */
[----:B------:R-:W-:Y:S01]  /*4480*/  SHF.R.S32.HI R20, RZ, 0x1f, R16 ;  /* 0x0000001fff147819 */ /* 0x000fe20000011410 */
[C---:B------:R-:W-:Y:S01]  /*4490*/  FADD.FTZ R28, -R8.reuse, R28 ;  /* 0x0000001c081c7221 */ /* 0x040fe20000010100 */
[----:B------:R-:W-:Y:S01]  /*44a0*/  ISETP.GE.U32.AND P3, PT, R37, UR12, PT ;  /* 0x0000000c25007c0c */ /* 0x000fe2000bf66070 */
[----:B------:R-:W-:Y:S01]  /*44b0*/  FADD.FTZ R17, -R8, R17 ;  /* 0x0000001108117221 */ /* 0x000fe20000010100 */
[----:B------:R-:W-:Y:S01]  /*44c0*/  ISETP.GE.U32.AND P4, PT, R18, UR12, PT ;  /* 0x0000000c12007c0c */ /* 0x000fe2000bf86070 */
[----:B------:R-:W-:Y:S01]  /*44d0*/  FADD.FTZ R8, -R8, R53 ;  /* 0x0000003508087221 */ /* 0x000fe20000010100 */
[----:B------:R-:W-:Y:S01]  /*44e0*/  SHF.R.S32.HI R34, RZ, 0x1f, R37 ;  /* 0x0000001fff227819 */ /* 0x000fe20000011425 */
[-C--:B------:R-:W-:Y:S01]  /*44f0*/  FMUL.FTZ R39, R39, R9.reuse ;  /* 0x0000000927277220 */ /* 0x080fe20000410000 */
[----:B------:R-:W-:Y:S01]  /*4500*/  SHF.R.S32.HI R31, RZ, 0x1f, R18 ;  /* 0x0000001fff1f7819 */ /* 0x000fe20000011412 */
[----:B------:R-:W-:Y:S01]  /*4510*/  FMUL.FTZ R21, R21, R9 ;  /* 0x0000000915157220 */ /* 0x000fe20000410000 */
[----:B------:R-:W-:-:S02]  /*4520*/  ISETP.GE.AND.EX P0, PT, R20, UR13, PT, P0 ;  /* 0x0000000d14007c0c */ /* 0x000fc4000bf06300 */
[----:B------:R-:W-:Y:S02]  /*4530*/  ISETP.GE.AND.EX P3, PT, R34, UR13, PT, P3 ;  /* 0x0000000d22007c0c */ /* 0x000fe4000bf66330 */
[----:B------:R-:W-:Y:S01]  /*4540*/  ISETP.GE.AND.EX P4, PT, R31, UR13, PT, P4 ;  /* 0x0000000d1f007c0c */ /* 0x000fe2000bf86340 */
[----:B------:R-:W2:Y:S02]  /*4550*/  LDS.64 R14, [UR5+0x98] ;  /* 0x00009805ff0e7984 */ /* 0x000ea40008000a00 */
[----:B--2---:R-:W-:Y:S01]  /*4560*/  FMUL.FTZ R29, R14, UR6 ;  /* 0x000000060e1d7c20 */ /* 0x004fe20008410000 */
[----:B------:R-:W-:Y:S01]  /*4570*/  FMUL.FTZ R30, R15, UR6 ;  /* 0x000000060f1e7c20 */ /* 0x000fe20008410000 */
[--C-:B------:R-:W-:Y:S02]  /*4580*/  HADD2.F32 R15, -RZ, R42.reuse.H0_H0 ;  /* 0x2000002aff0f7230 */ /* 0x100fe40000004100 */
[----:B------:R-:W-:Y:S01]  /*4590*/  HADD2.F32 R42, -RZ, R42.H1_H1 ;  /* 0x3000002aff2a7230 */ /* 0x000fe20000004100 */
        /* <DEDUP_REMOVED lines=11> */
[----:B0-----:R-:W-:Y:S01]  /*4650*/  FMUL.FTZ R15, R15, R43 ;  /* 0x0000002b0f0f7220 */ /* 0x001fe20000410000 */
[----:B------:R-:W-:-:S04]  /*4660*/  FADD.FTZ R43, -R43, 1 ;  /* 0x3f8000002b2b7421 */ /* 0x000fc80000010100 */
[----:B------:R-:W-:Y:S01]  /*4670*/  FFMA.FTZ R14, R14, R43, 1 ;  /* 0x3f8000000e0e7423 */ /* 0x000fe2000001002b */
[----:B-1----:R-:W-:Y:S01]  /*4680*/  FMUL.FTZ R42, R42, R53 ;  /* 0x000000352a2a7220 */ /* 0x002fe20000410000 */
[----:B------:R-:W-:Y:S02]  /*4690*/  FADD.FTZ R53, -R53, 1 ;  /* 0x3f80000035357421 */ /* 0x000fe40000010100 */
[----:B------:R-:W-:Y:S02]  /*46a0*/  FMUL.FTZ R15, R15, R14 ;  /* 0x0000000e0f0f7220 */ /* 0x000fe40000410000 */
[----:B------:R-:W-:-:S04]  /*46b0*/  FFMA.FTZ R41, R41, R53, 1 ;  /* 0x3f80000029297423 */ /* 0x000fc80000010035 */
[----:B------:R-:W-:-:S07]  /*46c0*/  FMUL.FTZ R42, R42, R41 ;  /* 0x000000292a2a7220 */ /* 0x000fce0000410000 */
.L_x_683:
[C-C-:B------:R-:W-:Y:S01]  /*46d0*/  FFMA.FTZ R39, R29.reuse, R39, R30.reuse ;  /* 0x000000271d277223 */ /* 0x140fe2000001001e */
[----:B------:R-:W-:Y:S01]  /*46e0*/  FFMA.FTZ R14, R29, R21, R30 ;  /* 0x000000151d0e7223 */ /* 0x000fe2000001001e */
[----:B------:R-:W-:Y:S02]  /*46f0*/  BSSY.RECONVERGENT B0, `(.L_x_684) ;  /* 0x0000013000007945 */ /* 0x000fe40003800200 */
        /* <DEDUP_REMOVED lines=15> */
[----:B------:R-:W-:Y:S02]  /*47f0*/  F2FP.F16.F32.PACK_AB R41, R41, R42 ;  /* 0x0000002a2929723e */ /* 0x000fe400000000ff */
[----:B------:R-:W-:-:S05]  /*4800*/  LEA.HI.X R21, R14, UR7, R43, 0x1, P0 ;  /* 0x000000070e157c11 */ /* 0x000fca00080f0c2b */
[----:B------:R0:W-:Y:S02]  /*4810*/  STG.E desc[UR8][R20.64], R41 ;  /* 0x0000002914007986 */ /* 0x0001e4000c101908 */
.L_x_685:
[----:B------:R-:W-:Y:S05]  /*4820*/  BSYNC.RECONVERGENT B0 ;  /* 0x0000000000007941 */ /* 0x000fea0003800200 */
.L_x_684:
[--C-:B------:R-:W-:Y:S02]  /*4830*/  HADD2.F32 R15, -RZ, R40.reuse.H0_H0 ;  /* 0x20000028ff0f7230 */ /* 0x100fe40000004100 */
[----:B0-----:R-:W-:Y:S01]  /*4840*/  FFMA.FTZ R21, R29, R39, R30 ;  /* 0x000000271d157223 */ /* 0x001fe2000001001e */
[----:B------:R-:W-:Y:S02]  /*4850*/  HADD2.F32 R40, -RZ, R40.H1_H1 ;  /* 0x30000028ff287230 */ /* 0x000fe40000004100 */
[----:B------:R-:W-:Y:S01]  /*4860*/  FMUL.FTZ R54, R54, R9 ;  /* 0x0000000936367220 */ /* 0x000fe20000410000 */
        /* <DEDUP_REMOVED lines=14> */
[----:B-1----:R-:W-:Y:S01]  /*4950*/  FMUL.FTZ R15, R15, R42 ;  /* 0x0000002a0f0f7220 */ /* 0x002fe20000410000 */
[----:B------:R-:W-:Y:S02]  /*4960*/  FADD.FTZ R42, -R42, 1 ;  /* 0x3f8000002a2a7421 */ /* 0x000fe40000010100 */
[----:B------:R-:W-:Y:S02]  /*4970*/  FMUL.FTZ R40, R40, R55 ;  /* 0x0000003728287220 */ /* 0x000fe40000410000 */
[----:B------:R-:W-:-:S04]  /*4980*/  FFMA.FTZ R42, R39, R42, 1 ;  /* 0x3f800000272a7423 */ /* 0x000fc8000001002a */
[----:B------:R-:W-:-:S07]  /*4990*/  FMUL.FTZ R15, R15, R42 ;  /* 0x0000002a0f0f7220 */ /* 0x000fce0000410000 */
.L_x_686:
[----:B------:R-:W-:Y:S01]  /*49a0*/  FFMA.FTZ R54, R29, R54, R30 ;  /* 0x000000361d367223 */ /* 0x000fe2000001001e */
[----:B------:R-:W-:Y:S01]  /*49b0*/  BSSY.RECONVERGENT B0, `(.L_x_687) ;  /* 0x0000014000007945 */ /* 0x000fe20003800200 */
[----:B------:R-:W-:Y:S01]  /*49c0*/  FFMA.FTZ R20, R12, R15, -R21 ;  /* 0x0000000f0c147223 */ /* 0x000fe20000010815 */
[-C--:B------:R-:W-:Y:S01]  /*49d0*/  FMUL.FTZ R39, R50, R9.reuse ;  /* 0x0000000932277220 */ /* 0x080fe20000410000 */
[----:B------:R-:W-:Y:S01]  /*49e0*/  FMUL.FTZ R36, R36, R9 ;  /* 0x0000000924247220 */ /* 0x000fe20000410000 */
[----:B------:R-:W-:Y:S01]  /*49f0*/  FFMA.FTZ R54, R13, R40, -R54 ;  /* 0x000000280d367223 */ /* 0x000fe20000010836 */
        /* <DEDUP_REMOVED lines=8> */
[-C--:B------:R-:W-:Y:S01]  /*4a80*/  FMUL.FTZ R37, R20, R9.reuse ;  /* 0x0000000914257220 */ /* 0x080fe20000410000 */
[----:B------:R-:W-:Y:S01]  /*4a90*/  FMUL.FTZ R34, R54, R9 ;  /* 0x0000000936227220 */ /* 0x000fe20000410000 */
[----:B-1----:R-:W-:Y:S02]  /*4aa0*/  LEA R20, P0, R14, UR14, 0x1 ;  /* 0x0000000e0e147c11 */ /* 0x002fe4000f8008ff */
[----:B------:R-:W-:Y:S02]  /*4ab0*/  IADD3 R21, PT, PT, R15, R21, RZ ;  /* 0x000000150f157210 */ /* 0x000fe40007ffe0ff */
[----:B------:R-:W-:Y:S02]  /*4ac0*/  F2FP.F16.F32.PACK_AB R15, R34, R37 ;  /* 0x00000025220f723e */ /* 0x000fe400000000ff */
[----:B------:R-:W-:-:S05]  /*4ad0*/  LEA.HI.X R21, R14, UR15, R21, 0x1, P0 ;  /* 0x0000000f0e157c11 */ /* 0x000fca00080f0c15 */
[----:B------:R0:W-:Y:S02]  /*4ae0*/  STG.E desc[UR8][R20.64], R15 ;  /* 0x0000000f14007986 */ /* 0x0001e4000c101908 */
.L_x_688:
[----:B------:R-:W-:Y:S05]  /*4af0*/  BSYNC.RECONVERGENT B0 ;  /* 0x0000000000007941 */ /* 0x000fea0003800200 */
.L_x_687:
[--C-:B0-----:R-:W-:Y:S02]  /*4b00*/  HADD2.F32 R20, -RZ, R38.reuse.H0_H0 ;  /* 0x20000026ff147230 */ /* 0x101fe40000004100 */
[C-C-:B------:R-:W-:Y:S01]  /*4b10*/  FFMA.FTZ R15, R29.reuse, R39, R30.reuse ;  /* 0x000000271d0f7223 */ /* 0x140fe2000001001e */
[----:B------:R-:W-:Y:S01]  /*4b20*/  FFMA.FTZ R14, R29, R36, R30 ;  /* 0x000000241d0e7223 */ /* 0x000fe2000001001e */
        /* <DEDUP_REMOVED lines=20> */
.L_x_689:
[----:B------:R-:W-:Y:S01]  /*4c70*/  BSSY.RECONVERGENT B0, `(.L_x_690) ;  /* 0x0000012000007945 */ /* 0x000fe20003800200 */
[----:B------:R-:W-:Y:S01]  /*4c80*/  FFMA.FTZ R20, R12, R20, -R15 ;  /* 0x000000140c147223 */ /* 0x000fe2000001080f */
[----:B------:R-:W-:Y:S02]  /*4c90*/  FFMA.FTZ R38, R13, R38, -R14 ;  /* 0x000000260d267223 */ /* 0x000fe4000001080e */
[----:B------:R-:W-:Y:S05]  /*4ca0*/  @P4 BRA `(.L_x_691) ;  /* 0x0000000000384947 */ /* 0x000fea0003800000 */
        /* <DEDUP_REMOVED lines=14> */
.L_x_691:
[----:B------:R-:W-:Y:S05]  /*4d90*/  BSYNC.RECONVERGENT B0 ;  /* 0x0000000000007941 */ /* 0x000fea0003800200 */
.L_x_690:
[--C-:B0-----:R-:W-:Y:S02]  /*4da0*/  HADD2.F32 R15, -RZ, R51.reuse.H0_H0 ;  /* 0x20000033ff0f7230 */ /* 0x101fe40000004100 */
[-C--:B------:R-:W-:Y:S01]  /*4db0*/  FMUL.FTZ R43, R28, R9.reuse ;  /* 0x000000091c2b7220 */ /* 0x080fe20000410000 */
        /* <DEDUP_REMOVED lines=21> */
.L_x_692:
[----:B------:R-:W-:Y:S04]  /*4f10*/  BSSY.RECONVERGENT B0, `(.L_x_693) ;  /* 0x0000014000007945 */ /* 0x000fe80003800200 */
[----:B------:R-:W-:Y:S05]  /*4f20*/  @P2 BRA `(.L_x_694) ;  /* 0x0000000000482947 */ /* 0x000fea0003800000 */
[----:B------:R-:W0:Y:S01]  /*4f30*/  LDCU.64 UR6, c[0x0][0x3f8] ;  /* 0x00007f00ff0677ac */ /* 0x000e220008000a00 */
[C-C-:B------:R-:W-:Y:S01]  /*4f40*/  FFMA.FTZ R21, R29.reuse, R43, R30.reuse ;  /* 0x0000002b1d157223 */ /* 0x140fe2000001001e */
[----:B------:R-:W-:Y:S01]  /*4f50*/  FFMA.FTZ R20, R29, R36, R30 ;  /* 0x000000241d147223 */ /* 0x000fe2000001001e */
[----:B------:R-:W1:Y:S02]  /*4f60*/  LDCU.64 UR14, c[0x0][0x380] ;  /* 0x00007000ff0e77ac */ /* 0x000e640008000a00 */
[----:B------:R-:W-:Y:S01]  /*4f70*/  FFMA.FTZ R18, R12, R15, -R21 ;  /* 0x0000000f0c127223 */ /* 0x000fe20000010815 */
[----:B------:R-:W-:Y:S01]  /*4f80*/  FFMA.FTZ R20, R13, R14, -R20 ;  /* 0x0000000e0d147223 */ /* 0x000fe20000010814 */
[----:B------:R-:W-:Y:S02]  /*4f90*/  MOV R14, R56 ;  /* 0x00000038000e7202 */ /* 0x000fe40000000f00 */
[----:B------:R-:W-:Y:S01]  /*4fa0*/  MOV R15, R59 ;  /* 0x0000003b000f7202 */ /* 0x000fe20000000f00 */
[-C--:B------:R-:W-:Y:S01]  /*4fb0*/  FMUL.FTZ R27, R18, R9.reuse ;  /* 0x00000009121b7220 */ /* 0x080fe20000410000 */
[----:B------:R-:W-:Y:S01]  /*4fc0*/  FMUL.FTZ R18, R20, R9 ;  /* 0x0000000914127220 */ /* 0x000fe20000410000 */
[----:B0-----:R-:W-:-:S02]  /*4fd0*/  IMAD R21, R4, UR6, RZ ;  /* 0x0000000604157c24 */ /* 0x001fc4000f8e02ff */
[----:B------:R-:W-:-:S04]  /*4fe0*/  IMAD.WIDE.U32 R14, R48, UR6, R14 ;  /* 0x00000006300e7c25 */ /* 0x000fc8000f8e000e */
[----:B------:R-:W-:Y:S01]  /*4ff0*/  IMAD R21, R48, UR7, R21 ;  /* 0x0000000730157c24 */ /* 0x000fe2000f8e0215 */
[----:B-1----:R-:W-:-:S04]  /*5000*/  LEA R20, P0, R14, UR14, 0x1 ;  /* 0x0000000e0e147c11 */ /* 0x002fc8000f8008ff */
[----:B------:R-:W-:Y:S02]  /*5010*/  IADD3 R21, PT, PT, R15, R21, RZ ;  /* 0x000000150f157210 */ /* 0x000fe40007ffe0ff */
[----:B------:R-:W-:Y:S02]  /*5020*/  F2FP.F16.F32.PACK_AB R15, R18, R27 ;  /* 0x0000001b120f723e */ /* 0x000fe400000000ff */
[----:B------:R-:W-:-:S05]  /*5030*/  LEA.HI.X R21, R14, UR15, R21, 0x1, P0 ;  /* 0x0000000f0e157c11 */ /* 0x000fca00080f0c15 */
[----:B------:R0:W-:Y:S02]  /*5040*/  STG.E desc[UR8][R20.64], R15 ;  /* 0x0000000f14007986 */ /* 0x0001e4000c101908 */
.L_x_694:
[----:B------:R-:W-:Y:S05]  /*5050*/  BSYNC.RECONVERGENT B0 ;  /* 0x0000000000007941 */ /* 0x000fea0003800200 */
.L_x_693:
[----:B------:R-:W-:Y:S01]  /*5060*/  UISETP.NE.AND UP0, UPT, UR11, URZ, UPT ;  /* 0x000000ff0b00728c */ /* 0x000fe2000bf05270 */
[-C--:B------:R-:W-:Y:S01]  /*5070*/  FMUL.FTZ R39, R26, R9.reuse ;  /* 0x000000091a277220 */ /* 0x080fe20000410000 */
[-C--:B------:R-:W-:Y:S01]  /*5080*/  FMUL.FTZ R26, R23, R9.reuse ;  /* 0x00000009171a7220 */ /* 0x080fe20000410000 */
[----:B------:R-:W-:Y:S01]  /*5090*/  IADD3 R23, PT, PT, R16, 0x50, RZ ;  /* 0x0000005010177810 */ /* 0x000fe20007ffe0ff */
[-C--:B0-----:R-:W-:Y:S01]  /*50a0*/  FMUL.FTZ R21, R22, R9.reuse ;  /* 0x0000000916157220 */ /* 0x081fe20000410000 */
[----:B------:R-:W-:Y:S01]  /*50b0*/  IADD3 R18, PT, PT, R16, 0x60, RZ ;  /* 0x0000006010127810 */ /* 0x000fe20007ffe0ff */
[-C--:B------:R-:W-:Y:S01]  /*50c0*/  FMUL.FTZ R22, R19, R9.reuse ;  /* 0x0000000913167220 */ /* 0x080fe20000410000 */
[-C--:B------:R-:W-:Y:S01]  /*50d0*/  FMUL.FTZ R38, R25, R9.reuse ;  /* 0x0000000919267220 */ /* 0x080fe20000410000 */
[-C--:B------:R-:W-:Y:S01]  /*50e0*/  FMUL.FTZ R27, R24, R9.reuse ;  /* 0x00000009181b7220 */ /* 0x080fe20000410000 */
[-C--:B------:R-:W-:Y:S01]  /*50f0*/  FMUL.FTZ R19, R17, R9.reuse ;  /* 0x0000000911137220 */ /* 0x080fe20000410000 */
[----:B------:R-:W-:Y:S01]  /*5100*/  ISETP.GE.U32.AND P1, PT, R47, UR12, PT ;  /* 0x0000000c2f007c0c */ /* 0x000fe2000bf26070 */
[----:B------:R-:W-:Y:S01]  /*5110*/  FMUL.FTZ R8, R8, R9 ;  /* 0x0000000908087220 */ /* 0x000fe20000410000 */
[----:B------:R-:W-:Y:S01]  /*5120*/  ISETP.GE.U32.AND P2, PT, R23, UR12, PT ;  /* 0x0000000c17007c0c */ /* 0x000fe2000bf46070 */
[C-C-:B------:R-:W-:Y:S01]  /*5130*/  FFMA.FTZ R15, R29.reuse, R39, R30.reuse ;  /* 0x000000271d0f7223 */ /* 0x140fe2000001001e */
[----:B------:R-:W-:Y:S01]  /*5140*/  ISETP.GE.U32.AND P3, PT, R18, UR12, PT ;  /* 0x0000000c12007c0c */ /* 0x000fe2000bf66070 */
[C-C-:B------:R-:W-:Y:S01]  /*5150*/  FFMA.FTZ R14, R29.reuse, R38, R30.reuse ;  /* 0x000000261d0e7223 */ /* 0x140fe2000001001e */
[----:B------:R-:W-:Y:S01]  /*5160*/  SHF.R.S32.HI R28, RZ, 0x1f, R23 ;  /* 0x0000001fff1c7819 */ /* 0x000fe20000011417 */
[C---:B------:R-:W-:Y:S01]  /*5170*/  FFMA.FTZ R37, R29.reuse, R27, R30 ;  /* 0x0000001b1d257223 */ /* 0x040fe2000001001e */
[----:B------:R-:W-:Y:S01]  /*5180*/  SHF.R.S32.HI R20, RZ, 0x1f, R18 ;  /* 0x0000001fff147819 */ /* 0x000fe20000011412 */
[C-C-:B------:R-:W-:Y:S01]  /*5190*/  FFMA.FTZ R34, R29.reuse, R26, R30.reuse ;  /* 0x0000001a1d227223 */ /* 0x140fe2000001001e */
[C-C-:B------:R-:W-:Y:S01]  /*51a0*/  FFMA.FTZ R31, R29.reuse, R21, R30.reuse ;  /* 0x000000151d1f7223 */ /* 0x140fe2000001001e */
[C-C-:B------:R-:W-:Y:S01]  /*51b0*/  FFMA.FTZ R24, R29.reuse, R22, R30.reuse ;  /* 0x000000161d187223 */ /* 0x140fe2000001001e */
[C-C-:B------:R-:W-:Y:S01]  /*51c0*/  FFMA.FTZ R25, R29.reuse, R19, R30.reuse ;  /* 0x000000131d197223 */ /* 0x140fe2000001001e */
[--C-:B------:R-:W-:Y:S01]  /*51d0*/  HADD2.F32 R16, -RZ, R49.reuse.H0_H0 ;  /* 0x20000031ff107230 */ /* 0x100fe20000004100 */
[----:B------:R-:W-:Y:S01]  /*51e0*/  ISETP.GE.U32.AND P0, PT, R46, UR12, PT ;  /* 0x0000000c2e007c0c */ /* 0x000fe2000bf06070 */
[----:B------:R-:W-:Y:S01]  /*51f0*/  FFMA.FTZ R30, R29, R8, R30 ;  /* 0x000000081d1e7223 */ /* 0x000fe2000001001e */
[----:B------:R-:W-:Y:S01]  /*5200*/  ISETP.GE.AND.EX P1, PT, R5, UR13, PT, P1 ;  /* 0x0000000d05007c0c */ /* 0x000fe2000bf26310 */
        /* <DEDUP_REMOVED lines=22> */
.L_x_695:
        /* <DEDUP_REMOVED lines=18> */
.L_x_697:
[----:B------:R-:W-:Y:S05]  /*5490*/  BSYNC.RECONVERGENT B0 ;  /* 0x0000000000007941 */ /* 0x000fea0003800200 */
.L_x_696:
        /* <DEDUP_REMOVED lines=21> */
.L_x_698:
[----:B------:R-:W-:Y:S01]  /*55f0*/  BSSY.RECONVERGENT B0, `(.L_x_699) ;  /* 0x0000012000007945 */ /* 0x000fe20003800200 */
[----:B0-----:R-:W-:Y:S01]  /*5600*/  FFMA.FTZ R16, R12, R14, -R37 ;  /* 0x0000000e0c107223 */ /* 0x001fe20000010825 */
        /* <DEDUP_REMOVED lines=16> */
.L_x_700:
[----:B------:R-:W-:Y:S05]  /*5710*/  BSYNC.RECONVERGENT B0 ;  /* 0x0000000000007941 */ /* 0x000fea0003800200 */
.L_x_699:
        /* <DEDUP_REMOVED lines=21> */
.L_x_701:
        /* <DEDUP_REMOVED lines=15> */
[----:B------:R-:W-:Y:S02]  /*5960*/  F2FP.F16.F32.PACK_AB R15, R18, R21 ;  /* 0x00000015120f723e */ /* 0x000fe400000000ff */
[----:B------:R-:W-:-:S05]  /*5970*/  LEA.HI.X R17, R14, UR15, R17, 0x1, P1 ;  /* 0x0000000f0e117c11 */ /* 0x000fca00088f0c11 */
[----:B------:R0:W-:Y:S02]  /*5980*/  STG.E desc[UR8][R16.64], R15 ;  /* 0x0000000f10007986 */ /* 0x0001e4000c101908 */
.L_x_703:
[----:B------:R-:W-:Y:S05]  /*5990*/  BSYNC.RECONVERGENT B0 ;  /* 0x0000000000007941 */ /* 0x000fea0003800200 */
.L_x_702:
        /* <DEDUP_REMOVED lines=21> */
.L_x_704:
[----:B------:R-:W-:Y:S01]  /*5af0*/  ISETP.GE.AND.EX P0, PT, R6, UR13, PT, P0 ;  /* 0x0000000d06007c0c */ /* 0x000fe2000bf06300 */
[----:B------:R-:W-:Y:S01]  /*5b00*/  FFMA.FTZ R12, R12, R14, -R25 ;  /* 0x0000000e0c0c7223 */ /* 0x000fe20000010819 */
[----:B------:R-:W-:Y:S01]  /*5b10*/  FFMA.FTZ R30, R13, R52, -R30 ;  /* 0x000000340d1e7223 */ /* 0x000fe2000001081e */
[----:B------:R-:W-:Y:S02]  /*5b20*/  BSSY.RECONVERGENT B0, `(.L_x_705) ;  /* 0x000000f000007945 */ /* 0x000fe40003800200 */
[-C--:B------:R-:W-:Y:S01]  /*5b30*/  FMUL.FTZ R11, R12, R9.reuse ;  /* 0x000000090c0b7220 */ /* 0x080fe20000410000 */
[----:B------:R-:W-:-:S07]  /*5b40*/  FMUL.FTZ R30, R30, R9 ;  /* 0x000000091e1e7220 */ /* 0x000fce0000410000 */
[----:B------:R-:W-:Y:S05]  /*5b50*/  @P0 BRA `(.L_x_706) ;  /* 0x00000000002c0947 */ /* 0x000fea0003800000 */
[----:B------:R-:W1:Y:S01]  /*5b60*/  LDCU.64 UR6, c[0x0][0x3f8] ;  /* 0x00007f00ff0677ac */ /* 0x000e620008000a00 */
[----:B------:R-:W-:Y:S02]  /*5b70*/  MOV R57, R59 ;  /* 0x0000003b00397202 */ /* 0x000fe40000000f00 */
[----:B------:R-:W-:Y:S01]  /*5b80*/  F2FP.F16.F32.PACK_AB R11, R30, R11 ;  /* 0x0000000b1e0b723e */ /* 0x000fe200000000ff */
        /* <DEDUP_REMOVED lines=8> */
.L_x_706:
[----:B------:R-:W-:Y:S05]  /*5c10*/  BSYNC.RECONVERGENT B0 ;  /* 0x0000000000007941 */ /* 0x000fea0003800200 */
.L_x_705:
[----:B------:R-:W-:Y:S02]  /*5c20*/  IADD3 R44, PT, PT, R2, R44, RZ ;  /* 0x0000002c022c7210 */ /* 0x000fe40007ffe0ff */
[----:B------:R-:W-:Y:S02]  /*5c30*/  IADD3 R45, PT, PT, R45, 0x1, RZ ;  /* 0x000000012d2d7810 */ /* 0x000fe40007ffe0ff */
[----:B------:R-:W-:-:S13]  /*5c40*/  ISETP.GE.AND P0, PT, R44, UR4, PT ;  /* 0x000000042c007c0c */ /* 0x000fda000bf06270 */
[----:B------:R-:W-:Y:S05]  /*5c50*/  @!P0 BRA `(.L_x_707) ;  /* 0xffffffa4004c8947 */ /* 0x000fea000383ffff */
.L_x_664:
[----:B------:R-:W2:Y:S01]  /*5c60*/  LDC R4, c[0x0][0x370] ;  /* 0x0000dc00ff047b82 */ /* 0x000ea20000000800 */
[----:B------:R-:W-:Y:S01]  /*5c70*/  ISETP.NE.AND P2, PT, R32, RZ, PT ;  /* 0x000000ff2000720c */ /* 0x000fe20003f45270 */
[----:B------:R-:W-:Y:S06]  /*5c80*/  BSSY.RECONVERGENT B0, `(.L_x_708) ;  /* 0x0000011000007945 */ /* 0x000fec0003800200 */
[----:B-1----:R-:W1:Y:S08]  /*5c90*/  LDC R9, c[0x0][0x374] ;  /* 0x0000dd00ff097b82 */ /* 0x002e700000000800 */
[----:B------:R-:W3:Y:S01]  /*5ca0*/  LDC.64 R2, c[0x0][0x3c8] ;  /* 0x0000f200ff027b82 */ /* 0x000ee20000000a00 */
[----:B--2---:R-:W-:-:S02]  /*5cb0*/  IADD3 R5, PT, PT, R4, -0x1, RZ ;  /* 0xffffffff04057810 */ /* 0x004fc40007ffe0ff */
[----:B------:R-:W-:Y:S02]  /*5cc0*/  ISETP.NE.AND P1, PT, R4, 0x1, PT ;  /* 0x000000010400780c */ /* 0x000fe40003f25270 */
[----:B-1----:R-:W-:-:S04]  /*5cd0*/  IADD3 R0, PT, PT, R9, -0x1, RZ ;  /* 0xffffffff09007810 */ /* 0x002fc80007ffe0ff */
        /* <DEDUP_REMOVED lines=11> */
.L_x_709:
[----:B------:R-:W-:Y:S05]  /*5d90*/  BSYNC.RECONVERGENT B0 ;  /* 0x0000000000007941 */ /* 0x000fea0003800200 */
.L_x_708:
[----:B------:R-:W-:Y:S05]  /*5da0*/  @P0 EXIT ;  /* 0x000000000000094d */ /* 0x000fea0003800000 */
[----:B------:R-:W-:Y:S05]  /*5db0*/  @P2 BRA `(.L_x_710) ;  /* 0x0000000000202947 */ /* 0x000fea0003800000 */
[----:B------:R-:W-:-:S05]  /*5dc0*/  IMAD R0, R4, R9, RZ ;  /* 0x0000000904007224 */ /* 0x000fca00078e02ff */
[----:B------:R-:W-:-:S13]  /*5dd0*/  ISETP.NE.AND P0, PT, R0, -0x1, PT ;  /* 0xffffffff0000780c */ /* 0x000fda0003f05270 */
[----:B------:R-:W-:Y:S05]  /*5de0*/  @!P0 BRA `(.L_x_710) ;  /* 0x0000000000148947 */ /* 0x000fea0003800000 */
.L_x_711:
[----:B-1----:R-:W2:Y:S04]  /*5df0*/  LDG.E.STRONG.GPU R5, desc[UR8][R2.64] ;  /* 0x0000000802057981 */ /* 0x002ea8000c1ef900 */
[----:B--2---:R-:W-:Y:S01]  /*5e00*/  CCTL.IVALL ;  /* 0x00000000ff00798f */ /* 0x004fe20002000000 */
[----:B------:R-:W-:Y:S05]  /*5e10*/  YIELD ;  /* 0x0000000000007946 */ /* 0x000fea0003800000 */
[----:B------:R-:W-:-:S13]  /*5e20*/  ISETP.NE.AND P0, PT, R5, R0, PT ;  /* 0x000000000500720c */ /* 0x000fda0003f05270 */
[----:B------:R-:W-:Y:S05]  /*5e30*/  @P0 BRA `(.L_x_711) ;  /* 0xfffffffc00ec0947 */ /* 0x000fea000383ffff */
.L_x_710:
        /* <DEDUP_REMOVED lines=35> */
[----:B------:R-:W1:Y:S01]  /*6070*/  LDCU.64 UR4, c[0x0][0x3d8] ;  /* 0x00007b00ff0477ac */ /* 0x000e620008000a00 */
[----:B------:R-:W-:Y:S02]  /*6080*/  SHF.R.U64 R2, R8, 0x9, R9 ;  /* 0x0000000908027819 */ /* 0x000fe40000001209 */
[----:B------:R-:W-:Y:S01]  /*6090*/  SHF.L.U32 R22, R32, 0x3, RZ ;  /* 0x0000000320167819 */ /* 0x000fe200000006ff */
[----:B------:R-:W2:Y:S01]  /*60a0*/  LDCU.64 UR6, c[0x0][0x390] ;  /* 0x00007200ff0677ac */ /* 0x000ea20008000a00 */
[----:B------:R-:W-:Y:S02]  /*60b0*/  IADD3 R2, PT, PT, R2, 0x1, RZ ;  /* 0x0000000102027810 */ /* 0x000fe40007ffe0ff */
[----:B------:R-:W-:Y:S01]  /*60c0*/  SHF.L.U64.HI R23, R32, 0x3, R11 ;  /* 0x0000000320177819 */ /* 0x000fe2000001020b */
[----:B------:R-:W3:Y:S01]  /*60d0*/  LDCU.64 UR10, c[0x0][0x388] ;  /* 0x00007100ff0a77ac */ /* 0x000ee20008000a00 */
[C---:B------:R-:W-:Y:S02]  /*60e0*/  SHF.L.U32 R5, R2.reuse, 0x9, RZ ;  /* 0x0000000902057819 */ /* 0x040fe400000006ff */
[----:B------:R-:W-:-:S02]  /*60f0*/  LOP3.LUT R2, R2, 0x3, RZ, 0xc0, !PT ;  /* 0x0000000302027812 */ /* 0x000fc400078ec0ff */
[----:B------:R-:W-:Y:S02]  /*6100*/  LOP3.LUT R5, R5, 0x600, RZ, 0xc0, !PT ;  /* 0x0000060005057812 */ /* 0x000fe400078ec0ff */
[----:B------:R-:W-:Y:S02]  /*6110*/  SHF.L.U32 R9, R7, 0x2, RZ ;  /* 0x0000000207097819 */ /* 0x000fe400000006ff */
[----:B------:R-:W-:Y:S02]  /*6120*/  IADD3 R2, P3, PT, RZ, -R2, RZ ;  /* 0x80000002ff027210 */ /* 0x000fe40007f7e0ff */
[----:B-1----:R-:W-:Y:S02]  /*6130*/  LEA R26, P1, R32, UR4, 0x2 ;  /* 0x00000004201a7c11 */ /* 0x002fe4000f8210ff */
[----:B------:R-:W-:Y:S02]  /*6140*/  SHF.L.U64.HI R34, R3, 0x2, R0 ;  /* 0x0000000203227819 */ /* 0x000fe40000010200 */
[----:B--2---:R-:W-:-:S02]  /*6150*/  IADD3 R24, P2, PT, R22, UR6, RZ ;  /* 0x0000000616187c10 */ /* 0x004fc4000ff5e0ff */
[----:B------:R-:W-:Y:S02]  /*6160*/  LEA.HI.X R27, R32, UR5, R11, 0x2, P1 ;  /* 0x00000005201b7c11 */ /* 0x000fe400088f140b */
[----:B------:R-:W-:Y:S02]  /*6170*/  IADD3.X R25, PT, PT, R23, UR7, RZ, P2, !PT ;  /* 0x0000000717197c10 */ /* 0x000fe400097fe4ff */
[----:B------:R-:W-:Y:S01]  /*6180*/  IADD3 R32, P2, PT, R5, R32, RZ ;  /* 0x0000002005207210 */ /* 0x000fe20007f5e0ff */
[----:B------:R-:W-:Y:S01]  /*6190*/  IMAD.WIDE.U32 R4, R6, 0x4, RZ ;  /* 0x0000000406047825 */ /* 0x000fe200078e00ff */
[----:B---3--:R-:W-:Y:S02]  /*61a0*/  IADD3 R22, P1, PT, R22, UR10, RZ ;  /* 0x0000000a16167c10 */ /* 0x008fe4000ff3e0ff */
[----:B------:R-:W-:Y:S02]  /*61b0*/  SHF.L.U64.HI R28, R29, 0x2, R36 ;  /* 0x000000021d1c7819 */ /* 0x000fe40000010224 */
[----:B------:R-:W-:-:S02]  /*61c0*/  IADD3.X R23, PT, PT, R23, UR11, RZ, P1, !PT ;  /* 0x0000000b17177c10 */ /* 0x000fc40008ffe4ff */
[----:B------:R-:W-:Y:S02]  /*61d0*/  IADD3 R30, PT, PT, R5, R9, RZ ;  /* 0x00000009051e7210 */ /* 0x000fe40007ffe0ff */
[----:B------:R-:W-:Y:S02]  /*61e0*/  IADD3.X R10, PT, PT, RZ, -0x1, RZ, P3, !PT ;  /* 0xffffffffff0a7810 */ /* 0x000fe40001ffe4ff */
[----:B------:R-:W-:-:S07]  /*61f0*/  IADD3.X R11, PT, PT, RZ, R11, RZ, P2, !PT ;  /* 0x0000000bff0b7210 */ /* 0x000fce00017fe4ff */
.L_x_714:
[----:B-1----:R-:W-:Y:S02]  /*6200*/  LEA R12, P1, R3, R26, 0x2 ;  /* 0x0000001a030c7211 */ /* 0x002fe400078210ff */
[----:B------:R-:W-:Y:S02]  /*6210*/  IADD3 R14, P2, PT, R26, R4, RZ ;  /* 0x000000041a0e7210 */ /* 0x000fe40007f5e0ff */
[----:B0-----:R-:W-:Y:S02]  /*6220*/  LEA R16, P3, R29, R26, 0x2 ;  /* 0x0000001a1d107211 */ /* 0x001fe400078610ff */
        /* <DEDUP_REMOVED lines=26> */
.L_x_713:
[----:B------:R-:W-:Y:S05]  /*63d0*/  BSYNC.RECONVERGENT B0 ;  /* 0x0000000000007941 */ /* 0x000fea0003800200 */
.L_x_712:
[----:B------:R-:W-:Y:S05]  /*63e0*/  @!P0 EXIT ;  /* 0x000000000000894d */ /* 0x000fea0003800000 */
[C---:B------:R-:W-:Y:S01]  /*63f0*/  SHF.L.U64.HI R2, R6.reuse, 0x2, R7 ;  /* 0x0000000206027819 */ /* 0x040fe20000010207 */
[----:B------:R-:W2:Y:S01]  /*6400*/  LDCU.64 UR4, c[0x0][0x3d8] ;  /* 0x00007b00ff0477ac */ /* 0x000ea20008000a00 */
[----:B------:R-:W-:Y:S02]  /*6410*/  SHF.L.U32 R6, R6, 0x2, RZ ;  /* 0x0000000206067819 */ /* 0x000fe400000006ff */
[C---:B------:R-:W-:Y:S01]  /*6420*/  SHF.L.U64.HI R7, R29.reuse, 0x2, R36 ;  /* 0x000000021d077819 */ /* 0x040fe20000010224 */
[----:B------:R-:W3:Y:S01]  /*6430*/  LDCU.64 UR6, c[0x0][0x388] ;  /* 0x00007100ff0677ac */ /* 0x000ee20008000a00 */
[----:B-1----:R-:W-:Y:S02]  /*6440*/  SHF.L.U32 R8, R29, 0x2, RZ ;  /* 0x000000021d087819 */ /* 0x002fe400000006ff */
[C---:B------:R-:W-:Y:S01]  /*6450*/  SHF.L.U64.HI R4, R3.reuse, 0x2, R0 ;  /* 0x0000000203047819 */ /* 0x040fe20000010200 */
[----:B------:R-:W1:Y:S01]  /*6460*/  LDCU.64 UR10, c[0x0][0x390] ;  /* 0x00007200ff0a77ac */ /* 0x000e620008000a00 */
[----:B------:R-:W-:-:S07]  /*6470*/  SHF.L.U32 R5, R3, 0x2, RZ ;  /* 0x0000000203057819 */ /* 0x000fce00000006ff */
.L_x_715:
[C---:B------:R-:W-:Y:S02]  /*6480*/  SHF.L.U32 R10, R32.reuse, 0x2, RZ ;  /* 0x00000002200a7819 */ /* 0x040fe400000006ff */
[----:B0-----:R-:W-:Y:S02]  /*6490*/  SHF.L.U64.HI R19, R32, 0x2, R11 ;  /* 0x0000000220137819 */ /* 0x001fe4000001020b */
[----:B--2---:R-:W-:-:S04]  /*64a0*/  IADD3 R12, P0, PT, R10, UR4, RZ ;  /* 0x000000040a0c7c10 */ /* 0x004fc8000ff1e0ff */
[----:B------:R-:W-:Y:S02]  /*64b0*/  IADD3.X R13, PT, PT, R19, UR5, RZ, P0, !PT ;  /* 0x00000005130d7c10 */ /* 0x000fe400087fe4ff */
[C---:B------:R-:W-:Y:S02]  /*64c0*/  IADD3 R14, P0, PT, R12.reuse, R5, RZ ;  /* 0x000000050c0e7210 */ /* 0x040fe40007f1e0ff */
[C---:B------:R-:W-:Y:S01]  /*64d0*/  IADD3 R20, P1, PT, R12.reuse, R8, RZ ;  /* 0x000000080c147210 */ /* 0x040fe20007f3e0ff */
[----:B------:R2:W4:Y:S01]  /*64e0*/  LDG.E R26, desc[UR8][R12.64] ;  /* 0x000000080c1a7981 */ /* 0x000522000c1e1900 */
[C---:B0-----:R-:W-:Y:S02]  /*64f0*/  IADD3.X R15, PT, PT, R13.reuse, R4, RZ, P0, !PT ;  /* 0x000000040d0f7210 */ /* 0x041fe400007fe4ff */
        /* <DEDUP_REMOVED lines=10> */
[----:B---3--:R-:W-:Y:S02]  /*65a0*/  IADD3 R22, P0, PT, R24, UR6, RZ ;  /* 0x0000000618167c10 */ /* 0x008fe4000ff1e0ff */
[----:B--2---:R-:W-:Y:S02]  /*65b0*/  LOP3.LUT R13, R18, 0x3, RZ, 0xc0, !PT ;  /* 0x00000003120d7812 */ /* 0x004fe400078ec0ff */
[----:B-1----:R-:W-:Y:S02]  /*65c0*/  IADD3 R24, P1, PT, R24, UR10, RZ ;  /* 0x0000000a18187c10 */ /* 0x002fe4000ff3e0ff */
[----:B------:R-:W-:Y:S02]  /*65d0*/  LOP3.LUT R11, R19, 0x3, RZ, 0xc0, !PT ;  /* 0x00000003130b7812 */ /* 0x000fe400078ec0ff */
[----:B------:R-:W-:Y:S02]  /*65e0*/  IADD3 R12, P2, PT, R10, UR4, RZ ;  /* 0x000000040a0c7c10 */ /* 0x000fe4000ff5e0ff */
[----:B------:R-:W-:-:S02]  /*65f0*/  IADD3.X R23, PT, PT, R13, UR7, RZ, P0, !PT ;  /* 0x000000070d177c10 */ /* 0x000fc400087fe4ff */
[----:B------:R-:W-:Y:S02]  /*6600*/  IADD3.X R25, PT, PT, R13, UR11, RZ, P1, !PT ;  /* 0x0000000b0d197c10 */ /* 0x000fe40008ffe4ff */
[----:B------:R-:W-:Y:S02]  /*6610*/  IADD3.X R13, PT, PT, R11, UR5, RZ, P2, !PT ;  /* 0x000000050b0d7c10 */ /* 0x000fe400097fe4ff */
[C---:B0-----:R-:W-:Y:S02]  /*6620*/  IADD3 R14, P0, PT, R12.reuse, R5, RZ ;  /* 0x000000050c0e7210 */ /* 0x041fe40007f1e0ff */
        /* <DEDUP_REMOVED lines=55> */
.L_x_716:
        /* <DEDUP_REMOVED lines=14> */
.L_x_4509:


//--------------------- .text._Z35group_norm_nhwc_bwd_one_pass_kernelI11Fp16IOFp32WLi256ELi64ELi512EEv26Group_norm_nhwc_bwd_params --------------------------
	.section	.text._Z35group_norm_nhwc_bwd_one_pass_kernelI11Fp16IOFp32WLi256ELi64ELi512EEv26Group_norm_nhwc_bwd_params,"ax",@progbits
	.align	128
        .global         _Z35group_norm_nhwc_bwd_one_pass_kernelI11Fp16IOFp32WLi256ELi64ELi512EEv26Group_norm_nhwc_bwd_params
        .type           _Z35group_norm_nhwc_bwd_one_pass_kernelI11Fp16IOFp32WLi256ELi64ELi512EEv26Group_norm_nhwc_bwd_params,@function
        .size           _Z35group_norm_nhwc_bwd_one_pass_kernelI11Fp16IOFp32WLi256ELi64ELi512EEv26Group_norm_nhwc_bwd_params,(.L_x_4510 - _Z35group_norm_nhwc_bwd_one_pass_kernelI11Fp16IOFp32WLi256ELi64ELi512EEv26Group_norm_nhwc_bwd_params)
        .other          _Z35group_norm_nhwc_bwd_one_pass_kernelI11Fp16IOFp32WLi256ELi64ELi512EEv26Group_norm_nhwc_bwd_params,@"STO_CUDA_ENTRY STV_DEFAULT"
_Z35group_norm_nhwc_bwd_one_pass_kernelI11Fp16IOFp32WLi256ELi64ELi512EEv26Group_norm_nhwc_bwd_params:
.text._Z35group_norm_nhwc_bwd_one_pass_kernelI11Fp16IOFp32WLi256ELi64ELi512EEv26Group_norm_nhwc_bwd_params:
        /* <DEDUP_REMOVED lines=8> */
[----:B------:R-:W-:-:S05]  /*0080*/  UMOV UR4, URZ ;  /* 0x000000ff00047c82 */ /* 0x000fca0008000000 */
.L_x_784:
[----:B0-----:R-:W0:Y:S01]  /*0090*/  LDC R6, c[0x0][0x410] ;  /* 0x00010400ff067b82 */ /* 0x001e220000000800 */
[----:B------:R-:W1:Y:S01]  /*00a0*/  S2R R22, SR_TID.X ;  /* 0x0000000000167919 */ /* 0x000e620000002100 */
[----:B------:R-:W2:Y:S01]  /*00b0*/  LDCU UR5, c[0x0][0x41c] ;  /* 0x00008380ff0577ac */ /* 0x000ea20008000800 */
[----:B------:R-:W-:Y:S02]  /*00c0*/  ISETP.LE.AND P4, PT, RZ, UR6, PT ;  /* 0x00000006ff007c0c */ /* 0x000fe4000bf83270 */
[----:B------:R-:W-:Y:S01]  /*00d0*/  CS2R R46, SRZ ;  /* 0x00000000002e7805 */ /* 0x000fe2000001ff00 */
[----:B------:R-:W3:Y:S01]  /*00e0*/  LDCU.128 UR12, c[0x0][0x400] ;  /* 0x00008000ff0c77ac */ /* 0x000ee20008000c00 */
[----:B------:R-:W-:Y:S02]  /*00f0*/  CS2R R44, SRZ ;  /* 0x00000000002c7805 */ /* 0x000fe4000001ff00 */
[----:B------:R-:W-:Y:S02]  /*0100*/  CS2R R42, SRZ ;  /* 0x00000000002a7805 */ /* 0x000fe4000001ff00 */
[----:B------:R-:W-:-:S02]  /*0110*/  CS2R R40, SRZ ;  /* 0x0000000000287805 */ /* 0x000fc4000001ff00 */
[----:B------:R-:W-:Y:S02]  /*0120*/  CS2R R38, SRZ ;  /* 0x0000000000267805 */ /* 0x000fe4000001ff00 */
[----:B------:R-:W-:Y:S02]  /*0130*/  CS2R R36, SRZ ;  /* 0x0000000000247805 */ /* 0x000fe4000001ff00 */
[----:B------:R-:W-:Y:S01]  /*0140*/  CS2R R34, SRZ ;  /* 0x0000000000227805 */ /* 0x000fe2000001ff00 */
[----:B------:R-:W4:Y:S01]  /*0150*/  LDCU.64 UR8, c[0x0][0x3b8] ;  /* 0x00007700ff0877ac */ /* 0x000f220008000a00 */
[----:B------:R-:W4:Y:S01]  /*0160*/  LDCU.U8 UR7, c[0x0][0x414] ;  /* 0x00008280ff0777ac */ /* 0x000f220008000000 */
[----:B0-----:R-:W-:-:S04]  /*0170*/  IABS R5, R6 ;  /* 0x0000000600057213 */ /* 0x001fc80000000000 */
[----:B------:R-:W0:Y:S01]  /*0180*/  I2F.RP R4, R5 ;  /* 0x0000000500047306 */ /* 0x000e220000209400 */
[----:B-1----:R-:W-:Y:S02]  /*0190*/  SHF.R.U32.HI R25, RZ, 0x5, R22 ;  /* 0x00000005ff197819 */ /* 0x002fe40000011616 */
[----:B------:R-:W-:-:S04]  /*01a0*/  SHF.L.U32 R24, R22, 0x1, RZ ;  /* 0x0000000116187819 */ /* 0x000fc800000006ff */
[----:B------:R-:W-:Y:S01]  /*01b0*/  LOP3.LUT R24, R24, 0x3e, RZ, 0xc0, !PT ;  /* 0x0000003e18187812 */ /* 0x000fe200078ec0ff */
[----:B0-----:R-:W0:Y:S02]  /*01c0*/  MUFU.RCP R4, R4 ;  /* 0x0000000400047308 */ /* 0x001e240000001000 */
[----:B0-----:R-:W-:Y:S02]  /*01d0*/  IADD3 R2, PT, PT, R4, 0xffffffe, RZ ;  /* 0x0ffffffe04027810 */ /* 0x001fe40007ffe0ff */
[----:B------:R-:W-:-:S04]  /*01e0*/  IABS R4, UR6 ;  /* 0x0000000600047c13 */ /* 0x000fc80008000000 */
[----:B------:R0:W1:Y:S02]  /*01f0*/  F2I.FTZ.U32.TRUNC.NTZ R3, R2 ;  /* 0x0000000200037305 */ /* 0x000064000021f000 */
[----:B0-----:R-:W-:Y:S01]  /*0200*/  HFMA2 R2, -RZ, RZ, 0, 0 ;  /* 0x00000000ff027431 */ /* 0x001fe200000001ff */
[----:B-1----:R-:W-:-:S05]  /*0210*/  IADD3 R0, PT, PT, RZ, -R3, RZ ;  /* 0x80000003ff007210 */ /* 0x002fca0007ffe0ff */
[----:B------:R-:W-:Y:S02]  /*0220*/  IMAD R7, R0, R5, RZ ;  /* 0x0000000500077224 */ /* 0x000fe400078e02ff */
[----:B------:R-:W2:Y:S02]  /*0230*/  S2R R0, SR_CTAID.X ;  /* 0x0000000000007919 */ /* 0x000ea40000002500 */
[----:B------:R-:W-:-:S06]  /*0240*/  IMAD.HI.U32 R3, R3, R7, R2 ;  /* 0x0000000703037227 */ /* 0x000fcc00078e0002 */
[----:B------:R-:W-:-:S05]  /*0250*/  IMAD.HI.U32 R3, R3, R4, RZ ;  /* 0x0000000403037227 */ /* 0x000fca00078e00ff */
[----:B------:R-:W-:-:S05]  /*0260*/  IADD3 R2, PT, PT, -R3, RZ, RZ ;  /* 0x000000ff03027210 */ /* 0x000fca0007ffe1ff */
[----:B------:R-:W-:Y:S01]  /*0270*/  IMAD R2, R5, R2, R4 ;  /* 0x0000000205027224 */ /* 0x000fe200078e0204 */
[----:B------:R-:W-:-:S04]  /*0280*/  LOP3.LUT R4, R6, UR6, RZ, 0x3c, !PT ;  /* 0x0000000606047c12 */ /* 0x000fc8000f8e3cff */
[----:B------:R-:W-:Y:S02]  /*0290*/  ISETP.GT.U32.AND P1, PT, R5, R2, PT ;  /* 0x000000020500720c */ /* 0x000fe40003f24070 */
[----:B------:R-:W-:Y:S01]  /*02a0*/  ISETP.GE.AND P5, PT, R4, RZ, PT ;  /* 0x000000ff0400720c */ /* 0x000fe20003fa6270 */
[----:B--2---:R-:W-:-:S10]  /*02b0*/  IMAD R25, R0, UR5, R25 ;  /* 0x0000000500197c24 */ /* 0x004fd4000f8e0219 */
[-C--:B------:R-:W-:Y:S02]  /*02c0*/  @!P1 IADD3 R2, PT, PT, R2, -R5.reuse, RZ ;  /* 0x8000000502029210 */ /* 0x080fe40007ffe0ff */
[----:B---3--:R-:W-:Y:S02]  /*02d0*/  ISETP.GE.U32.AND P3, PT, R25, UR12, PT ;  /* 0x0000000c19007c0c */ /* 0x008fe4000bf66070 */
[----:B------:R-:W-:Y:S02]  /*02e0*/  SHF.R.S32.HI R9, RZ, 0x1f, R25 ;  /* 0x0000001fff097819 */ /* 0x000fe40000011419 */
[----:B------:R-:W-:Y:S02]  /*02f0*/  ISETP.GE.U32.AND P0, PT, R2, R5, PT ;  /* 0x000000050200720c */ /* 0x000fe40003f06070 */
[----:B------:R-:W-:Y:S02]  /*0300*/  ISETP.GE.AND.EX P3, PT, R9, UR13, PT, P3 ;  /* 0x0000000d09007c0c */ /* 0x000fe4000bf66330 */
[----:B------:R-:W-:-:S02]  /*0310*/  ISETP.GT.U32.AND P2, PT, R5, R2, PT ;  /* 0x000000020500720c */ /* 0x000fc40003f44070 */
[----:B------:R-:W-:Y:S02]  /*0320*/  @!P1 IADD3 R3, PT, PT, R3, 0x1, RZ ;  /* 0x0000000103039810 */ /* 0x000fe40007ffe0ff */
[----:B------:R-:W-:Y:S02]  /*0330*/  IADD3 R5, PT, PT, R2, -R5, RZ ;  /* 0x8000000502057210 */ /* 0x000fe40007ffe0ff */
[----:B------:R-:W-:Y:S02]  /*0340*/  IADD3 R21, PT, PT, R25, 0x10, RZ ;  /* 0x0000001019157810 */ /* 0x000fe40007ffe0ff */
[----:B------:R-:W-:Y:S02]  /*0350*/  SEL R2, R5, R2, !P2 ;  /* 0x0000000205027207 */ /* 0x000fe40005000000 */
[----:B------:R-:W-:Y:S01]  /*0360*/  @P0 IADD3 R3, PT, PT, R3, 0x1, RZ ;  /* 0x0000000103030810 */ /* 0x000fe20007ffe0ff */
[----:B------:R-:W0:Y:S01]  /*0370*/  @!P3 LDC.64 R12, c[0x0][0x3f8] ;  /* 0x0000fe00ff0cbb82 */ /* 0x000e220000000a00 */
[----:B------:R-:W-:-:S02]  /*0380*/  ISETP.NE.AND P1, PT, R6, RZ, PT ;  /* 0x000000ff0600720c */ /* 0x000fc40003f25270 */
[----:B------:R-:W-:Y:S02]  /*0390*/  LOP3.LUT R5, RZ, R6, RZ, 0x33, !PT ;  /* 0x00000006ff057212 */ /* 0x000fe400078e33ff */
[----:B------:R-:W-:Y:S02]  /*03a0*/  @!P5 IADD3 R3, PT, PT, -R3, RZ, RZ ;  /* 0x000000ff0303d210 */ /* 0x000fe40007ffe1ff */
[----:B------:R-:W-:Y:S02]  /*03b0*/  @!P4 IADD3 R2, PT, PT, -R2, RZ, RZ ;  /* 0x000000ff0202c210 */ /* 0x000fe40007ffe1ff */
[----:B------:R-:W-:Y:S02]  /*03c0*/  ISETP.GE.U32.AND P0, PT, R21, UR12, PT ;  /* 0x0000000c15007c0c */ /* 0x000fe4000bf06070 */
[----:B------:R-:W-:Y:S02]  /*03d0*/  SHF.R.S32.HI R15, RZ, 0x1f, R21 ;  /* 0x0000001fff0f7819 */ /* 0x000fe40000011415 */
[----:B------:R-:W-:-:S02]  /*03e0*/  SEL R7, R5, R3, !P1 ;  /* 0x0000000305077207 */ /* 0x000fc40004800000 */
[----:B------:R-:W-:Y:S02]  /*03f0*/  SEL R23, R5, R2, !P1 ;  /* 0x0000000205177207 */ /* 0x000fe40004800000 */
[----:B------:R-:W-:Y:S01]  /*0400*/  ISETP.GE.AND.EX P0, PT, R15, UR13, PT, P0 ;  /* 0x0000000d0f007c0c */ /* 0x000fe2000bf06300 */
[----:B------:R-:W1:Y:S01]  /*0410*/  @!P3 LDC.64 R4, c[0x0][0x3a0] ;  /* 0x0000e800ff04bb82 */ /* 0x000e620000000a00 */
[----:B------:R-:W-:Y:S02]  /*0420*/  SHF.R.S32.HI R2, RZ, 0x1f, R7 ;  /* 0x0000001fff027819 */ /* 0x000fe40000011407 */
[----:B------:R-:W-:Y:S02]  /*0430*/  SHF.L.U32 R3, R23, 0x6, RZ ;  /* 0x0000000617037819 */ /* 0x000fe400000006ff */
[----:B------:R-:W-:Y:S01]  /*0440*/  IADD3 R11, PT, PT, R25, 0x20, RZ ;  /* 0x00000020190b7810 */ /* 0x000fe20007ffe0ff */
[----:B------:R-:W-:Y:S01]  /*0450*/  IMAD R6, R2, UR14, RZ ;  /* 0x0000000e02067c24 */ /* 0x000fe2000f8e02ff */
[----:B------:R-:W-:Y:S01]  /*0460*/  SHF.R.S32.HI R59, RZ, 0x1f, R3 ;  /* 0x0000001fff3b7819 */ /* 0x000fe20000011403 */
[----:B0-----:R-:W-:Y:S01]  /*0470*/  @!P3 IMAD R8, R9, R12, RZ ;  /* 0x0000000c0908b224 */ /* 0x001fe200078e02ff */
[----:B------:R-:W-:Y:S01]  /*0480*/  LOP3.LUT R58, R3, R24, RZ, 0xfc, !PT ;  /* 0x00000018033a7212 */ /* 0x000fe200078efcff */
[----:B------:R-:W-:Y:S01]  /*0490*/  IMAD R61, R7, UR15, R6 ;  /* 0x0000000f073d7c24 */ /* 0x000fe2000f8e0206 */
[----:B------:R-:W0:Y:S01]  /*04a0*/  @!P3 LDC.64 R2, c[0x0][0x398] ;  /* 0x0000e600ff02bb82 */ /* 0x000e220000000a00 */
[----:B------:R-:W-:Y:S01]  /*04b0*/  ISETP.GE.U32.AND P1, PT, R11, UR12, PT ;  /* 0x0000000c0b007c0c */ /* 0x000fe2000bf26070 */
[----:B------:R-:W-:Y:S01]  /*04c0*/  @!P3 IMAD R13, R25, R13, R8 ;  /* 0x0000000d190db224 */ /* 0x000fe200078e0208 */
[----:B------:R-:W-:Y:S01]  /*04d0*/  SHF.R.S32.HI R27, RZ, 0x1f, R11 ;  /* 0x0000001fff1b7819 */ /* 0x000fe2000001140b */
[----:B------:R-:W-:Y:S01]  /*04e0*/  IMAD.WIDE.U32 R58, R7, UR14, R58 ;  /* 0x0000000e073a7c25 */ /* 0x000fe2000f8e003a */
[----:B------:R-:W-:-:S02]  /*04f0*/  IADD3 R14, PT, PT, R25, 0x30, RZ ;  /* 0x00000030190e7810 */ /* 0x000fc40007ffe0ff */
[----:B------:R-:W-:Y:S01]  /*0500*/  ISETP.GE.AND.EX P1, PT, R27, UR13, PT, P1 ;  /* 0x0000000d1b007c0c */ /* 0x000fe2000bf26310 */
[----:B------:R-:W2:Y:S01]  /*0510*/  @!P0 LDC.64 R6, c[0x0][0x3f8] ;  /* 0x0000fe00ff068b82 */ /* 0x000ea20000000a00 */
[----:B------:R-:W-:Y:S02]  /*0520*/  IADD3 R61, PT, PT, R59, R61, RZ ;  /* 0x0000003d3b3d7210 */ /* 0x000fe40007ffe0ff */
[----:B------:R-:W-:-:S05]  /*0530*/  @!P3 MOV R60, R58 ;  /* 0x0000003a003cb202 */ /* 0x000fca0000000f00 */
[----:B------:R-:W-:-:S05]  /*0540*/  @!P3 IMAD.WIDE.U32 R8, R25, R12, R60 ;  /* 0x0000000c1908b225 */ /* 0x000fca00078e003c */
[----:B------:R-:W-:Y:S02]  /*0550*/  @!P3 IADD3 R9, PT, PT, R9, R13, RZ ;  /* 0x0000000d0909b210 */ /* 0x000fe40007ffe0ff */
[C---:B------:R-:W-:Y:S01]  /*0560*/  @!P3 SHF.L.U32 R19, R8.reuse, 0x1, RZ ;  /* 0x000000010813b819 */ /* 0x040fe200000006ff */
[----:B------:R-:W3:Y:S01]  /*0570*/  @!P0 LDC.64 R12, c[0x0][0x3a0] ;  /* 0x0000e800ff0c8b82 */ /* 0x000ee20000000a00 */
[----:B------:R-:W-:Y:S02]  /*0580*/  @!P3 SHF.L.U64.HI R10, R8, 0x1, R9 ;  /* 0x00000001080ab819 */ /* 0x000fe40000010209 */
[C---:B-1----:R-:W-:Y:S02]  /*0590*/  @!P3 IADD3 R16, P2, PT, R19.reuse, R4, RZ ;  /* 0x000000041310b210 */ /* 0x042fe40007f5e0ff */
[----:B0-----:R-:W-:Y:S02]  /*05a0*/  @!P3 IADD3 R18, P4, PT, R19, R2, RZ ;  /* 0x000000021312b210 */ /* 0x001fe40007f9e0ff */
[----:B------:R-:W-:Y:S01]  /*05b0*/  @!P3 IADD3.X R17, PT, PT, R10, R5, RZ, P2, !PT ;  /* 0x000000050a11b210 */ /* 0x000fe200017fe4ff */
[----:B------:R-:W0:Y:S01]  /*05c0*/  @!P1 LDC.64 R8, c[0x0][0x3f8] ;  /* 0x0000fe00ff089b82 */ /* 0x000e220000000a00 */
[----:B--2---:R-:W-:Y:S01]  /*05d0*/  @!P0 IMAD R2, R15, R6, RZ ;  /* 0x000000060f028224 */ /* 0x004fe200078e02ff */
[----:B------:R-:W-:-:S02]  /*05e0*/  @!P0 MOV R4, R58 ;  /* 0x0000003a00048202 */ /* 0x000fc40000000f00 */
[----:B------:R-:W-:Y:S01]  /*05f0*/  @!P0 MOV R5, R61 ;  /* 0x0000003d00058202 */ /* 0x000fe20000000f00 */
[C---:B------:R-:W-:Y:S01]  /*0600*/  @!P0 IMAD R29, R21.reuse, R7, R2 ;  /* 0x00000007151d8224 */ /* 0x040fe200078e0202 */
[----:B------:R-:W-:Y:S01]  /*0610*/  ISETP.GE.U32.AND P2, PT, R14, UR12, PT ;  /* 0x0000000c0e007c0c */ /* 0x000fe2000bf46070 */
[----:B------:R1:W5:Y:S01]  /*0620*/  @!P3 LDG.E R47, desc[UR10][R16.64] ;  /* 0x0000000a102fb981 */ /* 0x000362000c1e1900 */
[----:B------:R-:W-:Y:S01]  /*0630*/  SHF.R.S32.HI R15, RZ, 0x1f, R14 ;  /* 0x0000001fff0f7819 */ /* 0x000fe2000001140e */
[----:B------:R-:W-:Y:S01]  /*0640*/  @!P0 IMAD.WIDE.U32 R6, R21, R6, R4 ;  /* 0x0000000615068225 */ /* 0x000fe200078e0004 */
[----:B------:R-:W-:Y:S02]  /*0650*/  @!P3 IADD3.X R19, PT, PT, R10, R3, RZ, P4, !PT ;  /* 0x000000030a13b210 */ /* 0x000fe400027fe4ff */
[----:B------:R-:W-:Y:S01]  /*0660*/  ISETP.GE.AND.EX P2, PT, R15, UR13, PT, P2 ;  /* 0x0000000d0f007c0c */ /* 0x000fe2000bf46320 */
[----:B------:R-:W2:Y:S01]  /*0670*/  @!P0 LDC.64 R2, c[0x0][0x398] ;  /* 0x0000e600ff028b82 */ /* 0x000ea20000000a00 */
[----:B------:R-:W-:Y:S01]  /*0680*/  @!P0 IADD3 R5, PT, PT, R7, R29, RZ ;  /* 0x0000001d07058210 */ /* 0x000fe20007ffe0ff */
[----:B------:R4:W5:Y:S01]  /*0690*/  @!P3 LDG.E R46, desc[UR10][R18.64] ;  /* 0x0000000a122eb981 */ /* 0x000962000c1e1900 */
[----:B------:R-:W-:-:S02]  /*06a0*/  @!P0 SHF.L.U32 R29, R6, 0x1, RZ ;  /* 0x00000001061d8819 */ /* 0x000fc400000006ff */
[----:B------:R-:W-:-:S03]  /*06b0*/  @!P0 SHF.L.U64.HI R28, R6, 0x1, R5 ;  /* 0x00000001061c8819 */ /* 0x000fc60000010205 */
[----:B------:R-:W4:Y:S01]  /*06c0*/  @!P1 LDC.64 R6, c[0x0][0x3a0] ;  /* 0x0000e800ff069b82 */ /* 0x000f220000000a00 */
[----:B------:R-:W-:Y:S02]  /*06d0*/  IADD3 R10, PT, PT, R25, 0x40, RZ ;  /* 0x00000040190a7810 */ /* 0x000fe40007ffe0ff */
[----:B---3--:R-:W-:Y:S02]  /*06e0*/  @!P0 IADD3 R20, P4, PT, R29, R12, RZ ;  /* 0x0000000c1d148210 */ /* 0x008fe40007f9e0ff */
[----:B------:R-:W-:Y:S02]  /*06f0*/  ISETP.GE.U32.AND P3, PT, R10, UR12, PT ;  /* 0x0000000c0a007c0c */ /* 0x000fe4000bf66070 */
[----:B-1----:R-:W-:Y:S01]  /*0700*/  SHF.R.S32.HI R17, RZ, 0x1f, R10 ;  /* 0x0000001fff117819 */ /* 0x002fe2000001140a */
[----:B------:R-:W1:Y:S01]  /*0710*/  @!P2 LDC.64 R4, c[0x0][0x3f8] ;  /* 0x0000fe00ff04ab82 */ /* 0x000e620000000a00 */
[----:B------:R-:W-:Y:S01]  /*0720*/  @!P0 IADD3.X R21, PT, PT, R28, R13, RZ, P4, !PT ;  /* 0x0000000d1c158210 */ /* 0x000fe200027fe4ff */
[----:B0-----:R-:W-:Y:S01]  /*0730*/  @!P1 IMAD R26, R27, R8, RZ ;  /* 0x000000081b1a9224 */ /* 0x001fe200078e02ff */
[----:B------:R-:W-:-:S02]  /*0740*/  @!P1 MOV R12, R58 ;  /* 0x0000003a000c9202 */ /* 0x000fc40000000f00 */
[----:B------:R-:W-:Y:S02]  /*0750*/  @!P1 MOV R13, R61 ;  /* 0x0000003d000d9202 */ /* 0x000fe40000000f00 */
[----:B------:R-:W-:Y:S01]  /*0760*/  ISETP.GE.AND.EX P3, PT, R17, UR13, PT, P3 ;  /* 0x0000000d11007c0c */ /* 0x000fe2000bf66330 */
[C---:B------:R-:W-:Y:S01]  /*0770*/  @!P1 IMAD R27, R11.reuse, R9, R26 ;  /* 0x000000090b1b9224 */ /* 0x040fe200078e021a */
[----:B------:R0:W5:Y:S01]  /*0780*/  @!P0 LDG.E R45, desc[UR10][R20.64] ;  /* 0x0000000a142d8981 */ /* 0x000162000c1e1900 */
[----:B------:R-:W-:Y:S01]  /*0790*/  @!P1 IMAD.WIDE.U32 R8, R11, R8, R12 ;  /* 0x000000080b089225 */ /* 0x000fe200078e000c */
[----:B--2---:R-:W-:Y:S01]  /*07a0*/  @!P0 IADD3 R26, P4, PT, R29, R2, RZ ;  /* 0x000000021d1a8210 */ /* 0x004fe20007f9e0ff */
[----:B------:R-:W2:Y:S01]  /*07b0*/  @!P1 LDC.64 R12, c[0x0][0x398] ;  /* 0x0000e600ff0c9b82 */ /* 0x000ea20000000a00 */
[----:B------:R-:W-:Y:S02]  /*07c0*/  IADD3 R11, PT, PT, R25, 0x50, RZ ;  /* 0x00000050190b7810 */ /* 0x000fe40007ffe0ff */
[----:B------:R-:W-:-:S02]  /*07d0*/  @!P1 IADD3 R9, PT, PT, R9, R27, RZ ;  /* 0x0000001b09099210 */ /* 0x000fc40007ffe0ff */
[----:B------:R-:W-:Y:S02]  /*07e0*/  @!P0 IADD3.X R27, PT, PT, R28, R3, RZ, P4, !PT ;  /* 0x000000031c1b8210 */ /* 0x000fe400027fe4ff */
[C---:B------:R-:W-:Y:S01]  /*07f0*/  @!P1 SHF.L.U32 R31, R8.reuse, 0x1, RZ ;  /* 0x00000001081f9819 */ /* 0x040fe200000006ff */
[----:B------:R-:W3:Y:S01]  /*0800*/  @!P3 LDC.64 R2, c[0x0][0x3f8] ;  /* 0x0000fe00ff02bb82 */ /* 0x000ee20000000a00 */
[----:B------:R-:W-:Y:S01]  /*0810*/  ISETP.GE.U32.AND P4, PT, R11, UR12, PT ;  /* 0x0000000c0b007c0c */ /* 0x000fe2000bf86070 */
[----:B------:R3:W5:Y:S01]  /*0820*/  @!P0 LDG.E R44, desc[UR10][R26.64] ;  /* 0x0000000a1a2c8981 */ /* 0x000762000c1e1900 */
[----:B----4-:R-:W-:Y:S02]  /*0830*/  SHF.R.S32.HI R19, RZ, 0x1f, R11 ;  /* 0x0000001fff137819 */ /* 0x010fe4000001140b */
[----:B------:R-:W-:Y:S02]  /*0840*/  @!P1 SHF.L.U64.HI R16, R8, 0x1, R9 ;  /* 0x0000000108109819 */ /* 0x000fe40000010209 */
[----:B------:R-:W-:Y:S01]  /*0850*/  @!P1 IADD3 R28, P5, PT, R31, R6, RZ ;  /* 0x000000061f1c9210 */ /* 0x000fe20007fbe0ff */
[----:B------:R-:W4:Y:S01]  /*0860*/  @!P2 LDC.64 R8, c[0x0][0x3a0] ;  /* 0x0000e800ff08ab82 */ /* 0x000f220000000a00 */
[----:B------:R-:W-:Y:S01]  /*0870*/  ISETP.GE.AND.EX P4, PT, R19, UR13, PT, P4 ;  /* 0x0000000d13007c0c */ /* 0x000fe2000bf86340 */
[----:B-1----:R-:W-:Y:S01]  /*0880*/  @!P2 IMAD R15, R15, R4, RZ ;  /* 0x000000040f0fa224 */ /* 0x002fe200078e02ff */
[----:B------:R-:W-:-:S02]  /*0890*/  @!P1 IADD3.X R29, PT, PT, R16, R7, RZ, P5, !PT ;  /* 0x00000007101d9210 */ /* 0x000fc40002ffe4ff */
[----:B------:R-:W-:Y:S02]  /*08a0*/  @!P2 MOV R6, R58 ;  /* 0x0000003a0006a202 */ /* 0x000fe40000000f00 */
[----:B------:R-:W-:Y:S01]  /*08b0*/  @!P2 MOV R7, R61 ;  /* 0x0000003d0007a202 */ /* 0x000fe20000000f00 */
[C---:B0-----:R-:W-:Y:S01]  /*08c0*/  @!P2 IMAD R21, R14.reuse, R5, R15 ;  /* 0x000000050e15a224 */ /* 0x041fe200078e020f */
[----:B--2---:R-:W-:Y:S01]  /*08d0*/  @!P1 IADD3 R20, P0, PT, R31, R12, RZ ;  /* 0x0000000c1f149210 */ /* 0x004fe20007f1e0ff */
[----:B------:R0:W5:Y:S01]  /*08e0*/  @!P1 LDG.E R43, desc[UR10][R28.64] ;  /* 0x0000000a1c2b9981 */ /* 0x000162000c1e1900 */
[----:B------:R-:W-:Y:S02]  /*08f0*/  @!P2 IMAD.WIDE.U32 R14, R14, R4, R6 ;  /* 0x000000040e0ea225 */ /* 0x000fe400078e0006 */
[----:B------:R-:W1:Y:S03]  /*0900*/  @!P2 LDC.64 R4, c[0x0][0x398] ;  /* 0x0000e600ff04ab82 */ /* 0x000e660000000a00 */
[----:B------:R-:W-:-:S05]  /*0910*/  @!P2 IADD3 R15, PT, PT, R15, R21, RZ ;  /* 0x000000150f0fa210 */ /* 0x000fca0007ffe0ff */
[----:B------:R-:W2:Y:S01]  /*0920*/  @!P4 LDC.64 R6, c[0x0][0x3f8] ;  /* 0x0000fe00ff06cb82 */ /* 0x000ea20000000a00 */
[----:B------:R-:W-:Y:S02]  /*0930*/  @!P1 IADD3.X R21, PT, PT, R16, R13, RZ, P0, !PT ;  /* 0x0000000d10159210 */ /* 0x000fe400007fe4ff */
[C---:B------:R-:W-:Y:S02]  /*0940*/  @!P2 SHF.L.U32 R31, R14.reuse, 0x1, RZ ;  /* 0x000000010e1fa819 */ /* 0x040fe400000006ff */
[----:B------:R-:W-:Y:S01]  /*0950*/  @!P2 SHF.L.U64.HI R16, R14, 0x1, R15 ;  /* 0x000000010e10a819 */ /* 0x000fe2000001020f */
[----:B---3--:R-:W-:Y:S01]  /*0960*/  @!P3 IMAD R17, R17, R2, RZ ;  /* 0x000000021111b224 */ /* 0x008fe200078e02ff */
[----:B------:R-:W-:Y:S01]  /*0970*/  @!P3 MOV R26, R58 ;  /* 0x0000003a001ab202 */ /* 0x000fe20000000f00 */
[----:B------:R-:W3:Y:S01]  /*0980*/  @!P3 LDC.64 R14, c[0x0][0x3a0] ;  /* 0x0000e800ff0ebb82 */ /* 0x000ee20000000a00 */
[----:B----4-:R-:W-:Y:S01]  /*0990*/  @!P2 IADD3 R8, P0, PT, R31, R8, RZ ;  /* 0x000000081f08a210 */ /* 0x010fe20007f1e0ff */
[----:B------:R-:W-:Y:S01]  /*09a0*/  @!P3 IMAD R3, R10, R3, R17 ;  /* 0x000000030a03b224 */ /* 0x000fe200078e0211 */
[----:B------:R-:W-:Y:S01]  /*09b0*/  @!P3 MOV R27, R61 ;  /* 0x0000003d001bb202 */ /* 0x000fe20000000f00 */
[----:B------:R4:W5:Y:S01]  /*09c0*/  @!P1 LDG.E R42, desc[UR10][R20.64] ;  /* 0x0000000a142a9981 */ /* 0x000962000c1e1900 */
[----:B------:R-:W-:-:S02]  /*09d0*/  IADD3 R17, PT, PT, R25, 0x60, RZ ;  /* 0x0000006019117810 */ /* 0x000fc40007ffe0ff */
[----:B------:R-:W-:Y:S01]  /*09e0*/  @!P2 IADD3.X R9, PT, PT, R16, R9, RZ, P0, !PT ;  /* 0x000000091009a210 */ /* 0x000fe200007fe4ff */
[----:B------:R-:W-:Y:S01]  /*09f0*/  @!P3 IMAD.WIDE.U32 R26, R10, R2, R26 ;  /* 0x000000020a1ab225 */ /* 0x000fe200078e001a */
[----:B------:R-:W-:Y:S01]  /*0a00*/  ISETP.GE.U32.AND P0, PT, R17, UR12, PT ;  /* 0x0000000c11007c0c */ /* 0x000fe2000bf06070 */
[----:B------:R-:W3:Y:S01]  /*0a10*/  @!P3 LDC.64 R12, c[0x0][0x398] ;  /* 0x0000e600ff0cbb82 */ /* 0x000ee20000000a00 */
[----:B0-----:R-:W-:Y:S01]  /*0a20*/  SHF.R.S32.HI R29, RZ, 0x1f, R17 ;  /* 0x0000001fff1d7819 */ /* 0x001fe20000011411 */
[----:B------:R0:W5:Y:S01]  /*0a30*/  @!P2 LDG.E R41, desc[UR10][R8.64] ;  /* 0x0000000a0829a981 */ /* 0x000162000c1e1900 */
[----:B-1----:R-:W-:Y:S02]  /*0a40*/  @!P2 IADD3 R2, P1, PT, R31, R4, RZ ;  /* 0x000000041f02a210 */ /* 0x002fe40007f3e0ff */
[----:B------:R-:W-:Y:S01]  /*0a50*/  ISETP.GE.AND.EX P0, PT, R29, UR13, PT, P0 ;  /* 0x0000000d1d007c0c */ /* 0x000fe2000bf06300 */
[----:B--2---:R-:W-:Y:S01]  /*0a60*/  @!P4 IMAD R4, R19, R6, RZ ;  /* 0x000000061304c224 */ /* 0x004fe200078e02ff */
[----:B----4-:R-:W-:-:S02]  /*0a70*/  @!P3 IADD3 R21, PT, PT, R27, R3, RZ ;  /* 0x000000031b15b210 */ /* 0x010fc40007ffe0ff */
[C---:B------:R-:W-:Y:S02]  /*0a80*/  @!P3 SHF.L.U32 R19, R26.reuse, 0x1, RZ ;  /* 0x000000011a13b819 */ /* 0x040fe400000006ff */
[----:B------:R-:W-:Y:S01]  /*0a90*/  @!P3 SHF.L.U64.HI R26, R26, 0x1, R21 ;  /* 0x000000011a1ab819 */ /* 0x000fe20000010215 */
[----:B------:R-:W-:Y:S01]  /*0aa0*/  @!P4 IMAD R21, R11, R7, R4 ;  /* 0x000000070b15c224 */ /* 0x000fe200078e0204 */
[----:B------:R-:W-:Y:S01]  /*0ab0*/  @!P2 IADD3.X R3, PT, PT, R16, R5, RZ, P1, !PT ;  /* 0x000000051003a210 */ /* 0x000fe20000ffe4ff */
[----:B0-----:R-:W0:Y:S01]  /*0ac0*/  @!P4 LDC.64 R8, c[0x0][0x398] ;  /* 0x0000e600ff08cb82 */ /* 0x001e220000000a00 */
[----:B------:R-:W-:Y:S02]  /*0ad0*/  @!P4 MOV R4, R58 ;  /* 0x0000003a0004c202 */ /* 0x000fe40000000f00 */
[----:B------:R-:W-:Y:S01]  /*0ae0*/  @!P4 MOV R5, R61 ;  /* 0x0000003d0005c202 */ /* 0x000fe20000000f00 */
[----:B------:R1:W5:Y:S01]  /*0af0*/  @!P2 LDG.E R40, desc[UR10][R2.64] ;  /* 0x0000000a0228a981 */ /* 0x000362000c1e1900 */
[----:B---3--:R-:W-:-:S02]  /*0b00*/  @!P3 IADD3 R14, P1, PT, R19, R14, RZ ;  /* 0x0000000e130eb210 */ /* 0x008fc40007f3e0ff */
[----:B------:R-:W-:Y:S01]  /*0b10*/  IADD3 R27, PT, PT, R25, 0x70, RZ ;  /* 0x00000070191b7810 */ /* 0x000fe20007ffe0ff */
[----:B------:R-:W-:Y:S01]  /*0b20*/  @!P4 IMAD.WIDE.U32 R4, R11, R6, R4 ;  /* 0x000000060b04c225 */ /* 0x000fe200078e0004 */
[----:B------:R-:W-:Y:S01]  /*0b30*/  @!P3 IADD3.X R15, PT, PT, R26, R15, RZ, P1, !PT ;  /* 0x0000000f1a0fb210 */ /* 0x000fe20000ffe4ff */
[----:B------:R-:W2:Y:S01]  /*0b40*/  @!P0 LDC.64 R6, c[0x0][0x3f8] ;  /* 0x0000fe00ff068b82 */ /* 0x000ea20000000a00 */
[----:B------:R-:W-:Y:S02]  /*0b50*/  ISETP.GE.U32.AND P1, PT, R27, UR12, PT ;  /* 0x0000000c1b007c0c */ /* 0x000fe4000bf26070 */
[----:B------:R-:W-:Y:S01]  /*0b60*/  SHF.R.S32.HI R31, RZ, 0x1f, R27 ;  /* 0x0000001fff1f7819 */ /* 0x000fe2000001141b */
[----:B------:R-:W5:Y:S03]  /*0b70*/  @!P3 LDG.E R39, desc[UR10][R14.64] ;  /* 0x0000000a0e27b981 */ /* 0x000f66000c1e1900 */
[----:B------:R-:W-:Y:S01]  /*0b80*/  ISETP.GE.AND.EX P1, PT, R31, UR13, PT, P1 ;  /* 0x0000000d1f007c0c */ /* 0x000fe2000bf26310 */
[----:B------:R-:W3:Y:S01]  /*0b90*/  @!P4 LDC.64 R10, c[0x0][0x3a0] ;  /* 0x0000e800ff0acb82 */ /* 0x000ee20000000a00 */
[----:B------:R-:W-:-:S02]  /*0ba0*/  @!P4 IADD3 R5, PT, PT, R5, R21, RZ ;  /* 0x000000150505c210 */ /* 0x000fc40007ffe0ff */
[----:B------:R-:W-:Y:S02]  /*0bb0*/  @!P3 IADD3 R12, P2, PT, R19, R12, RZ ;  /* 0x0000000c130cb210 */ /* 0x000fe40007f5e0ff */
[C---:B------:R-:W-:Y:S02]  /*0bc0*/  @!P4 SHF.L.U32 R33, R4.reuse, 0x1, RZ ;  /* 0x000000010421c819 */ /* 0x040fe400000006ff */
[----:B------:R-:W-:Y:S01]  /*0bd0*/  @!P4 SHF.L.U64.HI R18, R4, 0x1, R5 ;  /* 0x000000010412c819 */ /* 0x000fe20000010205 */
[----:B-1----:R-:W1:Y:S01]  /*0be0*/  @!P0 LDC.64 R2, c[0x0][0x3a0] ;  /* 0x0000e800ff028b82 */ /* 0x002e620000000a00 */
[----:B------:R-:W-:Y:S02]  /*0bf0*/  @!P3 IADD3.X R13, PT, PT, R26, R13, RZ, P2, !PT ;  /* 0x0000000d1a0db210 */ /* 0x000fe400017fe4ff */
[----:B------:R-:W-:-:S03]  /*0c00*/  IADD3 R21, PT, PT, R25, 0x80, RZ ;  /* 0x0000008019157810 */ /* 0x000fc60007ffe0ff */
[----:B------:R4:W5:Y:S02]  /*0c10*/  @!P3 LDG.E R38, desc[UR10][R12.64] ;  /* 0x0000000a0c26b981 */ /* 0x000964000c1e1900 */
[----:B------:R-:W1:Y:S01]  /*0c20*/  @!P1 LDC.64 R4, c[0x0][0x3f8] ;  /* 0x0000fe00ff049b82 */ /* 0x000e620000000a00 */
[----:B--2---:R-:W-:Y:S01]  /*0c30*/  @!P0 IMAD R16, R29, R6, RZ ;  /* 0x000000061d108224 */ /* 0x004fe200078e02ff */
[----:B------:R-:W-:Y:S02]  /*0c40*/  ISETP.GE.U32.AND P2, PT, R21, UR12, PT ;  /* 0x0000000c15007c0c */ /* 0x000fe4000bf46070 */
[----:B------:R-:W-:Y:S02]  /*0c50*/  SHF.R.S32.HI R19, RZ, 0x1f, R21 ;  /* 0x0000001fff137819 */ /* 0x000fe40000011415 */
[----:B----4-:R-:W-:Y:S02]  /*0c60*/  @!P0 MOV R12, R58 ;  /* 0x0000003a000c8202 */ /* 0x010fe40000000f00 */
[----:B------:R-:W2:Y:S01]  /*0c70*/  @!P0 LDC.64 R14, c[0x0][0x398] ;  /* 0x0000e600ff0e8b82 */ /* 0x000ea20000000a00 */
[----:B------:R-:W-:Y:S01]  /*0c80*/  @!P0 MOV R13, R61 ;  /* 0x0000003d000d8202 */ /* 0x000fe20000000f00 */
[----:B------:R-:W-:Y:S01]  /*0c90*/  @!P0 IMAD R29, R17, R7, R16 ;  /* 0x00000007111d8224 */ /* 0x000fe200078e0210 */
[----:B------:R-:W-:Y:S01]  /*0ca0*/  ISETP.GE.AND.EX P2, PT, R19, UR13, PT, P2 ;  /* 0x0000000d13007c0c */ /* 0x000fe2000bf46320 */
[----:B------:R-:W-:Y:S01]  /*0cb0*/  @!P0 IMAD.WIDE.U32 R16, R17, R6, R12 ;  /* 0x0000000611108225 */ /* 0x000fe200078e000c */
[----:B---3--:R-:W-:-:S03]  /*0cc0*/  @!P4 IADD3 R10, P5, PT, R33, R10, RZ ;  /* 0x0000000a210ac210 */ /* 0x008fc60007fbe0ff */
[----:B------:R-:W3:Y:S01]  /*0cd0*/  @!P1 LDC.64 R48, c[0x0][0x398] ;  /* 0x0000e600ff309b82 */ /* 0x000ee20000000a00 */
[----:B0-----:R-:W-:Y:S02]  /*0ce0*/  @!P4 IADD3 R8, P3, PT, R33, R8, RZ ;  /* 0x000000082108c210 */ /* 0x001fe40007f7e0ff */
[----:B------:R-:W-:Y:S02]  /*0cf0*/  @!P0 IADD3 R17, PT, PT, R17, R29, RZ ;  /* 0x0000001d11118210 */ /* 0x000fe40007ffe0ff */
[C---:B------:R-:W-:Y:S02]  /*0d00*/  @!P4 IADD3.X R11, PT, PT, R18.reuse, R11, RZ, P5, !PT ;  /* 0x0000000b120bc210 */ /* 0x040fe40002ffe4ff */
[----:B------:R-:W-:Y:S01]  /*0d10*/  @!P4 IADD3.X R9, PT, PT, R18, R9, RZ, P3, !PT ;  /* 0x000000091209c210 */ /* 0x000fe20001ffe4ff */
[----:B------:R-:W0:Y:S01]  /*0d20*/  @!P2 LDC.64 R6, c[0x0][0x3f8] ;  /* 0x0000fe00ff06ab82 */ /* 0x000e220000000a00 */
[C---:B------:R-:W-:Y:S01]  /*0d30*/  @!P0 SHF.L.U32 R13, R16.reuse, 0x1, RZ ;  /* 0x00000001100d8819 */ /* 0x040fe200000006ff */
[----:B------:R4:W5:Y:S01]  /*0d40*/  @!P4 LDG.E R37, desc[UR10][R10.64] ;  /* 0x0000000a0a25c981 */ /* 0x000962000c1e1900 */
[----:B------:R-:W-:-:S02]  /*0d50*/  @!P0 SHF.L.U64.HI R16, R16, 0x1, R17 ;  /* 0x0000000110108819 */ /* 0x000fc40000010211 */
[----:B------:R-:W-:Y:S01]  /*0d60*/  IADD3 R17, PT, PT, R25, 0x90, RZ ;  /* 0x0000009019117810 */ /* 0x000fe20007ffe0ff */
[----:B------:R4:W5:Y:S01]  /*0d70*/  @!P4 LDG.E R36, desc[UR10][R8.64] ;  /* 0x0000000a0824c981 */ /* 0x000962000c1e1900 */
[----:B-1----:R-:W-:Y:S02]  /*0d80*/  @!P1 IMAD R18, R31, R4, RZ ;  /* 0x000000041f129224 */ /* 0x002fe400078e02ff */
[----:B------:R-:W-:Y:S02]  /*0d90*/  ISETP.GE.U32.AND P4, PT, R17, UR12, PT ;  /* 0x0000000c11007c0c */ /* 0x000fe4000bf86070 */
[----:B------:R-:W-:Y:S01]  /*0da0*/  SHF.R.S32.HI R31, RZ, 0x1f, R17 ;  /* 0x0000001fff1f7819 */ /* 0x000fe20000011411 */
[----:B----4-:R-:W-:Y:S01]  /*0db0*/  @!P1 IMAD R11, R27, R5, R18 ;  /* 0x000000051b0b9224 */ /* 0x010fe200078e0212 */
[----:B------:R-:W-:Y:S02]  /*0dc0*/  @!P1 MOV R8, R58 ;  /* 0x0000003a00089202 */ /* 0x000fe40000000f00 */
[----:B------:R-:W-:-:S02]  /*0dd0*/  @!P1 MOV R9, R61 ;  /* 0x0000003d00099202 */ /* 0x000fc40000000f00 */
[----:B------:R-:W-:Y:S02]  /*0de0*/  ISETP.GE.AND.EX P4, PT, R31, UR13, PT, P4 ;  /* 0x0000000d1f007c0c */ /* 0x000fe4000bf86340 */
[----:B------:R-:W-:Y:S01]  /*0df0*/  @!P0 IADD3 R2, P3, PT, R13, R2, RZ ;  /* 0x000000020d028210 */ /* 0x000fe20007f7e0ff */
[----:B------:R-:W-:Y:S01]  /*0e00*/  @!P1 IMAD.WIDE.U32 R4, R27, R4, R8 ;  /* 0x000000041b049225 */ /* 0x000fe200078e0008 */
[----:B--2---:R-:W-:Y:S02]  /*0e10*/  @!P0 IADD3 R14, P5, PT, R13, R14, RZ ;  /* 0x0000000e0d0e8210 */ /* 0x004fe40007fbe0ff */
[----:B------:R-:W1:Y:S02]  /*0e20*/  @!P1 LDC.64 R12, c[0x0][0x3a0] ;  /* 0x0000e800ff0c9b82 */ /* 0x000e640000000a00 */
[----:B------:R-:W-:Y:S02]  /*0e30*/  @!P1 IADD3 R5, PT, PT, R5, R11, RZ ;  /* 0x0000000b05059210 */ /* 0x000fe40007ffe0ff */
[----:B------:R-:W-:-:S02]  /*0e40*/  @!P0 IADD3.X R3, PT, PT, R16, R3, RZ, P3, !PT ;  /* 0x0000000310038210 */ /* 0x000fc40001ffe4ff */
[----:B------:R-:W-:Y:S02]  /*0e50*/  @!P0 IADD3.X R15, PT, PT, R16, R15, RZ, P5, !PT ;  /* 0x0000000f100f8210 */ /* 0x000fe40002ffe4ff */
[C---:B------:R-:W-:Y:S01]  /*0e60*/  @!P1 SHF.L.U32 R29, R4.reuse, 0x1, RZ ;  /* 0x00000001041d9819 */ /* 0x040fe200000006ff */
[----:B0-----:R-:W-:Y:S01]  /*0e70*/  @!P2 IMAD R8, R19, R6, RZ ;  /* 0x000000061308a224 */ /* 0x001fe200078e02ff */
[----:B------:R-:W-:Y:S01]  /*0e80*/  @!P1 SHF.L.U64.HI R16, R4, 0x1, R5 ;  /* 0x0000000104109819 */ /* 0x000fe20000010205 */
[----:B------:R0:W5:Y:S01]  /*0e90*/  @!P0 LDG.E R35, desc[UR10][R2.64] ;  /* 0x0000000a02238981 */ /* 0x000162000c1e1900 */
[----:B------:R-:W2:Y:S01]  /*0ea0*/  @!P4 LDC.64 R4, c[0x0][0x3f8] ;  /* 0x0000fe00ff04cb82 */ /* 0x000ea20000000a00 */
[----:B------:R-:W-:Y:S02]  /*0eb0*/  IADD3 R27, PT, PT, R25, 0xa0, RZ ;  /* 0x000000a0191b7810 */ /* 0x000fe40007ffe0ff */
[----:B------:R-:W-:Y:S02]  /*0ec0*/  @!P2 MOV R10, R58 ;  /* 0x0000003a000aa202 */ /* 0x000fe40000000f00 */
[----:B------:R-:W-:-:S02]  /*0ed0*/  CS2R R32, SRZ ;  /* 0x0000000000207805 */ /* 0x000fc4000001ff00 */
[----:B------:R-:W-:Y:S01]  /*0ee0*/  @!P2 MOV R11, R61 ;  /* 0x0000003d000ba202 */ /* 0x000fe20000000f00 */
[----:B------:R4:W5:Y:S01]  /*0ef0*/  @!P0 LDG.E R34, desc[UR10][R14.64] ;  /* 0x0000000a0e228981 */ /* 0x000962000c1e1900 */
[----:B------:R-:W-:Y:S02]  /*0f00*/  ISETP.GE.U32.AND P3, PT, R27, UR12, PT ;  /* 0x0000000c1b007c0c */ /* 0x000fe4000bf66070 */
[----:B------:R-:W-:Y:S01]  /*0f10*/  SHF.R.S32.HI R19, RZ, 0x1f, R27 ;  /* 0x0000001fff137819 */ /* 0x000fe2000001141b */
[C---:B------:R-:W-:Y:S01]  /*0f20*/  @!P2 IMAD R51, R21.reuse, R7, R8 ;  /* 0x000000071533a224 */ /* 0x040fe200078e0208 */
[----:B0-----:R-:W0:Y:S01]  /*0f30*/  @!P2 LDC.64 R2, c[0x0][0x398] ;  /* 0x0000e600ff02ab82 */ /* 0x001e220000000a00 */
[----:B------:R-:W-:Y:S01]  /*0f40*/  @!P2 IMAD.WIDE.U32 R6, R21, R6, R10 ;  /* 0x000000061506a225 */ /* 0x000fe200078e000a */
[----:B-1----:R-:W-:Y:S02]  /*0f50*/  @!P1 IADD3 R12, P5, PT, R29, R12, RZ ;  /* 0x0000000c1d0c9210 */ /* 0x002fe40007fbe0ff */
[----:B------:R-:W-:-:S04]  /*0f60*/  ISETP.GE.AND.EX P3, PT, R19, UR13, PT, P3 ;  /* 0x0000000d13007c0c */ /* 0x000fc8000bf66330 */
[----:B------:R-:W1:Y:S01]  /*0f70*/  @!P2 LDC.64 R8, c[0x0][0x3a0] ;  /* 0x0000e800ff08ab82 */ /* 0x000e620000000a00 */
[C---:B------:R-:W-:Y:S02]  /*0f80*/  @!P1 IADD3.X R13, PT, PT, R16.reuse, R13, RZ, P5, !PT ;  /* 0x0000000d100d9210 */ /* 0x040fe40002ffe4ff */
[----:B---3--:R-:W-:Y:S02]  /*0f90*/  @!P1 IADD3 R48, P0, PT, R29, R48, RZ ;  /* 0x000000301d309210 */ /* 0x008fe40007f1e0ff */
[----:B------:R-:W-:Y:S01]  /*0fa0*/  @!P2 IADD3 R7, PT, PT, R7, R51, RZ ;  /* 0x000000330707a210 */ /* 0x000fe20007ffe0ff */
[----:B------:R2:W5:Y:S01]  /*0fb0*/  @!P1 LDG.E R33, desc[UR10][R12.64] ;  /* 0x0000000a0c219981 */ /* 0x000562000c1e1900 */
[----:B------:R-:W-:Y:S01]  /*0fc0*/  IADD3 R21, PT, PT, R25, 0xb0, RZ ;  /* 0x000000b019157810 */ /* 0x000fe20007ffe0ff */
[----:B----4-:R-:W3:Y:S01]  /*0fd0*/  @!P4 LDC.64 R14, c[0x0][0x398] ;  /* 0x0000e600ff0ecb82 */ /* 0x010ee20000000a00 */
[----:B------:R-:W-:Y:S02]  /*0fe0*/  @!P1 IADD3.X R49, PT, PT, R16, R49, RZ, P0, !PT ;  /* 0x0000003110319210 */ /* 0x000fe400007fe4ff */
[----:B------:R-:W-:-:S02]  /*0ff0*/  @!P2 SHF.L.U32 R51, R6, 0x1, RZ ;  /* 0x000000010633a819 */ /* 0x000fc400000006ff */
[----:B------:R-:W-:Y:S01]  /*1000*/  @!P2 SHF.L.U64.HI R18, R6, 0x1, R7 ;  /* 0x000000010612a819 */ /* 0x000fe20000010207 */
[----:B------:R-:W5:Y:S01]  /*1010*/  @!P1 LDG.E R32, desc[UR10][R48.64] ;  /* 0x0000000a30209981 */ /* 0x000f62000c1e1900 */
[----:B------:R-:W-:Y:S01]  /*1020*/  ISETP.GE.U32.AND P0, PT, R21, UR12, PT ;  /* 0x0000000c15007c0c */ /* 0x000fe2000bf06070 */
[----:B------:R-:W4:Y:S01]  /*1030*/  @!P4 LDC.64 R6, c[0x0][0x3a0] ;  /* 0x0000e800ff06cb82 */ /* 0x000f220000000a00 */
[----:B------:R-:W-:Y:S01]  /*1040*/  SHF.R.S32.HI R29, RZ, 0x1f, R21 ;  /* 0x0000001fff1d7819 */ /* 0x000fe20000011415 */
[----:B--2---:R-:W-:Y:S01]  /*1050*/  @!P4 IMAD R12, R31, R4, RZ ;  /* 0x000000041f0cc224 */ /* 0x004fe200078e02ff */
[----:B------:R-:W-:Y:S02]  /*1060*/  @!P4 MOV R13, R61 ;  /* 0x0000003d000dc202 */ /* 0x000fe40000000f00 */
[----:B------:R-:W-:Y:S01]  /*1070*/  ISETP.GE.AND.EX P0, PT, R29, UR13, PT, P0 ;  /* 0x0000000d1d007c0c */ /* 0x000fe2000bf06300 */
[----:B------:R-:W-:Y:S02]  /*1080*/  @!P4 IMAD R5, R17, R5, R12 ;  /* 0x000000051105c224 */ /* 0x000fe400078e020c */
[----:B------:R-:W2:Y:S01]  /*1090*/  @!P3 LDC.64 R10, c[0x0][0x3f8] ;  /* 0x0000fe00ff0abb82 */ /* 0x000ea20000000a00 */
[----:B------:R-:W-:-:S02]  /*10a0*/  @!P4 MOV R12, R58 ;  /* 0x0000003a000cc202 */ /* 0x000fc40000000f00 */
[----:B-1----:R-:W-:-:S03]  /*10b0*/  @!P2 IADD3 R30, P5, PT, R51, R8, RZ ;  /* 0x00000008331ea210 */ /* 0x002fc60007fbe0ff */
[----:B------:R-:W-:Y:S01]  /*10c0*/  @!P4 IMAD.WIDE.U32 R12, R17, R4, R12 ;  /* 0x00000004110cc225 */ /* 0x000fe200078e000c */
[----:B0-----:R-:W-:Y:S02]  /*10d0*/  @!P2 IADD3 R16, P6, PT, R51, R2, RZ ;  /* 0x000000023310a210 */ /* 0x001fe40007fde0ff */
[C---:B------:R-:W-:Y:S02]  /*10e0*/  @!P2 IADD3.X R31, PT, PT, R18.reuse, R9, RZ, P5, !PT ;  /* 0x00000009121fa210 */ /* 0x040fe40002ffe4ff */
[----:B------:R-:W-:Y:S02]  /*10f0*/  @!P4 IADD3 R13, PT, PT, R13, R5, RZ ;  /* 0x000000050d0dc210 */ /* 0x000fe40007ffe0ff */
[----:B------:R-:W0:Y:S01]  /*1100*/  @!P0 LDC.64 R4, c[0x0][0x3f8] ;  /* 0x0000fe00ff048b82 */ /* 0x000e220000000a00 */
[----:B------:R-:W-:Y:S01]  /*1110*/  HFMA2 R9, -RZ, RZ, 0, 0 ;  /* 0x00000000ff097431 */ /* 0x000fe200000001ff */
[----:B------:R-:W-:Y:S02]  /*1120*/  @!P2 IADD3.X R17, PT, PT, R18, R3, RZ, P6, !PT ;  /* 0x000000031211a210 */ /* 0x000fe400037fe4ff */
[----:B------:R-:W-:-:S02]  /*1130*/  @!P4 SHF.L.U32 R3, R12, 0x1, RZ ;  /* 0x000000010c03c819 */ /* 0x000fc400000006ff */
[----:B------:R-:W-:Y:S01]  /*1140*/  @!P4 SHF.L.U64.HI R8, R12, 0x1, R13 ;  /* 0x000000010c08c819 */ /* 0x000fe2000001020d */
[----:B------:R1:W5:Y:S01]  /*1150*/  @!P2 LDG.E R9, desc[UR10][R30.64] ;  /* 0x0000000a1e09a981 */ /* 0x000362000c1e1900 */
[----:B----4-:R-:W-:Y:S01]  /*1160*/  @!P4 IADD3 R18, P1, PT, R3, R6, RZ ;  /* 0x000000060312c210 */ /* 0x010fe20007f3e0ff */
[----:B------:R-:W-:Y:S02]  /*1170*/  HFMA2 R2, -RZ, RZ, 0, 0 ;  /* 0x00000000ff027431 */ /* 0x000fe400000001ff */
[----:B--2---:R-:W-:Y:S01]  /*1180*/  @!P3 IMAD R12, R19, R10, RZ ;  /* 0x0000000a130cb224 */ /* 0x004fe200078e02ff */
[----:B------:R-:W-:Y:S02]  /*1190*/  @!P4 IADD3.X R19, PT, PT, R8, R7, RZ, P1, !PT ;  /* 0x000000070813c210 */ /* 0x000fe40000ffe4ff */
[----:B------:R-:W2:Y:S01]  /*11a0*/  @!P3 LDC.64 R6, c[0x0][0x3a0] ;  /* 0x0000e800ff06bb82 */ /* 0x000ea20000000a00 */
[----:B------:R4:W5:Y:S01]  /*11b0*/  @!P2 LDG.E R2, desc[UR10][R16.64] ;  /* 0x0000000a1002a981 */ /* 0x000962000c1e1900 */
[----:B-1----:R-:W-:-:S04]  /*11c0*/  IADD3 R30, PT, PT, R25, 0xc0, RZ ;  /* 0x000000c0191e7810 */ /* 0x002fc80007ffe0ff */
[----:B------:R-:W-:Y:S02]  /*11d0*/  ISETP.GE.U32.AND P1, PT, R30, UR12, PT ;  /* 0x0000000c1e007c0c */ /* 0x000fe4000bf26070 */
[----:B------:R-:W-:Y:S02]  /*11e0*/  SHF.R.S32.HI R31, RZ, 0x1f, R30 ;  /* 0x0000001fff1f7819 */ /* 0x000fe4000001141e */
[----:B----4-:R-:W-:Y:S02]  /*11f0*/  @!P3 MOV R16, R58 ;  /* 0x0000003a0010b202 */ /* 0x010fe40000000f00 */
[----:B------:R-:W-:Y:S02]  /*1200*/  @!P3 MOV R17, R61 ;  /* 0x0000003d0011b202 */ /* 0x000fe40000000f00 */
[----:B------:R-:W-:Y:S01]  /*1210*/  ISETP.GE.AND.EX P1, PT, R31, UR13, PT, P1 ;  /* 0x0000000d1f007c0c */ /* 0x000fe2000bf26310 */
[C---:B------:R-:W-:Y:S02]  /*1220*/  @!P3 IMAD R49, R27.reuse, R11, R12 ;  /* 0x0000000b1b31b224 */ /* 0x040fe400078e020c */
[----:B------:R-:W1:Y:S01]  /*1230*/  @!P3 LDC.64 R12, c[0x0][0x398] ;  /* 0x0000e600ff0cbb82 */ /* 0x000e620000000a00 */
[----:B------:R-:W-:Y:S01]  /*1240*/  @!P3 IMAD.WIDE.U32 R10, R27, R10, R16 ;  /* 0x0000000a1b0ab225 */ /* 0x000fe200078e0010 */
[----:B---3--:R-:W-:-:S03]  /*1250*/  @!P4 IADD3 R26, P2, PT, R3, R14, RZ ;  /* 0x0000000e031ac210 */ /* 0x008fc60007f5e0ff */
[----:B0-----:R-:W-:Y:S01]  /*1260*/  @!P0 IMAD R14, R29, R4, RZ ;  /* 0x000000041d0e8224 */ /* 0x001fe200078e02ff */
[----:B------:R-:W-:Y:S02]  /*1270*/  @!P3 IADD3 R11, PT, PT, R11, R49, RZ ;  /* 0x000000310b0bb210 */ /* 0x000fe40007ffe0ff */
[----:B------:R-:W0:Y:S01]  /*1280*/  @!P0 LDC.64 R16, c[0x0][0x3a0] ;  /* 0x0000e800ff108b82 */ /* 0x000e220000000a00 */
[----:B------:R-:W-:Y:S01]  /*1290*/  @!P4 IADD3.X R27, PT, PT, R8, R15, RZ, P2, !PT ;  /* 0x0000000f081bc210 */ /* 0x000fe200017fe4ff */
[----:B------:R-:W-:Y:S01]  /*12a0*/  @!P0 IMAD R5, R21, R5, R14 ;  /* 0x0000000515058224 */ /* 0x000fe200078e020e */
[C---:B------:R-:W-:Y:S02]  /*12b0*/  @!P3 SHF.L.U32 R51, R10.reuse, 0x1, RZ ;  /* 0x000000010a33b819 */ /* 0x040fe400000006ff */
[----:B------:R-:W-:-:S03]  /*12c0*/  @!P3 SHF.L.U64.HI R28, R10, 0x1, R11 ;  /* 0x000000010a1cb819 */ /* 0x000fc6000001020b */
[----:B------:R-:W3:Y:S01]  /*12d0*/  @!P1 LDC.64 R14, c[0x0][0x3f8] ;  /* 0x0000fe00ff0e9b82 */ /* 0x000ee20000000a00 */
[----:B------:R-:W-:Y:S02]  /*12e0*/  IADD3 R8, PT, PT, R25, 0xd0, RZ ;  /* 0x000000d019087810 */ /* 0x000fe40007ffe0ff */
[----:B------:R-:W-:-:S05]  /*12f0*/  MOV R3, RZ ;  /* 0x000000ff00037202 */ /* 0x000fca0000000f00 */
[----:B------:R-:W4:Y:S01]  /*1300*/  @!P0 LDC.64 R10, c[0x0][0x398] ;  /* 0x0000e600ff0a8b82 */ /* 0x000f220000000a00 */
[----:B------:R-:W-:Y:S01]  /*1310*/  ISETP.GE.U32.AND P2, PT, R8, UR12, PT ;  /* 0x0000000c08007c0c */ /* 0x000fe2000bf46070 */
[----:B------:R1:W5:Y:S01]  /*1320*/  @!P4 LDG.E R3, desc[UR10][R18.64] ;  /* 0x0000000a1203c981 */ /* 0x000362000c1e1900 */
[----:B------:R-:W-:Y:S02]  /*1330*/  SHF.R.S32.HI R29, RZ, 0x1f, R8 ;  /* 0x0000001fff1d7819 */ /* 0x000fe40000011408 */
[----:B------:R-:W-:Y:S02]  /*1340*/  @!P0 MOV R48, R58 ;  /* 0x0000003a00308202 */ /* 0x000fe40000000f00 */
[----:B------:R-:W-:Y:S02]  /*1350*/  @!P0 MOV R49, R61 ;  /* 0x0000003d00318202 */ /* 0x000fe40000000f00 */
[----:B------:R-:W-:Y:S02]  /*1360*/  ISETP.GE.AND.EX P2, PT, R29, UR13, PT, P2 ;  /* 0x0000000d1d007c0c */ /* 0x000fe4000bf46320 */
[----:B--2---:R-:W-:Y:S01]  /*1370*/  @!P3 IADD3 R20, P5, PT, R51, R6, RZ ;  /* 0x000000063314b210 */ /* 0x004fe20007fbe0ff */
[----:B------:R-:W-:Y:S01]  /*1380*/  @!P0 IMAD.WIDE.U32 R48, R21, R4, R48 ;  /* 0x0000000415308225 */ /* 0x000fe200078e0030 */
[----:B-1----:R-:W-:-:S03]  /*1390*/  @!P3 IADD3 R18, P6, PT, R51, R12, RZ ;  /* 0x0000000c3312b210 */ /* 0x002fc60007fde0ff */
[----:B------:R-:W-:Y:S01]  /*13a0*/  HFMA2 R4, -RZ, RZ, 0, 0 ;  /* 0x00000000ff047431 */ /* 0x000fe200000001ff */
[C---:B------:R-:W-:Y:S02]  /*13b0*/  @!P3 IADD3.X R21, PT, PT, R28.reuse, R7, RZ, P5, !PT ;  /* 0x000000071c15b210 */ /* 0x040fe40002ffe4ff */
[----:B------:R-:W-:Y:S02]  /*13c0*/  CS2R R6, SRZ ;  /* 0x0000000000067805 */ /* 0x000fe4000001ff00 */
[----:B------:R-:W-:Y:S01]  /*13d0*/  @!P0 IADD3 R5, PT, PT, R49, R5, RZ ;  /* 0x0000000531058210 */ /* 0x000fe20007ffe0ff */
[----:B------:R-:W-:Y:S01]  /*13e0*/  UIMAD.WIDE UR8, UR6, 0x8, UR8 ;  /* 0x00000008060878a5 */ /* 0x000fe2000f8e0208 */
[----:B------:R-:W-:Y:S01]  /*13f0*/  @!P3 IADD3.X R19, PT, PT, R28, R13, RZ, P6, !PT ;  /* 0x0000000d1c13b210 */ /* 0x000fe200037fe4ff */
[----:B------:R-:W5:Y:S01]  /*1400*/  @!P4 LDG.E R4, desc[UR10][R26.64] ;  /* 0x0000000a1a04c981 */ /* 0x000f62000c1e1900 */
[C---:B------:R-:W-:Y:S01]  /*1410*/  @!P0 SHF.L.U32 R51, R48.reuse, 0x1, RZ ;  /* 0x0000000130338819 */ /* 0x040fe200000006ff */
[----:B---3--:R-:W-:Y:S01]  /*1420*/  @!P1 IMAD R31, R31, R14, RZ ;  /* 0x0000000e1f1f9224 */ /* 0x008fe200078e02ff */
[----:B------:R-:W-:Y:S01]  /*1430*/  @!P0 SHF.L.U64.HI R28, R48, 0x1, R5 ;  /* 0x00000001301c8819 */ /* 0x000fe20000010205 */
[----:B------:R1:W5:Y:S01]  /*1440*/  @!P3 LDG.E R6, desc[UR10][R18.64] ;  /* 0x0000000a1206b981 */ /* 0x000362000c1e1900 */
[----:B0-----:R-:W-:Y:S01]  /*1450*/  @!P0 IADD3 R52, P4, PT, R51, R16, RZ ;  /* 0x0000001033348210 */ /* 0x001fe20007f9e0ff */
[----:B------:R-:W0:Y:S01]  /*1460*/  @!P2 LDC.64 R12, c[0x0][0x3f8] ;  /* 0x0000fe00ff0cab82 */ /* 0x000e220000000a00 */
[----:B------:R-:W-:-:S02]  /*1470*/  MOV R48, UR8 ;  /* 0x0000000800307c02 */ /* 0x000fc40008000f00 */
[----:B------:R-:W-:Y:S02]  /*1480*/  MOV R49, UR9 ;  /* 0x0000000900317c02 */ /* 0x000fe40008000f00 */
[----:B------:R-:W-:Y:S02]  /*1490*/  @!P0 IADD3.X R53, PT, PT, R28, R17, RZ, P4, !PT ;  /* 0x000000111c358210 */ /* 0x000fe400027fe4ff */
[----:B-1----:R-:W-:Y:S01]  /*14a0*/  @!P1 MOV R18, R58 ;  /* 0x0000003a00129202 */ /* 0x002fe20000000f00 */
[----:B------:R-:W1:Y:S01]  /*14b0*/  @!P1 LDC.64 R16, c[0x0][0x3a0] ;  /* 0x0000e800ff109b82 */ /* 0x000e620000000a00 */
[----:B------:R-:W-:Y:S01]  /*14c0*/  @!P1 MOV R19, R61 ;  /* 0x0000003d00139202 */ /* 0x000fe20000000f00 */
[----:B------:R-:W5:Y:S01]  /*14d0*/  @!P0 LDG.E R7, desc[UR10][R52.64] ;  /* 0x0000000a34078981 */ /* 0x000f62000c1e1900 */
[----:B----4-:R-:W-:Y:S01]  /*14e0*/  @!P0 IADD3 R50, P4, PT, R51, R10, RZ ;  /* 0x0000000a33328210 */ /* 0x010fe20007f9e0ff */
[C---:B------:R-:W-:Y:S01]  /*14f0*/  @!P1 IMAD R51, R30.reuse, R15, R31 ;  /* 0x0000000f1e339224 */ /* 0x040fe200078e021f */
[----:B------:R-:W-:Y:S01]  /*1500*/  MOV R5, RZ ;  /* 0x000000ff00057202 */ /* 0x000fe20000000f00 */
[----:B------:R-:W-:-:S02]  /*1510*/  @!P1 IMAD.WIDE.U32 R30, R30, R14, R18 ;  /* 0x0000000e1e1e9225 */ /* 0x000fc400078e0012 */
[----:B------:R-:W2:Y:S01]  /*1520*/  LDG.E.64 R14, desc[UR10][R48.64] ;  /* 0x0000000a300e7981 */ /* 0x000ea2000c1e1b00 */
[----:B------:R-:W-:Y:S01]  /*1530*/  IADD3 R26, PT, PT, R25, 0xe0, RZ ;  /* 0x000000e0191a7810 */ /* 0x000fe20007ffe0ff */
[----:B------:R-:W3:Y:S02]  /*1540*/  @!P1 LDC.64 R18, c[0x0][0x398] ;  /* 0x0000e600ff129b82 */ /* 0x000ee40000000a00 */
[----:B------:R4:W5:Y:S01]  /*1550*/  @!P3 LDG.E R5, desc[UR10][R20.64] ;  /* 0x0000000a1405b981 */ /* 0x000962000c1e1900 */
[----:B------:R-:W-:Y:S02]  /*1560*/  ISETP.GE.U32.AND P3, PT, R26, UR12, PT ;  /* 0x0000000c1a007c0c */ /* 0x000fe4000bf66070 */
[----:B------:R-:W-:-:S04]  /*1570*/  SHF.R.S32.HI R27, RZ, 0x1f, R26 ;  /* 0x0000001fff1b7819 */ /* 0x000fc8000001141a */
[----:B------:R-:W-:Y:S02]  /*1580*/  ISETP.GE.AND.EX P3, PT, R27, UR13, PT, P3 ;  /* 0x0000000d1b007c0c */ /* 0x000fe4000bf66330 */
[----:B------:R-:W-:Y:S01]  /*1590*/  @!P1 IADD3 R31, PT, PT, R31, R51, RZ ;  /* 0x000000331f1f9210 */ /* 0x000fe20007ffe0ff */
[----:B0-----:R-:W-:Y:S01]  /*15a0*/  @!P2 IMAD R29, R29, R12, RZ ;  /* 0x0000000c1d1da224 */ /* 0x001fe200078e02ff */
[----:B------:R-:W-:Y:S01]  /*15b0*/  @!P0 IADD3.X R51, PT, PT, R28, R11, RZ, P4, !PT ;  /* 0x0000000b1c338210 */ /* 0x000fe200027fe4ff */
[----:B----4-:R-:W0:Y:S01]  /*15c0*/  @!P2 LDC.64 R20, c[0x0][0x3a0] ;  /* 0x0000e800ff14ab82 */ /* 0x010e220000000a00 */
[----:B------:R-:W-:Y:S02]  /*15d0*/  @!P2 MOV R54, R58 ;  /* 0x0000003a0036a202 */ /* 0x000fe40000000f00 */
[----:B------:R-:W-:Y:S02]  /*15e0*/  @!P2 MOV R55, R61 ;  /* 0x0000003d0037a202 */ /* 0x000fe40000000f00 */
[----:B------:R-:W-:-:S03]  /*15f0*/  @!P1 SHF.L.U32 R53, R30, 0x1, RZ ;  /* 0x000000011e359819 */ /* 0x000fc600000006ff */
[----:B------:R-:W4:Y:S01]  /*1600*/  @!P2 LDC.64 R10, c[0x0][0x398] ;  /* 0x0000e600ff0aab82 */ /* 0x000f220000000a00 */
[----:B------:R-:W-:Y:S01]  /*1610*/  @!P1 SHF.L.U64.HI R30, R30, 0x1, R31 ;  /* 0x000000011e1e9819 */ /* 0x000fe2000001021f */
[C---:B------:R-:W-:Y:S02]  /*1620*/  @!P2 IMAD R31, R8.reuse, R13, R29 ;  /* 0x0000000d081fa224 */ /* 0x040fe400078e021d */
[----:B------:R-:W-:-:S04]  /*1630*/  @!P2 IMAD.WIDE.U32 R54, R8, R12, R54 ;  /* 0x0000000c0836a225 */ /* 0x000fc800078e0036 */
[----:B------:R-:W-:Y:S01]  /*1640*/  HFMA2 R8, -RZ, RZ, 0, 0 ;  /* 0x00000000ff087431 */ /* 0x000fe200000001ff */
[----:B------:R-:W0:Y:S01]  /*1650*/  @!P3 LDC.64 R12, c[0x0][0x3f8] ;  /* 0x0000fe00ff0cbb82 */ /* 0x000e220000000a00 */
[----:B------:R-:W-:-:S04]  /*1660*/  IADD3 R25, PT, PT, R25, 0xf0, RZ ;  /* 0x000000f019197810 */ /* 0x000fc80007ffe0ff */
[----:B------:R3:W5:Y:S01]  /*1670*/  @!P0 LDG.E R8, desc[UR10][R50.64] ;  /* 0x0000000a32088981 */ /* 0x000762000c1e1900 */
[----:B-1----:R-:W-:Y:S02]  /*1680*/  @!P1 IADD3 R16, P5, PT, R53, R16, RZ ;  /* 0x0000001035109210 */ /* 0x002fe40007fbe0ff */
[----:B------:R-:W-:Y:S02]  /*1690*/  ISETP.GE.U32.AND P4, PT, R25, UR12, PT ;  /* 0x0000000c19007c0c */ /* 0x000fe4000bf86070 */
[----:B------:R-:W-:Y:S02]  /*16a0*/  SHF.R.S32.HI R29, RZ, 0x1f, R25 ;  /* 0x0000001fff1d7819 */ /* 0x000fe40000011419 */
[----:B---3--:R-:W-:Y:S02]  /*16b0*/  @!P1 IADD3 R52, P0, PT, R53, R18, RZ ;  /* 0x0000001235349210 */ /* 0x008fe40007f1e0ff */
[----:B------:R-:W-:Y:S02]  /*16c0*/  CS2R R48, SRZ ;  /* 0x0000000000307805 */ /* 0x000fe4000001ff00 */
[----:B------:R-:W-:-:S02]  /*16d0*/  ISETP.GE.AND.EX P4, PT, R29, UR13, PT, P4 ;  /* 0x0000000d1d007c0c */ /* 0x000fc4000bf86340 */
[----:B------:R-:W-:Y:S02]  /*16e0*/  CS2R R50, SRZ ;  /* 0x0000000000327805 */ /* 0x000fe4000001ff00 */
[C---:B------:R-:W-:Y:S02]  /*16f0*/  @!P1 IADD3.X R17, PT, PT, R30.reuse, R17, RZ, P5, !PT ;  /* 0x000000111e119210 */ /* 0x040fe40002ffe4ff */
[----:B------:R-:W-:Y:S02]  /*1700*/  @!P1 IADD3.X R53, PT, PT, R30, R19, RZ, P0, !PT ;  /* 0x000000131e359210 */ /* 0x000fe400007fe4ff */
[----:B------:R-:W-:Y:S01]  /*1710*/  @!P2 IADD3 R31, PT, PT, R55, R31, RZ ;  /* 0x0000001f371fa210 */ /* 0x000fe20007ffe0ff */
[----:B------:R1:W5:Y:S01]  /*1720*/  @!P1 LDG.E R48, desc[UR10][R16.64] ;  /* 0x0000000a10309981 */ /* 0x000362000c1e1900 */
[C---:B------:R-:W-:Y:S02]  /*1730*/  @!P2 SHF.L.U32 R55, R54.reuse, 0x1, RZ ;  /* 0x000000013637a819 */ /* 0x040fe400000006ff */
[----:B------:R-:W-:Y:S01]  /*1740*/  @!P2 SHF.L.U64.HI R28, R54, 0x1, R31 ;  /* 0x00000001361ca819 */ /* 0x000fe2000001021f */
[----:B------:R3:W5:Y:S01]  /*1750*/  @!P1 LDG.E R50, desc[UR10][R52.64] ;  /* 0x0000000a34329981 */ /* 0x000762000c1e1900 */
[----:B----4-:R-:W-:Y:S01]  /*1760*/  @!P2 IADD3 R54, P1, PT, R55, R10, RZ ;  /* 0x0000000a3736a210 */ /* 0x010fe20007f3e0ff */
[----:B0-----:R-:W-:Y:S01]  /*1770*/  @!P3 IMAD R27, R27, R12, RZ ;  /* 0x0000000c1b1bb224 */ /* 0x001fe200078e02ff */
[----:B------:R-:W-:Y:S01]  /*1780*/  @!P2 IADD3 R20, P5, PT, R55, R20, RZ ;  /* 0x000000143714a210 */ /* 0x000fe20007fbe0ff */
[----:B------:R-:W0:Y:S01]  /*1790*/  @!P4 LDC.64 R18, c[0x0][0x3f8] ;  /* 0x0000fe00ff12cb82 */ /* 0x000e220000000a00 */
[----:B------:R-:W-:-:S02]  /*17a0*/  @!P2 IADD3.X R55, PT, PT, R28, R11, RZ, P1, !PT ;  /* 0x0000000b1c37a210 */ /* 0x000fc40000ffe4ff */
[----:B------:R-:W-:Y:S02]  /*17b0*/  @!P3 MOV R10, R58 ;  /* 0x0000003a000ab202 */ /* 0x000fe40000000f00 */
[----:B------:R-:W-:Y:S02]  /*17c0*/  @!P3 MOV R11, R61 ;  /* 0x0000003d000bb202 */ /* 0x000fe40000000f00 */
[----:B------:R-:W-:Y:S01]  /*17d0*/  ISETP.NE.AND P0, PT, RZ, UR7, PT ;  /* 0x00000007ff007c0c */ /* 0x000fe2000bf05270 */
[C---:B------:R-:W-:Y:S01]  /*17e0*/  @!P3 IMAD R57, R26.reuse, R13, R27 ;  /* 0x0000000d1a39b224 */ /* 0x040fe200078e021b */
[----:B-1----:R-:W1:Y:S01]  /*17f0*/  @!P3 LDC.64 R16, c[0x0][0x3a0] ;  /* 0x0000e800ff10bb82 */ /* 0x002e620000000a00 */
[----:B------:R-:W-:Y:S01]  /*1800*/  @!P3 IMAD.WIDE.U32 R12, R26, R12, R10 ;  /* 0x0000000c1a0cb225 */ /* 0x000fe200078e000a */
[----:B------:R-:W-:Y:S01]  /*1810*/  @!P2 IADD3.X R21, PT, PT, R28, R21, RZ, P5, !PT ;  /* 0x000000151c15a210 */ /* 0x000fe20002ffe4ff */
[----:B------:R-:W5:Y:S03]  /*1820*/  @!P2 LDG.E R51, desc[UR10][R54.64] ;  /* 0x0000000a3633a981 */ /* 0x000f66000c1e1900 */
[----:B------:R-:W-:Y:S01]  /*1830*/  @!P3 IADD3 R13, PT, PT, R13, R57, RZ ;  /* 0x000000390d0db210 */ /* 0x000fe20007ffe0ff */
[----:B------:R4:W5:Y:S01]  /*1840*/  @!P2 LDG.E R49, desc[UR10][R20.64] ;  /* 0x0000000a1431a981 */ /* 0x000962000c1e1900 */
[----:B------:R-:W1:Y:S01]  /*1850*/  @!P3 LDC.64 R10, c[0x0][0x398] ;  /* 0x0000e600ff0abb82 */ /* 0x000e620000000a00 */
[----:B---3--:R-:W-:-:S02]  /*1860*/  @!P3 SHF.L.U32 R53, R12, 0x1, RZ ;  /* 0x000000010c35b819 */ /* 0x008fc400000006ff */
[----:B------:R-:W-:-:S05]  /*1870*/  @!P3 SHF.L.U64.HI R28, R12, 0x1, R13 ;  /* 0x000000010c1cb819 */ /* 0x000fca000001020d */
[----:B------:R-:W3:Y:S08]  /*1880*/  LDC.64 R30, c[0x0][0x3a8] ;  /* 0x0000ea00ff1e7b82 */ /* 0x000ef00000000a00 */
[----:B------:R-:W3:Y:S08]  /*1890*/  @P0 LDC.64 R26, c[0x0][0x3b0] ;  /* 0x0000ec00ff1a0b82 */ /* 0x000ef00000000a00 */
[----:B------:R-:W3:Y:S08]  /*18a0*/  @!P4 LDC.64 R12, c[0x0][0x3a0] ;  /* 0x0000e800ff0ccb82 */ /* 0x000ef00000000a00 */
[----:B----4-:R-:W4:Y:S01]  /*18b0*/  @!P4 LDC.64 R20, c[0x0][0x398] ;  /* 0x0000e600ff14cb82 */ /* 0x010f220000000a00 */
[----:B0-----:R-:W-:Y:S01]  /*18c0*/  @!P4 IMAD R52, R29, R18, RZ ;  /* 0x000000121d34c224 */ /* 0x001fe200078e02ff */
[----:B------:R-:W-:-:S02]  /*18d0*/  @!P4 MOV R54, R58 ;  /* 0x0000003a0036c202 */ /* 0x000fc40000000f00 */
[----:B------:R-:W-:Y:S01]  /*18e0*/  @!P4 MOV R55, R61 ;  /* 0x0000003d0037c202 */ /* 0x000fe20000000f00 */
[----:B------:R-:W-:Y:S01]  /*18f0*/  @!P4 IMAD R29, R25, R19, R52 ;  /* 0x00000013191dc224 */ /* 0x000fe200078e0234 */
[----:B-1----:R-:W-:Y:S01]  /*1900*/  @!P3 IADD3 R16, P1, PT, R53, R16, RZ ;  /* 0x000000103510b210 */ /* 0x002fe20007f3e0ff */
[----:B------:R-:W-:Y:S01]  /*1910*/  @!P4 IMAD.WIDE.U32 R18, R25, R18, R54 ;  /* 0x000000121912c225 */ /* 0x000fe200078e0036 */
[----:B------:R-:W-:Y:S02]  /*1920*/  LEA R25, R23, R24, 0x6 ;  /* 0x0000001817197211 */ /* 0x000fe400078e30ff */
[----:B------:R-:W-:Y:S02]  /*1930*/  @!P3 IADD3.X R17, PT, PT, R28, R17, RZ, P1, !PT ;  /* 0x000000111c11b210 */ /* 0x000fe40000ffe4ff */
[----:B------:R-:W-:Y:S02]  /*1940*/  @!P3 IADD3 R24, P1, PT, R53, R10, RZ ;  /* 0x0000000a3518b210 */ /* 0x000fe40007f3e0ff */
[----:B------:R-:W-:-:S02]  /*1950*/  @!P4 IADD3 R29, PT, PT, R19, R29, RZ ;  /* 0x0000001d131dc210 */ /* 0x000fc40007ffe0ff */
[C---:B------:R-:W-:Y:S01]  /*1960*/  @!P4 SHF.L.U32 R19, R18.reuse, 0x1, RZ ;  /* 0x000000011213c819 */ /* 0x040fe200000006ff */
[----:B---3--:R-:W-:Y:S01]  /*1970*/  IMAD.WIDE R30, R25, 0x4, R30 ;  /* 0x00000004191e7825 */ /* 0x008fe200078e021e */
[----:B------:R-:W-:-:S03]  /*1980*/  @!P4 SHF.L.U64.HI R10, R18, 0x1, R29 ;  /* 0x00000001120ac819 */ /* 0x000fc6000001021d */
[----:B------:R-:W-:Y:S01]  /*1990*/  @P0 IMAD.WIDE R26, R25, 0x4, R26 ;  /* 0x00000004191a0825 */ /* 0x000fe200078e021a */
[----:B------:R-:W-:Y:S02]  /*19a0*/  @!P3 IADD3.X R25, PT, PT, R28, R11, RZ, P1, !PT ;  /* 0x0000000b1c19b210 */ /* 0x000fe40000ffe4ff */
[C---:B------:R-:W-:Y:S02]  /*19b0*/  @!P4 IADD3 R18, P1, PT, R19.reuse, R12, RZ ;  /* 0x0000000c1312c210 */ /* 0x040fe40007f3e0ff */
[----:B----4-:R-:W-:Y:S01]  /*19c0*/  @!P4 IADD3 R20, P2, PT, R19, R20, RZ ;  /* 0x000000141314c210 */ /* 0x010fe20007f5e0ff */
[----:B------:R-:W-:Y:S01]  /*19d0*/  HFMA2 R52, -RZ, RZ, 0, 0 ;  /* 0x00000000ff347431 */ /* 0x000fe200000001ff */
[----:B------:R-:W-:Y:S02]  /*19e0*/  MOV R53, RZ ;  /* 0x000000ff00357202 */ /* 0x000fe40000000f00 */
[----:B------:R-:W-:Y:S02]  /*19f0*/  CS2R R54, SRZ ;  /* 0x0000000000367805 */ /* 0x000fe4000001ff00 */
[----:B------:R-:W-:-:S02]  /*1a00*/  @!P4 IADD3.X R19, PT, PT, R10, R13, RZ, P1, !PT ;  /* 0x0000000d0a13c210 */ /* 0x000fc40000ffe4ff */
[----:B------:R-:W-:Y:S01]  /*1a10*/  @!P4 IADD3.X R21, PT, PT, R10, R21, RZ, P2, !PT ;  /* 0x000000150a15c210 */ /* 0x000fe200017fe4ff */
[----:B------:R0:W5:Y:S04]  /*1a20*/  @!P3 LDG.E R52, desc[UR10][R16.64] ;  /* 0x0000000a1034b981 */ /* 0x000168000c1e1900 */
[----:B------:R0:W5:Y:S04]  /*1a30*/  @!P3 LDG.E R53, desc[UR10][R24.64] ;  /* 0x0000000a1835b981 */ /* 0x000168000c1e1900 */
[----:B------:R0:W5:Y:S04]  /*1a40*/  @!P4 LDG.E R55, desc[UR10][R18.64] ;  /* 0x0000000a1237c981 */ /* 0x000168000c1e1900 */
[----:B------:R0:W5:Y:S04]  /*1a50*/  @!P4 LDG.E R54, desc[UR10][R20.64] ;  /* 0x0000000a1436c981 */ /* 0x000168000c1e1900 */
[----:B------:R0:W5:Y:S01]  /*1a60*/  LDG.E.64 R12, desc[UR10][R30.64] ;  /* 0x0000000a1e0c7981 */ /* 0x000162000c1e1b00 */
[----:B------:R-:W-:-:S06]  /*1a70*/  CS2R R10, SRZ ;  /* 0x00000000000a7805 */ /* 0x000fcc000001ff00 */
[----:B------:R0:W5:Y:S01]  /*1a80*/  @P0 LDG.E.64 R10, desc[UR10][R26.64] ;  /* 0x0000000a1a0a0981 */ /* 0x000162000c1e1b00 */
[----:B------:R-:W-:Y:S01]  /*1a90*/  UISETP.NE.AND UP1, UPT, UR7, URZ, UPT ;  /* 0x000000ff0700728c */ /* 0x000fe2000bf25270 */
[----:B------:R-:W-:Y:S01]  /*1aa0*/  UMOV UR12, 0x3f800000 ;  /* 0x3f800000000c7882 */ /* 0x000fe20000000000 */
[----:B--2---:R-:W-:-:S13]  /*1ab0*/  R2UR UR9, R14 ;  /* 0x000000000e0972ca */ /* 0x004fda00000e0000 */
[----:B------:R-:W-:-:S05]  /*1ac0*/  MOV R14, UR9 ;  /* 0x00000009000e7c02 */ /* 0x000fca0008000f00 */
[----:B------:R-:W-:-:S05]  /*1ad0*/  FFMA.FTZ R15, -R14, UR9, R15 ;  /* 0x000000090e0f7c23 */ /* 0x000fca000801010f */
[----:B------:R-:W-:-:S13]  /*1ae0*/  FSETP.GTU.FTZ.AND P0, PT, R15, RZ, PT ;  /* 0x000000ff0f00720b */ /* 0x000fda0003f1c000 */
[----:B------:R-:W-:-:S05]  /*1af0*/  VOTEU.ANY UP0, P0 ;  /* 0x0000000000ff7886 */ /* 0x000fca0000000100 */
[----:B------:R-:W1:Y:S01]  /*1b00*/  @UP0 LDCU UR5, c[0x0][0x3c0] ;  /* 0x00007800ff0507ac */ /* 0x000e620008000800 */
[----:B------:R-:W-:-:S13]  /*1b10*/  PLOP3.LUT P0, PT, PT, PT, UP0, 0x80, 0x8 ;  /* 0x000000000008781c */ /* 0x000fda0003f0f008 */
[----:B-1----:R-:W-:-:S06]  /*1b20*/  @P0 FADD.FTZ R14, R15, UR5 ;  /* 0x000000050f0e0e21 */ /* 0x002fcc0008010000 */
[----:B------:R-:W1:Y:S02]  /*1b30*/  @P0 MUFU.RSQ R14, R14 ;  /* 0x0000000e000e0308 */ /* 0x000e640000001400 */
[----:B-1----:R-:W-:-:S13]  /*1b40*/  @P0 R2UR UR5, R14 ;  /* 0x000000000e0502ca */ /* 0x002fda00000e0000 */
[----:B------:R-:W-:Y:S01]  /*1b50*/  @UP0 UMOV UR12, UR5 ;  /* 0x00000005000c0c82 */ /* 0x000fe20008000000 */
[----:B0-----:R-:W-:Y:S05]  /*1b60*/  BRA.U UP1, `(.L_x_718) ;  /* 0x0000001101847547 */ /* 0x001fea000b800000 */
[--C-:B-----5:R-:W-:Y:S02]  /*1b70*/  HADD2.F32 R16, -RZ, R47.reuse.H0_H0 ;  /* 0x2000002fff107230 */ /* 0x120fe40000004100 */
[----:B------:R-:W-:Y:S02]  /*1b80*/  HADD2.F32 R17, -RZ, R47.H1_H1 ;  /* 0x3000002fff117230 */ /* 0x000fe40000004100 */
[--C-:B------:R-:W-:Y:S02]  /*1b90*/  HADD2.F32 R15, -RZ, R46.reuse.H0_H0 ;  /* 0x2000002eff0f7230 */ /* 0x100fe40000004100 */
[----:B------:R-:W-:Y:S01]  /*1ba0*/  FADD.FTZ R16, R16, -UR9 ;  /* 0x8000000910107e21 */ /* 0x000fe20008010000 */
[----:B------:R-:W-:Y:S02]  /*1bb0*/  HADD2.F32 R24, -RZ, R45.H0_H0 ;  /* 0x2000002dff187230 */ /* 0x000fe40000004100 */
[----:B------:R-:W-:Y:S01]  /*1bc0*/  FADD.FTZ R17, R17, -UR9 ;  /* 0x8000000911117e21 */ /* 0x000fe20008010000 */
[----:B------:R-:W-:-:S02]  /*1bd0*/  HADD2.F32 R14, -RZ, R46.H1_H1 ;  /* 0x3000002eff0e7230 */ /* 0x000fc40000004100 */
[----:B------:R-:W-:Y:S01]  /*1be0*/  FMUL.FTZ R19, R12, R15 ;  /* 0x0000000f0c137220 */ /* 0x000fe20000410000 */
[----:B------:R-:W-:Y:S01]  /*1bf0*/  FMUL.FTZ R16, R16, UR12 ;  /* 0x0000000c10107c20 */ /* 0x000fe20008410000 */
[----:B------:R-:W-:Y:S02]  /*1c00*/  HADD2.F32 R25, -RZ, R44.H0_H0 ;  /* 0x2000002cff197230 */ /* 0x000fe40000004100 */
[----:B------:R-:W-:Y:S01]  /*1c10*/  FADD.FTZ R24, R24, -UR9 ;  /* 0x8000000918187e21 */ /* 0x000fe20008010000 */
[----:B------:R-:W-:Y:S01]  /*1c20*/  FMUL.FTZ R18, R13, R14 ;  /* 0x0000000e0d127220 */ /* 0x000fe20000410000 */
[----:B------:R-:W-:Y:S01]  /*1c30*/  FMUL.FTZ R17, R17, UR12 ;  /* 0x0000000c11117c20 */ /* 0x000fe20008410000 */
[----:B------:R-:W-:Y:S01]  /*1c40*/  FADD.FTZ R21, RZ, R19 ;  /* 0x00000013ff157221 */ /* 0x000fe20000010000 */
[----:B------:R-:W-:Y:S01]  /*1c50*/  FFMA.FTZ R20, R16, R19, RZ ;  /* 0x0000001310147223 */ /* 0x000fe200000100ff */
[----:B------:R-:W-:Y:S01]  /*1c60*/  FMUL.FTZ R27, R24, UR12 ;  /* 0x0000000c181b7c20 */ /* 0x000fe20008410000 */
[----:B------:R-:W-:Y:S01]  /*1c70*/  FMUL.FTZ R24, R12, R25 ;  /* 0x000000190c187220 */ /* 0x000fe20000410000 */
[----:B------:R-:W-:Y:S01]  /*1c80*/  FADD.FTZ R21, R18, R21 ;  /* 0x0000001512157221 */ /* 0x000fe20000010000 */
[----:B------:R-:W-:Y:S01]  /*1c90*/  FFMA.FTZ R20, R17, R18, R20 ;  /* 0x0000001211147223 */ /* 0x000fe20000010014 */
[----:B------:R-:W-:-:S02]  /*1ca0*/  HADD2.F32 R19, -RZ, R45.H1_H1 ;  /* 0x3000002dff137230 */ /* 0x000fc40000004100 */
[----:B------:R-:W-:Y:S01]  /*1cb0*/  FFMA.FTZ R16, R15, R16, RZ ;  /* 0x000000100f107223 */ /* 0x000fe200000100ff */
[----:B------:R-:W-:Y:S01]  /*1cc0*/  FADD.FTZ R18, RZ, R15 ;  /* 0x0000000fff127221 */ /* 0x000fe20000010000 */
[----:B------:R-:W-:Y:S01]  /*1cd0*/  FFMA.FTZ R26, R27, R24, R20 ;  /* 0x000000181b1a7223 */ /* 0x000fe20000010014 */
[----:B------:R-:W-:Y:S02]  /*1ce0*/  HADD2.F32 R20, -RZ, R44.H1_H1 ;  /* 0x3000002cff147230 */ /* 0x000fe40000004100 */
[C---:B------:R-:W-:Y:S01]  /*1cf0*/  FFMA.FTZ R16, R25.reuse, R27, R16 ;  /* 0x0000001b19107223 */ /* 0x040fe20000010010 */
[----:B------:R-:W-:Y:S01]  /*1d00*/  FADD.FTZ R15, R25, R18 ;  /* 0x00000012190f7221 */ /* 0x000fe20000010000 */
[----:B------:R-:W-:Y:S01]  /*1d10*/  FADD.FTZ R19, R19, -UR9 ;  /* 0x8000000913137e21 */ /* 0x000fe20008010000 */
[--C-:B------:R-:W-:Y:S02]  /*1d20*/  HADD2.F32 R25, -RZ, R43.reuse.H0_H0 ;  /* 0x2000002bff197230 */ /* 0x100fe40000004100 */
[----:B------:R-:W-:Y:S01]  /*1d30*/  FADD.FTZ R18, R21, R24 ;  /* 0x0000001815127221 */ /* 0x000fe20000010000 */
[----:B------:R-:W-:Y:S01]  /*1d40*/  FFMA.FTZ R17, R14, R17, RZ ;  /* 0x000000110e117223 */ /* 0x000fe200000100ff */
[----:B------:R-:W-:Y:S01]  /*1d50*/  FADD.FTZ R21, RZ, R14 ;  /* 0x0000000eff157221 */ /* 0x000fe20000010000 */
[----:B------:R-:W-:Y:S01]  /*1d60*/  FMUL.FTZ R19, R19, UR12 ;  /* 0x0000000c13137c20 */ /* 0x000fe20008410000 */
[----:B------:R-:W-:Y:S01]  /*1d70*/  FMUL.FTZ R24, R13, R20 ;  /* 0x000000140d187220 */ /* 0x000fe20000410000 */
[----:B------:R-:W-:Y:S01]  /*1d80*/  FADD.FTZ R25, R25, -UR9 ;  /* 0x8000000919197e21 */ /* 0x000fe20008010000 */
[C---:B------:R-:W-:Y:S01]  /*1d90*/  FADD.FTZ R14, R20.reuse, R21 ;  /* 0x00000015140e7221 */ /* 0x040fe20000010000 */
[----:B------:R-:W-:Y:S01]  /*1da0*/  FFMA.FTZ R17, R20, R19, R17 ;  /* 0x0000001314117223 */ /* 0x000fe20000010011 */
[----:B------:R-:W-:-:S02]  /*1db0*/  HADD2.F32 R20, -RZ, R43.H1_H1 ;  /* 0x3000002bff147230 */ /* 0x000fc40000004100 */
[----:B------:R-:W-:Y:S01]  /*1dc0*/  FFMA.FTZ R19, R19, R24, R26 ;  /* 0x0000001813137223 */ /* 0x000fe2000001001a */
[--C-:B------:R-:W-:Y:S02]  /*1dd0*/  HADD2.F32 R21, -RZ, R42.reuse.H0_H0 ;  /* 0x2000002aff157230 */ /* 0x100fe40000004100 */
[----:B------:R-:W-:Y:S01]  /*1de0*/  FMUL.FTZ R26, R25, UR12 ;  /* 0x0000000c191a7c20 */ /* 0x000fe20008410000 */
[----:B------:R-:W-:Y:S01]  /*1df0*/  FADD.FTZ R18, R24, R18 ;  /* 0x0000001218127221 */ /* 0x000fe20000010000 */
[----:B------:R-:W-:Y:S01]  /*1e00*/  FADD.FTZ R24, R20, -UR9 ;  /* 0x8000000914187e21 */ /* 0x000fe20008010000 */
[----:B------:R-:W-:Y:S02]  /*1e10*/  HADD2.F32 R28, -RZ, R42.H1_H1 ;  /* 0x3000002aff1c7230 */ /* 0x000fe40000004100 */
[----:B------:R-:W-:Y:S01]  /*1e20*/  FADD.FTZ R15, R15, R21 ;  /* 0x000000150f0f7221 */ /* 0x000fe20000010000 */
[----:B------:R-:W-:Y:S01]  /*1e30*/  FFMA.FTZ R16, R21, R26, R16 ;  /* 0x0000001a15107223 */ /* 0x000fe20000010010 */
[----:B------:R-:W-:-:S02]  /*1e40*/  HADD2.F32 R20, -RZ, R41.H0_H0 ;  /* 0x20000029ff147230 */ /* 0x000fc40000004100 */
[----:B------:R-:W-:Y:S01]  /*1e50*/  FMUL.FTZ R21, R12, R21 ;  /* 0x000000150c157220 */ /* 0x000fe20000410000 */
[----:B------:R-:W-:Y:S01]  /*1e60*/  FMUL.FTZ R24, R24, UR12 ;  /* 0x0000000c18187c20 */ /* 0x000fe20008410000 */
[----:B------:R-:W-:Y:S01]  /*1e70*/  FMUL.FTZ R25, R13, R28 ;  /* 0x0000001c0d197220 */ /* 0x000fe20000410000 */
[----:B------:R-:W-:Y:S02]  /*1e80*/  HADD2.F32 R27, -RZ, R38.H0_H0 ;  /* 0x20000026ff1b7230 */ /* 0x000fe40000004100 */
[----:B------:R-:W-:Y:S01]  /*1e90*/  FFMA.FTZ R19, R26, R21, R19 ;  /* 0x000000151a137223 */ /* 0x000fe20000010013 */
[----:B------:R-:W-:Y:S01]  /*1ea0*/  FADD.FTZ R20, R20, -UR9 ;  /* 0x8000000914147e21 */ /* 0x000fe20008010000 */
[----:B------:R-:W-:Y:S01]  /*1eb0*/  FADD.FTZ R18, R18, R21 ;  /* 0x0000001512127221 */ /* 0x000fe20000010000 */
[----:B------:R-:W-:Y:S01]  /*1ec0*/  FFMA.FTZ R17, R28, R24, R17 ;  /* 0x000000181c117223 */ /* 0x000fe20000010011 */
[----:B------:R-:W-:Y:S02]  /*1ed0*/  HADD2.F32 R21, -RZ, R40.H0_H0 ;  /* 0x20000028ff157230 */ /* 0x000fe40000004100 */
[----:B------:R-:W-:Y:S01]  /*1ee0*/  FFMA.FTZ R19, R24, R25, R19 ;  /* 0x0000001918137223 */ /* 0x000fe20000010013 */
[----:B------:R-:W-:Y:S01]  /*1ef0*/  FMUL.FTZ R24, R20, UR12 ;  /* 0x0000000c14187c20 */ /* 0x000fe20008410000 */
[----:B------:R-:W-:-:S02]  /*1f00*/  HADD2.F32 R20, -RZ, R41.H1_H1 ;  /* 0x30000029ff147230 */ /* 0x000fc40000004100 */
[----:B------:R-:W-:Y:S01]  /*1f10*/  FADD.FTZ R18, R25, R18 ;  /* 0x0000001219127221 */ /* 0x000fe20000010000 */
[----:B------:R-:W-:Y:S01]  /*1f20*/  FMUL.FTZ R25, R12, R21 ;  /* 0x000000150c197220 */ /* 0x000fe20000410000 */
[----:B------:R-:W-:Y:S01]  /*1f30*/  FADD.FTZ R15, R15, R21 ;  /* 0x000000150f0f7221 */ /* 0x000fe20000010000 */
[----:B------:R-:W-:Y:S01]  /*1f40*/  FFMA.FTZ R16, R21, R24, R16 ;  /* 0x0000001815107223 */ /* 0x000fe20000010010 */
[--C-:B------:R-:W-:Y:S02]  /*1f50*/  HADD2.F32 R21, -RZ, R39.reuse.H0_H0 ;  /* 0x20000027ff157230 */ /* 0x100fe40000004100 */
[----:B------:R-:W-:Y:S01]  /*1f60*/  FADD.FTZ R20, R20, -UR9 ;  /* 0x8000000914147e21 */ /* 0x000fe20008010000 */
[----:B------:R-:W-:Y:S02]  /*1f70*/  HADD2.F32 R26, -RZ, R40.H1_H1 ;  /* 0x30000028ff1a7230 */ /* 0x000fe40000004100 */
[----:B------:R-:W-:Y:S01]  /*1f80*/  FFMA.FTZ R19, R24, R25, R19 ;  /* 0x0000001918137223 */ /* 0x000fe20000010013 */
[----:B------:R-:W-:Y:S01]  /*1f90*/  FADD.FTZ R18, R18, R25 ;  /* 0x0000001912127221 */ /* 0x000fe20000010000 */
[----:B------:R-:W-:Y:S01]  /*1fa0*/  FADD.FTZ R21, R21, -UR9 ;  /* 0x8000000915157e21 */ /* 0x000fe20008010000 */
[----:B------:R-:W-:Y:S01]  /*1fb0*/  FMUL.FTZ R24, R20, UR12 ;  /* 0x0000000c14187c20 */ /* 0x000fe20008410000 */
[----:B------:R-:W-:-:S02]  /*1fc0*/  HADD2.F32 R20, -RZ, R39.H1_H1 ;  /* 0x30000027ff147230 */ /* 0x000fc40000004100 */
[----:B------:R-:W-:Y:S01]  /*1fd0*/  FMUL.FTZ R25, R13, R26 ;  /* 0x0000001a0d197220 */ /* 0x000fe20000410000 */
[----:B------:R-:W-:Y:S01]  /*1fe0*/  FMUL.FTZ R21, R21, UR12 ;  /* 0x0000000c15157c20 */ /* 0x000fe20008410000 */
[----:B------:R-:W-:Y:S01]  /*1ff0*/  FFMA.FTZ R17, R26, R24, R17 ;  /* 0x000000181a117223 */ /* 0x000fe20000010011 */
[----:B------:R-:W-:Y:S01]  /*2000*/  FADD.FTZ R14, R14, R28 ;  /* 0x0000001c0e0e7221 */ /* 0x000fe20000010000 */
[----:B------:R-:W-:Y:S01]  /*2010*/  FFMA.FTZ R24, R24, R25, R19 ;  /* 0x0000001918187223 */ /* 0x000fe20000010013 */
[----:B------:R-:W-:Y:S01]  /*2020*/  FADD.FTZ R19, R20, -UR9 ;  /* 0x8000000914137e21 */ /* 0x000fe20008010000 */
[----:B------:R-:W-:Y:S01]  /*2030*/  FADD.FTZ R15, R15, R27 ;  /* 0x0000001b0f0f7221 */ /* 0x000fe20000010000 */
[----:B------:R-:W-:Y:S01]  /*2040*/  FFMA.FTZ R16, R27, R21, R16 ;  /* 0x000000151b107223 */ /* 0x000fe20000010010 */
[----:B------:R-:W-:Y:S01]  /*2050*/  FMUL.FTZ R27, R12, R27 ;  /* 0x0000001b0c1b7220 */ /* 0x000fe20000410000 */
[----:B------:R-:W-:Y:S01]  /*2060*/  FADD.FTZ R18, R25, R18 ;  /* 0x0000001219127221 */ /* 0x000fe20000010000 */
[----:B------:R-:W-:-:S02]  /*2070*/  HADD2.F32 R20, -RZ, R38.H1_H1 ;  /* 0x30000026ff147230 */ /* 0x000fc40000004100 */
[----:B------:R-:W-:Y:S01]  /*2080*/  FADD.FTZ R14, R14, R26 ;  /* 0x0000001a0e0e7221 */ /* 0x000fe20000010000 */
[----:B------:R-:W-:Y:S01]  /*2090*/  FMUL.FTZ R19, R19, UR12 ;  /* 0x0000000c13137c20 */ /* 0x000fe20008410000 */
[----:B------:R-:W-:Y:S01]  /*20a0*/  FADD.FTZ R25, R18, R27 ;  /* 0x0000001b12197221 */ /* 0x000fe20000010000 */
[----:B------:R-:W-:Y:S01]  /*20b0*/  FFMA.FTZ R26, R21, R27, R24 ;  /* 0x0000001b151a7223 */ /* 0x000fe20000010018 */
[--C-:B------:R-:W-:Y:S02]  /*20c0*/  HADD2.F32 R21, -RZ, R37.reuse.H0_H0 ;  /* 0x20000025ff157230 */ /* 0x100fe40000004100 */
[----:B------:R-:W-:Y:S01]  /*20d0*/  FMUL.FTZ R24, R13, R20 ;  /* 0x000000140d187220 */ /* 0x000fe20000410000 */
[----:B------:R-:W-:Y:S01]  /*20e0*/  FADD.FTZ R14, R14, R20 ;  /* 0x000000140e0e7221 */ /* 0x000fe20000010000 */
[----:B------:R-:W-:Y:S01]  /*20f0*/  FFMA.FTZ R18, R20, R19, R17 ;  /* 0x0000001314127223 */ /* 0x000fe20000010011 */
[----:B------:R-:W-:Y:S02]  /*2100*/  HADD2.F32 R20, -RZ, R37.H1_H1 ;  /* 0x30000025ff147230 */ /* 0x000fe40000004100 */
[----:B------:R-:W-:Y:S01]  /*2110*/  FADD.FTZ R17, R24, R25 ;  /* 0x0000001918117221 */ /* 0x000fe20000010000 */
[----:B------:R-:W-:Y:S01]  /*2120*/  FFMA.FTZ R19, R19, R24, R26 ;  /* 0x0000001813137223 */ /* 0x000fe2000001001a */
[----:B------:R-:W-:Y:S01]  /*2130*/  FADD.FTZ R21, R21, -UR9 ;  /* 0x8000000915157e21 */ /* 0x000fe20008010000 */
[----:B------:R-:W-:-:S02]  /*2140*/  HADD2.F32 R25, -RZ, R36.H0_H0 ;  /* 0x20000024ff197230 */ /* 0x000fc40000004100 */
[----:B------:R-:W-:Y:S01]  /*2150*/  FADD.FTZ R26, R20, -UR9 ;  /* 0x80000009141a7e21 */ /* 0x000fe20008010000 */
[----:B------:R-:W-:Y:S02]  /*2160*/  HADD2.F32 R27, -RZ, R36.H1_H1 ;  /* 0x30000024ff1b7230 */ /* 0x000fe40000004100 */
[----:B------:R-:W-:Y:S01]  /*2170*/  FMUL.FTZ R24, R21, UR12 ;  /* 0x0000000c15187c20 */ /* 0x000fe20008410000 */
[----:B------:R-:W-:Y:S02]  /*2180*/  HADD2.F32 R20, -RZ, R35.H0_H0 ;  /* 0x20000023ff147230 */ /* 0x000fe40000004100 */
[----:B------:R-:W-:Y:S01]  /*2190*/  FMUL.FTZ R21, R26, UR12 ;  /* 0x0000000c1a157c20 */ /* 0x000fe20008410000 */
[----:B------:R-:W-:Y:S01]  /*21a0*/  FMUL.FTZ R26, R12, R25 ;  /* 0x000000190c1a7220 */ /* 0x000fe20000410000 */
[----:B------:R-:W-:Y:S01]  /*21b0*/  FFMA.FTZ R16, R25, R24, R16 ;  /* 0x0000001819107223 */ /* 0x000fe20000010010 */
[----:B------:R-:W-:Y:S01]  /*21c0*/  FMUL.FTZ R28, R13, R27 ;  /* 0x0000001b0d1c7220 */ /* 0x000fe20000410000 */
[----:B------:R-:W-:Y:S01]  /*21d0*/  FADD.FTZ R20, R20, -UR9 ;  /* 0x8000000914147e21 */ /* 0x000fe20008010000 */
[----:B------:R-:W-:Y:S01]  /*21e0*/  FFMA.FTZ R24, R24, R26, R19 ;  /* 0x0000001a18187223 */ /* 0x000fe20000010013 */
[----:B------:R-:W-:Y:S01]  /*21f0*/  FADD.FTZ R15, R15, R25 ;  /* 0x000000190f0f7221 */ /* 0x000fe20000010000 */
[----:B------:R-:W-:-:S02]  /*2200*/  HADD2.F32 R25, -RZ, R34.H0_H0 ;  /* 0x20000022ff197230 */ /* 0x000fc40000004100 */
[----:B------:R-:W-:Y:S01]  /*2210*/  FADD.FTZ R17, R17, R26 ;  /* 0x0000001a11117221 */ /* 0x000fe20000010000 */
[----:B------:R-:W-:Y:S01]  /*2220*/  FFMA.FTZ R19, R21, R28, R24 ;  /* 0x0000001c15137223 */ /* 0x000fe20000010018 */
[----:B------:R-:W-:Y:S01]  /*2230*/  FMUL.FTZ R24, R20, UR12 ;  /* 0x0000000c14187c20 */ /* 0x000fe20008410000 */
[----:B------:R-:W-:Y:S02]  /*2240*/  HADD2.F32 R20, -RZ, R35.H1_H1 ;  /* 0x30000023ff147230 */ /* 0x000fe40000004100 */
[----:B------:R-:W-:Y:S01]  /*2250*/  FMUL.FTZ R26, R12, R25 ;  /* 0x000000190c1a7220 */ /* 0x000fe20000410000 */
[----:B------:R-:W-:Y:S01]  /*2260*/  FADD.FTZ R15, R15, R25 ;  /* 0x000000190f0f7221 */ /* 0x000fe20000010000 */
[----:B------:R-:W-:Y:S01]  /*2270*/  FFMA.FTZ R16, R25, R24, R16 ;  /* 0x0000001819107223 */ /* 0x000fe20000010010 */
[----:B------:R-:W-:Y:S01]  /*2280*/  FFMA.FTZ R18, R27, R21, R18 ;  /* 0x000000151b127223 */ /* 0x000fe20000010012 */
[----:B------:R-:W-:Y:S01]  /*2290*/  FADD.FTZ R17, R28, R17 ;  /* 0x000000111c117221 */ /* 0x000fe20000010000 */
[----:B------:R-:W-:Y:S01]  /*22a0*/  FADD.FTZ R20, R20, -UR9 ;  /* 0x8000000914147e21 */ /* 0x000fe20008010000 */
[----:B------:R-:W-:-:S02]  /*22b0*/  HADD2.F32 R25, -RZ, R34.H1_H1 ;  /* 0x30000022ff197230 */ /* 0x000fc40000004100 */
[----:B------:R-:W-:Y:S01]  /*22c0*/  FFMA.FTZ R19, R24, R26, R19 ;  /* 0x0000001a18137223 */ /* 0x000fe20000010013 */
[--C-:B------:R-:W-:Y:S02]  /*22d0*/  HADD2.F32 R21, -RZ, R33.reuse.H0_H0 ;  /* 0x20000021ff157230 */ /* 0x100fe40000004100 */
[----:B------:R-:W-:Y:S01]  /*22e0*/  FADD.FTZ R14, R14, R27 ;  /* 0x0000001b0e0e7221 */ /* 0x000fe20000010000 */
[----:B------:R-:W-:Y:S01]  /*22f0*/  FADD.FTZ R17, R17, R26 ;  /* 0x0000001a11117221 */ /* 0x000fe20000010000 */
[----:B------:R-:W-:Y:S01]  /*2300*/  FMUL.FTZ R24, R20, UR12 ;  /* 0x0000000c14187c20 */ /* 0x000fe20008410000 */
[--C-:B------:R-:W-:Y:S02]  /*2310*/  HADD2.F32 R27, -RZ, R32.reuse.H0_H0 ;  /* 0x20000020ff1b7230 */ /* 0x100fe40000004100 */
[----:B------:R-:W-:Y:S01]  /*2320*/  FMUL.FTZ R26, R13, R25 ;  /* 0x000000190d1a7220 */ /* 0x000fe20000410000 */
[----:B------:R-:W-:Y:S02]  /*2330*/  HADD2.F32 R20, -RZ, R33.H1_H1 ;  /* 0x30000021ff147230 */ /* 0x000fe40000004100 */
[----:B------:R-:W-:Y:S01]  /*2340*/  FADD.FTZ R21, R21, -UR9 ;  /* 0x8000000915157e21 */ /* 0x000fe20008010000 */
[----:B------:R-:W-:Y:S01]  /*2350*/  FFMA.FTZ R18, R25, R24, R18 ;  /* 0x0000001819127223 */ /* 0x000fe20000010012 */
[----:B------:R-:W-:Y:S01]  /*2360*/  FFMA.FTZ R24, R24, R26, R19 ;  /* 0x0000001a18187223 */ /* 0x000fe20000010013 */
[----:B------:R-:W-:Y:S01]  /*2370*/  FMUL.FTZ R28, R12, R27 ;  /* 0x0000001b0c1c7220 */ /* 0x000fe20000410000 */
[----:B------:R-:W-:Y:S01]  /*2380*/  FMUL.FTZ R21, R21, UR12 ;  /* 0x0000000c15157c20 */ /* 0x000fe20008410000 */
[----:B------:R-:W-:Y:S01]  /*2390*/  FADD.FTZ R20, R20, -UR9 ;  /* 0x8000000914147e21 */ /* 0x000fe20008010000 */
[----:B------:R-:W-:-:S02]  /*23a0*/  HADD2.F32 R19, -RZ, R32.H1_H1 ;  /* 0x30000020ff137230 */ /* 0x000fc40000004100 */
[----:B------:R-:W-:Y:S01]  /*23b0*/  FADD.FTZ R14, R14, R25 ;  /* 0x000000190e0e7221 */ /* 0x000fe20000010000 */
[----:B------:R-:W-:Y:S01]  /*23c0*/  FFMA.FTZ R16, R27, R21, R16 ;  /* 0x000000151b107223 */ /* 0x000fe20000010010 */
[----:B------:R-:W-:Y:S01]  /*23d0*/  FADD.FTZ R17, R26, R17 ;  /* 0x000000111a117221 */ /* 0x000fe20000010000 */
[----:B------:R-:W-:Y:S01]  /*23e0*/  FFMA.FTZ R25, R21, R28, R24 ;  /* 0x0000001c15197223 */ /* 0x000fe20000010018 */
[----:B------:R-:W-:Y:S01]  /*23f0*/  FMUL.FTZ R20, R20, UR12 ;  /* 0x0000000c14147c20 */ /* 0x000fe20008410000 */
[--C-:B------:R-:W-:Y:S02]  /*2400*/  HADD2.F32 R24, -RZ, R9.reuse.H0_H0 ;  /* 0x20000009ff187230 */ /* 0x100fe40000004100 */
[----:B------:R-:W-:Y:S01]  /*2410*/  FMUL.FTZ R21, R13, R19 ;  /* 0x000000130d157220 */ /* 0x000fe20000410000 */
[----:B------:R-:W-:Y:S01]  /*2420*/  FADD.FTZ R15, R15, R27 ;  /* 0x0000001b0f0f7221 */ /* 0x000fe20000010000 */
[----:B------:R-:W-:Y:S01]  /*2430*/  FADD.FTZ R26, R17, R28 ;  /* 0x0000001c111a7221 */ /* 0x000fe20000010000 */
[----:B------:R-:W-:Y:S01]  /*2440*/  FADD.FTZ R14, R14, R19 ;  /* 0x000000130e0e7221 */ /* 0x000fe20000010000 */
[----:B------:R-:W-:Y:S01]  /*2450*/  FFMA.FTZ R18, R19, R20, R18 ;  /* 0x0000001413127223 */ /* 0x000fe20000010012 */
[----:B------:R-:W-:-:S02]  /*2460*/  HADD2.F32 R27, -RZ, R9.H1_H1 ;  /* 0x30000009ff1b7230 */ /* 0x000fc40000004100 */
[----:B------:R-:W-:Y:S01]  /*2470*/  FFMA.FTZ R19, R20, R21, R25 ;  /* 0x0000001514137223 */ /* 0x000fe20000010019 */
[----:B------:R-:W-:Y:S01]  /*2480*/  FADD.FTZ R24, R24, -UR9 ;  /* 0x8000000918187e21 */ /* 0x000fe20008010000 */
[--C-:B------:R-:W-:Y:S02]  /*2490*/  HADD2.F32 R25, -RZ, R2.reuse.H0_H0 ;  /* 0x20000002ff197230 */ /* 0x100fe40000004100 */
[----:B------:R-:W-:Y:S01]  /*24a0*/  FADD.FTZ R17, R21, R26 ;  /* 0x0000001a15117221 */ /* 0x000fe20000010000 */
[----:B------:R-:W-:Y:S01]  /*24b0*/  FADD.FTZ R21, R27, -UR9 ;  /* 0x800000091b157e21 */ /* 0x000fe20008010000 */
[----:B------:R-:W-:Y:S02]  /*24c0*/  HADD2.F32 R27, -RZ, R2.H1_H1 ;  /* 0x30000002ff1b7230 */ /* 0x000fe40000004100 */
[----:B------:R-:W-:Y:S01]  /*24d0*/  FMUL.FTZ R24, R24, UR12 ;  /* 0x0000000c18187c20 */ /* 0x000fe20008410000 */
[----:B------:R-:W-:Y:S02]  /*24e0*/  HADD2.F32 R20, -RZ, R3.H0_H0 ;  /* 0x20000003ff147230 */ /* 0x000fe40000004100 */
[----:B------:R-:W-:Y:S01]  /*24f0*/  FMUL.FTZ R26, R12, R25 ;  /* 0x000000190c1a7220 */ /* 0x000fe20000410000 */
[----:B------:R-:W-:Y:S01]  /*2500*/  FMUL.FTZ R21, R21, UR12 ;  /* 0x0000000c15157c20 */ /* 0x000fe20008410000 */
[----:B------:R-:W-:Y:S01]  /*2510*/  FFMA.FTZ R16, R25, R24, R16 ;  /* 0x0000001819107223 */ /* 0x000fe20000010010 */
[----:B------:R-:W-:Y:S01]  /*2520*/  FMUL.FTZ R28, R13, R27 ;  /* 0x0000001b0d1c7220 */ /* 0x000fe20000410000 */
[----:B------:R-:W-:Y:S01]  /*2530*/  FFMA.FTZ R24, R24, R26, R19 ;  /* 0x0000001a18187223 */ /* 0x000fe20000010013 */
[----:B------:R-:W-:Y:S01]  /*2540*/  FADD.FTZ R20, R20, -UR9 ;  /* 0x8000000914147e21 */ /* 0x000fe20008010000 */
[----:B------:R-:W-:Y:S01]  /*2550*/  FADD.FTZ R15, R15, R25 ;  /* 0x000000190f0f7221 */ /* 0x000fe20000010000 */
[----:B------:R-:W-:-:S02]  /*2560*/  HADD2.F32 R25, -RZ, R4.H0_H0 ;  /* 0x20000004ff197230 */ /* 0x000fc40000004100 */
[----:B------:R-:W-:Y:S01]  /*2570*/  FFMA.FTZ R19, R21, R28, R24 ;  /* 0x0000001c15137223 */ /* 0x000fe20000010018 */
[----:B------:R-:W-:Y:S01]  /*2580*/  FMUL.FTZ R24, R20, UR12 ;  /* 0x0000000c14187c20 */ /* 0x000fe20008410000 */
[----:B------:R-:W-:Y:S02]  /*2590*/  HADD2.F32 R20, -RZ, R3.H1_H1 ;  /* 0x30000003ff147230 */ /* 0x000fe40000004100 */
[----:B------:R-:W-:Y:S01]  /*25a0*/  FADD.FTZ R17, R17, R26 ;  /* 0x0000001a11117221 */ /* 0x000fe20000010000 */
        /* <DEDUP_REMOVED lines=41> */
[----:B------:R-:W-:Y:S01]  /*2840*/  FMUL.FTZ R26, R12, R25 ;  /* 0x000000190c1a7220 */ /* 0x000fe20000410000 */
[----:B------:R-:W-:-:S02]  /*2850*/  HADD2.F32 R20, -RZ, R48.H0_H0 ;  /* 0x20000030ff147230 */ /* 0x000fc40000004100 */
[----:B------:R-:W-:Y:S01]  /*2860*/  FMUL.FTZ R21, R21, UR12 ;  /* 0x0000000c15157c20 */ /* 0x000fe20008410000 */
[----:B------:R-:W-:Y:S01]  /*2870*/  FFMA.FTZ R16, R25, R24, R16 ;  /* 0x0000001819107223 */ /* 0x000fe20000010010 */
[----:B------:R-:W-:Y:S01]  /*2880*/  FMUL.FTZ R28, R13, R27 ;  /* 0x0000001b0d1c7220 */ /* 0x000fe20000410000 */
[----:B------:R-:W-:Y:S01]  /*2890*/  FFMA.FTZ R24, R24, R26, R19 ;  /* 0x0000001a18187223 */ /* 0x000fe20000010013 */
[----:B------:R-:W-:Y:S01]  /*28a0*/  FADD.FTZ R17, R17, R26 ;  /* 0x0000001a11117221 */ /* 0x000fe20000010000 */
[----:B------:R-:W-:Y:S01]  /*28b0*/  FADD.FTZ R26, R20, -UR9 ;  /* 0x80000009141a7e21 */ /* 0x000fe20008010000 */
[----:B------:R-:W-:Y:S01]  /*28c0*/  FADD.FTZ R15, R15, R25 ;  /* 0x000000190f0f7221 */ /* 0x000fe20000010000 */
[----:B------:R-:W-:Y:S01]  /*28d0*/  FFMA.FTZ R18, R27, R21, R18 ;  /* 0x000000151b127223 */ /* 0x000fe20000010012 */
[----:B------:R-:W-:Y:S01]  /*28e0*/  FFMA.FTZ R19, R21, R28, R24 ;  /* 0x0000001c15137223 */ /* 0x000fe20000010018 */
[----:B------:R-:W-:Y:S02]  /*28f0*/  HADD2.F32 R25, -RZ, R50.H0_H0 ;  /* 0x20000032ff197230 */ /* 0x000fe40000004100 */
[----:B------:R-:W-:Y:S01]  /*2900*/  FMUL.FTZ R26, R26, UR12 ;  /* 0x0000000c1a1a7c20 */ /* 0x000fe20008410000 */
[----:B------:R-:W-:-:S02]  /*2910*/  HADD2.F32 R21, -RZ, R48.H1_H1 ;  /* 0x30000030ff157230 */ /* 0x000fc40000004100 */
[----:B------:R-:W-:Y:S01]  /*2920*/  FADD.FTZ R14, R14, R27 ;  /* 0x0000001b0e0e7221 */ /* 0x000fe20000010000 */
[----:B------:R-:W-:Y:S01]  /*2930*/  FADD.FTZ R20, R28, R17 ;  /* 0x000000111c147221 */ /* 0x000fe20000010000 */
[----:B------:R-:W-:Y:S01]  /*2940*/  FMUL.FTZ R27, R12, R25 ;  /* 0x000000190c1b7220 */ /* 0x000fe20000410000 */
[----:B------:R-:W-:Y:S01]  /*2950*/  FADD.FTZ R15, R15, R25 ;  /* 0x000000190f0f7221 */ /* 0x000fe20000010000 */
[----:B------:R-:W-:Y:S01]  /*2960*/  FFMA.FTZ R17, R25, R26, R16 ;  /* 0x0000001a19117223 */ /* 0x000fe20000010010 */
[----:B------:R-:W-:Y:S01]  /*2970*/  FADD.FTZ R24, R21, -UR9 ;  /* 0x8000000915187e21 */ /* 0x000fe20008010000 */
[----:B------:R-:W-:Y:S02]  /*2980*/  HADD2.F32 R25, -RZ, R49.H0_H0 ;  /* 0x20000031ff197230 */ /* 0x000fe40000004100 */
[----:B------:R-:W-:Y:S01]  /*2990*/  FADD.FTZ R16, R20, R27 ;  /* 0x0000001b14107221 */ /* 0x000fe20000010000 */
[----:B------:R-:W-:Y:S02]  /*29a0*/  HADD2.F32 R21, -RZ, R50.H1_H1 ;  /* 0x30000032ff157230 */ /* 0x000fe40000004100 */
[----:B------:R-:W-:Y:S01]  /*29b0*/  FMUL.FTZ R24, R24, UR12 ;  /* 0x0000000c18187c20 */ /* 0x000fe20008410000 */
[----:B------:R-:W-:Y:S01]  /*29c0*/  FFMA.FTZ R19, R26, R27, R19 ;  /* 0x0000001b1a137223 */ /* 0x000fe20000010013 */
[----:B------:R-:W-:Y:S01]  /*29d0*/  FADD.FTZ R20, R25, -UR9 ;  /* 0x8000000919147e21 */ /* 0x000fe20008010000 */
[----:B------:R-:W-:-:S02]  /*29e0*/  HADD2.F32 R26, -RZ, R51.H0_H0 ;  /* 0x20000033ff1a7230 */ /* 0x000fc40000004100 */
[----:B------:R-:W-:Y:S01]  /*29f0*/  FADD.FTZ R14, R14, R21 ;  /* 0x000000150e0e7221 */ /* 0x000fe20000010000 */
[----:B------:R-:W-:Y:S01]  /*2a00*/  FFMA.FTZ R18, R21, R24, R18 ;  /* 0x0000001815127223 */ /* 0x000fe20000010012 */
[----:B------:R-:W-:Y:S01]  /*2a10*/  FMUL.FTZ R21, R13, R21 ;  /* 0x000000150d157220 */ /* 0x000fe20000410000 */
[----:B------:R-:W-:Y:S02]  /*2a20*/  HADD2.F32 R25, -RZ, R49.H1_H1 ;  /* 0x30000031ff197230 */ /* 0x000fe40000004100 */
[----:B------:R-:W-:Y:S01]  /*2a30*/  FMUL.FTZ R20, R20, UR12 ;  /* 0x0000000c14147c20 */ /* 0x000fe20008410000 */
[----:B------:R-:W-:Y:S01]  /*2a40*/  FADD.FTZ R15, R15, R26 ;  /* 0x0000001a0f0f7221 */ /* 0x000fe20000010000 */
[----:B------:R-:W-:Y:S01]  /*2a50*/  FADD.FTZ R16, R21, R16 ;  /* 0x0000001015107221 */ /* 0x000fe20000010000 */
[----:B------:R-:W-:Y:S01]  /*2a60*/  FMUL.FTZ R27, R12, R26 ;  /* 0x0000001a0c1b7220 */ /* 0x000fe20000410000 */
[----:B------:R-:W-:Y:S01]  /*2a70*/  FFMA.FTZ R17, R26, R20, R17 ;  /* 0x000000141a117223 */ /* 0x000fe20000010011 */
[----:B------:R-:W-:Y:S01]  /*2a80*/  FFMA.FTZ R21, R24, R21, R19 ;  /* 0x0000001518157223 */ /* 0x000fe20000010013 */
[----:B------:R-:W-:Y:S01]  /*2a90*/  FADD.FTZ R26, R25, -UR9 ;  /* 0x80000009191a7e21 */ /* 0x000fe20008010000 */
[----:B------:R-:W-:-:S02]  /*2aa0*/  HADD2.F32 R25, -RZ, R51.H1_H1 ;  /* 0x30000033ff197230 */ /* 0x000fc40000004100 */
[----:B------:R-:W-:Y:S01]  /*2ab0*/  FADD.FTZ R29, R16, R27 ;  /* 0x0000001b101d7221 */ /* 0x000fe20000010000 */
[----:B------:R-:W-:Y:S01]  /*2ac0*/  FFMA.FTZ R24, R20, R27, R21 ;  /* 0x0000001b14187223 */ /* 0x000fe20000010015 */
[----:B------:R-:W-:Y:S01]  /*2ad0*/  FMUL.FTZ R19, R26, UR12 ;  /* 0x0000000c1a137c20 */ /* 0x000fe20008410000 */
[--C-:B------:R-:W-:Y:S02]  /*2ae0*/  HADD2.F32 R21, -RZ, R52.reuse.H0_H0 ;  /* 0x20000034ff157230 */ /* 0x100fe40000004100 */
[----:B------:R-:W-:Y:S01]  /*2af0*/  FADD.FTZ R14, R14, R25 ;  /* 0x000000190e0e7221 */ /* 0x000fe20000010000 */
[----:B------:R-:W-:Y:S01]  /*2b00*/  FMUL.FTZ R16, R13, R25 ;  /* 0x000000190d107220 */ /* 0x000fe20000410000 */
[----:B------:R-:W-:Y:S01]  /*2b10*/  FFMA.FTZ R18, R25, R19, R18 ;  /* 0x0000001319127223 */ /* 0x000fe20000010012 */
[----:B------:R-:W-:Y:S02]  /*2b20*/  HADD2.F32 R20, -RZ, R53.H0_H0 ;  /* 0x20000035ff147230 */ /* 0x000fe40000004100 */
[----:B------:R-:W-:Y:S01]  /*2b30*/  FADD.FTZ R21, R21, -UR9 ;  /* 0x8000000915157e21 */ /* 0x000fe20008010000 */
[----:B------:R-:W-:-:S02]  /*2b40*/  HADD2.F32 R25, -RZ, R52.H1_H1 ;  /* 0x30000034ff197230 */ /* 0x000fc40000004100 */
[----:B------:R-:W-:Y:S01]  /*2b50*/  FFMA.FTZ R24, R19, R16, R24 ;  /* 0x0000001013187223 */ /* 0x000fe20000010018 */
[----:B------:R-:W-:Y:S01]  /*2b60*/  FADD.FTZ R29, R16, R29 ;  /* 0x0000001d101d7221 */ /* 0x000fe20000010000 */
[----:B------:R-:W-:Y:S02]  /*2b70*/  HADD2.F32 R19, -RZ, R53.H1_H1 ;  /* 0x30000035ff137230 */ /* 0x000fe40000004100 */
[----:B------:R-:W-:Y:S01]  /*2b80*/  FMUL.FTZ R21, R21, UR12 ;  /* 0x0000000c15157c20 */ /* 0x000fe20008410000 */
[----:B------:R-:W-:Y:S01]  /*2b90*/  FMUL.FTZ R26, R12, R20 ;  /* 0x000000140c1a7220 */ /* 0x000fe20000410000 */
[----:B------:R-:W-:Y:S01]  /*2ba0*/  FADD.FTZ R25, R25, -UR9 ;  /* 0x8000000919197e21 */ /* 0x000fe20008010000 */
[----:B------:R-:W-:Y:S01]  /*2bb0*/  FADD.FTZ R16, R15, R20 ;  /* 0x000000140f107221 */ /* 0x000fe20000010000 */
[----:B------:R-:W-:Y:S02]  /*2bc0*/  HADD2.F32 R15, -RZ, R55.H0_H0 ;  /* 0x20000037ff0f7230 */ /* 0x000fe40000004100 */
[----:B------:R-:W-:Y:S01]  /*2bd0*/  FADD.FTZ R29, R29, R26 ;  /* 0x0000001a1d1d7221 */ /* 0x000fe20000010000 */
[----:B------:R-:W-:Y:S01]  /*2be0*/  FFMA.FTZ R28, R21, R26, R24 ;  /* 0x0000001a151c7223 */ /* 0x000fe20000010018 */
[----:B------:R-:W-:Y:S01]  /*2bf0*/  FMUL.FTZ R25, R25, UR12 ;  /* 0x0000000c19197c20 */ /* 0x000fe20008410000 */
[----:B------:R-:W-:Y:S01]  /*2c00*/  FMUL.FTZ R26, R13, R19 ;  /* 0x000000130d1a7220 */ /* 0x000fe20000410000 */
[----:B------:R-:W-:Y:S01]  /*2c10*/  FFMA.FTZ R17, R20, R21, R17 ;  /* 0x0000001514117223 */ /* 0x000fe20000010011 */
[----:B------:R-:W-:-:S02]  /*2c20*/  HADD2.F32 R24, -RZ, R54.H0_H0 ;  /* 0x20000036ff187230 */ /* 0x000fc40000004100 */
[----:B------:R-:W-:Y:S01]  /*2c30*/  FFMA.FTZ R20, R19, R25, R18 ;  /* 0x0000001913147223 */ /* 0x000fe20000010012 */
[----:B------:R-:W-:Y:S01]  /*2c40*/  FFMA.FTZ R28, R25, R26, R28 ;  /* 0x0000001a191c7223 */ /* 0x000fe2000001001c */
[----:B------:R-:W-:Y:S01]  /*2c50*/  FADD.FTZ R25, R15, -UR9 ;  /* 0x800000090f197e21 */ /* 0x000fe20008010000 */
[----:B------:R-:W-:Y:S02]  /*2c60*/  HADD2.F32 R15, -RZ, R55.H1_H1 ;  /* 0x30000037ff0f7230 */ /* 0x000fe40000004100 */
[----:B------:R-:W-:Y:S01]  /*2c70*/  FADD.FTZ R29, R26, R29 ;  /* 0x0000001d1a1d7221 */ /* 0x000fe20000010000 */
[----:B------:R-:W-:Y:S02]  /*2c80*/  HADD2.F32 R21, -RZ, R54.H1_H1 ;  /* 0x30000036ff157230 */ /* 0x000fe40000004100 */
[----:B------:R-:W-:Y:S01]  /*2c90*/  FMUL.FTZ R18, R12, R24 ;  /* 0x000000180c127220 */ /* 0x000fe20000410000 */
[----:B------:R-:W-:Y:S01]  /*2ca0*/  FMUL.FTZ R25, R25, UR12 ;  /* 0x0000000c19197c20 */ /* 0x000fe20008410000 */
[----:B------:R-:W-:Y:S01]  /*2cb0*/  FADD.FTZ R15, R15, -UR9 ;  /* 0x800000090f0f7e21 */ /* 0x000fe20008010000 */
[----:B------:R-:W-:Y:S01]  /*2cc0*/  FADD.FTZ R26, R14, R19 ;  /* 0x000000130e1a7221 */ /* 0x000fe20000010000 */
[----:B------:R-:W-:Y:S01]  /*2cd0*/  FADD.FTZ R29, R29, R18 ;  /* 0x000000121d1d7221 */ /* 0x000fe20000010000 */
[----:B------:R-:W-:Y:S01]  /*2ce0*/  FFMA.FTZ R28, R25, R18, R28 ;  /* 0x00000012191c7223 */ /* 0x000fe2000001001c */
[----:B------:R-:W-:Y:S01]  /*2cf0*/  FMUL.FTZ R18, R13, R21 ;  /* 0x000000150d127220 */ /* 0x000fe20000410000 */
[----:B------:R-:W-:Y:S01]  /*2d00*/  FMUL.FTZ R27, R15, UR12 ;  /* 0x0000000c0f1b7c20 */ /* 0x000fe20008410000 */
[----:B------:R-:W-:-:S02]  /*2d10*/  FADD.FTZ R19, R26, R21 ;  /* 0x000000151a137221 */ /* 0x000fc40000010000 */
[----:B------:R-:W-:Y:S01]  /*2d20*/  FADD.FTZ R14, R18, R29 ;  /* 0x0000001d120e7221 */ /* 0x000fe20000010000 */
[----:B------:R-:W-:Y:S01]  /*2d30*/  FFMA.FTZ R15, R27, R18, R28 ;  /* 0x000000121b0f7223 */ /* 0x000fe2000001001c */
[----:B------:R-:W-:Y:S01]  /*2d40*/  FADD.FTZ R18, R16, R24 ;  /* 0x0000001810127221 */ /* 0x000fe20000010000 */
[----:B------:R-:W-:Y:S01]  /*2d50*/  FFMA.FTZ R16, R24, R25, R17 ;  /* 0x0000001918107223 */ /* 0x000fe20000010011 */
[----:B------:R-:W-:Y:S01]  /*2d60*/  FFMA.FTZ R17, R21, R27, R20 ;  /* 0x0000001b15117223 */ /* 0x000fe20000010014 */
[----:B------:R-:W-:Y:S06]  /*2d70*/  BRA `(.L_x_719) ;  /* 0x0000002400007947 */ /* 0x000fec0003800000 */
.L_x_718:
[----:B-----5:R-:W-:Y:S02]  /*2d80*/  HADD2.F32 R14, -RZ, R47.H0_H0 ;  /* 0x2000002fff0e7230 */ /* 0x020fe40000004100 */
[--C-:B------:R-:W-:Y:S02]  /*2d90*/  HADD2.F32 R19, -RZ, R45.reuse.H0_H0 ;  /* 0x2000002dff137230 */ /* 0x100fe40000004100 */
[----:B------:R-:W-:Y:S02]  /*2da0*/  HADD2.F32 R20, -RZ, R45.H1_H1 ;  /* 0x3000002dff147230 */ /* 0x000fe40000004100 */
[----:B------:R-:W-:Y:S01]  /*2db0*/  FADD.FTZ R14, R14, -UR9 ;  /* 0x800000090e0e7e21 */ /* 0x000fe20008010000 */
[----:B------:R-:W-:Y:S02]  /*2dc0*/  HADD2.F32 R30, -RZ, R46.H0_H0 ;  /* 0x2000002eff1e7230 */ /* 0x000fe40000004100 */
[----:B------:R-:W-:Y:S01]  /*2dd0*/  FADD.FTZ R19, R19, -UR9 ;  /* 0x8000000913137e21 */ /* 0x000fe20008010000 */
[----:B------:R-:W-:-:S02]  /*2de0*/  HADD2.F32 R57, -RZ, R42.H0_H0 ;  /* 0x2000002aff397230 */ /* 0x000fc40000004100 */
[----:B------:R-:W-:Y:S01]  /*2df0*/  FMUL.FTZ R15, R14, UR12 ;  /* 0x0000000c0e0f7c20 */ /* 0x000fe20008410000 */
[----:B------:R-:W-:Y:S02]  /*2e00*/  HADD2.F32 R14, -RZ, R47.H1_H1 ;  /* 0x3000002fff0e7230 */ /* 0x000fe40000004100 */
[----:B------:R-:W-:Y:S01]  /*2e10*/  FMUL.FTZ R21, R19, UR12 ;  /* 0x0000000c13157c20 */ /* 0x000fe20008410000 */
[----:B------:R-:W-:Y:S01]  /*2e20*/  FADD.FTZ R20, R20, -UR9 ;  /* 0x8000000914147e21 */ /* 0x000fe20008010000 */
[--C-:B------:R-:W-:Y:S01]  /*2e30*/  FFMA.FTZ R18, R12, R15, R10.reuse ;  /* 0x0000000f0c127223 */ /* 0x100fe2000001000a */
[----:B------:R-:W-:Y:S01]  /*2e40*/  FADD.FTZ R14, R14, -UR9 ;  /* 0x800000090e0e7e21 */ /* 0x000fe20008010000 */
[----:B------:R-:W-:Y:S02]  /*2e50*/  FFMA.FTZ R29, R12, R21, R10 ;  /* 0x000000150c1d7223 */ /* 0x000fe4000001000a */
[----:B------:R-:W-:Y:S01]  /*2e60*/  FMUL.FTZ R16, R18, -1.4426950216293334961 ;  /* 0xbfb8aa3b12107820 */ /* 0x000fe20000410000 */
[----:B------:R-:W-:Y:S01]  /*2e70*/  FMUL.FTZ R28, R20, UR12 ;  /* 0x0000000c141c7c20 */ /* 0x000fe20008410000 */
[----:B------:R-:W-:Y:S01]  /*2e80*/  FMUL.FTZ R14, R14, UR12 ;  /* 0x0000000c0e0e7c20 */ /* 0x000fe20008410000 */
[----:B------:R-:W-:-:S03]  /*2e90*/  FMUL.FTZ R26, R29, -1.4426950216293334961 ;  /* 0xbfb8aa3b1d1a7820 */ /* 0x000fc60000410000 */
[--C-:B------:R-:W-:Y:S01]  /*2ea0*/  FFMA.FTZ R17, R13, R14, R11.reuse ;  /* 0x0000000e0d117223 */ /* 0x100fe2000001000b */
[----:B------:R-:W0:Y:S03]  /*2eb0*/  MUFU.EX2 R16, R16 ;  /* 0x0000001000107308 */ /* 0x000e260000000800 */
[----:B------:R-:W-:Y:S01]  /*2ec0*/  FMUL.FTZ R24, R17, -1.4426950216293334961 ;  /* 0xbfb8aa3b11187820 */ /* 0x000fe20000410000 */
[----:B------:R-:W-:Y:S05]  /*2ed0*/  MUFU.EX2 R26, R26 ;  /* 0x0000001a001a7308 */ /* 0x000fea0000000800 */
[----:B------:R-:W1:Y:S01]  /*2ee0*/  MUFU.EX2 R24, R24 ;  /* 0x0000001800187308 */ /* 0x000e620000000800 */
[----:B0-----:R-:W-:Y:S01]  /*2ef0*/  FADD.FTZ R19, R16, 1 ;  /* 0x3f80000010137421 */ /* 0x001fe20000010000 */
[----:B------:R-:W-:-:S04]  /*2f00*/  FFMA.FTZ R16, R13, R28, R11 ;  /* 0x0000001c0d107223 */ /* 0x000fc8000001000b */
[----:B------:R-:W-:Y:S01]  /*2f10*/  FMUL.FTZ R20, R16, -1.4426950216293334961 ;  /* 0xbfb8aa3b10147820 */ /* 0x000fe20000410000 */
[----:B------:R-:W0:Y:S01]  /*2f20*/  MUFU.RCP R19, R19 ;  /* 0x0000001300137308 */ /* 0x000e220000001000 */
[----:B-1----:R-:W-:Y:S01]  /*2f30*/  FADD.FTZ R25, R24, 1 ;  /* 0x3f80000018197421 */ /* 0x002fe20000010000 */
[----:B------:R-:W-:-:S06]  /*2f40*/  FADD.FTZ R24, R26, 1 ;  /* 0x3f8000001a187421 */ /* 0x000fcc0000010000 */
[----:B------:R-:W1:Y:S04]  /*2f50*/  MUFU.EX2 R20, R20 ;  /* 0x0000001400147308 */ /* 0x000e680000000800 */
[----:B------:R-:W2:Y:S01]  /*2f60*/  MUFU.RCP R25, R25 ;  /* 0x0000001900197308 */ /* 0x000ea20000001000 */
[----:B0-----:R-:W-:Y:S01]  /*2f70*/  FADD.FTZ R27, -R19, 1 ;  /* 0x3f800000131b7421 */ /* 0x001fe20000010100 */
[----:B------:R-:W-:-:S06]  /*2f80*/  FMUL.FTZ R19, R30, R19 ;  /* 0x000000131e137220 */ /* 0x000fcc0000410000 */
[----:B------:R-:W0:Y:S01]  /*2f90*/  MUFU.RCP R24, R24 ;  /* 0x0000001800187308 */ /* 0x000e220000001000 */
[----:B------:R-:W-:Y:S02]  /*2fa0*/  HADD2.F32 R30, -RZ, R46.H1_H1 ;  /* 0x3000002eff1e7230 */ /* 0x000fe40000004100 */
[----:B------:R-:W-:Y:S01]  /*2fb0*/  FFMA.FTZ R18, R18, R27, 1 ;  /* 0x3f80000012127423 */ /* 0x000fe2000001001b */
[----:B-1----:R-:W-:Y:S01]  /*2fc0*/  FADD.FTZ R26, R20, 1 ;  /* 0x3f800000141a7421 */ /* 0x002fe20000010000 */
[----:B------:R-:W-:Y:S02]  /*2fd0*/  HADD2.F32 R27, -RZ, R43.H0_H0 ;  /* 0x2000002bff1b7230 */ /* 0x000fe40000004100 */
[----:B------:R-:W-:Y:S01]  /*2fe0*/  FMUL.FTZ R19, R19, R18 ;  /* 0x0000001213137220 */ /* 0x000fe20000410000 */
[----:B------:R-:W1:Y:S02]  /*2ff0*/  MUFU.RCP R20, R26 ;  /* 0x0000001a00147308 */ /* 0x000e640000001000 */
[----:B------:R-:W-:Y:S01]  /*3000*/  FADD.FTZ R27, R27, -UR9 ;  /* 0x800000091b1b7e21 */ /* 0x000fe20008010000 */
[----:B--2---:R-:W-:Y:S01]  /*3010*/  FADD.FTZ R18, -R25, 1 ;  /* 0x3f80000019127421 */ /* 0x004fe20000010100 */
[----:B------:R-:W-:-:S03]  /*3020*/  FMUL.FTZ R25, R30, R25 ;  /* 0x000000191e197220 */ /* 0x000fc60000410000 */
[----:B------:R-:W-:Y:S01]  /*3030*/  FFMA.FTZ R18, R17, R18, 1 ;  /* 0x3f80000011127423 */ /* 0x000fe20000010012 */
[----:B------:R-:W-:Y:S01]  /*3040*/  FMUL.FTZ R17, R27, UR12 ;  /* 0x0000000c1b117c20 */ /* 0x000fe20008410000 */
[----:B------:R-:W-:Y:S02]  /*3050*/  HADD2.F32 R27, -RZ, R44.H0_H0 ;  /* 0x2000002cff1b7230 */ /* 0x000fe40000004100 */
[----:B------:R-:W-:Y:S01]  /*3060*/  FMUL.FTZ R25, R25, R18 ;  /* 0x0000001219197220 */ /* 0x000fe20000410000 */
[----:B------:R-:W-:Y:S01]  /*3070*/  FFMA.FTZ R18, R12, R17, R10 ;  /* 0x000000110c127223 */ /* 0x000fe2000001000a */
[----:B0-----:R-:W-:Y:S01]  /*3080*/  FADD.FTZ R30, -R24, 1 ;  /* 0x3f800000181e7421 */ /* 0x001fe20000010100 */
[----:B------:R-:W-:Y:S02]  /*3090*/  FMUL.FTZ R24, R27, R24 ;  /* 0x000000181b187220 */ /* 0x000fe40000410000 */
[----:B------:R-:W-:Y:S01]  /*30a0*/  FMUL.FTZ R31, R18, -1.4426950216293334961 ;  /* 0xbfb8aa3b121f7820 */ /* 0x000fe20000410000 */
[----:B------:R-:W-:Y:S01]  /*30b0*/  FFMA.FTZ R29, R29, R30, 1 ;  /* 0x3f8000001d1d7423 */ /* 0x000fe2000001001e */
[----:B------:R-:W-:-:S02]  /*30c0*/  HADD2.F32 R30, -RZ, R43.H1_H1 ;  /* 0x3000002bff1e7230 */ /* 0x000fc40000004100 */
[----:B-1----:R-:W-:Y:S01]  /*30d0*/  FADD.FTZ R27, -R20, 1 ;  /* 0x3f800000141b7421 */ /* 0x002fe20000010100 */
[----:B------:R-:W0:Y:S01]  /*30e0*/  MUFU.EX2 R26, R31 ;  /* 0x0000001f001a7308 */ /* 0x000e220000000800 */
[----:B------:R-:W-:Y:S02]  /*30f0*/  FMUL.FTZ R29, R24, R29 ;  /* 0x0000001d181d7220 */ /* 0x000fe40000410000 */
[----:B------:R-:W-:Y:S01]  /*3100*/  FFMA.FTZ R16, R16, R27, 1 ;  /* 0x3f80000010107423 */ /* 0x000fe2000001001b */
[----:B------:R-:W-:-:S05]  /*3110*/  HADD2.F32 R27, -RZ, R44.H1_H1 ;  /* 0x3000002cff1b7230 */ /* 0x000fca0000004100 */
[----:B------:R-:W-:Y:S01]  /*3120*/  FMUL.FTZ R27, R27, R20 ;  /* 0x000000141b1b7220 */ /* 0x000fe20000410000 */
[----:B------:R-:W-:-:S03]  /*3130*/  FADD.FTZ R20, R30, -UR9 ;  /* 0x800000091e147e21 */ /* 0x000fc60008010000 */
[----:B------:R-:W-:Y:S01]  /*3140*/  FMUL.FTZ R16, R27, R16 ;  /* 0x000000101b107220 */ /* 0x000fe20000410000 */
[----:B0-----:R-:W-:Y:S01]  /*3150*/  FADD.FTZ R30, R26, 1 ;  /* 0x3f8000001a1e7421 */ /* 0x001fe20000010000 */
[----:B------:R-:W-:-:S04]  /*3160*/  FMUL.FTZ R20, R20, UR12 ;  /* 0x0000000c14147c20 */ /* 0x000fc80008410000 */
[----:B------:R-:W-:Y:S01]  /*3170*/  FFMA.FTZ R26, R13, R20, R11 ;  /* 0x000000140d1a7223 */ /* 0x000fe2000001000b */
[----:B------:R-:W0:Y:S03]  /*3180*/  MUFU.RCP R30, R30 ;  /* 0x0000001e001e7308 */ /* 0x000e260000001000 */
[----:B------:R-:W-:-:S06]  /*3190*/  FMUL.FTZ R31, R26, -1.4426950216293334961 ;  /* 0xbfb8aa3b1a1f7820 */ /* 0x000fcc0000410000 */
[----:B------:R-:W1:Y:S01]  /*31a0*/  MUFU.EX2 R31, R31 ;  /* 0x0000001f001f7308 */ /* 0x000e620000000800 */
[----:B0-----:R-:W-:Y:S01]  /*31b0*/  FADD.FTZ R27, -R30, 1 ;  /* 0x3f8000001e1b7421 */ /* 0x001fe20000010100 */
[----:B------:R-:W-:Y:S01]  /*31c0*/  FMUL.FTZ R24, R57, R30 ;  /* 0x0000001e39187220 */ /* 0x000fe20000410000 */
[----:B------:R-:W-:Y:S02]  /*31d0*/  FMUL.FTZ R30, R12, R19 ;  /* 0x000000130c1e7220 */ /* 0x000fe40000410000 */
[----:B------:R-:W-:Y:S01]  /*31e0*/  FFMA.FTZ R27, R18, R27, 1 ;  /* 0x3f800000121b7423 */ /* 0x000fe2000001001b */
[----:B-1----:R-:W-:Y:S01]  /*31f0*/  FADD.FTZ R18, R31, 1 ;  /* 0x3f8000001f127421 */ /* 0x002fe20000010000 */
[----:B------:R-:W-:Y:S01]  /*3200*/  FFMA.FTZ R31, R15, R30, RZ ;  /* 0x0000001e0f1f7223 */ /* 0x000fe200000100ff */
[----:B------:R-:W-:Y:S01]  /*3210*/  FADD.FTZ R56, RZ, R30 ;  /* 0x0000001eff387221 */ /* 0x000fe20000010000 */
[----:B------:R-:W-:Y:S01]  /*3220*/  FMUL.FTZ R24, R24, R27 ;  /* 0x0000001b18187220 */ /* 0x000fe20000410000 */
[----:B------:R-:W-:-:S02]  /*3230*/  FMUL.FTZ R27, R13, R25 ;  /* 0x000000190d1b7220 */ /* 0x000fc40000410000 */
[----:B------:R-:W0:Y:S02]  /*3240*/  MUFU.RCP R18, R18 ;  /* 0x0000001200127308 */ /* 0x000e240000001000 */
[----:B------:R-:W-:Y:S01]  /*3250*/  FFMA.FTZ R30, R14, R27, R31 ;  /* 0x0000001b0e1e7223 */ /* 0x000fe2000001001f */
[----:B------:R-:W-:Y:S02]  /*3260*/  HADD2.F32 R31, -RZ, R42.H1_H1 ;  /* 0x3000002aff1f7230 */ /* 0x000fe40000004100 */
[----:B------:R-:W-:Y:S01]  /*3270*/  FADD.FTZ R27, R27, R56 ;  /* 0x000000381b1b7221 */ /* 0x000fe20000010000 */
[----:B------:R-:W-:Y:S01]  /*3280*/  FFMA.FTZ R56, R15, R19, RZ ;  /* 0x000000130f387223 */ /* 0x000fe200000100ff */
[----:B------:R-:W-:Y:S02]  /*3290*/  HADD2.F32 R15, -RZ, R41.H0_H0 ;  /* 0x20000029ff0f7230 */ /* 0x000fe40000004100 */
[----:B0-----:R-:W-:Y:S01]  /*32a0*/  FADD.FTZ R57, -R18, 1 ;  /* 0x3f80000012397421 */ /* 0x001fe20000010100 */
[----:B------:R-:W-:-:S03]  /*32b0*/  FMUL.FTZ R31, R31, R18 ;  /* 0x000000121f1f7220 */ /* 0x000fc60000410000 */
[----:B------:R-:W-:-:S04]  /*32c0*/  FFMA.FTZ R26, R26, R57, 1 ;  /* 0x3f8000001a1a7423 */ /* 0x000fc80000010039 */
[----:B------:R-:W-:Y:S01]  /*32d0*/  FMUL.FTZ R18, R31, R26 ;  /* 0x0000001a1f127220 */ /* 0x000fe20000410000 */
[----:B------:R-:W-:Y:S01]  /*32e0*/  FADD.FTZ R26, RZ, R19 ;  /* 0x00000013ff1a7221 */ /* 0x000fe20000010000 */
[----:B------:R-:W-:-:S03]  /*32f0*/  FADD.FTZ R19, R15, -UR9 ;  /* 0x800000090f137e21 */ /* 0x000fc60008010000 */
[----:B------:R-:W-:Y:S01]  /*3300*/  FADD.FTZ R15, R26, R29 ;  /* 0x0000001d1a0f7221 */ /* 0x000fe20000010000 */
[-C--:B------:R-:W-:Y:S01]  /*3310*/  FFMA.FTZ R26, R21, R29.reuse, R56 ;  /* 0x0000001d151a7223 */ /* 0x080fe20000010038 */
[C---:B------:R-:W-:Y:S01]  /*3320*/  FMUL.FTZ R29, R12.reuse, R29 ;  /* 0x0000001d0c1d7220 */ /* 0x040fe20000410000 */
[----:B------:R-:W-:Y:S02]  /*3330*/  FMUL.FTZ R19, R19, UR12 ;  /* 0x0000000c13137c20 */ /* 0x000fe40008410000 */
[----:B------:R-:W-:Y:S01]  /*3340*/  FFMA.FTZ R26, R17, R24, R26 ;  /* 0x00000018111a7223 */ /* 0x000fe2000001001a */
[----:B------:R-:W-:Y:S01]  /*3350*/  FFMA.FTZ R31, R21, R29, R30 ;  /* 0x0000001d151f7223 */ /* 0x000fe2000001001e */
[----:B------:R-:W-:Y:S01]  /*3360*/  FFMA.FTZ R21, R12, R19, R10 ;  /* 0x000000130c157223 */ /* 0x000fe2000001000a */
[----:B------:R-:W-:Y:S01]  /*3370*/  FADD.FTZ R30, R27, R29 ;  /* 0x0000001d1b1e7221 */ /* 0x000fe20000010000 */
[----:B------:R-:W-:Y:S02]  /*3380*/  HADD2.F32 R27, -RZ, R40.H0_H0 ;  /* 0x20000028ff1b7230 */ /* 0x000fe40000004100 */
[----:B------:R-:W-:-:S06]  /*3390*/  FMUL.FTZ R57, R21, -1.4426950216293334961 ;  /* 0xbfb8aa3b15397820 */ /* 0x000fcc0000410000 */
[----:B------:R-:W0:Y:S02]  /*33a0*/  MUFU.EX2 R57, R57 ;  /* 0x0000003900397308 */ /* 0x000e240000000800 */
[----:B0-----:R-:W-:-:S06]  /*33b0*/  FADD.FTZ R56, R57, 1 ;  /* 0x3f80000039387421 */ /* 0x001fcc0000010000 */
[----:B------:R-:W0:Y:S02]  /*33c0*/  MUFU.RCP R56, R56 ;  /* 0x0000003800387308 */ /* 0x000e240000001000 */
[----:B0-----:R-:W-:Y:S01]  /*33d0*/  FADD.FTZ R29, -R56, 1 ;  /* 0x3f800000381d7421 */ /* 0x001fe20000010100 */
[----:B------:R-:W-:-:S03]  /*33e0*/  FMUL.FTZ R27, R27, R56 ;  /* 0x000000381b1b7220 */ /* 0x000fc60000410000 */
[----:B------:R-:W-:Y:S01]  /*33f0*/  FFMA.FTZ R21, R21, R29, 1 ;  /* 0x3f80000015157423 */ /* 0x000fe2000001001d */
[----:B------:R-:W-:-:S03]  /*3400*/  FADD.FTZ R29, RZ, R25 ;  /* 0x00000019ff1d7221 */ /* 0x000fc60000010000 */
[----:B------:R-:W-:Y:S01]  /*3410*/  FMUL.FTZ R21, R27, R21 ;  /* 0x000000151b157220 */ /* 0x000fe20000410000 */
[----:B------:R-:W-:Y:S01]  /*3420*/  FFMA.FTZ R27, R14, R25, RZ ;  /* 0x000000190e1b7223 */ /* 0x000fe200000100ff */
[----:B------:R-:W-:Y:S02]  /*3430*/  HADD2.F32 R14, -RZ, R41.H1_H1 ;  /* 0x30000029ff0e7230 */ /* 0x000fe40000004100 */
[----:B------:R-:W-:Y:S01]  /*3440*/  FADD.FTZ R29, R29, R16 ;  /* 0x000000101d1d7221 */ /* 0x000fe20000010000 */
[----:B------:R-:W-:Y:S01]  /*3450*/  FFMA.FTZ R26, R19, R21, R26 ;  /* 0x00000015131a7223 */ /* 0x000fe2000001001a */
[-C--:B------:R-:W-:Y:S01]  /*3460*/  FFMA.FTZ R27, R28, R16.reuse, R27 ;  /* 0x000000101c1b7223 */ /* 0x080fe2000001001b */
[----:B------:R-:W-:Y:S01]  /*3470*/  FADD.FTZ R25, R14, -UR9 ;  /* 0x800000090e197e21 */ /* 0x000fe20008010000 */
[----:B------:R-:W-:Y:S01]  /*3480*/  FMUL.FTZ R14, R13, R16 ;  /* 0x000000100d0e7220 */ /* 0x000fe20000410000 */
[----:B------:R-:W-:Y:S01]  /*3490*/  FADD.FTZ R29, R29, R18 ;  /* 0x000000121d1d7221 */ /* 0x000fe20000010000 */
[----:B------:R-:W-:Y:S01]  /*34a0*/  FFMA.FTZ R27, R20, R18, R27 ;  /* 0x00000012141b7223 */ /* 0x000fe2000001001b */
[----:B------:R-:W-:Y:S01]  /*34b0*/  FMUL.FTZ R16, R25, UR12 ;  /* 0x0000000c19107c20 */ /* 0x000fe20008410000 */
[----:B------:R-:W-:Y:S01]  /*34c0*/  FFMA.FTZ R56, R28, R14, R31 ;  /* 0x0000000e1c387223 */ /* 0x000fe2000001001f */
[----:B------:R-:W-:Y:S01]  /*34d0*/  FADD.FTZ R30, R14, R30 ;  /* 0x0000001e0e1e7221 */ /* 0x000fe20000010000 */
[----:B------:R-:W-:-:S02]  /*34e0*/  HADD2.F32 R14, -RZ, R40.H1_H1 ;  /* 0x30000028ff0e7230 */ /* 0x000fc40000004100 */
[----:B------:R-:W-:-:S04]  /*34f0*/  FFMA.FTZ R25, R13, R16, R11 ;  /* 0x000000100d197223 */ /* 0x000fc8000001000b */
[----:B------:R-:W-:-:S06]  /*3500*/  FMUL.FTZ R31, R25, -1.4426950216293334961 ;  /* 0xbfb8aa3b191f7820 */ /* 0x000fcc0000410000 */
[----:B------:R-:W0:Y:S02]  /*3510*/  MUFU.EX2 R31, R31 ;  /* 0x0000001f001f7308 */ /* 0x000e240000000800 */
[----:B0-----:R-:W-:Y:S01]  /*3520*/  FADD.FTZ R57, R31, 1 ;  /* 0x3f8000001f397421 */ /* 0x001fe20000010000 */
[----:B------:R-:W-:-:S03]  /*3530*/  FMUL.FTZ R31, R12, R24 ;  /* 0x000000180c1f7220 */ /* 0x000fc60000410000 */
[----:B------:R-:W0:Y:S01]  /*3540*/  MUFU.RCP R28, R57 ;  /* 0x00000039001c7308 */ /* 0x000e220000001000 */
[----:B------:R-:W-:Y:S01]  /*3550*/  FADD.FTZ R30, R30, R31 ;  /* 0x0000001f1e1e7221 */ /* 0x000fe20000010000 */
[----:B0-----:R-:W-:Y:S01]  /*3560*/  FMUL.FTZ R14, R14, R28 ;  /* 0x0000001c0e0e7220 */ /* 0x001fe20000410000 */
[----:B------:R-:W-:-:S04]  /*3570*/  FADD.FTZ R28, -R28, 1 ;  /* 0x3f8000001c1c7421 */ /* 0x000fc80000010100 */
[----:B------:R-:W-:Y:S01]  /*3580*/  FFMA.FTZ R25, R25, R28, 1 ;  /* 0x3f80000019197423 */ /* 0x000fe2000001001c */
[----:B------:R-:W-:-:S03]  /*3590*/  FADD.FTZ R28, R15, R24 ;  /* 0x000000180f1c7221 */ /* 0x000fc60000010000 */
[----:B------:R-:W-:Y:S01]  /*35a0*/  FMUL.FTZ R14, R14, R25 ;  /* 0x000000190e0e7220 */ /* 0x000fe20000410000 */
[----:B------:R-:W-:-:S03]  /*35b0*/  HADD2.F32 R25, -RZ, R39.H0_H0 ;  /* 0x20000027ff197230 */ /* 0x000fc60000004100 */
[----:B------:R-:W-:Y:S02]  /*35c0*/  FADD.FTZ R29, R29, R14 ;  /* 0x0000000e1d1d7221 */ /* 0x000fe40000010000 */
[----:B------:R-:W-:-:S04]  /*35d0*/  FADD.FTZ R25, R25, -UR9 ;  /* 0x8000000919197e21 */ /* 0x000fc80008010000 */
[----:B------:R-:W-:Y:S01]  /*35e0*/  FMUL.FTZ R15, R25, UR12 ;  /* 0x0000000c190f7c20 */ /* 0x000fe20008410000 */
[----:B------:R-:W-:Y:S01]  /*35f0*/  FFMA.FTZ R25, R17, R31, R56 ;  /* 0x0000001f11197223 */ /* 0x000fe20000010038 */
[----:B------:R-:W-:Y:S02]  /*3600*/  HADD2.F32 R31, -RZ, R38.H0_H0 ;  /* 0x20000026ff1f7230 */ /* 0x000fe40000004100 */
        /* <DEDUP_REMOVED lines=10> */
[----:B------:R-:W-:Y:S01]  /*36b0*/  FADD.FTZ R30, R24, R30 ;  /* 0x0000001e181e7221 */ /* 0x000fe20000010000 */
[----:B------:R-:W-:Y:S01]  /*36c0*/  FMUL.FTZ R17, R31, R17 ;  /* 0x000000111f117220 */ /* 0x000fe20000410000 */
[----:B------:R-:W-:-:S02]  /*36d0*/  HADD2.F32 R31, -RZ, R39.H1_H1 ;  /* 0x30000027ff1f7230 */ /* 0x000fc40000004100 */
[----:B------:R-:W-:Y:S02]  /*36e0*/  HADD2.F32 R24, -RZ, R38.H1_H1 ;  /* 0x30000026ff187230 */ /* 0x000fe40000004100 */
[----:B------:R-:W-:Y:S01]  /*36f0*/  FFMA.FTZ R26, R15, R17, R26 ;  /* 0x000000110f1a7223 */ /* 0x000fe2000001001a */
        /* <DEDUP_REMOVED lines=14> */
[----:B------:R-:W-:-:S02]  /*37e0*/  HADD2.F32 R24, -RZ, R37.H0_H0 ;  /* 0x20000025ff187230 */ /* 0x000fc40000004100 */
[----:B------:R-:W-:Y:S02]  /*37f0*/  HADD2.F32 R25, -RZ, R36.H0_H0 ;  /* 0x20000024ff197230 */ /* 0x000fe40000004100 */
[----:B------:R-:W-:Y:S01]  /*3800*/  FADD.FTZ R29, R29, R20 ;  /* 0x000000141d1d7221 */ /* 0x000fe20000010000 */
[----:B------:R-:W-:Y:S01]  /*3810*/  FADD.FTZ R57, R24, -UR9 ;  /* 0x8000000918397e21 */ /* 0x000fe20008010000 */
[----:B------:R-:W-:-:S03]  /*3820*/  FADD.FTZ R24, R28, R21 ;  /* 0x000000151c187221 */ /* 0x000fc60000010000 */
[----:B------:R-:W-:Y:S01]  /*3830*/  FMUL.FTZ R21, R57, UR12 ;  /* 0x0000000c39157c20 */ /* 0x000fe20008410000 */
[----:B------:R-:W-:-:S03]  /*3840*/  FADD.FTZ R24, R24, R17 ;  /* 0x0000001118187221 */ /* 0x000fc60000010000 */
[----:B------:R-:W-:-:S04]  /*3850*/  FFMA.FTZ R19, R12, R21, R10 ;  /* 0x000000150c137223 */ /* 0x000fc8000001000a */
[----:B------:R-:W-:-:S06]  /*3860*/  FMUL.FTZ R56, R19, -1.4426950216293334961 ;  /* 0xbfb8aa3b13387820 */ /* 0x000fcc0000410000 */
[----:B------:R-:W0:Y:S02]  /*3870*/  MUFU.EX2 R56, R56 ;  /* 0x0000003800387308 */ /* 0x000e240000000800 */
[----:B0-----:R-:W-:Y:S01]  /*3880*/  FADD.FTZ R28, R56, 1 ;  /* 0x3f800000381c7421 */ /* 0x001fe20000010000 */
[----:B------:R-:W-:-:S04]  /*3890*/  FMUL.FTZ R56, R13, R14 ;  /* 0x0000000e0d387220 */ /* 0x000fc80000410000 */
[----:B------:R-:W-:Y:S01]  /*38a0*/  FADD.FTZ R30, R56, R30 ;  /* 0x0000001e381e7221 */ /* 0x000fe20000010000 */
[----:B------:R-:W0:Y:S02]  /*38b0*/  MUFU.RCP R28, R28 ;  /* 0x0000001c001c7308 */ /* 0x000e240000001000 */
[----:B0-----:R-:W-:Y:S01]  /*38c0*/  FADD.FTZ R57, -R28, 1 ;  /* 0x3f8000001c397421 */ /* 0x001fe20000010100 */
[----:B------:R-:W-:Y:S01]  /*38d0*/  FMUL.FTZ R25, R25, R28 ;  /* 0x0000001c19197220 */ /* 0x000fe20000410000 */
[----:B------:R-:W-:Y:S01]  /*38e0*/  FFMA.FTZ R28, R16, R56, R31 ;  /* 0x00000038101c7223 */ /* 0x000fe2000001001f */
[----:B------:R-:W-:Y:S02]  /*38f0*/  HADD2.F32 R56, -RZ, R36.H1_H1 ;  /* 0x30000024ff387230 */ /* 0x000fe40000004100 */
[----:B------:R-:W-:Y:S01]  /*3900*/  FFMA.FTZ R57, R19, R57, 1 ;  /* 0x3f80000013397423 */ /* 0x000fe20000010039 */
[----:B------:R-:W-:-:S03]  /*3910*/  HADD2.F32 R19, -RZ, R37.H1_H1 ;  /* 0x30000025ff137230 */ /* 0x000fc60000004100 */
[----:B------:R-:W-:Y:S02]  /*3920*/  FMUL.FTZ R25, R25, R57 ;  /* 0x0000003919197220 */ /* 0x000fe40000410000 */
[----:B------:R-:W-:Y:S01]  /*3930*/  FADD.FTZ R57, R19, -UR9 ;  /* 0x8000000913397e21 */ /* 0x000fe20008010000 */
[----:B------:R-:W-:Y:S01]  /*3940*/  FFMA.FTZ R19, R16, R14, R27 ;  /* 0x0000000e10137223 */ /* 0x000fe2000001001b */
[----:B------:R-:W-:Y:S01]  /*3950*/  FADD.FTZ R24, R24, R25 ;  /* 0x0000001918187221 */ /* 0x000fe20000010000 */
[-C--:B------:R-:W-:Y:S01]  /*3960*/  FFMA.FTZ R26, R21, R25.reuse, R26 ;  /* 0x00000019151a7223 */ /* 0x080fe2000001001a */
[----:B------:R-:W-:Y:S01]  /*3970*/  FMUL.FTZ R14, R57, UR12 ;  /* 0x0000000c390e7c20 */ /* 0x000fe20008410000 */
[----:B------:R-:W-:Y:S01]  /*3980*/  FFMA.FTZ R19, R18, R20, R19 ;  /* 0x0000001412137223 */ /* 0x000fe20000010013 */
[----:B------:R-:W-:Y:S02]  /*3990*/  FMUL.FTZ R25, R12, R25 ;  /* 0x000000190c197220 */ /* 0x000fe40000410000 */
        /* <DEDUP_REMOVED lines=10> */
[----:B------:R-:W-:Y:S02]  /*3a40*/  HADD2.F32 R31, -RZ, R34.H0_H0 ;  /* 0x20000022ff1f7230 */ /* 0x000fe40000004100 */
[----:B------:R-:W-:-:S04]  /*3a50*/  FFMA.FTZ R57, R16, R57, 1 ;  /* 0x3f80000010397423 */ /* 0x000fc80000010039 */
[----:B------:R-:W-:Y:S01]  /*3a60*/  FMUL.FTZ R16, R56, R57 ;  /* 0x0000003938107220 */ /* 0x000fe20000410000 */
[----:B------:R-:W-:-:S03]  /*3a70*/  HADD2.F32 R56, -RZ, R35.H0_H0 ;  /* 0x20000023ff387230 */ /* 0x000fc60000004100 */
[----:B------:R-:W-:Y:S02]  /*3a80*/  FFMA.FTZ R19, R14, R16, R19 ;  /* 0x000000100e137223 */ /* 0x000fe40000010013 */
[----:B------:R-:W-:-:S04]  /*3a90*/  FADD.FTZ R56, R56, -UR9 ;  /* 0x8000000938387e21 */ /* 0x000fc80008010000 */
[----:B------:R-:W-:-:S04]  /*3aa0*/  FMUL.FTZ R17, R56, UR12 ;  /* 0x0000000c38117c20 */ /* 0x000fc80008410000 */
[----:B------:R-:W-:-:S04]  /*3ab0*/  FFMA.FTZ R15, R12, R17, R10 ;  /* 0x000000110c0f7223 */ /* 0x000fc8000001000a */
[----:B------:R-:W-:-:S06]  /*3ac0*/  FMUL.FTZ R56, R15, -1.4426950216293334961 ;  /* 0xbfb8aa3b0f387820 */ /* 0x000fcc0000410000 */
[----:B------:R-:W0:Y:S02]  /*3ad0*/  MUFU.EX2 R56, R56 ;  /* 0x0000003800387308 */ /* 0x000e240000000800 */
[----:B0-----:R-:W-:Y:S01]  /*3ae0*/  FADD.FTZ R28, R56, 1 ;  /* 0x3f800000381c7421 */ /* 0x001fe20000010000 */
[----:B------:R-:W-:-:S04]  /*3af0*/  FMUL.FTZ R56, R13, R20 ;  /* 0x000000140d387220 */ /* 0x000fc80000410000 */
[----:B------:R-:W-:Y:S01]  /*3b00*/  FADD.FTZ R30, R56, R30 ;  /* 0x0000001e381e7221 */ /* 0x000fe20000010000 */
[----:B------:R-:W0:Y:S03]  /*3b10*/  MUFU.RCP R28, R28 ;  /* 0x0000001c001c7308 */ /* 0x000e260000001000 */
[----:B------:R-:W-:Y:S01]  /*3b20*/  FADD.FTZ R30, R30, R25 ;  /* 0x000000191e1e7221 */ /* 0x000fe20000010000 */
[----:B0-----:R-:W-:Y:S01]  /*3b30*/  FADD.FTZ R57, -R28, 1 ;  /* 0x3f8000001c397421 */ /* 0x001fe20000010100 */
[----:B------:R-:W-:Y:S01]  /*3b40*/  FMUL.FTZ R31, R31, R28 ;  /* 0x0000001c1f1f7220 */ /* 0x000fe20000410000 */
[----:B------:R-:W-:Y:S01]  /*3b50*/  FFMA.FTZ R28, R18, R56, R27 ;  /* 0x00000038121c7223 */ /* 0x000fe2000001001b */
[----:B------:R-:W-:Y:S02]  /*3b60*/  HADD2.F32 R56, -RZ, R34.H1_H1 ;  /* 0x30000022ff387230 */ /* 0x000fe40000004100 */
[----:B------:R-:W-:-:S04]  /*3b70*/  FFMA.FTZ R15, R15, R57, 1 ;  /* 0x3f8000000f0f7423 */ /* 0x000fc80000010039 */
[----:B------:R-:W-:Y:S01]  /*3b80*/  FMUL.FTZ R15, R31, R15 ;  /* 0x0000000f1f0f7220 */ /* 0x000fe20000410000 */
[----:B------:R-:W-:-:S03]  /*3b90*/  HADD2.F32 R31, -RZ, R35.H1_H1 ;  /* 0x30000023ff1f7230 */ /* 0x000fc60000004100 */
[----:B------:R-:W-:Y:S01]  /*3ba0*/  FADD.FTZ R24, R24, R15 ;  /* 0x0000000f18187221 */ /* 0x000fe20000010000 */
[----:B------:R-:W-:Y:S01]  /*3bb0*/  FFMA.FTZ R26, R17, R15, R26 ;  /* 0x0000000f111a7223 */ /* 0x000fe2000001001a */
[----:B------:R-:W-:-:S04]  /*3bc0*/  FADD.FTZ R31, R31, -UR9 ;  /* 0x800000091f1f7e21 */ /* 0x000fc80008010000 */
[----:B------:R-:W-:-:S04]  /*3bd0*/  FMUL.FTZ R20, R31, UR12 ;  /* 0x0000000c1f147c20 */ /* 0x000fc80008410000 */
[----:B------:R-:W-:-:S04]  /*3be0*/  FFMA.FTZ R18, R13, R20, R11 ;  /* 0x000000140d127223 */ /* 0x000fc8000001000b */
[----:B------:R-:W-:-:S06]  /*3bf0*/  FMUL.FTZ R31, R18, -1.4426950216293334961 ;  /* 0xbfb8aa3b121f7820 */ /* 0x000fcc0000410000 */
[----:B------:R-:W0:Y:S02]  /*3c00*/  MUFU.EX2 R31, R31 ;  /* 0x0000001f001f7308 */ /* 0x000e240000000800 */
[----:B0-----:R-:W-:Y:S01]  /*3c10*/  FADD.FTZ R27, R31, 1 ;  /* 0x3f8000001f1b7421 */ /* 0x001fe20000010000 */
[----:B------:R-:W-:Y:S01]  /*3c20*/  FFMA.FTZ R31, R21, R25, R28 ;  /* 0x00000019151f7223 */ /* 0x000fe2000001001c */
[----:B------:R-:W-:-:S04]  /*3c30*/  HADD2.F32 R25, -RZ, R32.H0_H0 ;  /* 0x20000020ff197230 */ /* 0x000fc80000004100 */
[----:B------:R-:W0:Y:S02]  /*3c40*/  MUFU.RCP R27, R27 ;  /* 0x0000001b001b7308 */ /* 0x000e240000001000 */
[----:B0-----:R-:W-:Y:S01]  /*3c50*/  FADD.FTZ R57, -R27, 1 ;  /* 0x3f8000001b397421 */ /* 0x001fe20000010100 */
[----:B------:R-:W-:-:S03]  /*3c60*/  FMUL.FTZ R56, R56, R27 ;  /* 0x0000001b38387220 */ /* 0x000fc60000410000 */
        /* <DEDUP_REMOVED lines=274> */
[----:B------:R-:W-:Y:S02]  /*4d90*/  FADD.FTZ R24, R24, R15 ;  /* 0x0000000f18187221 */ /* 0x000fe40000010000 */
        /* <DEDUP_REMOVED lines=16> */
[----:B------:R-:W-:Y:S01]  /*4ea0*/  FFMA.FTZ R19, R20, R18, R19 ;  /* 0x0000001214137223 */ /* 0x000fe20000010013 */
[----:B------:R-:W-:Y:S01]  /*4eb0*/  FADD.FTZ R25, R25, R18 ;  /* 0x0000001219197221 */ /* 0x000fe20000010000 */
[----:B------:R-:W-:-:S04]  /*4ec0*/  FADD.FTZ R56, R56, -UR9 ;  /* 0x8000000938387e21 */ /* 0x000fc80008010000 */
        /* <DEDUP_REMOVED lines=9> */
[----:B------:R-:W-:Y:S02]  /*4f60*/  HADD2.F32 R56, -RZ, R54.H1_H1 ;  /* 0x30000036ff387230 */ /* 0x000fe40000004100 */
[----:B0-----:R-:W-:Y:S01]  /*4f70*/  FADD.FTZ R57, -R28, 1 ;  /* 0x3f8000001c397421 */ /* 0x001fe20000010100 */
[----:B------:R-:W-:-:S03]  /*4f80*/  FMUL.FTZ R31, R31, R28 ;  /* 0x0000001c1f1f7220 */ /* 0x000fc60000410000 */
[----:B------:R-:W-:-:S04]  /*4f90*/  FFMA.FTZ R21, R21, R57, 1 ;  /* 0x3f80000015157423 */ /* 0x000fc80000010039 */
[----:B------:R-:W-:Y:S01]  /*4fa0*/  FMUL.FTZ R21, R31, R21 ;  /* 0x000000151f157220 */ /* 0x000fe20000410000 */
[----:B------:R-:W-:-:S05]  /*4fb0*/  HADD2.F32 R31, -RZ, R55.H1_H1 ;  /* 0x30000037ff1f7230 */ /* 0x000fca0000004100 */
[----:B------:R-:W-:-:S04]  /*4fc0*/  FADD.FTZ R31, R31, -UR9 ;  /* 0x800000091f1f7e21 */ /* 0x000fc80008010000 */
        /* <DEDUP_REMOVED lines=9> */
[-C--:B------:R-:W-:Y:S01]  /*5060*/  FFMA.FTZ R16, R17, R15.reuse, R26 ;  /* 0x0000000f11107223 */ /* 0x080fe2000001001a */
[----:B------:R-:W-:Y:S02]  /*5070*/  FMUL.FTZ R15, R12, R15 ;  /* 0x0000000f0c0f7220 */ /* 0x000fe40000410000 */
[----:B------:R-:W-:Y:S01]  /*5080*/  FMUL.FTZ R26, R29, R56 ;  /* 0x000000381d1a7220 */ /* 0x000fe20000410000 */
[----:B------:R-:W-:Y:S01]  /*5090*/  FFMA.FTZ R16, R27, R21, R16 ;  /* 0x000000151b107223 */ /* 0x000fe20000010010 */
[----:B------:R-:W-:Y:S01]  /*50a0*/  FFMA.FTZ R17, R17, R15, R14 ;  /* 0x0000000f11117223 */ /* 0x000fe2000001000e */
[----:B------:R-:W-:Y:S01]  /*50b0*/  FADD.FTZ R30, R30, R15 ;  /* 0x0000000f1e1e7221 */ /* 0x000fe20000010000 */
[----:B------:R-:W-:Y:S01]  /*50c0*/  FMUL.FTZ R15, R13, R18 ;  /* 0x000000120d0f7220 */ /* 0x000fe20000410000 */
[----:B------:R-:W-:-:S03]  /*50d0*/  FADD.FTZ R18, R24, R21 ;  /* 0x0000001518127221 */ /* 0x000fc60000010000 */
[----:B------:R-:W-:Y:S01]  /*50e0*/  FFMA.FTZ R14, R20, R15, R17 ;  /* 0x0000000f140e7223 */ /* 0x000fe20000010011 */
[----:B------:R-:W-:Y:S01]  /*50f0*/  FADD.FTZ R30, R15, R30 ;  /* 0x0000001e0f1e7221 */ /* 0x000fe20000010000 */
[----:B------:R-:W-:Y:S01]  /*5100*/  FMUL.FTZ R15, R12, R21 ;  /* 0x000000150c0f7220 */ /* 0x000fe20000410000 */
[----:B------:R-:W-:-:S03]  /*5110*/  FMUL.FTZ R17, R13, R26 ;  /* 0x0000001a0d117220 */ /* 0x000fc60000410000 */
[----:B------:R-:W-:Y:S01]  /*5120*/  FFMA.FTZ R29, R27, R15, R14 ;  /* 0x0000000f1b1d7223 */ /* 0x000fe2000001000e */
[----:B------:R-:W-:-:S03]  /*5130*/  FADD.FTZ R30, R30, R15 ;  /* 0x0000000f1e1e7221 */ /* 0x000fc60000010000 */
[C---:B------:R-:W-:Y:S01]  /*5140*/  FFMA.FTZ R15, R28.reuse, R17, R29 ;  /* 0x000000111c0f7223 */ /* 0x040fe2000001001d */
[----:B------:R-:W-:Y:S01]  /*5150*/  FADD.FTZ R14, R17, R30 ;  /* 0x0000001e110e7221 */ /* 0x000fe20000010000 */
[----:B------:R-:W-:Y:S01]  /*5160*/  FFMA.FTZ R17, R28, R26, R19 ;  /* 0x0000001a1c117223 */ /* 0x000fe20000010013 */
[----:B------:R-:W-:-:S07]  /*5170*/  FADD.FTZ R19, R25, R26 ;  /* 0x0000001a19137221 */ /* 0x000fce0000010000 */
.L_x_719:
[----:B------:R-:W0:Y:S01]  /*5180*/  S2R R24, SR_LANEID ;  /* 0x0000000000187919 */ /* 0x000e220000000000 */
[----:B------:R-:W-:Y:S01]  /*5190*/  MOV R20, R15 ;  /* 0x0000000f00147202 */ /* 0x000fe20000000f00 */
[----:B------:R-:W1:Y:S01]  /*51a0*/  S2UR UR13, SR_CgaCtaId ;  /* 0x00000000000d79c3 */ /* 0x000e620000008800 */
[----:B------:R-:W-:Y:S01]  /*51b0*/  MOV R15, R14 ;  /* 0x0000000e000f7202 */ /* 0x000fe20000000f00 */
[----:B------:R-:W-:Y:S01]  /*51c0*/  UMOV UR8, 0x400 ;  /* 0x0000040000087882 */ /* 0x000fe20000000000 */
[----:B------:R-:W-:Y:S01]  /*51d0*/  LEA R56, R23, R22, 0x5 ;  /* 0x0000001617387211 */ /* 0x000fe200078e28ff */
[----:B------:R-:W2:Y:S01]  /*51e0*/  SHFL.DOWN PT, R21, R20, 0x1, 0x1f ;  /* 0x08201f0014157f89 */ /* 0x000ea200000e0000 */
[----:B------:R-:W-:Y:S01]  /*51f0*/  UIADD3 UR5, UPT, UPT, UR8, 0xa0, URZ ;  /* 0x000000a008057890 */ /* 0x000fe2000fffe0ff */
[----:B------:R-:W-:Y:S01]  /*5200*/  BSSY.RECONVERGENT B0, `(.L_x_720) ;  /* 0x0000028000007945 */ /* 0x000fe20003800200 */
[----:B------:R-:W3:Y:S01]  /*5210*/  LDCU UR7, c[0x0][0x374] ;  /* 0x00006e80ff0777ac */ /* 0x000ee20008000800 */
[----:B------:R-:W4:Y:S01]  /*5220*/  SHFL.DOWN PT, R14, R15, 0x1, 0x1f ;  /* 0x08201f000f0e7f89 */ /* 0x000f2200000e0000 */
[----:B------:R-:W-:-:S02]  /*5230*/  ISETP.NE.AND P1, PT, R22, RZ, PT ;  /* 0x000000ff1600720c */ /* 0x000fc40003f25270 */
[----:B------:R-:W-:Y:S01]  /*5240*/  ISETP.GT.U32.AND P3, PT, R22, 0x1f, PT ;  /* 0x0000001f1600780c */ /* 0x000fe20003f64070 */
[----:B-1----:R-:W-:Y:S01]  /*5250*/  ULEA UR5, UR13, UR5, 0x18 ;  /* 0x000000050d057291 */ /* 0x002fe2000f8ec0ff */
[----:B0-----:R-:W-:-:S05]  /*5260*/  ISETP.GT.AND P0, PT, R24, 0x1e, PT ;  /* 0x0000001e1800780c */ /* 0x001fca0003f04270 */
[----:B------:R-:W-:Y:S02]  /*5270*/  LEA R57, R22, UR5, 0x4 ;  /* 0x0000000516397c11 */ /* 0x000fe4000f8e20ff */
[----:B------:R-:W-:-:S03]  /*5280*/  ISETP.GT.AND P2, PT, R24, 0xf, PT ;  /* 0x0000000f1800780c */ /* 0x000fc60003f44270 */
[----:B------:R-:W-:Y:S03]  /*5290*/  STS.128 [R57], R16 ;  /* 0x0000001039007388 */ /* 0x000fe60000000c00 */
[----:B--2---:R-:W-:Y:S01]  /*52a0*/  @!P0 FADD.FTZ R20, R21, R20 ;  /* 0x0000001415148221 */ /* 0x004fe20000010000 */
[----:B----4-:R-:W-:Y:S01]  /*52b0*/  @!P0 FADD.FTZ R15, R14, R15 ;  /* 0x0000000f0e0f8221 */ /* 0x010fe20000010000 */
[----:B------:R-:W-:-:S03]  /*52c0*/  ISETP.GT.AND P0, PT, R24, 0x1d, PT ;  /* 0x0000001d1800780c */ /* 0x000fc60003f04270 */
[----:B------:R-:W0:Y:S04]  /*52d0*/  SHFL.DOWN PT, R21, R20, 0x2, 0x1f ;  /* 0x08401f0014157f89 */ /* 0x000e2800000e0000 */
[----:B------:R-:W1:Y:S06]  /*52e0*/  SHFL.DOWN PT, R14, R15, 0x2, 0x1f ;  /* 0x08401f000f0e7f89 */ /* 0x000e6c00000e0000 */
        /* <DEDUP_REMOVED lines=25> */
.L_x_721:
[----:B------:R-:W-:Y:S05]  /*5480*/  BSYNC.RECONVERGENT B0 ;  /* 0x0000000000007941 */ /* 0x000fea0003800200 */
.L_x_720:
        /* <DEDUP_REMOVED lines=24> */
[----:B------:R-:W-:Y:S01]  /*5610*/  LDS.128 R28, [UR5+0x80] ;  /* 0x00008005ff1c7984 */ /* 0x000fe20008000c00 */
[----:B-1----:R-:W-:Y:S01]  /*5620*/  FADD.FTZ R15, R15, R20 ;  /* 0x000000140f0f7221 */ /* 0x002fe20000010000 */
[----:B------:R-:W-:-:S03]  /*5630*/  FADD.FTZ R14, R14, R21 ;  /* 0x000000150e0e7221 */ /* 0x000fc60000010000 */
[----:B------:R-:W-:Y:S01]  /*5640*/  FADD.FTZ R15, R15, R22 ;  /* 0x000000160f0f7221 */ /* 0x000fe20000010000 */
[----:B------:R-:W-:Y:S02]  /*5650*/  FADD.FTZ R14, R14, R23 ;  /* 0x000000170e0e7221 */ /* 0x000fe40000010000 */
[----:B------:R-:W0:Y:S01]  /*5660*/  LDS.128 R20, [UR5+0x70] ;  /* 0x00007005ff147984 */ /* 0x000e220008000c00 */
        /* <DEDUP_REMOVED lines=8> */
[----:B------:R-:W-:Y:S01]  /*56f0*/  FADD.FTZ R15, R15, R28 ;  /* 0x0000001c0f0f7221 */ /* 0x000fe20000010000 */
[----:B------:R-:W-:-:S03]  /*5700*/  FADD.FTZ R20, R14, R29 ;  /* 0x0000001d0e147221 */ /* 0x000fc60000010000 */
[----:B------:R-:W-:Y:S01]  /*5710*/  FADD.FTZ R14, R15, R30 ;  /* 0x0000001e0f0e7221 */ /* 0x000fe20000010000 */
[----:B------:R-:W-:-:S07]  /*5720*/  FADD.FTZ R15, R20, R31 ;  /* 0x0000001f140f7221 */ /* 0x000fce0000010000 */
.L_x_723:
[----:B------:R-:W-:Y:S05]  /*5730*/  BSYNC.RECONVERGENT B0 ;  /* 0x0000000000007941 */ /* 0x000fea0003800200 */
.L_x_722:
[----:B------:R-:W-:Y:S06]  /*5740*/  BAR.SYNC.DEFER_BLOCKING 0x0 ;  /* 0x0000000000007b1d */ /* 0x000fec0000010000 */
[----:B------:R-:W-:Y:S04]  /*5750*/  BSSY.RECONVERGENT B0, `(.L_x_724) ;  /* 0x000004d000007945 */ /* 0x000fe80003800200 */
[----:B------:R-:W-:Y:S05]  /*5760*/  @P3 BRA `(.L_x_725) ;  /* 0x00000004002c3947 */ /* 0x000fea0003800000 */
[----:B-123--:R-:W1:Y:S04]  /*5770*/  LDS.128 R20, [R57+0x200] ;  /* 0x0002000039147984 */ /* 0x00ee680000000c00 */
[----:B------:R-:W2:Y:S04]  /*5780*/  LDS.128 R24, [R57+0x400] ;  /* 0x0004000039187984 */ /* 0x000ea80000000c00 */
        /* <DEDUP_REMOVED lines=8> */
[----:B------:R-:W1:Y:S01]  /*5810*/  LDS.128 R16, [R57+0x800] ;  /* 0x0008000039107984 */ /* 0x000e620000000c00 */
[----:B------:R-:W-:Y:S01]  /*5820*/  FADD.FTZ R24, R22, R27 ;  /* 0x0000001b16187221 */ /* 0x000fe20000010000 */
[----:B---3--:R-:W-:Y:S01]  /*5830*/  FADD.FTZ R27, R23, R28 ;  /* 0x0000001c171b7221 */ /* 0x008fe20000010000 */
[----:B------:R-:W-:Y:S01]  /*5840*/  FADD.FTZ R26, R20, R29 ;  /* 0x0000001d141a7221 */ /* 0x000fe20000010000 */
[----:B------:R-:W-:Y:S01]  /*5850*/  FADD.FTZ R25, R25, R30 ;  /* 0x0000001e19197221 */ /* 0x000fe20000010000 */
[----:B------:R-:W2:Y:S01]  /*5860*/  LDS.128 R20, [R57+0xa00] ;  /* 0x000a000039147984 */ /* 0x000ea20000000c00 */
[----:B------:R-:W-:Y:S01]  /*5870*/  FADD.FTZ R28, R24, R31 ;  /* 0x0000001f181c7221 */ /* 0x000fe20000010000 */
[----:B-1----:R-:W-:Y:S01]  /*5880*/  FADD.FTZ R31, R27, R16 ;  /* 0x000000101b1f7221 */ /* 0x002fe20000010000 */
[----:B------:R-:W-:Y:S01]  /*5890*/  FADD.FTZ R16, R26, R17 ;  /* 0x000000111a107221 */ /* 0x000fe20000010000 */
[----:B------:R-:W-:Y:S01]  /*58a0*/  FADD.FTZ R29, R25, R18 ;  /* 0x00000012191d7221 */ /* 0x000fe20000010000 */
[----:B------:R-:W-:Y:S01]  /*58b0*/  FADD.FTZ R28, R28, R19 ;  /* 0x000000131c1c7221 */ /* 0x000fe20000010000 */
[----:B------:R-:W1:Y:S01]  /*58c0*/  LDS.128 R24, [R57+0xc00] ;  /* 0x000c000039187984 */ /* 0x000e620000000c00 */
[----:B--2---:R-:W-:Y:S01]  /*58d0*/  FADD.FTZ R31, R31, R20 ;  /* 0x000000141f1f7221 */ /* 0x004fe20000010000 */
[----:B------:R-:W-:Y:S01]  /*58e0*/  FADD.FTZ R20, R16, R21 ;  /* 0x0000001510147221 */ /* 0x000fe20000010000 */
[----:B------:R-:W-:Y:S01]  /*58f0*/  FADD.FTZ R29, R29, R22 ;  /* 0x000000161d1d7221 */ /* 0x000fe20000010000 */
[----:B------:R-:W2:Y:S01]  /*5900*/  LDS.128 R16, [R57+0xe00] ;  /* 0x000e000039107984 */ /* 0x000ea20000000c00 */
[----:B------:R-:W-:Y:S01]  /*5910*/  FADD.FTZ R28, R28, R23 ;  /* 0x000000171c1c7221 */ /* 0x000fe20000010000 */
[----:B-1----:R-:W-:Y:S01]  /*5920*/  FADD.FTZ R31, R31, R24 ;  /* 0x000000181f1f7221 */ /* 0x002fe20000010000 */
[----:B------:R-:W-:Y:S01]  /*5930*/  FADD.FTZ R24, R20, R25 ;  /* 0x0000001914187221 */ /* 0x000fe20000010000 */
[----:B------:R-:W-:Y:S01]  /*5940*/  FADD.FTZ R29, R29, R26 ;  /* 0x0000001a1d1d7221 */ /* 0x000fe20000010000 */
[----:B------:R-:W1:Y:S01]  /*5950*/  LDS.128 R20, [R57+0x1000] ;  /* 0x0010000039147984 */ /* 0x000e620000000c00 */
[----:B--2---:R-:W-:Y:S01]  /*5960*/  FADD.FTZ R31, R31, R16 ;  /* 0x000000101f1f7221 */ /* 0x004fe20000010000 */
[----:B------:R-:W-:Y:S01]  /*5970*/  FADD.FTZ R28, R28, R27 ;  /* 0x0000001b1c1c7221 */ /* 0x000fe20000010000 */
        /* <DEDUP_REMOVED lines=8> */
[----:B------:R-:W-:Y:S01]  /*5a00*/  FADD.FTZ R28, R28, R23 ;  /* 0x000000171c1c7221 */ /* 0x000fe20000010000 */
[----:B--2---:R-:W-:Y:S01]  /*5a10*/  FADD.FTZ R31, R31, R24 ;  /* 0x000000181f1f7221 */ /* 0x004fe20000010000 */
[----:B------:R-:W-:Y:S01]  /*5a20*/  FADD.FTZ R24, R20, R25 ;  /* 0x0000001914187221 */ /* 0x000fe20000010000 */
[----:B------:R-:W-:Y:S01]  /*5a30*/  FADD.FTZ R29, R29, R26 ;  /* 0x0000001a1d1d7221 */ /* 0x000fe20000010000 */
[----:B------:R-:W2:Y:S01]  /*5a40*/  LDS.128 R20, [R57+0x1600] ;  /* 0x0016000039147984 */ /* 0x000ea20000000c00 */
[----:B------:R-:W-:Y:S01]  /*5a50*/  FADD.FTZ R28, R28, R27 ;  /* 0x0000001b1c1c7221 */ /* 0x000fe20000010000 */
[----:B-1----:R-:W-:Y:S01]  /*5a60*/  FADD.FTZ R31, R31, R16 ;  /* 0x000000101f1f7221 */ /* 0x002fe20000010000 */
[----:B------:R-:W-:-:S02]  /*5a70*/  FADD.FTZ R16, R24, R17 ;  /* 0x0000001118107221 */ /* 0x000fc40000010000 */
        /* <DEDUP_REMOVED lines=9> */
[----:B------:R-:W-:Y:S01]  /*5b10*/  FADD.FTZ R31, R31, R24 ;  /* 0x000000181f1f7221 */ /* 0x000fe20000010000 */
[----:B------:R-:W1:Y:S01]  /*5b20*/  LDS.128 R20, [R57+0x1c00] ;  /* 0x001c000039147984 */ /* 0x000e620000000c00 */
[----:B------:R-:W-:Y:S01]  /*5b30*/  FADD.FTZ R29, R29, R26 ;  /* 0x0000001a1d1d7221 */ /* 0x000fe20000010000 */
[----:B------:R-:W-:Y:S01]  /*5b40*/  FADD.FTZ R30, R30, R27 ;  /* 0x0000001b1e1e7221 */ /* 0x000fe20000010000 */
[----:B--2---:R-:W-:Y:S01]  /*5b50*/  FADD.FTZ R31, R31, R16 ;  /* 0x000000101f1f7221 */ /* 0x004fe20000010000 */
[----:B------:R-:W2:Y:S01]  /*5b60*/  LDS.128 R24, [R57+0x1e00] ;  /* 0x001e000039187984 */ /* 0x000ea20000000c00 */
        /* <DEDUP_REMOVED lines=11> */
.L_x_725:
[----:B------:R-:W-:Y:S05]  /*5c20*/  BSYNC.RECONVERGENT B0 ;  /* 0x0000000000007941 */ /* 0x000fea0003800200 */
.L_x_724:
[----:B------:R-:W-:Y:S04]  /*5c30*/  BSSY.RECONVERGENT B0, `(.L_x_726) ;  /* 0x000001c000007945 */ /* 0x000fe80003800200 */
[----:B------:R-:W-:Y:S05]  /*5c40*/  @P3 BRA `(.L_x_727) ;  /* 0x0000000000683947 */ /* 0x000fea0003800000 */
[----:B-1----:R-:W1:Y:S08]  /*5c50*/  LDC.64 R20, c[0x0][0x3f8] ;  /* 0x0000fe00ff147b82 */ /* 0x002e700000000a00 */
[----:B--23--:R-:W2:Y:S01]  /*5c60*/  LDC.64 R22, c[0x0][0x3d8] ;  /* 0x0000f600ff167b82 */ /* 0x00cea20000000a00 */
[----:B-1----:R-:W-:Y:S01]  /*5c70*/  IMAD.WIDE.U32 R24, R20, 0x3, RZ ;  /* 0x0000000314187825 */ /* 0x002fe200078e00ff */
[----:B------:R-:W-:-:S04]  /*5c80*/  LEA R27, R21, R21, 0x1 ;  /* 0x00000015151b7211 */ /* 0x000fc800078e08ff */
[----:B------:R-:W-:Y:S02]  /*5c90*/  IADD3 R27, PT, PT, R25, R27, RZ ;  /* 0x0000001b191b7210 */ /* 0x000fe40007ffe0ff */
[----:B------:R-:W-:Y:S01]  /*5ca0*/  LEA.HI R25, P0, R21, R20, RZ, 0x1 ;  /* 0x0000001415197211 */ /* 0x000fe200078108ff */
[----:B--2---:R-:W-:Y:S01]  /*5cb0*/  IMAD.WIDE R56, R56, 0x4, R22 ;  /* 0x0000000438387825 */ /* 0x004fe200078e0216 */
[----:B------:R-:W-:Y:S02]  /*5cc0*/  LEA.HI R24, P2, R27, R24, RZ, 0x1 ;  /* 0x000000181b187211 */ /* 0x000fe400078508ff */
[----:B------:R-:W-:Y:S02]  /*5cd0*/  SHF.L.U32 R23, R25, 0x1, RZ ;  /* 0x0000000119177819 */ /* 0x000fe400000006ff */
[----:B------:R-:W-:Y:S01]  /*5ce0*/  IADD3.X R22, PT, PT, RZ, R21, RZ, P0, !PT ;  /* 0x00000015ff167210 */ /* 0x000fe200007fe4ff */
[----:B------:R4:W-:Y:S01]  /*5cf0*/  REDG.E.ADD.F32.FTZ.RN.STRONG.GPU desc[UR10][R56.64], R16 ;  /* 0x00000010380079a6 */ /* 0x0009e2000c12f30a */
[----:B------:R-:W-:-:S02]  /*5d00*/  SHF.L.U32 R29, R24, 0x1, RZ ;  /* 0x00000001181d7819 */ /* 0x000fc400000006ff */
[----:B------:R-:W-:Y:S02]  /*5d10*/  IADD3.X R27, PT, PT, RZ, R27, RZ, P2, !PT ;  /* 0x0000001bff1b7210 */ /* 0x000fe400017fe4ff */
[----:B------:R-:W-:Y:S02]  /*5d20*/  LOP3.LUT R23, R23, 0xfffffffc, RZ, 0xc0, !PT ;  /* 0xfffffffc17177812 */ /* 0x000fe400078ec0ff */
[----:B------:R-:W-:Y:S02]  /*5d30*/  SHF.L.U64.HI R25, R25, 0x1, R22 ;  /* 0x0000000119197819 */ /* 0x000fe40000010216 */
[----:B------:R-:W-:Y:S02]  /*5d40*/  LEA R22, P2, R20, R56, 0x2 ;  /* 0x0000003814167211 */ /* 0x000fe400078410ff */
[----:B------:R-:W-:Y:S02]  /*5d50*/  LOP3.LUT R29, R29, 0xfffffffc, RZ, 0xc0, !PT ;  /* 0xfffffffc1d1d7812 */ /* 0x000fe400078ec0ff */
[----:B------:R-:W-:-:S02]  /*5d60*/  SHF.L.U64.HI R27, R24, 0x1, R27 ;  /* 0x00000001181b7819 */ /* 0x000fc4000001021b */
[----:B------:R-:W-:Y:S02]  /*5d70*/  IADD3 R24, P0, PT, R56, R23, RZ ;  /* 0x0000001738187210 */ /* 0x000fe40007f1e0ff */
[----:B------:R-:W-:Y:S02]  /*5d80*/  LEA.HI.X R23, R20, R57, R21, 0x2, P2 ;  /* 0x0000003914177211 */ /* 0x000fe400010f1415 */
[----:B------:R-:W-:Y:S02]  /*5d90*/  IADD3 R20, P2, PT, R56, R29, RZ ;  /* 0x0000001d38147210 */ /* 0x000fe40007f5e0ff */
[C---:B------:R-:W-:Y:S02]  /*5da0*/  IADD3.X R25, PT, PT, R57.reuse, R25, RZ, P0, !PT ;  /* 0x0000001939197210 */ /* 0x040fe400007fe4ff */
[----:B------:R-:W-:-:S03]  /*5db0*/  IADD3.X R21, PT, PT, R57, R27, RZ, P2, !PT ;  /* 0x0000001b39157210 */ /* 0x000fc600017fe4ff */
[----:B------:R4:W-:Y:S04]  /*5dc0*/  REDG.E.ADD.F32.FTZ.RN.STRONG.GPU desc[UR10][R24.64], R17 ;  /* 0x00000011180079a6 */ /* 0x0009e8000c12f30a */
[----:B------:R4:W-:Y:S04]  /*5dd0*/  REDG.E.ADD.F32.FTZ.RN.STRONG.GPU desc[UR10][R22.64], R18 ;  /* 0x00000012160079a6 */ /* 0x0009e8000c12f30a */
[----:B------:R4:W-:Y:S02]  /*5de0*/  REDG.E.ADD.F32.FTZ.RN.STRONG.GPU desc[UR10][R20.64], R19 ;  /* 0x00000013140079a6 */ /* 0x0009e4000c12f30a */
.L_x_727:
[----:B------:R-:W-:Y:S05]  /*5df0*/  BSYNC.RECONVERGENT B0 ;  /* 0x0000000000007941 */ /* 0x000fea0003800200 */
.L_x_726:
[----:B------:R-:W5:Y:S02]  /*5e00*/  LDCU UR5, c[0x0][0x370] ;  /* 0x00006e00ff0577ac */ /* 0x000f640008000800 */
[----:B-----5:R-:W-:-:S09]  /*5e10*/  UISETP.GE.U32.AND UP0, UPT, UR5, 0x2, UPT ;  /* 0x000000020500788c */ /* 0x020fd2000bf06070 */
[----:B------:R-:W-:Y:S05]  /*5e20*/  BRA.U !UP0, `(.L_x_728) ;  /* 0x0000000908f07547 */ /* 0x000fea000b800000 */
[----:B----4-:R-:W4:Y:S01]  /*5e30*/  LDC R16, c[0x0][0x370] ;  /* 0x0000dc00ff107b82 */ /* 0x010f220000000800 */
[----:B------:R-:W-:Y:S01]  /*5e40*/  ULOP3.LUT UR5, UR4, 0x1, URZ, 0xc0, !UPT ;  /* 0x0000000104057892 */ /* 0x000fe2000f8ec0ff */
[----:B------:R-:W0:Y:S05]  /*5e50*/  S2R R25, SR_CTAID.Y ;  /* 0x0000000000197919 */ /* 0x000e2a0000002600 */
[----:B------:R-:W-:Y:S01]  /*5e60*/  MOV R19, UR5 ;  /* 0x0000000500137c02 */ /* 0x000fe20008000f00 */
[----:B------:R-:W5:Y:S04]  /*5e70*/  LDC.64 R30, c[0x0][0x3d0] ;  /* 0x0000f400ff1e7b82 */ /* 0x000f680000000a00 */
[----:B------:R-:W-:-:S04]  /*5e80*/  IMAD R19, R19, UR7, RZ ;  /* 0x0000000713137c24 */ /* 0x000fc8000f8e02ff */
[----:B----4-:R-:W-:-:S05]  /*5e90*/  IMAD R16, R19, R16, RZ ;  /* 0x0000001013107224 */ /* 0x010fca00078e02ff */
[----:B------:R-:W-:-:S05]  /*5ea0*/  SHF.L.U32 R17, R16, 0x1, RZ ;  /* 0x0000000110117819 */ /* 0x000fca00000006ff */
[----:B-----5:R-:W-:Y:S01]  /*5eb0*/  IMAD.WIDE R30, R17, 0x4, R30 ;  /* 0x00000004111e7825 */ /* 0x020fe200078e021e */
[----:B0-----:R-:W-:Y:S06]  /*5ec0*/  @P1 BRA `(.L_x_729) ;  /* 0x00000000005c1947 */ /* 0x001fec0003800000 */
[----:B------:R-:W0:Y:S01]  /*5ed0*/  LDC.64 R16, c[0x0][0x3c8] ;  /* 0x0000f200ff107b82 */ /* 0x000e220000000a00 */
[----:B------:R-:W-:Y:S01]  /*5ee0*/  ULOP3.LUT UP0, UR5, UR4, 0x2, URZ, 0xc0, !UPT ;  /* 0x0000000204057892 */ /* 0x000fe2000f80c0ff */
[----:B------:R-:W-:Y:S01]  /*5ef0*/  IADD3 R19, PT, PT, R19, R25, RZ ;  /* 0x0000001913137210 */ /* 0x000fe20007ffe0ff */
[----:B------:R-:W-:Y:S02]  /*5f00*/  IMAD R21, R0, UR7, R25 ;  /* 0x0000000700157c24 */ /* 0x000fe4000f8e0219 */
[----:B------:R-:W-:-:S03]  /*5f10*/  UIADD3 UR5, UPT, UPT, -UR5, 0x1, URZ ;  /* 0x0000000105057890 */ /* 0x000fc6000fffe1ff */
[----:B-1----:R-:W1:Y:S01]  /*5f20*/  LDC R20, c[0x0][0x370] ;  /* 0x0000dc00ff147b82 */ /* 0x002e620000000800 */
[----:B------:R-:W-:Y:S02]  /*5f30*/  PLOP3.LUT P0, PT, PT, PT, UP0, 0x80, 0x8 ;  /* 0x000000000008781c */ /* 0x000fe40003f0f008 */
[----:B--2---:R-:W-:Y:S01]  /*5f40*/  MOV R23, UR5 ;  /* 0x0000000500177c02 */ /* 0x004fe20008000f00 */
[----:B0-----:R-:W-:-:S04]  /*5f50*/  IMAD.WIDE.U32 R16, R19, 0x4, R16 ;  /* 0x0000000413107825 */ /* 0x001fc800078e0010 */
[----:B------:R-:W-:Y:S01]  /*5f60*/  IMAD.WIDE.U32 R18, R21, 0x8, R30 ;  /* 0x0000000815127825 */ /* 0x000fe200078e001e */
[----:B-1----:R-:W-:-:S04]  /*5f70*/  SEL R21, R20, RZ, !P0 ;  /* 0x000000ff14157207 */ /* 0x002fc80004000000 */
[----:B------:R0:W-:Y:S01]  /*5f80*/  STG.E.64 desc[UR10][R18.64], R14 ;  /* 0x0000000e12007986 */ /* 0x0001e2000c101b0a */
[----:B------:R-:W-:Y:S01]  /*5f90*/  ISETP.NE.AND P0, PT, R21, -0x1, PT ;  /* 0xffffffff1500780c */ /* 0x000fe20003f05270 */
[----:B------:R-:W-:Y:S06]  /*5fa0*/  MEMBAR.ALL.GPU ;  /* 0x0000000000007992 */ /* 0x000fec000000a000 */
[----:B------:R-:W-:-:S00]  /*5fb0*/  ERRBAR ;  /* 0x00000000000079ab */ /* 0x000fc00000000000 */
[----:B------:R-:W-:Y:S06]  /*5fc0*/  CGAERRBAR ;  /* 0x00000000000075ab */ /* 0x000fec0000000000 */
[----:B------:R0:W-:Y:S01]  /*5fd0*/  REDG.E.ADD.S32.STRONG.GPU desc[UR10][R16.64], R23 ;  /* 0x000000171000798e */ /* 0x0001e2000c12e30a */
[----:B------:R-:W-:Y:S05]  /*5fe0*/  @!P0 BRA `(.L_x_729) ;  /* 0x0000000000148947 */ /* 0x000fea0003800000 */
.L_x_730:
[----:B0-----:R-:W2:Y:S04]  /*5ff0*/  LDG.E.STRONG.GPU R18, desc[UR10][R16.64] ;  /* 0x0000000a10127981 */ /* 0x001ea8000c1ef900 */
[----:B--2---:R-:W-:Y:S01]  /*6000*/  CCTL.IVALL ;  /* 0x00000000ff00798f */ /* 0x004fe20002000000 */
[----:B------:R-:W-:Y:S05]  /*6010*/  YIELD ;  /* 0x0000000000007946 */ /* 0x000fea0003800000 */
[----:B------:R-:W-:-:S13]  /*6020*/  ISETP.NE.AND P0, PT, R18, R21, PT ;  /* 0x000000151200720c */ /* 0x000fda0003f05270 */
[----:B------:R-:W-:Y:S05]  /*6030*/  @P0 BRA `(.L_x_730) ;  /* 0xfffffffc00ec0947 */ /* 0x000fea000383ffff */
.L_x_729:
[----:B0-----:R-:W0:Y:S01]  /*6040*/  LDC R16, c[0x0][0x370] ;  /* 0x0000dc00ff107b82 */ /* 0x001e220000000800 */
[----:B------:R-:W-:Y:S05]  /*6050*/  WARPSYNC.ALL ;  /* 0x0000000000007948 */ /* 0x000fea0003800000 */
[----:B0-----:R-:W-:Y:S02]  /*6060*/  ISETP.GE.U32.AND P0, PT, R16, 0x8, PT ;  /* 0x000000081000780c */ /* 0x001fe40003f06070 */
[----:B------:R-:W-:Y:S01]  /*6070*/  BAR.SYNC.DEFER_BLOCKING 0x0 ;  /* 0x0000000000007b1d */ /* 0x000fe20000010000 */
[----:B------:R-:W-:-:S10]  /*6080*/  HFMA2 R24, -RZ, RZ, 0, 0 ;  /* 0x00000000ff187431 */ /* 0x000fd400000001ff */
[----:B------:R-:W-:Y:S05]  /*6090*/  @!P0 BRA `(.L_x_731) ;  /* 0x0000000400488947 */ /* 0x000fea0003800000 */
[----:B------:R-:W-:Y:S01]  /*60a0*/  MOV R16, UR7 ;  /* 0x0000000700107c02 */ /* 0x000fe20008000f00 */
[----:B------:R-:W-:Y:S01]  /*60b0*/  UMOV UR5, URZ ;  /* 0x000000ff00057c82 */ /* 0x000fe20008000000 */
[----:B------:R-:W-:Y:S02]  /*60c0*/  MOV R18, UR7 ;  /* 0x0000000700127c02 */ /* 0x000fe40008000f00 */
[----:B------:R-:W-:Y:S01]  /*60d0*/  MOV R26, UR7 ;  /* 0x00000007001a7c02 */ /* 0x000fe20008000f00 */
[--C-:B------:R-:W-:Y:S01]  /*60e0*/  IMAD R29, R16, 0x3, R25.reuse ;  /* 0x00000003101d7824 */ /* 0x100fe200078e0219 */
[----:B------:R-:W-:Y:S01]  /*60f0*/  MOV R24, UR7 ;  /* 0x0000000700187c02 */ /* 0x000fe20008000f00 */
[--C-:B------:R-:W-:Y:S01]  /*6100*/  IMAD R27, R18, 0x5, R25.reuse ;  /* 0x00000005121b7824 */ /* 0x100fe200078e0219 */
[----:B------:R-:W-:Y:S01]  /*6110*/  MOV R28, UR7 ;  /* 0x00000007001c7c02 */ /* 0x000fe20008000f00 */
[--C-:B------:R-:W-:Y:S01]  /*6120*/  IMAD R26, R26, 0x7, R25.reuse ;  /* 0x000000071a1a7824 */ /* 0x100fe200078e0219 */
[----:B------:R-:W-:Y:S01]  /*6130*/  MOV R56, UR7 ;  /* 0x0000000700387c02 */ /* 0x000fe20008000f00 */
[----:B------:R-:W-:Y:S01]  /*6140*/  IMAD R24, R24, 0x6, R25 ;  /* 0x0000000618187824 */ /* 0x000fe200078e0219 */
[----:B---3--:R-:W-:-:S02]  /*6150*/  IADD3 R22, PT, PT, R25, UR7, RZ ;  /* 0x0000000719167c10 */ /* 0x008fc4000fffe0ff */
[----:B------:R-:W-:Y:S02]  /*6160*/  IADD3 R21, PT, PT, -R0, RZ, RZ ;  /* 0x000000ff00157210 */ /* 0x000fe40007ffe1ff */
[-C--:B-1----:R-:W-:Y:S02]  /*6170*/  MOV R20, R25.reuse ;  /* 0x0000001900147202 */ /* 0x082fe40000000f00 */
[-C--:B------:R-:W-:Y:S02]  /*6180*/  LEA R28, R28, R25.reuse, 0x1 ;  /* 0x000000191c1c7211 */ /* 0x080fe400078e08ff */
[----:B--2---:R-:W-:-:S07]  /*6190*/  LEA R23, R56, R25, 0x2 ;  /* 0x0000001938177211 */ /* 0x004fce00078e10ff */
.L_x_732:
[----:B------:R-:W-:Y:S01]  /*61a0*/  ISETP.EQ.OR P0, PT, R21, RZ, P1 ;  /* 0x000000ff1500720c */ /* 0x000fe20000f02670 */
[----:B------:R-:W-:-:S06]  /*61b0*/  UIADD3 UR8, UPT, UPT, UR5, 0x1, URZ ;  /* 0x0000000105087890 */ /* 0x000fcc000fffe0ff */
[----:B------:R-:W-:-:S06]  /*61c0*/  ISETP.EQ.OR P2, PT, R0, UR8, P1 ;  /* 0x0000000800007c0c */ /* 0x000fcc0008f42670 */
[----:B------:R-:W-:-:S06]  /*61d0*/  @!P0 IMAD.WIDE.U32 R16, R20, 0x8, R30 ;  /* 0x0000000814108825 */ /* 0x000fcc00078e001e */
[----:B------:R-:W2:Y:S01]  /*61e0*/  @!P0 LDG.E.64 R16, desc[UR10][R16.64] ;  /* 0x0000000a10108981 */ /* 0x000ea2000c1e1b00 */
[----:B------:R-:W-:-:S06]  /*61f0*/  @!P2 IMAD.WIDE.U32 R18, R22, 0x8, R30 ;  /* 0x000000081612a825 */ /* 0x000fcc00078e001e */
[----:B------:R-:W3:Y:S01]  /*6200*/  @!P2 LDG.E.64 R18, desc[UR10][R18.64] ;  /* 0x0000000a1212a981 */ /* 0x000ee2000c1e1b00 */
[----:B------:R-:W-:Y:S02]  /*6210*/  UIADD3 UR8, UPT, UPT, UR5, 0x2, URZ ;  /* 0x0000000205087890 */ /* 0x000fe4000fffe0ff */
[----:B------:R-:W-:-:S04]  /*6220*/  UIADD3 UR13, UPT, UPT, UR5, 0x3, URZ ;  /* 0x00000003050d7890 */ /* 0x000fc8000fffe0ff */
[----:B------:R-:W-:Y:S01]  /*6230*/  ISETP.EQ.OR P3, PT, R0, UR8, P1 ;  /* 0x0000000800007c0c */ /* 0x000fe20008f62670 */
[----:B--2---:R-:W-:Y:S01]  /*6240*/  @!P0 FADD.FTZ R14, R14, R16 ;  /* 0x000000100e0e8221 */ /* 0x004fe20000010000 */
[----:B------:R-:W-:-:S11]  /*6250*/  @!P0 FADD.FTZ R15, R15, R17 ;  /* 0x000000110f0f8221 */ /* 0x000fd60000010000 */
[----:B------:R-:W-:Y:S01]  /*6260*/  @!P3 IMAD.WIDE.U32 R16, R28, 0x8, R30 ;  /* 0x000000081c10b825 */ /* 0x000fe200078e001e */
[----:B------:R-:W-:-:S03]  /*6270*/  ISETP.EQ.OR P0, PT, R0, UR13, P1 ;  /* 0x0000000d00007c0c */ /* 0x000fc60008f02670 */
[----:B---3--:R-:W-:Y:S02]  /*6280*/  @!P2 FADD.FTZ R14, R14, R18 ;  /* 0x000000120e0ea221 */ /* 0x008fe40000010000 */
[----:B------:R-:W2:Y:S01]  /*6290*/  @!P3 LDG.E.64 R16, desc[UR10][R16.64] ;  /* 0x0000000a1010b981 */ /* 0x000ea2000c1e1b00 */
[----:B------:R-:W-:-:S07]  /*62a0*/  @!P2 FADD.FTZ R15, R15, R19 ;  /* 0x000000130f0fa221 */ /* 0x000fce0000010000 */
[----:B------:R-:W-:-:S06]  /*62b0*/  @!P0 IMAD.WIDE.U32 R18, R29, 0x8, R30 ;  /* 0x000000081d128825 */ /* 0x000fcc00078e001e */
[----:B------:R-:W3:Y:S01]  /*62c0*/  @!P0 LDG.E.64 R18, desc[UR10][R18.64] ;  /* 0x0000000a12128981 */ /* 0x000ee2000c1e1b00 */
[----:B------:R-:W-:-:S06]  /*62d0*/  UIADD3 UR8, UPT, UPT, UR5, 0x4, URZ ;  /* 0x0000000405087890 */ /* 0x000fcc000fffe0ff */
[----:B------:R-:W-:Y:S01]  /*62e0*/  ISETP.EQ.OR P2, PT, R0, UR8, P1 ;  /* 0x0000000800007c0c */ /* 0x000fe20008f42670 */
[----:B------:R-:W-:Y:S01]  /*62f0*/  UIADD3 UR8, UPT, UPT, UR5, 0x5, URZ ;  /* 0x0000000505087890 */ /* 0x000fe2000fffe0ff */
[----:B--2---:R-:W-:Y:S01]  /*6300*/  @!P3 FADD.FTZ R14, R14, R16 ;  /* 0x000000100e0eb221 */ /* 0x004fe20000010000 */
[----:B------:R-:W-:-:S10]  /*6310*/  @!P3 FADD.FTZ R15, R15, R17 ;  /* 0x000000110f0fb221 */ /* 0x000fd40000010000 */
[----:B------:R-:W-:-:S06]  /*6320*/  @!P2 IMAD.WIDE.U32 R16, R23, 0x8, R30 ;  /* 0x000000081710a825 */ /* 0x000fcc00078e001e */
[----:B------:R-:W2:Y:S01]  /*6330*/  @!P2 LDG.E.64 R16, desc[UR10][R16.64] ;  /* 0x0000000a1010a981 */ /* 0x000ea2000c1e1b00 */
[----:B------:R-:W-:Y:S01]  /*6340*/  ISETP.EQ.OR P3, PT, R0, UR8, P1 ;  /* 0x0000000800007c0c */ /* 0x000fe20008f62670 */
[----:B---3--:R-:W-:Y:S01]  /*6350*/  @!P0 FADD.FTZ R14, R14, R18 ;  /* 0x000000120e0e8221 */ /* 0x008fe20000010000 */
[----:B------:R-:W-:-:S11]  /*6360*/  @!P0 FADD.FTZ R15, R15, R19 ;  /* 0x000000130f0f8221 */ /* 0x000fd60000010000 */
        /* <DEDUP_REMOVED lines=14> */
[----:B------:R-:W-:Y:S01]  /*6450*/  UIADD3 UR5, UPT, UPT, UR5, 0x8, URZ ;  /* 0x0000000805057890 */ /* 0x000fe2000fffe0ff */
[----:B------:R-:W-:Y:S02]  /*6460*/  MOV R56, UR7 ;  /* 0x0000000700387c02 */ /* 0x000fe40008000f00 */
[----:B------:R-:W-:Y:S02]  /*6470*/  MOV R57, UR7 ;  /* 0x0000000700397c02 */ /* 0x000fe40008000f00 */
[----:B------:R-:W-:Y:S02]  /*6480*/  LEA R20, R56, R20, 0x3 ;  /* 0x0000001438147211 */ /* 0x000fe400078e18ff */
[----:B------:R-:W-:Y:S02]  /*6490*/  LEA R26, R57, R26, 0x3 ;  /* 0x0000001a391a7211 */ /* 0x000fe400078e18ff */
[----:B------:R-:W-:Y:S01]  /*64a0*/  IADD3 R21, PT, PT, R21, 0x8, RZ ;  /* 0x0000000815157810 */ /* 0x000fe20007ffe0ff */
[----:B--2---:R-:W-:-:S02]  /*64b0*/  @!P0 FADD.FTZ R14, R14, R16 ;  /* 0x000000100e0e8221 */ /* 0x004fc40000010000 */
[----:B------:R-:W0:Y:S01]  /*64c0*/  LDC R16, c[0x0][0x370] ;  /* 0x0000dc00ff107b82 */ /* 0x000e220000000800 */
[----:B------:R-:W-:Y:S01]  /*64d0*/  @!P0 FADD.FTZ R15, R15, R17 ;  /* 0x000000110f0f8221 */ /* 0x000fe20000010000 */
[----:B------:R-:W-:Y:S02]  /*64e0*/  MOV R17, UR7 ;  /* 0x0000000700117c02 */ /* 0x000fe40008000f00 */
[----:B0-----:R-:W-:-:S04]  /*64f0*/  LOP3.LUT R16, R16, 0x7ffffff8, RZ, 0xc0, !PT ;  /* 0x7ffffff810107812 */ /* 0x001fc800078ec0ff */
[----:B------:R-:W-:Y:S01]  /*6500*/  ISETP.NE.AND P0, PT, R16, UR5, PT ;  /* 0x0000000510007c0c */ /* 0x000fe2000bf05270 */
[----:B---3--:R-:W-:Y:S01]  /*6510*/  @!P2 FADD.FTZ R14, R14, R18 ;  /* 0x000000120e0ea221 */ /* 0x008fe20000010000 */
[----:B------:R-:W-:Y:S01]  /*6520*/  MOV R18, UR7 ;  /* 0x0000000700127c02 */ /* 0x000fe20008000f00 */
[----:B------:R-:W-:Y:S01]  /*6530*/  @!P2 FADD.FTZ R15, R15, R19 ;  /* 0x000000130f0fa221 */ /* 0x000fe20000010000 */
[----:B------:R-:W-:Y:S02]  /*6540*/  LEA R24, R17, R24, 0x3 ;  /* 0x0000001811187211 */ /* 0x000fe400078e18ff */
[C---:B------:R-:W-:Y:S02]  /*6550*/  LEA R27, R18.reuse, R27, 0x3 ;  /* 0x0000001b121b7211 */ /* 0x040fe400078e18ff */
[C---:B------:R-:W-:Y:S02]  /*6560*/  LEA R23, R18.reuse, R23, 0x3 ;  /* 0x0000001712177211 */ /* 0x040fe400078e18ff */
[----:B------:R-:W-:-:S02]  /*6570*/  LEA R29, R18, R29, 0x3 ;  /* 0x0000001d121d7211 */ /* 0x000fc400078e18ff */
[C---:B------:R-:W-:Y:S02]  /*6580*/  LEA R28, R17.reuse, R28, 0x3 ;  /* 0x0000001c111c7211 */ /* 0x040fe400078e18ff */
[----:B------:R-:W-:Y:S01]  /*6590*/  LEA R22, R17, R22, 0x3 ;  /* 0x0000001611167211 */ /* 0x000fe200078e18ff */
[----:B------:R-:W-:Y:S06]  /*65a0*/  @P0 BRA `(.L_x_732) ;  /* 0xfffffff800fc0947 */ /* 0x000fec000383ffff */
[----:B------:R-:W-:-:S07]  /*65b0*/  MOV R24, R16 ;  /* 0x0000001000187202 */ /* 0x000fce0000000f00 */
.L_x_731:
[----:B------:R-:W0:Y:S02]  /*65c0*/  LDCU UR5, c[0x0][0x370] ;  /* 0x00006e00ff0577ac */ /* 0x000e240008000800 */
[----:B0-----:R-:W-:-:S09]  /*65d0*/  ULOP3.LUT UP0, URZ, UR5, 0x7, URZ, 0xc0, !UPT ;  /* 0x0000000705ff7892 */ /* 0x001fd2000f80c0ff */
[----:B------:R-:W-:Y:S05]  /*65e0*/  BRA.U !UP0, `(.L_x_728) ;  /* 0x0000000508007547 */ /* 0x000fea000b800000 */
[----:B------:R-:W0:Y:S01]  /*65f0*/  LDCU UR5, c[0x0][0x370] ;  /* 0x00006e00ff0577ac */ /* 0x000e220008000800 */
[----:B------:R-:W4:Y:S01]  /*6600*/  LDCU UR8, c[0x0][0x370] ;  /* 0x00006e00ff0877ac */ /* 0x000f220008000800 */
[----:B0-----:R-:W-:-:S04]  /*6610*/  ULOP3.LUT UR5, UR5, 0x7, URZ, 0xc0, !UPT ;  /* 0x0000000705057892 */ /* 0x001fc8000f8ec0ff */
[----:B------:R-:W-:Y:S02]  /*6620*/  UIADD3 UR5, UPT, UPT, UR5, -0x1, URZ ;  /* 0xffffffff05057890 */ /* 0x000fe4000fffe0ff */
[----:B----4-:R-:W-:Y:S02]  /*6630*/  ULOP3.LUT UP1, UR8, UR8, 0x3, URZ, 0xc0, !UPT ;  /* 0x0000000308087892 */ /* 0x010fe4000f82c0ff */
[----:B------:R-:W-:-:S09]  /*6640*/  UISETP.GE.U32.AND UP0, UPT, UR5, 0x3, UPT ;  /* 0x000000030500788c */ /* 0x000fd2000bf06070 */
[----:B------:R-:W-:Y:S05]  /*6650*/  BRA.U !UP0, `(.L_x_733) ;  /* 0x0000000108707547 */ /* 0x000fea000b800000 */
[C---:B------:R-:W-:Y:S02]  /*6660*/  IADD3 R19, PT, PT, R24.reuse, 0x1, RZ ;  /* 0x0000000118137810 */ /* 0x040fe40007ffe0ff */
[CC--:B------:R-:W-:Y:S02]  /*6670*/  ISETP.EQ.OR P0, PT, R24.reuse, R0.reuse, P1 ;  /* 0x000000001800720c */ /* 0x0c0fe40000f02670 */
[C---:B------:R-:W-:Y:S02]  /*6680*/  IADD3 R21, PT, PT, R24.reuse, 0x2, RZ ;  /* 0x0000000218157810 */ /* 0x040fe40007ffe0ff */
[-C--:B------:R-:W-:Y:S02]  /*6690*/  ISETP.EQ.OR P2, PT, R19, R0.reuse, P1 ;  /* 0x000000001300720c */ /* 0x080fe40000f42670 */
[----:B--2---:R-:W-:Y:S02]  /*66a0*/  IADD3 R23, PT, PT, R24, 0x3, RZ ;  /* 0x0000000318177810 */ /* 0x004fe40007ffe0ff */
[----:B------:R-:W-:-:S02]  /*66b0*/  ISETP.EQ.OR P3, PT, R21, R0, P1 ;  /* 0x000000001500720c */ /* 0x000fc40000f62670 */
[----:B------:R-:W-:-:S03]  /*66c0*/  ISETP.EQ.OR P4, PT, R23, R0, P1 ;  /* 0x000000001700720c */ /* 0x000fc60000f82670 */
[----:B------:R-:W-:-:S04]  /*66d0*/  @!P0 IMAD R17, R24, UR7, R25 ;  /* 0x0000000718118c24 */ /* 0x000fc8000f8e0219 */
[----:B------:R-:W-:Y:S02]  /*66e0*/  @!P2 IMAD R19, R19, UR7, R25 ;  /* 0x000000071313ac24 */ /* 0x000fe4000f8e0219 */
[----:B------:R-:W-:-:S04]  /*66f0*/  @!P0 IMAD.WIDE.U32 R16, R17, 0x8, R30 ;  /* 0x0000000811108825 */ /* 0x000fc800078e001e */
[----:B------:R-:W-:Y:S02]  /*6700*/  @!P3 IMAD R21, R21, UR7, R25 ;  /* 0x000000071515bc24 */ /* 0x000fe4000f8e0219 */
[----:B------:R-:W-:Y:S01]  /*6710*/  @!P2 IMAD.WIDE.U32 R18, R19, 0x8, R30 ;  /* 0x000000081312a825 */ /* 0x000fe200078e001e */
[----:B------:R-:W2:Y:S03]  /*6720*/  @!P0 LDG.E.64 R16, desc[UR10][R16.64] ;  /* 0x0000000a10108981 */ /* 0x000ea6000c1e1b00 */
[----:B------:R-:W-:Y:S02]  /*6730*/  @!P4 IMAD R23, R23, UR7, R25 ;  /* 0x000000071717cc24 */ /* 0x000fe4000f8e0219 */
[--C-:B-1----:R-:W-:Y:S01]  /*6740*/  @!P3 IMAD.WIDE.U32 R20, R21, 0x8, R30.reuse ;  /* 0x000000081514b825 */ /* 0x102fe200078e001e */
[----:B------:R-:W4:Y:S03]  /*6750*/  @!P2 LDG.E.64 R18, desc[UR10][R18.64] ;  /* 0x0000000a1212a981 */ /* 0x000f26000c1e1b00 */
[----:B---3--:R-:W-:-:S02]  /*6760*/  @!P4 IMAD.WIDE.U32 R22, R23, 0x8, R30 ;  /* 0x000000081716c825 */ /* 0x008fc400078e001e */
[----:B------:R-:W3:Y:S04]  /*6770*/  @!P3 LDG.E.64 R20, desc[UR10][R20.64] ;  /* 0x0000000a1414b981 */ /* 0x000ee8000c1e1b00 */
[----:B------:R-:W5:Y:S01]  /*6780*/  @!P4 LDG.E.64 R22, desc[UR10][R22.64] ;  /* 0x0000000a1616c981 */ /* 0x000f62000c1e1b00 */
[----:B------:R-:W-:Y:S01]  /*6790*/  IADD3 R24, PT, PT, R24, 0x4, RZ ;  /* 0x0000000418187810 */ /* 0x000fe20007ffe0ff */
[----:B--2---:R-:W-:Y:S01]  /*67a0*/  @!P0 FADD.FTZ R14, R14, R16 ;  /* 0x000000100e0e8221 */ /* 0x004fe20000010000 */
[----:B------:R-:W-:-:S03]  /*67b0*/  @!P0 FADD.FTZ R15, R15, R17 ;  /* 0x000000110f0f8221 */ /* 0x000fc60000010000 */
[----:B----4-:R-:W-:Y:S01]  /*67c0*/  @!P2 FADD.FTZ R14, R14, R18 ;  /* 0x000000120e0ea221 */ /* 0x010fe20000010000 */
[----:B------:R-:W-:-:S03]  /*67d0*/  @!P2 FADD.FTZ R15, R15, R19 ;  /* 0x000000130f0fa221 */ /* 0x000fc60000010000 */
[----:B---3--:R-:W-:Y:S01]  /*67e0*/  @!P3 FADD.FTZ R14, R14, R20 ;  /* 0x000000140e0eb221 */ /* 0x008fe20000010000 */
[----:B------:R-:W-:-:S03]  /*67f0*/  @!P3 FADD.FTZ R15, R15, R21 ;  /* 0x000000150f0fb221 */ /* 0x000fc60000010000 */
[----:B-----5:R-:W-:Y:S01]  /*6800*/  @!P4 FADD.FTZ R14, R14, R22 ;  /* 0x000000160e0ec221 */ /* 0x020fe20000010000 */
[----:B------:R-:W-:-:S07]  /*6810*/  @!P4 FADD.FTZ R15, R15, R23 ;  /* 0x000000170f0fc221 */ /* 0x000fce0000010000 */
.L_x_733:
[----:B------:R-:W-:Y:S05]  /*6820*/  BRA.U !UP1, `(.L_x_728) ;  /* 0x0000000109707547 */ /* 0x000fea000b800000 */
[----:B-1----:R-:W0:Y:S01]  /*6830*/  LDC R20, c[0x0][0x370] ;  /* 0x0000dc00ff147b82 */ /* 0x002e220000000800 */
[----:B------:R-:W-:Y:S01]  /*6840*/  UISETP.NE.AND UP0, UPT, UR8, 0x1, UPT ;  /* 0x000000010800788c */ /* 0x000fe2000bf05270 */
[----:B0-----:R-:W-:-:S08]  /*6850*/  LOP3.LUT R20, R20, 0x1, RZ, 0xc0, !PT ;  /* 0x0000000114147812 */ /* 0x001fd000078ec0ff */
[----:B------:R-:W-:Y:S05]  /*6860*/  BRA.U !UP0, `(.L_x_734) ;  /* 0x0000000108387547 */ /* 0x000fea000b800000 */
[C---:B------:R-:W-:Y:S02]  /*6870*/  IADD3 R19, PT, PT, R24.reuse, 0x1, RZ ;  /* 0x0000000118137810 */ /* 0x040fe40007ffe0ff */
[-C--:B------:R-:W-:Y:S02]  /*6880*/  ISETP.EQ.OR P2, PT, R24, R0.reuse, P1 ;  /* 0x000000001800720c */ /* 0x080fe40000f42670 */
[----:B------:R-:W-:-:S11]  /*6890*/  ISETP.EQ.OR P0, PT, R19, R0, P1 ;  /* 0x000000001300720c */ /* 0x000fd60000f02670 */
[--C-:B------:R-:W-:Y:S02]  /*68a0*/  @!P2 IMAD R17, R24, UR7, R25.reuse ;  /* 0x000000071811ac24 */ /* 0x100fe4000f8e0219 */
[----:B------:R-:W-:Y:S02]  /*68b0*/  @!P0 IMAD R19, R19, UR7, R25 ;  /* 0x0000000713138c24 */ /* 0x000fe4000f8e0219 */
[----:B------:R-:W-:-:S04]  /*68c0*/  @!P2 IMAD.WIDE.U32 R16, R17, 0x8, R30 ;  /* 0x000000081110a825 */ /* 0x000fc800078e001e */
[----:B------:R-:W-:Y:S02]  /*68d0*/  @!P0 IMAD.WIDE.U32 R18, R19, 0x8, R30 ;  /* 0x0000000813128825 */ /* 0x000fe400078e001e */
[----:B------:R-:W3:Y:S04]  /*68e0*/  @!P2 LDG.E.64 R16, desc[UR10][R16.64] ;  /* 0x0000000a1010a981 */ /* 0x000ee8000c1e1b00 */
[----:B------:R-:W4:Y:S01]  /*68f0*/  @!P0 LDG.E.64 R18, desc[UR10][R18.64] ;  /* 0x0000000a12128981 */ /* 0x000f22000c1e1b00 */
[----:B------:R-:W-:Y:S01]  /*6900*/  IADD3 R24, PT, PT, R24, 0x2, RZ ;  /* 0x0000000218187810 */ /* 0x000fe20007ffe0ff */
[----:B---3--:R-:W-:Y:S01]  /*6910*/  @!P2 FADD.FTZ R14, R14, R16 ;  /* 0x000000100e0ea221 */ /* 0x008fe20000010000 */
[----:B------:R-:W-:-:S03]  /*6920*/  @!P2 FADD.FTZ R15, R15, R17 ;  /* 0x000000110f0fa221 */ /* 0x000fc60000010000 */
[----:B----4-:R-:W-:Y:S01]  /*6930*/  @!P0 FADD.FTZ R14, R14, R18 ;  /* 0x000000120e0e8221 */ /* 0x010fe20000010000 */
[----:B------:R-:W-:-:S07]  /*6940*/  @!P0 FADD.FTZ R15, R15, R19 ;  /* 0x000000130f0f8221 */ /* 0x000fce0000010000 */
.L_x_734:
[----:B------:R-:W-:Y:S01]  /*6950*/  ISETP.EQ.OR P0, PT, R24, R0, P1 ;  /* 0x000000001800720c */ /* 0x000fe20000f02670 */
[----:B------:R-:W-:Y:S03]  /*6960*/  BSSY.RECONVERGENT B0, `(.L_x_728) ;  /* 0x0000008000007945 */ /* 0x000fe60003800200 */
[----:B------:R-:W-:-:S13]  /*6970*/  ISETP.NE.U32.OR P0, PT, R20, 0x1, P0 ;  /* 0x000000011400780c */ /* 0x000fda0000705470 */
[----:B------:R-:W-:Y:S05]  /*6980*/  @P0 BRA `(.L_x_735) ;  /* 0x0000000000140947 */ /* 0x000fea0003800000 */
[----:B------:R-:W-:-:S04]  /*6990*/  IMAD R17, R24, UR7, R25 ;  /* 0x0000000718117c24 */ /* 0x000fc8000f8e0219 */
[----:B------:R-:W-:-:S06]  /*69a0*/  IMAD.WIDE.U32 R16, R17, 0x8, R30 ;  /* 0x0000000811107825 */ /* 0x000fcc00078e001e */
[----:B------:R-:W3:Y:S02]  /*69b0*/  LDG.E.64 R16, desc[UR10][R16.64] ;  /* 0x0000000a10107981 */ /* 0x000ee4000c1e1b00 */
[----:B---3--:R-:W-:Y:S01]  /*69c0*/  FADD.FTZ R14, R14, R16 ;  /* 0x000000100e0e7221 */ /* 0x008fe20000010000 */
[----:B------:R-:W-:-:S07]  /*69d0*/  FADD.FTZ R15, R15, R17 ;  /* 0x000000110f0f7221 */ /* 0x000fce0000010000 */
.L_x_735:
[----:B------:R-:W-:Y:S05]  /*69e0*/  BSYNC.RECONVERGENT B0 ;  /* 0x0000000000007941 */ /* 0x000fea0003800200 */
.L_x_728:
[----:B------:R-:W5:Y:S01]  /*69f0*/  S2UR UR8, SR_CgaCtaId ;  /* 0x00000000000879c3 */ /* 0x000f620000008800 */
[----:B------:R-:W-:Y:S01]  /*6a00*/  UMOV UR5, 0x400 ;  /* 0x0000040000057882 */ /* 0x000fe20000000000 */
[----:B----4-:R-:W4:Y:S01]  /*6a10*/  S2R R19, SR_TID.X ;  /* 0x0000000000137919 */ /* 0x010f220000002100 */
[--C-:B-1----:R-:W-:Y:S02]  /*6a20*/  HADD2.F32 R20, -RZ, R47.reuse.H0_H0 ;  /* 0x2000002fff147230 */ /* 0x102fe40000004100 */
[----:B------:R-:W-:Y:S02]  /*6a30*/  HADD2.F32 R47, -RZ, R47.H1_H1 ;  /* 0x3000002fff2f7230 */ /* 0x000fe40000004100 */
[--C-:B------:R-:W-:Y:S02]  /*6a40*/  HADD2.F32 R21, -RZ, R46.reuse.H0_H0 ;  /* 0x2000002eff157230 */ /* 0x100fe40000004100 */
[----:B------:R-:W-:Y:S01]  /*6a50*/  HADD2.F32 R46, -RZ, R46.H1_H1 ;  /* 0x3000002eff2e7230 */ /* 0x000fe20000004100 */
[----:B-----5:R-:W-:Y:S01]  /*6a60*/  ULEA UR5, UR8, UR5, 0x18 ;  /* 0x0000000508057291 */ /* 0x020fe2000f8ec0ff */
[----:B------:R-:W1:Y:S08]  /*6a70*/  LDCU.U8 UR8, c[0x0][0x414] ;  /* 0x00008280ff0877ac */ /* 0x000e700008000000 */
[----:B------:R0:W-:Y:S01]  /*6a80*/  @!P1 STS.64 [UR5+0x98], R14 ;  /* 0x0000980eff009988 */ /* 0x0001e20008000a05 */
[----:B------:R-:W-:Y:S01]  /*6a90*/  BAR.SYNC.DEFER_BLOCKING 0x0 ;  /* 0x0000000000007b1d */ /* 0x000fe20000010000 */
[----:B0--3--:R-:W-:Y:S01]  /*6aa0*/  FADD.FTZ R15, R47, -UR9 ;  /* 0x800000092f0f7e21 */ /* 0x009fe20008010000 */
[----:B-1----:R-:W-:-:S03]  /*6ab0*/  UISETP.NE.AND UP0, UPT, UR8, URZ, UPT ;  /* 0x000000ff0800728c */ /* 0x002fc6000bf05270 */
[----:B------:R-:W-:Y:S01]  /*6ac0*/  FMUL.FTZ R15, R15, UR12 ;  /* 0x0000000c0f0f7c20 */ /* 0x000fe20008410000 */
[----:B------:R-:W0:Y:S01]  /*6ad0*/  LDS.64 R16, [UR5+0x98] ;  /* 0x00009805ff107984 */ /* 0x000e220008000a00 */
[----:B------:R-:W0:Y:S02]  /*6ae0*/  LDCU UR5, c[0x0][0x42c] ;  /* 0x00008580ff0577ac */ /* 0x000e240008000800 */
[----:B0-----:R-:W-:Y:S01]  /*6af0*/  FMUL.FTZ R18, R17, UR5 ;  /* 0x0000000511127c20 */ /* 0x001fe20008410000 */
[----:B------:R-:W-:Y:S01]  /*6b00*/  FADD.FTZ R17, R20, -UR9 ;  /* 0x8000000914117e21 */ /* 0x000fe20008010000 */
[----:B------:R-:W-:-:S03]  /*6b10*/  FMUL.FTZ R16, R16, UR5 ;  /* 0x0000000510107c20 */ /* 0x000fc60008410000 */
[----:B------:R-:W-:Y:S01]  /*6b20*/  FMUL.FTZ R17, R17, UR12 ;  /* 0x0000000c11117c20 */ /* 0x000fe20008410000 */
[----:B----4-:R-:W-:Y:S06]  /*6b30*/  BRA.U !UP0, `(.L_x_736) ;  /* 0x0000000108487547 */ /* 0x010fec000b800000 */
[----:B------:R-:W-:Y:S01]  /*6b40*/  FFMA.FTZ R14, R12, R17, R10 ;  /* 0x000000110c0e7223 */ /* 0x000fe2000001000a */
[----:B------:R-:W-:-:S03]  /*6b50*/  FFMA.FTZ R20, R13, R15, R11 ;  /* 0x0000000f0d147223 */ /* 0x000fc6000001000b */
[----:B------:R-:W-:Y:S01]  /*6b60*/  FMUL.FTZ R22, R14, -1.4426950216293334961 ;  /* 0xbfb8aa3b0e167820 */ /* 0x000fe20000410000 */
[----:B------:R-:W-:-:S05]  /*6b70*/  FMUL.FTZ R25, R20, -1.4426950216293334961 ;  /* 0xbfb8aa3b14197820 */ /* 0x000fca0000410000 */
[----:B------:R-:W2:Y:S04]  /*6b80*/  MUFU.EX2 R22, R22 ;  /* 0x0000001600167308 */ /* 0x000ea80000000800 */
[----:B------:R-:W0:Y:S01]  /*6b90*/  MUFU.EX2 R25, R25 ;  /* 0x0000001900197308 */ /* 0x000e220000000800 */
[----:B--2---:R-:W-:Y:S01]  /*6ba0*/  FADD.FTZ R23, R22, 1 ;  /* 0x3f80000016177421 */ /* 0x004fe20000010000 */
[----:B0-----:R-:W-:-:S03]  /*6bb0*/  FADD.FTZ R26, R25, 1 ;  /* 0x3f800000191a7421 */ /* 0x001fc60000010000 */
        /* <DEDUP_REMOVED lines=10> */
.L_x_736:
[----:B------:R-:W0:Y:S01]  /*6c60*/  LDCU UR8, c[0x0][0x41c] ;  /* 0x00008380ff0877ac */ /* 0x000e220008000800 */
[----:B------:R-:W-:Y:S01]  /*6c70*/  SHF.R.U32.HI R19, RZ, 0x5, R19 ;  /* 0x00000005ff137819 */ /* 0x000fe20000011613 */
[--C-:B------:R-:W-:Y:S01]  /*6c80*/  HADD2.F32 R20, -RZ, R45.reuse.H0_H0 ;  /* 0x2000002dff147230 */ /* 0x100fe20000004100 */
[----:B------:R-:W-:Y:S01]  /*6c90*/  R2UR UR5, R16 ;  /* 0x00000000100572ca */ /* 0x000fe200000e0000 */
[----:B------:R-:W1:Y:S01]  /*6ca0*/  LDCU.64 UR14, c[0x0][0x400] ;  /* 0x00008000ff0e77ac */ /* 0x000e620008000a00 */
[----:B------:R-:W-:Y:S01]  /*6cb0*/  BSSY.RECONVERGENT B0, `(.L_x_737) ;  /* 0x000001e000007945 */ /* 0x000fe20003800200 */
[----:B------:R-:W-:Y:S02]  /*6cc0*/  HADD2.F32 R45, -RZ, R45.H1_H1 ;  /* 0x3000002dff2d7230 */ /* 0x000fe40000004100 */
[----:B------:R-:W-:-:S08]  /*6cd0*/  FADD.FTZ R22, R20, -UR9 ;  /* 0x8000000914167e21 */ /* 0x000fd00008010000 */
[--C-:B------:R-:W-:Y:S01]  /*6ce0*/  FFMA.FTZ R17, R17, UR5, R18.reuse ;  /* 0x0000000511117c23 */ /* 0x100fe20008010012 */
[----:B------:R-:W-:Y:S01]  /*6cf0*/  FFMA.FTZ R14, R15, UR5, R18 ;  /* 0x000000050f0e7c23 */ /* 0x000fe20008010012 */
[----:B0-----:R-:W-:Y:S02]  /*6d00*/  IMAD R19, R0, UR8, R19 ;  /* 0x0000000800137c24 */ /* 0x001fe4000f8e0213 */
[----:B------:R-:W-:Y:S01]  /*6d10*/  FFMA.FTZ R17, R12, R21, -R17 ;  /* 0x000000150c117223 */ /* 0x000fe20000010811 */
[----:B------:R-:W-:Y:S02]  /*6d20*/  FFMA.FTZ R20, R13, R46, -R14 ;  /* 0x0000002e0d147223 */ /* 0x000fe4000001080e */
[C---:B-1----:R-:W-:Y:S02]  /*6d30*/  ISETP.GE.U32.AND P0, PT, R19.reuse, UR14, PT ;  /* 0x0000000e13007c0c */ /* 0x042fe4000bf06070 */
[----:B------:R-:W-:Y:S02]  /*6d40*/  SHF.R.S32.HI R16, RZ, 0x1f, R19 ;  /* 0x0000001fff107819 */ /* 0x000fe40000011413 */
[----:B--2---:R-:W-:-:S02]  /*6d50*/  IADD3 R23, PT, PT, R19, 0x10, RZ ;  /* 0x0000001013177810 */ /* 0x004fc40007ffe0ff */
[----:B------:R-:W-:Y:S02]  /*6d60*/  ISETP.GE.AND.EX P0, PT, R16, UR15, PT, P0 ;  /* 0x0000000f10007c0c */ /* 0x000fe4000bf06300 */
[----:B------:R-:W-:Y:S02]  /*6d70*/  ISETP.GE.U32.AND P1, PT, R23, UR14, PT ;  /* 0x0000000e17007c0c */ /* 0x000fe4000bf26070 */
[----:B------:R-:W-:-:S04]  /*6d80*/  SHF.R.S32.HI R0, RZ, 0x1f, R23 ;  /* 0x0000001fff007819 */ /* 0x000fc80000011417 */
[----:B------:R-:W-:-:S05]  /*6d90*/  ISETP.GE.AND.EX P1, PT, R0, UR15, PT, P1 ;  /* 0x0000000f00007c0c */ /* 0x000fca000bf26310 */
[----:B------:R-:W-:Y:S08]  /*6da0*/  @P0 BRA `(.L_x_738) ;  /* 0x0000000000380947 */ /* 0x000ff00003800000 */
        /* <DEDUP_REMOVED lines=11> */
[----:B------:R-:W-:Y:S02]  /*6e60*/  F2FP.F16.F32.PACK_AB R15, R20, R21 ;  /* 0x00000015140f723e */ /* 0x000fe400000000ff */
[----:B------:R-:W-:-:S05]  /*6e70*/  LEA.HI.X R17, R14, UR17, R25, 0x1, P0 ;  /* 0x000000110e117c11 */ /* 0x000fca00080f0c19 */
[----:B------:R0:W-:Y:S02]  /*6e80*/  STG.E desc[UR10][R16.64], R15 ;  /* 0x0000000f10007986 */ /* 0x0001e4000c10190a */
.L_x_738:
[----:B------:R-:W-:Y:S05]  /*6e90*/  BSYNC.RECONVERGENT B0 ;  /* 0x0000000000007941 */ /* 0x000fea0003800200 */
.L_x_737:
[----:B0-----:R-:W-:Y:S01]  /*6ea0*/  FMUL.FTZ R17, R22, UR12 ;  /* 0x0000000c16117c20 */ /* 0x001fe20008410000 */
[----:B------:R-:W-:Y:S01]  /*6eb0*/  FADD.FTZ R45, R45, -UR9 ;  /* 0x800000092d2d7e21 */ /* 0x000fe20008010000 */
[--C-:B------:R-:W-:Y:S02]  /*6ec0*/  HADD2.F32 R14, -RZ, R44.reuse.H0_H0 ;  /* 0x2000002cff0e7230 */ /* 0x100fe40000004100 */
[----:B------:R-:W-:Y:S02]  /*6ed0*/  HADD2.F32 R44, -RZ, R44.H1_H1 ;  /* 0x3000002cff2c7230 */ /* 0x000fe40000004100 */
[----:B------:R-:W-:Y:S01]  /*6ee0*/  FFMA.FTZ R15, R17, UR5, R18 ;  /* 0x00000005110f7c23 */ /* 0x000fe20008010012 */
[----:B------:R-:W-:Y:S01]  /*6ef0*/  FMUL.FTZ R45, R45, UR12 ;  /* 0x0000000c2d2d7c20 */ /* 0x000fe20008410000 */
        /* <DEDUP_REMOVED lines=19> */
.L_x_739:
[----:B------:R-:W-:Y:S01]  /*7030*/  FFMA.FTZ R20, R45, UR5, R18 ;  /* 0x000000052d147c23 */ /* 0x000fe20008010012 */
[----:B------:R-:W-:Y:S01]  /*7040*/  BSSY.RECONVERGENT B0, `(.L_x_740) ;  /* 0x0000014000007945 */ /* 0x000fe20003800200 */
[----:B------:R-:W-:Y:S01]  /*7050*/  FFMA.FTZ R16, R12, R14, -R15 ;  /* 0x0000000e0c107223 */ /* 0x000fe2000001080f */
[----:B------:R-:W-:Y:S01]  /*7060*/  IADD3 R25, PT, PT, R19, 0x20, RZ ;  /* 0x0000002013197810 */ /* 0x000fe20007ffe0ff */
[----:B------:R-:W-:Y:S01]  /*7070*/  FFMA.FTZ R20, R13, R44, -R20 ;  /* 0x0000002c0d147223 */ /* 0x000fe20000010814 */
[----:B------:R-:W-:Y:S01]  /*7080*/  IADD3 R21, PT, PT, R19, 0x30, RZ ;  /* 0x0000003013157810 */ /* 0x000fe20007ffe0ff */
        /* <DEDUP_REMOVED lines=12> */
[----:B------:R-:W-:Y:S02]  /*7150*/  F2FP.F16.F32.PACK_AB R15, R0, R23 ;  /* 0x00000017000f723e */ /* 0x000fe400000000ff */
[----:B------:R-:W-:-:S05]  /*7160*/  LEA.HI.X R17, R14, UR19, R17, 0x1, P0 ;  /* 0x000000130e117c11 */ /* 0x000fca00080f0c11 */
[----:B------:R0:W-:Y:S02]  /*7170*/  STG.E desc[UR10][R16.64], R15 ;  /* 0x0000000f10007986 */ /* 0x0001e4000c10190a */
.L_x_741:
[----:B------:R-:W-:Y:S05]  /*7180*/  BSYNC.RECONVERGENT B0 ;  /* 0x0000000000007941 */ /* 0x000fea0003800200 */
.L_x_740:
[--C-:B0-----:R-:W-:Y:S01]  /*7190*/  HADD2.F32 R15, -RZ, R43.reuse.H0_H0 ;  /* 0x2000002bff0f7230 */ /* 0x101fe20000004100 */
[----:B------:R-:W-:Y:S01]  /*71a0*/  ISETP.GE.U32.AND P0, PT, R25, UR14, PT ;  /* 0x0000000e19007c0c */ /* 0x000fe2000bf06070 */
[----:B------:R-:W-:Y:S01]  /*71b0*/  HADD2.F32 R43, -RZ, R43.H1_H1 ;  /* 0x3000002bff2b7230 */ /* 0x000fe20000004100 */
[----:B------:R-:W-:Y:S01]  /*71c0*/  ISETP.GE.U32.AND P1, PT, R21, UR14, PT ;  /* 0x0000000e15007c0c */ /* 0x000fe2000bf26070 */
[--C-:B------:R-:W-:Y:S02]  /*71d0*/  HADD2.F32 R16, -RZ, R42.reuse.H0_H0 ;  /* 0x2000002aff107230 */ /* 0x100fe40000004100 */
[----:B------:R-:W-:Y:S01]  /*71e0*/  FADD.FTZ R15, R15, -UR9 ;  /* 0x800000090f0f7e21 */ /* 0x000fe20008010000 */
[----:B------:R-:W-:Y:S01]  /*71f0*/  SHF.R.S32.HI R14, RZ, 0x1f, R25 ;  /* 0x0000001fff0e7819 */ /* 0x000fe20000011419 */
[----:B------:R-:W-:Y:S01]  /*7200*/  FADD.FTZ R23, R43, -UR9 ;  /* 0x800000092b177e21 */ /* 0x000fe20008010000 */
[----:B------:R-:W-:Y:S01]  /*7210*/  SHF.R.S32.HI R0, RZ, 0x1f, R21 ;  /* 0x0000001fff007819 */ /* 0x000fe20000011415 */
[----:B------:R-:W-:Y:S01]  /*7220*/  FMUL.FTZ R27, R15, UR12 ;  /* 0x0000000c0f1b7c20 */ /* 0x000fe20008410000 */
[----:B------:R-:W-:Y:S01]  /*7230*/  ISETP.GE.AND.EX P0, PT, R14, UR15, PT, P0 ;  /* 0x0000000f0e007c0c */ /* 0x000fe2000bf06300 */
[----:B------:R-:W-:Y:S01]  /*7240*/  HADD2.F32 R42, -RZ, R42.H1_H1 ;  /* 0x3000002aff2a7230 */ /* 0x000fe20000004100 */
[----:B------:R-:W-:Y:S01]  /*7250*/  ISETP.GE.AND.EX P1, PT, R0, UR15, PT, P1 ;  /* 0x0000000f00007c0c */ /* 0x000fe2000bf26310 */
[----:B------:R-:W-:-:S02]  /*7260*/  HADD2.F32 R15, -RZ, R41.H0_H0 ;  /* 0x20000029ff0f7230 */ /* 0x000fc40000004100 */
[----:B------:R-:W-:Y:S01]  /*7270*/  FFMA.FTZ R17, R27, UR5, R18 ;  /* 0x000000051b117c23 */ /* 0x000fe20008010012 */
[----:B------:R-:W-:Y:S01]  /*7280*/  FMUL.FTZ R23, R23, UR12 ;  /* 0x0000000c17177c20 */ /* 0x000fe20008410000 */
        /* <DEDUP_REMOVED lines=19> */
.L_x_742:
[----:B------:R-:W-:Y:S01]  /*73c0*/  FFMA.FTZ R20, R23, UR5, R18 ;  /* 0x0000000517147c23 */ /* 0x000fe20008010012 */
[----:B------:R-:W-:Y:S01]  /*73d0*/  BSSY.RECONVERGENT B0, `(.L_x_743) ;  /* 0x0000014000007945 */ /* 0x000fe20003800200 */
[----:B------:R-:W-:Y:S01]  /*73e0*/  FFMA.FTZ R17, R12, R16, -R17 ;  /* 0x000000100c117223 */ /* 0x000fe20000010811 */
[----:B------:R-:W-:Y:S02]  /*73f0*/  HADD2.F32 R41, -RZ, R41.H1_H1 ;  /* 0x30000029ff297230 */ /* 0x000fe40000004100 */
[----:B------:R-:W-:Y:S01]  /*7400*/  FADD.FTZ R22, R15, -UR9 ;  /* 0x800000090f167e21 */ /* 0x000fe20008010000 */
        /* <DEDUP_REMOVED lines=13> */
[----:B------:R-:W-:Y:S02]  /*74e0*/  F2FP.F16.F32.PACK_AB R15, R20, R23 ;  /* 0x00000017140f723e */ /* 0x000fe400000000ff */
[----:B------:R-:W-:-:S05]  /*74f0*/  LEA.HI.X R17, R14, UR19, R25, 0x1, P0 ;  /* 0x000000130e117c11 */ /* 0x000fca00080f0c19 */
[----:B------:R0:W-:Y:S02]  /*7500*/  STG.E desc[UR10][R16.64], R15 ;  /* 0x0000000f10007986 */ /* 0x0001e4000c10190a */
.L_x_744:
[----:B------:R-:W-:Y:S05]  /*7510*/  BSYNC.RECONVERGENT B0 ;  /* 0x0000000000007941 */ /* 0x000fea0003800200 */
.L_x_743:
        /* <DEDUP_REMOVED lines=25> */
.L_x_745:
        /* <DEDUP_REMOVED lines=21> */
.L_x_747:
[----:B------:R-:W-:Y:S05]  /*7800*/  BSYNC.RECONVERGENT B0 ;  /* 0x0000000000007941 */ /* 0x000fea0003800200 */
.L_x_746:
        /* <DEDUP_REMOVED lines=35> */
.L_x_748:
        /* <DEDUP_REMOVED lines=10> */
[----:B------:R-:W1:Y:S01]  /*7ae0*/  LDCU.64 UR18, c[0x0][0x380] ;  /* 0x00007000ff1277ac */ /* 0x000e620008000a00 */
[----:B0-----:R-:W-:Y:S01]  /*7af0*/  IMAD R22, R14, UR16, RZ ;  /* 0x000000100e167c24 */ /* 0x001fe2000f8e02ff */
[----:B------:R-:W-:-:S05]  /*7b00*/  MOV R14, R58 ;  /* 0x0000003a000e7202 */ /* 0x000fca0000000f00 */
[----:B------:R-:W-:-:S04]  /*7b10*/  IMAD.WIDE.U32 R14, R23, UR16, R14 ;  /* 0x00000010170e7c25 */ /* 0x000fc8000f8e000e */
[----:B------:R-:W-:Y:S02]  /*7b20*/  IMAD R23, R23, UR17, R22 ;  /* 0x0000001117177c24 */ /* 0x000fe4000f8e0216 */
[----:B------:R-:W-:Y:S01]  /*7b30*/  FMUL.FTZ R22, R31, UR12 ;  /* 0x0000000c1f167c20 */ /* 0x000fe20008410000 */
[C---:B-1----:R-:W-:Y:S02]  /*7b40*/  LEA R16, P0, R14.reuse, UR18, 0x1 ;  /* 0x000000120e107c11 */ /* 0x042fe4000f8008ff */
[----:B------:R-:W-:Y:S02]  /*7b50*/  IADD3 R23, PT, PT, R15, R23, RZ ;  /* 0x000000170f177210 */ /* 0x000fe40007ffe0ff */
[----:B------:R-:W-:Y:S02]  /*7b60*/  F2FP.F16.F32.PACK_AB R21, R21, R22 ;  /* 0x000000161515723e */ /* 0x000fe400000000ff */
[----:B------:R-:W-:-:S05]  /*7b70*/  LEA.HI.X R17, R14, UR19, R23, 0x1, P0 ;  /* 0x000000130e117c11 */ /* 0x000fca00080f0c17 */
[----:B------:R0:W-:Y:S02]  /*7b80*/  STG.E desc[UR10][R16.64], R21 ;  /* 0x0000001510007986 */ /* 0x0001e4000c10190a */
.L_x_750:
[----:B------:R-:W-:Y:S05]  /*7b90*/  BSYNC.RECONVERGENT B0 ;  /* 0x0000000000007941 */ /* 0x000fea0003800200 */
.L_x_749:
        /* <DEDUP_REMOVED lines=25> */
.L_x_751:
        /* <DEDUP_REMOVED lines=13> */
[----:B------:R-:W-:Y:S01]  /*7e00*/  FMUL.FTZ R0, R36, UR12 ;  /* 0x0000000c24007c20 */ /* 0x000fe20008410000 */
[----:B------:R-:W-:-:S04]  /*7e10*/  IMAD.WIDE.U32 R14, R20, UR16, R14 ;  /* 0x00000010140e7c25 */ /* 0x000fc8000f8e000e */
[----:B------:R-:W-:Y:S01]  /*7e20*/  IMAD R17, R20, UR17, R17 ;  /* 0x0000001114117c24 */ /* 0x000fe2000f8e0211 */
[----:B-1----:R-:W-:-:S04]  /*7e30*/  LEA R16, P0, R14, UR18, 0x1 ;  /* 0x000000120e107c11 */ /* 0x002fc8000f8008ff */
[----:B------:R-:W-:Y:S02]  /*7e40*/  IADD3 R17, PT, PT, R15, R17, RZ ;  /* 0x000000110f117210 */ /* 0x000fe40007ffe0ff */
[----:B------:R-:W-:Y:S02]  /*7e50*/  F2FP.F16.F32.PACK_AB R15, R0, R31 ;  /* 0x0000001f000f723e */ /* 0x000fe400000000ff */
[----:B------:R-:W-:-:S05]  /*7e60*/  LEA.HI.X R17, R14, UR19, R17, 0x1, P0 ;  /* 0x000000130e117c11 */ /* 0x000fca00080f0c11 */
[----:B------:R0:W-:Y:S02]  /*7e70*/  STG.E desc[UR10][R16.64], R15 ;  /* 0x0000000f10007986 */ /* 0x0001e4000c10190a */
.L_x_753:
[----:B------:R-:W-:Y:S05]  /*7e80*/  BSYNC.RECONVERGENT B0 ;  /* 0x0000000000007941 */ /* 0x000fea0003800200 */
.L_x_752:
[--C-:B0-----:R-:W-:Y:S01]  /*7e90*/  HADD2.F32 R15, -RZ, R35.reuse.H0_H0 ;  /* 0x20000023ff0f7230 */ /* 0x101fe20000004100 */
[----:B------:R-:W-:Y:S01]  /*7ea0*/  ISETP.GE.U32.AND P0, PT, R22, UR14, PT ;  /* 0x0000000e16007c0c */ /* 0x000fe2000bf06070 */
[----:B------:R-:W-:Y:S01]  /*7eb0*/  HADD2.F32 R35, -RZ, R35.H1_H1 ;  /* 0x30000023ff237230 */ /* 0x000fe20000004100 */
[----:B------:R-:W-:Y:S01]  /*7ec0*/  ISETP.GE.U32.AND P1, PT, R21, UR14, PT ;  /* 0x0000000e15007c0c */ /* 0x000fe2000bf26070 */
[----:B------:R-:W-:Y:S02]  /*7ed0*/  HADD2.F32 R30, -RZ, R33.H0_H0 ;  /* 0x20000021ff1e7230 */ /* 0x000fe40000004100 */
[----:B------:R-:W-:Y:S01]  /*7ee0*/  FADD.FTZ R16, R15, -UR9 ;  /* 0x800000090f107e21 */ /* 0x000fe20008010000 */
[----:B------:R-:W-:Y:S01]  /*7ef0*/  SHF.R.S32.HI R14, RZ, 0x1f, R22 ;  /* 0x0000001fff0e7819 */ /* 0x000fe20000011416 */
[----:B------:R-:W-:Y:S01]  /*7f00*/  FADD.FTZ R35, R35, -UR9 ;  /* 0x8000000923237e21 */ /* 0x000fe20008010000 */
[----:B------:R-:W-:Y:S01]  /*7f10*/  SHF.R.S32.HI R0, RZ, 0x1f, R21 ;  /* 0x0000001fff007819 */ /* 0x000fe20000011415 */
[----:B------:R-:W-:Y:S01]  /*7f20*/  FMUL.FTZ R17, R16, UR12 ;  /* 0x0000000c10117c20 */ /* 0x000fe20008410000 */
[--C-:B------:R-:W-:Y:S01]  /*7f30*/  HADD2.F32 R15, -RZ, R34.reuse.H0_H0 ;  /* 0x20000022ff0f7230 */ /* 0x100fe20000004100 */
[----:B------:R-:W-:Y:S01]  /*7f40*/  ISETP.GE.AND.EX P0, PT, R14, UR15, PT, P0 ;  /* 0x0000000f0e007c0c */ /* 0x000fe2000bf06300 */
[----:B------:R-:W-:Y:S01]  /*7f50*/  HADD2.F32 R34, -RZ, R34.H1_H1 ;  /* 0x30000022ff227230 */ /* 0x000fe20000004100 */
[----:B------:R-:W-:Y:S01]  /*7f60*/  ISETP.GE.AND.EX P1, PT, R0, UR15, PT, P1 ;  /* 0x0000000f00007c0c */ /* 0x000fe2000bf26310 */
[----:B------:R-:W-:Y:S01]  /*7f70*/  FFMA.FTZ R31, R17, UR5, R18 ;  /* 0x00000005111f7c23 */ /* 0x000fe20008010012 */
[----:B------:R-:W-:Y:S01]  /*7f80*/  FMUL.FTZ R35, R35, UR12 ;  /* 0x0000000c23237c20 */ /* 0x000fe20008410000 */
[----:B------:R-:W-:Y:S10]  /*7f90*/  BRA.U !UP0, `(.L_x_754) ;  /* 0x0000000108487547 */ /* 0x000ff4000b800000 */
        /* <DEDUP_REMOVED lines=18> */
.L_x_754:
        /* <DEDUP_REMOVED lines=13> */
[----:B------:R-:W-:-:S03]  /*8190*/  MOV R14, R58 ;  /* 0x0000003a000e7202 */ /* 0x000fc60000000f00 */
[C---:B------:R-:W-:Y:S02]  /*81a0*/  IMAD R17, R22.reuse, UR17, R17 ;  /* 0x0000001116117c24 */ /* 0x040fe4000f8e0211 */
[----:B------:R-:W-:-:S03]  /*81b0*/  IMAD.WIDE.U32 R14, R22, UR16, R14 ;  /* 0x00000010160e7c25 */ /* 0x000fc6000f8e000e */
[----:B-1----:R-:W-:Y:S02]  /*81c0*/  LEA R16, P0, R14, UR18, 0x1 ;  /* 0x000000120e107c11 */ /* 0x002fe4000f8008ff */
[----:B------:R-:W-:Y:S02]  /*81d0*/  IADD3 R17, PT, PT, R15, R17, RZ ;  /* 0x000000110f117210 */ /* 0x000fe40007ffe0ff */
[----:B------:R-:W-:Y:S02]  /*81e0*/  F2FP.F16.F32.PACK_AB R15, R20, R31 ;  /* 0x0000001f140f723e */ /* 0x000fe400000000ff */
[----:B------:R-:W-:-:S05]  /*81f0*/  LEA.HI.X R17, R14, UR19, R17, 0x1, P0 ;  /* 0x000000130e117c11 */ /* 0x000fca00080f0c11 */
[----:B------:R0:W-:Y:S02]  /*8200*/  STG.E desc[UR10][R16.64], R15 ;  /* 0x0000000f10007986 */ /* 0x0001e4000c10190a */
.L_x_756:
[----:B------:R-:W-:Y:S05]  /*8210*/  BSYNC.RECONVERGENT B0 ;  /* 0x0000000000007941 */ /* 0x000fea0003800200 */
.L_x_755:
        /* <DEDUP_REMOVED lines=25> */
.L_x_757:
        /* <DEDUP_REMOVED lines=21> */
.L_x_759:
[----:B------:R-:W-:Y:S05]  /*8500*/  BSYNC.RECONVERGENT B0 ;  /* 0x0000000000007941 */ /* 0x000fea0003800200 */
.L_x_758:
[--C-:B------:R-:W-:Y:S01]  /*8510*/  HADD2.F32 R16, -RZ, R9.reuse.H0_H0 ;  /* 0x20000009ff107230 */ /* 0x100fe20000004100 */
[----:B------:R-:W-:Y:S01]  /*8520*/  ISETP.GE.U32.AND P0, PT, R15, UR14, PT ;  /* 0x0000000e0f007c0c */ /* 0x000fe2000bf06070 */
[----:B0-----:R-:W-:Y:S01]  /*8530*/  HADD2.F32 R17, -RZ, R9.H1_H1 ;  /* 0x30000009ff117230 */ /* 0x001fe20000004100 */
        /* <DEDUP_REMOVED lines=32> */
.L_x_760:
        /* <DEDUP_REMOVED lines=13> */
[----:B------:R-:W-:Y:S01]  /*8810*/  F2FP.F16.F32.PACK_AB R9, R9, R20 ;  /* 0x000000140909723e */ /* 0x000fe200000000ff */
[----:B0-----:R-:W-:Y:S02]  /*8820*/  IMAD R28, R28, UR16, RZ ;  /* 0x000000101c1c7c24 */ /* 0x001fe4000f8e02ff */
[----:B------:R-:W-:-:S04]  /*8830*/  IMAD.WIDE.U32 R2, R15, UR16, R2 ;  /* 0x000000100f027c25 */ /* 0x000fc8000f8e0002 */
[----:B------:R-:W-:Y:S01]  /*8840*/  IMAD R15, R15, UR17, R28 ;  /* 0x000000110f0f7c24 */ /* 0x000fe2000f8e021c */
[----:B-1----:R-:W-:-:S04]  /*8850*/  LEA R16, P0, R2, UR18, 0x1 ;  /* 0x0000001202107c11 */ /* 0x002fc8000f8008ff */
[----:B------:R-:W-:-:S04]  /*8860*/  IADD3 R15, PT, PT, R3, R15, RZ ;  /* 0x0000000f030f7210 */ /* 0x000fc80007ffe0ff */
[----:B------:R-:W-:-:S05]  /*8870*/  LEA.HI.X R17, R2, UR19, R15, 0x1, P0 ;  /* 0x0000001302117c11 */ /* 0x000fca00080f0c0f */
[----:B------:R0:W-:Y:S02]  /*8880*/  STG.E desc[UR10][R16.64], R9 ;  /* 0x0000000910007986 */ /* 0x0001e4000c10190a */
.L_x_762:
[----:B------:R-:W-:Y:S05]  /*8890*/  BSYNC.RECONVERGENT B0 ;  /* 0x0000000000007941 */ /* 0x000fea0003800200 */
.L_x_761:
        /* <DEDUP_REMOVED lines=25> */
.L_x_763:
        /* <DEDUP_REMOVED lines=12> */
[----:B------:R-:W-:Y:S01]  /*8af0*/  FMUL.FTZ R0, R4, UR12 ;  /* 0x0000000c04007c20 */ /* 0x000fe20008410000 */
        /* <DEDUP_REMOVED lines=8> */
.L_x_765:
[----:B------:R-:W-:Y:S05]  /*8b80*/  BSYNC.RECONVERGENT B0 ;  /* 0x0000000000007941 */ /* 0x000fea0003800200 */
.L_x_764:
        /* <DEDUP_REMOVED lines=35> */
.L_x_766:
        /* <DEDUP_REMOVED lines=21> */
.L_x_768:
[----:B------:R-:W-:Y:S05]  /*8f10*/  BSYNC.RECONVERGENT B0 ;  /* 0x0000000000007941 */ /* 0x000fea0003800200 */
.L_x_767:
        /* <DEDUP_REMOVED lines=25> */
.L_x_769:
        /* <DEDUP_REMOVED lines=21> */
.L_x_771:
[----:B------:R-:W-:Y:S05]  /*9200*/  BSYNC.RECONVERGENT B0 ;  /* 0x0000000000007941 */ /* 0x000fea0003800200 */
.L_x_770:
[--C-:B------:R-:W-:Y:S01]  /*9210*/  HADD2.F32 R2, -RZ, R48.reuse.H0_H0 ;  /* 0x20000030ff027230 */ /* 0x100fe20000004100 */
[----:B------:R-:W-:Y:S01]  /*9220*/  ISETP.GE.U32.AND P0, PT, R4, UR14, PT ;  /* 0x0000000e04007c0c */ /* 0x000fe2000bf06070 */
[----:B------:R-:W-:Y:S01]  /*9230*/  HADD2.F32 R48, -RZ, R48.H1_H1 ;  /* 0x30000030ff307230 */ /* 0x000fe20000004100 */
[----:B------:R-:W-:Y:S01]  /*9240*/  ISETP.GE.U32.AND P1, PT, R3, UR14, PT ;  /* 0x0000000e03007c0c */ /* 0x000fe2000bf26070 */
[--C-:B0-----:R-:W-:Y:S02]  /*9250*/  HADD2.F32 R5, -RZ, R50.reuse.H0_H0 ;  /* 0x20000032ff057230 */ /* 0x101fe40000004100 */
        /* <DEDUP_REMOVED lines=30> */
.L_x_772:
        /* <DEDUP_REMOVED lines=21> */
.L_x_774:
[----:B------:R-:W-:Y:S05]  /*9590*/  BSYNC.RECONVERGENT B0 ;  /* 0x0000000000007941 */ /* 0x000fea0003800200 */
.L_x_773:
        /* <DEDUP_REMOVED lines=25> */
.L_x_775:
[----:B------:R-:W-:Y:S01]  /*9730*/  FFMA.FTZ R4, R49, UR5, R18 ;  /* 0x0000000531047c23 */ /* 0x000fe20008010012 */
[----:B------:R-:W-:Y:S01]  /*9740*/  BSSY.RECONVERGENT B0, `(.L_x_776) ;  /* 0x0000014000007945 */ /* 0x000fe20003800200 */
[--C-:B------:R-:W-:Y:S02]  /*9750*/  HADD2.F32 R6, -RZ, R52.reuse.H0_H0 ;  /* 0x20000034ff067230 */ /* 0x100fe40000004100 */
[----:B------:R-:W-:Y:S01]  /*9760*/  FFMA.FTZ R23, R12, R5, -R23 ;  /* 0x000000050c177223 */ /* 0x000fe20000010817 */
[----:B------:R-:W-:Y:S02]  /*9770*/  HADD2.F32 R52, -RZ, R52.H1_H1 ;  /* 0x30000034ff347230 */ /* 0x000fe40000004100 */
        /* <DEDUP_REMOVED lines=16> */
.L_x_777:
[----:B------:R-:W-:Y:S05]  /*9880*/  BSYNC.RECONVERGENT B0 ;  /* 0x0000000000007941 */ /* 0x000fea0003800200 */
.L_x_776:
[----:B------:R-:W-:Y:S01]  /*9890*/  IADD3 R25, PT, PT, R19, 0xe0, RZ ;  /* 0x000000e013197810 */ /* 0x000fe20007ffe0ff */
[----:B------:R-:W-:Y:S01]  /*98a0*/  FADD.FTZ R6, R6, -UR9 ;  /* 0x8000000906067e21 */ /* 0x000fe20008010000 */
[----:B------:R-:W-:Y:S01]  /*98b0*/  FADD.FTZ R52, R52, -UR9 ;  /* 0x8000000934347e21 */ /* 0x000fe20008010000 */
[----:B------:R-:W-:Y:S01]  /*98c0*/  HADD2.F32 R16, -RZ, R55.H0_H0 ;  /* 0x20000037ff107230 */ /* 0x000fe20000004100 */
[----:B------:R-:W-:Y:S01]  /*98d0*/  ISETP.GE.U32.AND P0, PT, R25, UR14, PT ;  /* 0x0000000e19007c0c */ /* 0x000fe2000bf06070 */
[--C-:B0-----:R-:W-:Y:S02]  /*98e0*/  HADD2.F32 R3, -RZ, R53.reuse.H0_H0 ;  /* 0x20000035ff037230 */ /* 0x101fe40000004100 */
[----:B------:R-:W-:Y:S01]  /*98f0*/  FMUL.FTZ R21, R6, UR12 ;  /* 0x0000000c06157c20 */ /* 0x000fe20008410000 */
[----:B------:R-:W-:Y:S01]  /*9900*/  HADD2.F32 R0, -RZ, R53.H1_H1 ;  /* 0x30000035ff007230 */ /* 0x000fe20000004100 */
[----:B------:R-:W-:Y:S01]  /*9910*/  IADD3 R19, PT, PT, R19, 0xf0, RZ ;  /* 0x000000f013137810 */ /* 0x000fe20007ffe0ff */
[----:B------:R-:W-:Y:S01]  /*9920*/  HADD2.F32 R55, -RZ, R55.H1_H1 ;  /* 0x30000037ff377230 */ /* 0x000fe20000004100 */
[----:B------:R-:W-:Y:S01]  /*9930*/  SHF.R.S32.HI R14, RZ, 0x1f, R25 ;  /* 0x0000001fff0e7819 */ /* 0x000fe20000011419 */
        /* <DEDUP_REMOVED lines=20> */
.L_x_778:
[----:B------:R-:W-:Y:S01]  /*9a80*/  ISETP.GE.AND.EX P0, PT, R14, UR15, PT, P0 ;  /* 0x0000000f0e007c0c */ /* 0x000fe2000bf06300 */
[--C-:B------:R-:W-:Y:S01]  /*9a90*/  FFMA.FTZ R5, R21, UR5, R18.reuse ;  /* 0x0000000515057c23 */ /* 0x100fe20008010012 */
[----:B------:R-:W-:Y:S01]  /*9aa0*/  FADD.FTZ R16, R16, -UR9 ;  /* 0x8000000910107e21 */ /* 0x000fe20008010000 */
[----:B------:R-:W-:Y:S01]  /*9ab0*/  FADD.FTZ R55, R55, -UR9 ;  /* 0x8000000937377e21 */ /* 0x000fe20008010000 */
[----:B------:R-:W-:Y:S01]  /*9ac0*/  FFMA.FTZ R2, R23, UR5, R18 ;  /* 0x0000000517027c23 */ /* 0x000fe20008010012 */
[----:B------:R-:W-:Y:S01]  /*9ad0*/  BSSY.RECONVERGENT B0, `(.L_x_779) ;  /* 0x0000015000007945 */ /* 0x000fe20003800200 */
[----:B------:R-:W-:Y:S01]  /*9ae0*/  ISETP.GE.U32.AND P1, PT, R19, UR14, PT ;  /* 0x0000000e13007c0c */ /* 0x000fe2000bf26070 */
[----:B------:R-:W-:Y:S01]  /*9af0*/  FFMA.FTZ R6, R12, R3, -R5 ;  /* 0x000000030c067223 */ /* 0x000fe20000010805 */
[----:B------:R-:W-:Y:S01]  /*9b00*/  FMUL.FTZ R15, R16, UR12 ;  /* 0x0000000c100f7c20 */ /* 0x000fe20008410000 */
[----:B------:R-:W-:Y:S01]  /*9b10*/  FMUL.FTZ R55, R55, UR12 ;  /* 0x0000000c37377c20 */ /* 0x000fe20008410000 */
[----:B------:R-:W-:-:S03]  /*9b20*/  FFMA.FTZ R0, R13, R0, -R2 ;  /* 0x000000000d007223 */ /* 0x000fc60000010802 */
        /* <DEDUP_REMOVED lines=15> */
.L_x_780:
[----:B------:R-:W-:Y:S05]  /*9c20*/  BSYNC.RECONVERGENT B0 ;  /* 0x0000000000007941 */ /* 0x000fea0003800200 */
.L_x_779:
[--C-:B0-----:R-:W-:Y:S02]  /*9c30*/  HADD2.F32 R3, -RZ, R54.reuse.H0_H0 ;  /* 0x20000036ff037230 */ /* 0x101fe40000004100 */
[--C-:B------:R-:W-:Y:S01]  /*9c40*/  FFMA.FTZ R9, R15, UR5, R18.reuse ;  /* 0x000000050f097c23 */ /* 0x100fe20008010012 */
[----:B------:R-:W-:Y:S01]  /*9c50*/  FFMA.FTZ R18, R55, UR5, R18 ;  /* 0x0000000537127c23 */ /* 0x000fe20008010012 */
[----:B------:R-:W-:Y:S01]  /*9c60*/  SHF.R.S32.HI R8, RZ, 0x1f, R19 ;  /* 0x0000001fff087819 */ /* 0x000fe20000011413 */
[----:B------:R-:W-:Y:S01]  /*9c70*/  HADD2.F32 R54, -RZ, R54.H1_H1 ;  /* 0x30000036ff367230 */ /* 0x000fe20000004100 */
        /* <DEDUP_REMOVED lines=19> */
.L_x_781:
        /* <DEDUP_REMOVED lines=8> */
[----:B------:R-:W-:Y:S02]  /*9e30*/  MOV R59, R61 ;  /* 0x0000003d003b7202 */ /* 0x000fe40000000f00 */
[----:B------:R-:W-:Y:S01]  /*9e40*/  F2FP.F16.F32.PACK_AB R5, R18, R5 ;  /* 0x000000051205723e */ /* 0x000fe200000000ff */
[----:B------:R-:W1:Y:S01]  /*9e50*/  LDCU.64 UR12, c[0x0][0x380] ;  /* 0x00007000ff0c77ac */ /* 0x000e620008000a00 */
[----:B0-----:R-:W-:Y:S02]  /*9e60*/  IMAD R8, R8, UR8, RZ ;  /* 0x0000000808087c24 */ /* 0x001fe4000f8e02ff */
[----:B------:R-:W-:-:S04]  /*9e70*/  IMAD.WIDE.U32 R58, R19, UR8, R58 ;  /* 0x00000008133a7c25 */ /* 0x000fc8000f8e003a */
[----:B------:R-:W-:Y:S01]  /*9e80*/  IMAD R19, R19, UR9, R8 ;  /* 0x0000000913137c24 */ /* 0x000fe2000f8e0208 */
[----:B-1----:R-:W-:-:S04]  /*9e90*/  LEA R2, P0, R58, UR12, 0x1 ;  /* 0x0000000c3a027c11 */ /* 0x002fc8000f8008ff */
[----:B------:R-:W-:-:S04]  /*9ea0*/  IADD3 R19, PT, PT, R59, R19, RZ ;  /* 0x000000133b137210 */ /* 0x000fc80007ffe0ff */
[----:B------:R-:W-:-:S05]  /*9eb0*/  LEA.HI.X R3, R58, UR13, R19, 0x1, P0 ;  /* 0x0000000d3a037c11 */ /* 0x000fca00080f0c13 */
[----:B------:R0:W-:Y:S02]  /*9ec0*/  STG.E desc[UR10][R2.64], R5 ;  /* 0x0000000502007986 */ /* 0x0001e4000c10190a */
.L_x_783:
[----:B------:R-:W-:Y:S05]  /*9ed0*/  BSYNC.RECONVERGENT B0 ;  /* 0x0000000000007941 */ /* 0x000fea0003800200 */
.L_x_782:
[----:B------:R-:W1:Y:S01]  /*9ee0*/  LDCU UR5, c[0x0][0x410] ;  /* 0x00008200ff0577ac */ /* 0x000e620008000800 */
[----:B------:R-:W1:Y:S01]  /*9ef0*/  LDCU UR8, c[0x0][0x3e0] ;  /* 0x00007c00ff0877ac */ /* 0x000e620008000800 */
[----:B------:R-:W-:Y:S02]  /*9f00*/  UIADD3 UR6, UPT, UPT, UR7, UR6, URZ ;  /* 0x0000000607067290 */ /* 0x000fe4000fffe0ff */
[----:B------:R-:W-:Y:S02]  /*9f10*/  UIADD3 UR4, UPT, UPT, UR4, 0x1, URZ ;  /* 0x0000000104047890 */ /* 0x000fe4000fffe0ff */
[----:B-1----:R-:W-:-:S04]  /*9f20*/  UIMAD UR5, UR5, UR8, URZ ;  /* 0x00000008050572a4 */ /* 0x002fc8000f8e02ff */
[----:B------:R-:W-:-:S09]  /*9f30*/  UISETP.GE.AND UP0, UPT, UR6, UR5, UPT ;  /* 0x000000050600728c */ /* 0x000fd2000bf06270 */
[----:B------:R-:W-:Y:S05]  /*9f40*/  BRA.U !UP0, `(.L_x_784) ;  /* 0xffffff6108507547 */ /* 0x000fea000b83ffff */
.L_x_717:
[----:B------:R-:W1:Y:S01]  /*9f50*/  S2R R9, SR_TID.X ;  /* 0x0000000000097919 */ /* 0x000e620000002100 */
        /* <DEDUP_REMOVED lines=15> */
.L_x_786:
[----:B------:R-:W-:Y:S05]  /*a050*/  BSYNC.RECONVERGENT B0 ;  /* 0x0000000000007941 */ /* 0x000fea0003800200 */
.L_x_785:
        /* <DEDUP_REMOVED lines=11> */
.L_x_788:
[----:B------:R-:W2:Y:S04]  /*a110*/  LDG.E.STRONG.GPU R5, desc[UR10][R2.64] ;  /* 0x0000000a02057981 */ /* 0x000ea8000c1ef900 */
[----:B--2---:R-:W-:Y:S01]  /*a120*/  CCTL.IVALL ;  /* 0x00000000ff00798f */ /* 0x004fe20002000000 */
[----:B------:R-:W-:Y:S05]  /*a130*/  YIELD ;  /* 0x0000000000007946 */ /* 0x000fea0003800000 */
[----:B------:R-:W-:-:S13]  /*a140*/  ISETP.NE.AND P0, PT, R5, R0, PT ;  /* 0x000000000500720c */ /* 0x000fda0003f05270 */
[----:B------:R-:W-:Y:S05]  /*a150*/  @P0 BRA `(.L_x_788) ;  /* 0xfffffffc00ec0947 */ /* 0x000fea000383ffff */
.L_x_787:
        /* <DEDUP_REMOVED lines=61> */
.L_x_791:
        /* <DEDUP_REMOVED lines=29> */
.L_x_790:
[----:B------:R-:W-:Y:S05]  /*a700*/  BSYNC.RECONVERGENT B0 ;  /* 0x0000000000007941 */ /* 0x000fea0003800200 */
.L_x_789:
        /* <DEDUP_REMOVED lines=10> */
.L_x_792:
        /* <DEDUP_REMOVED lines=82> */
.L_x_793:
        /* <DEDUP_REMOVED lines=11> */
.L_x_4510:


//--------------------- .text._Z35group_norm_nhwc_bwd_one_pass_kernelI11Fp16IOFp32WLi512ELi64ELi512EEv26Group_norm_nhwc_bwd_params --------------------------
	.section	.text._Z35group_norm_nhwc_bwd_one_pass_kernelI11Fp16IOFp32WLi512ELi64ELi512EEv26Group_norm_nhwc_bwd_params,"ax",@progbits
	.align	128
        .global         _Z35group_norm_nhwc_bwd_one_pass_kernelI11Fp16IOFp32WLi512ELi64ELi512EEv26Group_norm_nhwc_bwd_params
        .type           _Z35group_norm_nhwc_bwd_one_pass_kernelI11Fp16IOFp32WLi512ELi64ELi512EEv26Group_norm_nhwc_bwd_params,@function
        .size           _Z35group_norm_nhwc_bwd_one_pass_kernelI11Fp16IOFp32WLi512ELi64ELi512EEv26Group_norm_nhwc_bwd_params,(.L_x_4511 - _Z35group_norm_nhwc_bwd_one_pass_kernelI11Fp16IOFp32WLi512ELi64ELi512EEv26Group_norm_nhwc_bwd_params)
        .other          _Z35group_norm_nhwc_bwd_one_pass_kernelI11Fp16IOFp32WLi512ELi64ELi512EEv26Group_norm_nhwc_bwd_params,@"STO_CUDA_ENTRY STV_DEFAULT"
_Z35group_norm_nhwc_bwd_one_pass_kernelI11Fp16IOFp32WLi512ELi64ELi512EEv26Group_norm_nhwc_bwd_params:
.text._Z35group_norm_nhwc_bwd_one_pass_kernelI11Fp16IOFp32WLi512ELi64ELi512EEv26Group_norm_nhwc_bwd_params:
        /* <DEDUP_REMOVED lines=11> */
.L_x_820:
[----:B0-----:R-:W0:Y:S01]  /*00b0*/  LDCU UR14, c[0x0][0x410] ;  /* 0x00008200ff0e77ac */ /* 0x001e220008000800 */
[----:B------:R-:W1:Y:S01]  /*00c0*/  S2R R3, SR_TID.X ;  /* 0x0000000000037919 */ /* 0x000e620000002100 */
[----:B------:R-:W-:Y:S01]  /*00d0*/  IABS R4, UR8 ;  /* 0x0000000800047c13 */ /* 0x000fe20008000000 */
[----:B------:R-:W2:Y:S01]  /*00e0*/  S2UR UR20, SR_CTAID.X ;  /* 0x00000000001479c3 */ /* 0x000ea20000002500 */
[----:B------:R-:W-:Y:S01]  /*00f0*/  UMOV UR6, URZ ;  /* 0x000000ff00067c82 */ /* 0x000fe20008000000 */
[----:B------:R-:W3:Y:S01]  /*0100*/  LDCU UR12, c[0x0][0x41c] ;  /* 0x00008380ff0c77ac */ /* 0x000ee20008000800 */
[----:B------:R-:W-:Y:S01]  /*0110*/  R2UR UR9, R4 ;  /* 0x00000000040972ca */ /* 0x000fe200000e0000 */
[----:B------:R-:W-:Y:S01]  /*0120*/  HFMA2 R86, -RZ, RZ, 0, 0 ;  /* 0x00000000ff567431 */ /* 0x000fe200000001ff */
[----:B------:R-:W-:Y:S01]  /*0130*/  LOP3.LUT R25, R25, 0xfeffffff, RZ, 0xc0, !PT ;  /* 0xfeffffff19197812 */ /* 0x000fe200078ec0ff */
[----:B------:R-:W4:Y:S01]  /*0140*/  LDCU.128 UR16, c[0x0][0x400] ;  /* 0x00008000ff1077ac */ /* 0x000f220008000c00 */
[----:B------:R-:W-:Y:S01]  /*0150*/  UISETP.GE.AND UP4, UPT, UR8, URZ, UPT ;  /* 0x000000ff0800728c */ /* 0x000fe2000bf86270 */
[----:B0-----:R-:W-:Y:S01]  /*0160*/  MOV R0, UR14 ;  /* 0x0000000e00007c02 */ /* 0x001fe20008000f00 */
[----:B------:R-:W-:-:S03]  /*0170*/  UISETP.NE.AND UP0, UPT, UR14, URZ, UPT ;  /* 0x000000ff0e00728c */ /* 0x000fc6000bf05270 */
[----:B------:R-:W-:-:S04]  /*0180*/  IABS R0, R0 ;  /* 0x0000000000007213 */ /* 0x000fc80000000000 */
[----:B------:R-:W-:Y:S02]  /*0190*/  R2UR UR13, R0 ;  /* 0x00000000000d72ca */ /* 0x000fe400000e0000 */
[----:B----4-:R-:W-:Y:S02]  /*01a0*/  MOV R11, UR18 ;  /* 0x00000012000b7c02 */ /* 0x010fe40008000f00 */
[----:B-1----:R-:W-:-:S09]  /*01b0*/  SHF.R.U32.HI R29, RZ, 0x5, R3 ;  /* 0x00000005ff1d7819 */ /* 0x002fd20000011603 */
[----:B------:R-:W0:Y:S08]  /*01c0*/  I2F.RP R0, UR13 ;  /* 0x0000000d00007d06 */ /* 0x000e300008209400 */
[----:B0-----:R-:W0:Y:S02]  /*01d0*/  MUFU.RCP R0, R0 ;  /* 0x0000000000007308 */ /* 0x001e240000001000 */
[----:B0-----:R-:W-:-:S02]  /*01e0*/  IADD3 R2, PT, PT, R0, 0xffffffe, RZ ;  /* 0x0ffffffe00027810 */ /* 0x001fc40007ffe0ff */
[----:B---3--:R-:W-:Y:S01]  /*01f0*/  MOV R0, UR12 ;  /* 0x0000000c00007c02 */ /* 0x008fe20008000f00 */
[----:B------:R-:W-:-:S03]  /*0200*/  ULOP3.LUT UR12, UR8, UR14, URZ, 0x3c, !UPT ;  /* 0x0000000e080c7292 */ /* 0x000fc6000f8e3cff */
[----:B------:R-:W0:Y:S01]  /*0210*/  F2I.FTZ.U32.TRUNC.NTZ R2, R2 ;  /* 0x0000000200027305 */ /* 0x000e22000021f000 */
[----:B--2---:R-:W-:Y:S01]  /*0220*/  IMAD R29, R0, UR20, R29 ;  /* 0x00000014001d7c24 */ /* 0x004fe2000f8e021d */
[----:B------:R-:W-:Y:S01]  /*0230*/  UISETP.GE.AND UP5, UPT, UR12, URZ, UPT ;  /* 0x000000ff0c00728c */ /* 0x000fe2000bfa6270 */
[----:B------:R-:W-:-:S03]  /*0240*/  SHF.L.U32 R0, R3, 0x1, RZ ;  /* 0x0000000103007819 */ /* 0x000fc600000006ff */
[----:B------:R-:W-:Y:S02]  /*0250*/  ISETP.GE.U32.AND P0, PT, R29, UR16, PT ;  /* 0x000000101d007c0c */ /* 0x000fe4000bf06070 */
[----:B------:R-:W-:Y:S02]  /*0260*/  SHF.R.S32.HI R5, RZ, 0x1f, R29 ;  /* 0x0000001fff057819 */ /* 0x000fe4000001141d */
[----:B------:R-:W-:Y:S02]  /*0270*/  LOP3.LUT R0, R0, 0x3e, RZ, 0xc0, !PT ;  /* 0x0000003e00007812 */ /* 0x000fe400078ec0ff */
[----:B------:R-:W-:Y:S02]  /*0280*/  ISETP.GE.AND.EX P3, PT, R5, UR17, PT, P0 ;  /* 0x0000001105007c0c */ /* 0x000fe4000bf66300 */
[----:B------:R-:W-:Y:S02]  /*0290*/  IADD3 R7, PT, PT, R29, 0x10, RZ ;  /* 0x000000101d077810 */ /* 0x000fe40007ffe0ff */
[----:B0-----:R-:W-:-:S02]  /*02a0*/  R2UR UR7, R2 ;  /* 0x00000000020772ca */ /* 0x001fc400000e0000 */
[----:B------:R-:W-:Y:S02]  /*02b0*/  ISETP.GE.U32.AND P0, PT, R7, UR16, PT ;  /* 0x0000001007007c0c */ /* 0x000fe4000bf06070 */
[----:B------:R-:W-:Y:S02]  /*02c0*/  SHF.R.S32.HI R13, RZ, 0x1f, R7 ;  /* 0x0000001fff0d7819 */ /* 0x000fe40000011407 */
[----:B------:R-:W-:Y:S02]  /*02d0*/  IADD3 R9, PT, PT, R29, 0x20, RZ ;  /* 0x000000201d097810 */ /* 0x000fe40007ffe0ff */
[----:B------:R-:W-:Y:S01]  /*02e0*/  ISETP.GE.AND.EX P4, PT, R13, UR17, PT, P0 ;  /* 0x000000110d007c0c */ /* 0x000fe2000bf86300 */
[----:B------:R-:W0:Y:S01]  /*02f0*/  @!P3 LDC.64 R14, c[0x0][0x3f8] ;  /* 0x0000fe00ff0ebb82 */ /* 0x000e220000000a00 */
[----:B------:R-:W-:Y:S02]  /*0300*/  ISETP.GE.U32.AND P0, PT, R9, UR16, PT ;  /* 0x0000001009007c0c */ /* 0x000fe4000bf06070 */
[----:B------:R-:W-:Y:S01]  /*0310*/  SHF.R.S32.HI R17, RZ, 0x1f, R9 ;  /* 0x0000001fff117819 */ /* 0x000fe20000011409 */
[----:B------:R-:W-:Y:S01]  /*0320*/  UIADD3 UR5, UPT, UPT, URZ, -UR7, URZ ;  /* 0x80000007ff057290 */ /* 0x000fe2000fffe0ff */
[----:B------:R-:W-:-:S02]  /*0330*/  @P3 LOP3.LUT R25, R25, 0x1000000, RZ, 0xfc, !PT ;  /* 0x0100000019193812 */ /* 0x000fc400078efcff */
[----:B------:R-:W-:Y:S01]  /*0340*/  ISETP.GE.AND.EX P6, PT, R17, UR17, PT, P0 ;  /* 0x0000001111007c0c */ /* 0x000fe2000bfc6300 */
[----:B------:R-:W-:Y:S01]  /*0350*/  UIMAD UR5, UR5, UR13, URZ ;  /* 0x0000000d050572a4 */ /* 0x000fe2000f8e02ff */
[----:B------:R-:W1:Y:S01]  /*0360*/  @!P3 LDC.64 R20, c[0x0][0x398] ;  /* 0x0000e600ff14bb82 */ /* 0x000e620000000a00 */
[----:B------:R-:W-:Y:S02]  /*0370*/  LOP3.LUT R25, R25, 0xff7fffff, RZ, 0xc0, !PT ;  /* 0xff7fffff19197812 */ /* 0x000fe400078ec0ff */
[----:B------:R-:W-:Y:S02]  /*0380*/  UIMAD.WIDE.U32 UR6, UR7, UR5, UR6 ;  /* 0x00000005070672a5 */ /* 0x000fe4000f8e0006 */
[----:B------:R-:W-:Y:S02]  /*0390*/  @P4 LOP3.LUT R25, R25, 0x800000, RZ, 0xfc, !PT ;  /* 0x0080000019194812 */ /* 0x000fe400078efcff */
[----:B------:R-:W-:Y:S01]  /*03a0*/  UIMAD.WIDE.U32 UR6, UR7, UR9, URZ ;  /* 0x00000009070672a5 */ /* 0x000fe2000f8e00ff */
[----:B------:R-:W2:Y:S01]  /*03b0*/  @!P3 LDC.64 R66, c[0x0][0x3a0] ;  /* 0x0000e800ff42bb82 */ /* 0x000ea20000000a00 */
[----:B------:R-:W-:-:S02]  /*03c0*/  LOP3.LUT R25, R25, 0xffbfffff, RZ, 0xc0, !PT ;  /* 0xffbfffff19197812 */ /* 0x000fc400078ec0ff */
[----:B------:R-:W-:Y:S02]  /*03d0*/  UIADD3 UR5, UPT, UPT, -UR7, URZ, URZ ;  /* 0x000000ff07057290 */ /* 0x000fe4000fffe1ff */
[----:B------:R-:W-:Y:S02]  /*03e0*/  @P6 LOP3.LUT R25, R25, 0x400000, RZ, 0xfc, !PT ;  /* 0x0040000019196812 */ /* 0x000fe400078efcff */
[----:B------:R-:W-:Y:S01]  /*03f0*/  UIMAD UR5, UR13, UR5, UR9 ;  /* 0x000000050d0572a4 */ /* 0x000fe2000f8e0209 */
[----:B------:R-:W3:Y:S01]  /*0400*/  @!P4 LDC.64 R22, c[0x0][0x3f8] ;  /* 0x0000fe00ff16cb82 */ /* 0x000ee20000000a00 */
[----:B------:R-:W-:Y:S02]  /*0410*/  ULOP3.LUT UR9, URZ, UR14, URZ, 0x33, !UPT ;  /* 0x0000000eff097292 */ /* 0x000fe4000f8e33ff */
[----:B------:R-:W-:-:S05]  /*0420*/  UISETP.GT.U32.AND UP2, UPT, UR13, UR5, UPT ;  /* 0x000000050d00728c */ /* 0x000fca000bf44070 */
[----:B------:R-:W4:Y:S06]  /*0430*/  @!P6 LDC.64 R30, c[0x0][0x3f8] ;  /* 0x0000fe00ff1eeb82 */ /* 0x000f2c0000000a00 */
[----:B------:R-:W-:Y:S02]  /*0440*/  @!UP2 UIADD3 UR5, UPT, UPT, UR5, -UR13, URZ ;  /* 0x8000000d0505a290 */ /* 0x000fe4000fffe0ff */
[----:B------:R-:W-:Y:S01]  /*0450*/  @!UP2 UIADD3 UR7, UPT, UPT, UR7, 0x1, URZ ;  /* 0x000000010707a890 */ /* 0x000fe2000fffe0ff */
[----:B------:R-:W2:Y:S01]  /*0460*/  @!P4 LDC.64 R64, c[0x0][0x3a0] ;  /* 0x0000e800ff40cb82 */ /* 0x000ea20000000a00 */
[----:B------:R-:W-:-:S02]  /*0470*/  UIADD3 UR6, UPT, UPT, UR5, -UR13, URZ ;  /* 0x8000000d05067290 */ /* 0x000fc4000fffe0ff */
[----:B------:R-:W-:Y:S02]  /*0480*/  UISETP.GT.U32.AND UP3, UPT, UR13, UR5, UPT ;  /* 0x000000050d00728c */ /* 0x000fe4000bf64070 */
[----:B------:R-:W-:Y:S02]  /*0490*/  UISETP.GE.U32.AND UP1, UPT, UR5, UR13, UPT ;  /* 0x0000000d0500728c */ /* 0x000fe4000bf26070 */
[----:B------:R-:W-:Y:S01]  /*04a0*/  USEL UR5, UR6, UR5, !UP3 ;  /* 0x0000000506057287 */ /* 0x000fe2000d800000 */
[----:B------:R-:W2:Y:S03]  /*04b0*/  @!P6 LDC.64 R32, c[0x0][0x3a0] ;  /* 0x0000e800ff20eb82 */ /* 0x000ea60000000a00 */
[----:B------:R-:W-:-:S04]  /*04c0*/  @!UP4 UIADD3 UR5, UPT, UPT, -UR5, URZ, URZ ;  /* 0x000000ff0505c290 */ /* 0x000fc8000fffe1ff */
[----:B------:R-:W-:Y:S01]  /*04d0*/  USEL UR13, UR9, UR5, !UP0 ;  /* 0x00000005090d7287 */ /* 0x000fe2000c000000 */
[----:B----4-:R-:W-:Y:S01]  /*04e0*/  @!P6 IMAD R2, R17, R30, RZ ;  /* 0x0000001e1102e224 */ /* 0x010fe200078e02ff */
[----:B------:R-:W-:Y:S02]  /*04f0*/  @UP1 UIADD3 UR7, UPT, UPT, UR7, 0x1, URZ ;  /* 0x0000000107071890 */ /* 0x000fe4000fffe0ff */
[----:B------:R-:W-:Y:S02]  /*0500*/  USHF.L.U32 UR5, UR13, 0x6, URZ ;  /* 0x000000060d057899 */ /* 0x000fe400080006ff */
[----:B------:R-:W-:Y:S02]  /*0510*/  @!UP5 UIADD3 UR7, UPT, UPT, -UR7, URZ, URZ ;  /* 0x000000ff0707d290 */ /* 0x000fe4000fffe1ff */
[----:B------:R-:W-:Y:S02]  /*0520*/  USHF.R.S32.HI UR6, URZ, 0x1f, UR5 ;  /* 0x0000001fff067899 */ /* 0x000fe40008011405 */
[----:B------:R-:W-:Y:S01]  /*0530*/  USEL UR7, UR9, UR7, !UP0 ;  /* 0x0000000709077287 */ /* 0x000fe2000c000000 */
[----:B------:R-:W-:Y:S01]  /*0540*/  LOP3.LUT R38, R0, UR5, RZ, 0xfc, !PT ;  /* 0x0000000500267c12 */ /* 0x000fe2000f8efcff */
[----:B0-----:R-:W-:Y:S01]  /*0550*/  @!P3 IMAD R0, R5, R14, RZ ;  /* 0x0000000e0500b224 */ /* 0x001fe200078e02ff */
[----:B------:R-:W-:Y:S01]  /*0560*/  CS2R R84, SRZ ;  /* 0x0000000000547805 */ /* 0x000fe2000001ff00 */
[----:B------:R-:W-:Y:S01]  /*0570*/  USHF.R.S32.HI UR5, URZ, 0x1f, UR7 ;  /* 0x0000001fff057899 */ /* 0x000fe20008011407 */
[----:B------:R-:W-:Y:S01]  /*0580*/  MOV R39, UR6 ;  /* 0x0000000600277c02 */ /* 0x000fe20008000f00 */
[----:B------:R-:W-:Y:S01]  /*0590*/  @!P3 IMAD R15, R29, R15, R0 ;  /* 0x0000000f1d0fb224 */ /* 0x000fe200078e0200 */
[----:B------:R-:W-:Y:S01]  /*05a0*/  CS2R R80, SRZ ;  /* 0x0000000000507805 */ /* 0x000fe2000001ff00 */
[----:B------:R-:W-:Y:S01]  /*05b0*/  UIMAD UR5, UR5, UR18, URZ ;  /* 0x00000012050572a4 */ /* 0x000fe2000f8e02ff */
[----:B---3--:R-:W-:Y:S01]  /*05c0*/  @!P4 IMAD R0, R13, R22, RZ ;  /* 0x000000160d00c224 */ /* 0x008fe200078e02ff */
[----:B------:R-:W-:Y:S01]  /*05d0*/  IADD3 R13, PT, PT, R29, 0x40, RZ ;  /* 0x000000401d0d7810 */ /* 0x000fe20007ffe0ff */
[----:B------:R-:W-:Y:S01]  /*05e0*/  IMAD.WIDE.U32 R38, R11, UR7, R38 ;  /* 0x000000070b267c25 */ /* 0x000fe2000f8e0026 */
[----:B------:R-:W-:Y:S01]  /*05f0*/  UIMAD UR5, UR7, UR19, UR5 ;  /* 0x00000013070572a4 */ /* 0x000fe2000f8e0205 */
[----:B------:R-:W-:-:S02]  /*0600*/  IADD3 R11, PT, PT, R29, 0x30, RZ ;  /* 0x000000301d0b7810 */ /* 0x000fc40007ffe0ff */
[----:B------:R-:W-:Y:S02]  /*0610*/  CS2R R78, SRZ ;  /* 0x00000000004e7805 */ /* 0x000fe4000001ff00 */
[----:B------:R-:W-:Y:S01]  /*0620*/  MOV R72, RZ ;  /* 0x000000ff00487202 */ /* 0x000fe20000000f00 */
[----:B------:R-:W0:Y:S01]  /*0630*/  LDCU.U8 UR9, c[0x0][0x414] ;  /* 0x00008280ff0977ac */ /* 0x000e220008000000 */
[----:B------:R-:W-:Y:S02]  /*0640*/  @!P3 MOV R36, R38 ;  /* 0x000000260024b202 */ /* 0x000fe40000000f00 */
[----:B------:R-:W-:Y:S01]  /*0650*/  IADD3 R37, PT, PT, R39, UR5, RZ ;  /* 0x0000000527257c10 */ /* 0x000fe2000fffe0ff */
[----:B------:R-:W3:Y:S01]  /*0660*/  LDCU.64 UR6, c[0x0][0x3b8] ;  /* 0x00007700ff0677ac */ /* 0x000ee20008000a00 */
[----:B------:R-:W-:Y:S02]  /*0670*/  ISETP.GE.U32.AND P0, PT, R11, UR16, PT ;  /* 0x000000100b007c0c */ /* 0x000fe4000bf06070 */
[----:B------:R-:W-:Y:S01]  /*0680*/  SHF.R.S32.HI R19, RZ, 0x1f, R11 ;  /* 0x0000001fff137819 */ /* 0x000fe2000001140b */
[----:B------:R-:W-:-:S03]  /*0690*/  @!P3 IMAD.WIDE.U32 R4, R29, R14, R36 ;  /* 0x0000000e1d04b225 */ /* 0x000fc600078e0024 */
[----:B------:R-:W-:Y:S02]  /*06a0*/  ISETP.GE.AND.EX P5, PT, R19, UR17, PT, P0 ;  /* 0x0000001113007c0c */ /* 0x000fe4000bfa6300 */
[----:B------:R-:W-:Y:S02]  /*06b0*/  @!P3 IADD3 R5, PT, PT, R5, R15, RZ ;  /* 0x0000000f0505b210 */ /* 0x000fe40007ffe0ff */
[C---:B------:R-:W-:Y:S02]  /*06c0*/  @!P3 SHF.L.U32 R63, R4.reuse, 0x1, RZ ;  /* 0x00000001043fb819 */ /* 0x040fe400000006ff */
[----:B------:R-:W-:Y:S02]  /*06d0*/  @!P3 SHF.L.U64.HI R4, R4, 0x1, R5 ;  /* 0x000000010404b819 */ /* 0x000fe40000010205 */
[C---:B-1----:R-:W-:Y:S02]  /*06e0*/  @!P3 IADD3 R62, P2, PT, R63.reuse, R20, RZ ;  /* 0x000000143f3eb210 */ /* 0x042fe40007f5e0ff */
[----:B--2---:R-:W-:-:S02]  /*06f0*/  @!P3 IADD3 R66, P1, PT, R63, R66, RZ ;  /* 0x000000423f42b210 */ /* 0x004fc40007f3e0ff */
[C---:B------:R-:W-:Y:S01]  /*0700*/  @!P3 IADD3.X R63, PT, PT, R4.reuse, R21, RZ, P2, !PT ;  /* 0x00000015043fb210 */ /* 0x040fe200017fe4ff */
[----:B------:R-:W1:Y:S01]  /*0710*/  @!P5 LDC.64 R34, c[0x0][0x3f8] ;  /* 0x0000fe00ff22db82 */ /* 0x000e620000000a00 */
[----:B------:R-:W-:Y:S02]  /*0720*/  LOP3.LUT P2, RZ, R25, 0x800000, RZ, 0xc0, !PT ;  /* 0x0080000019ff7812 */ /* 0x000fe4000784c0ff */
[----:B------:R-:W-:Y:S02]  /*0730*/  @!P3 IADD3.X R67, PT, PT, R4, R67, RZ, P1, !PT ;  /* 0x000000430443b210 */ /* 0x000fe40000ffe4ff */
[----:B------:R-:W-:Y:S02]  /*0740*/  ISETP.GE.U32.AND P0, PT, R13, UR16, PT ;  /* 0x000000100d007c0c */ /* 0x000fe4000bf06070 */
[----:B------:R-:W-:Y:S01]  /*0750*/  SHF.R.S32.HI R21, RZ, 0x1f, R13 ;  /* 0x0000001fff157819 */ /* 0x000fe2000001140d */
[----:B------:R-:W2:Y:S01]  /*0760*/  @!P5 LDC.64 R58, c[0x0][0x3a0] ;  /* 0x0000e800ff3adb82 */ /* 0x000ea20000000a00 */
[----:B------:R-:W-:-:S02]  /*0770*/  IADD3 R15, PT, PT, R29, 0x50, RZ ;  /* 0x000000501d0f7810 */ /* 0x000fc40007ffe0ff */
[----:B------:R-:W-:Y:S02]  /*0780*/  ISETP.GE.AND.EX P4, PT, R21, UR17, PT, P0 ;  /* 0x0000001115007c0c */ /* 0x000fe4000bf86300 */
[----:B------:R-:W-:Y:S01]  /*0790*/  ISETP.GE.U32.AND P1, PT, R15, UR16, PT ;  /* 0x000000100f007c0c */ /* 0x000fe2000bf26070 */
[----:B------:R-:W-:Y:S01]  /*07a0*/  @!P2 IMAD R23, R7, R23, R0 ;  /* 0x000000170717a224 */ /* 0x000fe200078e0200 */
[----:B------:R-:W-:Y:S01]  /*07b0*/  @!P2 MOV R4, R38 ;  /* 0x000000260004a202 */ /* 0x000fe20000000f00 */
[----:B------:R-:W4:Y:S01]  /*07c0*/  @!P2 LDC.64 R26, c[0x0][0x398] ;  /* 0x0000e600ff1aab82 */ /* 0x000f220000000a00 */
[----:B------:R-:W-:Y:S02]  /*07d0*/  @!P2 MOV R5, R37 ;  /* 0x000000250005a202 */ /* 0x000fe40000000f00 */
[----:B------:R-:W-:Y:S02]  /*07e0*/  SHF.R.S32.HI R17, RZ, 0x1f, R15 ;  /* 0x0000001fff117819 */ /* 0x000fe4000001140f */
[----:B------:R-:W-:Y:S01]  /*07f0*/  LOP3.LUT R25, R25, 0xffdfffff, RZ, 0xc0, !PT ;  /* 0xffdfffff19197812 */ /* 0x000fe200078ec0ff */
[----:B------:R-:W-:Y:S01]  /*0800*/  @!P2 IMAD.WIDE.U32 R4, R7, R22, R4 ;  /* 0x000000160704a225 */ /* 0x000fe200078e0004 */
[----:B------:R-:W-:Y:S01]  /*0810*/  ISETP.GE.AND.EX P3, PT, R17, UR17, PT, P1 ;  /* 0x0000001111007c0c */ /* 0x000fe2000bf66310 */
[----:B------:R-:W0:Y:S01]  /*0820*/  @!P4 LDC.64 R54, c[0x0][0x3a0] ;  /* 0x0000e800ff36cb82 */ /* 0x000e220000000a00 */
[----:B------:R-:W-:Y:S01]  /*0830*/  @P5 LOP3.LUT R25, R25, 0x200000, RZ, 0xfc, !PT ;  /* 0x0020000019195812 */ /* 0x000fe200078efcff */
[----:B------:R-:W-:Y:S01]  /*0840*/  @!P6 IMAD R7, R9, R31, R2 ;  /* 0x0000001f0907e224 */ /* 0x000fe200078e0202 */
[----:B------:R-:W-:Y:S01]  /*0850*/  @!P2 IADD3 R5, PT, PT, R5, R23, RZ ;  /* 0x000000170505a210 */ /* 0x000fe20007ffe0ff */
[----:B-1----:R-:W-:Y:S01]  /*0860*/  @!P5 IMAD R2, R19, R34, RZ ;  /* 0x000000221302d224 */ /* 0x002fe200078e02ff */
[----:B------:R-:W-:-:S02]  /*0870*/  @!P2 SHF.L.U32 R61, R4, 0x1, RZ ;  /* 0x00000001043da819 */ /* 0x000fc400000006ff */
[----:B------:R-:W-:Y:S01]  /*0880*/  @!P2 SHF.L.U64.HI R0, R4, 0x1, R5 ;  /* 0x000000010400a819 */ /* 0x000fe20000010205 */
[----:B------:R-:W1:Y:S01]  /*0890*/  @!P6 LDC.64 R22, c[0x0][0x398] ;  /* 0x0000e600ff16eb82 */ /* 0x000e620000000a00 */
[----:B------:R-:W-:Y:S02]  /*08a0*/  @!P6 MOV R4, R38 ;  /* 0x000000260004e202 */ /* 0x000fe40000000f00 */
[----:B------:R-:W-:Y:S02]  /*08b0*/  @!P6 MOV R5, R37 ;  /* 0x000000250005e202 */ /* 0x000fe40000000f00 */
[----:B------:R-:W-:Y:S02]  /*08c0*/  @!P2 IADD3 R64, P0, PT, R61, R64, RZ ;  /* 0x000000403d40a210 */ /* 0x000fe40007f1e0ff */
[----:B------:R-:W-:Y:S01]  /*08d0*/  LOP3.LUT R25, R25, 0xffefffff, RZ, 0xc0, !PT ;  /* 0xffefffff19197812 */ /* 0x000fe200078ec0ff */
[----:B------:R-:W-:Y:S01]  /*08e0*/  @!P6 IMAD.WIDE.U32 R4, R9, R30, R4 ;  /* 0x0000001e0904e225 */ /* 0x000fe200078e0004 */
[----:B------:R-:W-:Y:S01]  /*08f0*/  @!P2 IADD3.X R65, PT, PT, R0, R65, RZ, P0, !PT ;  /* 0x000000410041a210 */ /* 0x000fe200007fe4ff */
[----:B------:R-:W3:Y:S01]  /*0900*/  @!P4 LDC.64 R30, c[0x0][0x3f8] ;  /* 0x0000fe00ff1ecb82 */ /* 0x000ee20000000a00 */
[----:B----4-:R-:W-:Y:S01]  /*0910*/  @!P2 IADD3 R60, P0, PT, R61, R26, RZ ;  /* 0x0000001a3d3ca210 */ /* 0x010fe20007f1e0ff */
[----:B------:R-:W-:Y:S01]  /*0920*/  @!P5 IMAD R9, R11, R35, R2 ;  /* 0x000000230b09d224 */ /* 0x000fe200078e0202 */
[----:B------:R-:W-:-:S02]  /*0930*/  @!P6 IADD3 R5, PT, PT, R5, R7, RZ ;  /* 0x000000070505e210 */ /* 0x000fc40007ffe0ff */
[----:B------:R-:W-:Y:S02]  /*0940*/  @!P2 IADD3.X R61, PT, PT, R0, R27, RZ, P0, !PT ;  /* 0x0000001b003da210 */ /* 0x000fe400007fe4ff */
[C---:B------:R-:W-:Y:S01]  /*0950*/  @!P6 SHF.L.U32 R57, R4.reuse, 0x1, RZ ;  /* 0x000000010439e819 */ /* 0x040fe200000006ff */
[----:B------:R-:W4:Y:S01]  /*0960*/  @!P5 LDC.64 R26, c[0x0][0x398] ;  /* 0x0000e600ff1adb82 */ /* 0x000f220000000a00 */
[----:B------:R-:W-:Y:S02]  /*0970*/  @!P6 SHF.L.U64.HI R0, R4, 0x1, R5 ;  /* 0x000000010400e819 */ /* 0x000fe40000010205 */
[----:B------:R-:W-:Y:S02]  /*0980*/  @!P5 MOV R4, R38 ;  /* 0x000000260004d202 */ /* 0x000fe40000000f00 */
[----:B------:R-:W-:Y:S02]  /*0990*/  @!P5 MOV R5, R37 ;  /* 0x000000250005d202 */ /* 0x000fe40000000f00 */
[----:B------:R-:W-:Y:S01]  /*09a0*/  @!P6 IADD3 R6, P0, PT, R57, R32, RZ ;  /* 0x000000203906e210 */ /* 0x000fe20007f1e0ff */
[----:B------:R-:W0:Y:S01]  /*09b0*/  @!P3 LDC.64 R18, c[0x0][0x3f8] ;  /* 0x0000fe00ff12bb82 */ /* 0x000e220000000a00 */
[----:B------:R-:W-:Y:S01]  /*09c0*/  @P4 LOP3.LUT R25, R25, 0x100000, RZ, 0xfc, !PT ;  /* 0x0010000019194812 */ /* 0x000fe200078efcff */
[----:B------:R-:W-:Y:S01]  /*09d0*/  @!P5 IMAD.WIDE.U32 R4, R11, R34, R4 ;  /* 0x000000220b04d225 */ /* 0x000fe200078e0004 */
[----:B------:R-:W-:-:S02]  /*09e0*/  @!P6 IADD3.X R7, PT, PT, R0, R33, RZ, P0, !PT ;  /* 0x000000210007e210 */ /* 0x000fc400007fe4ff */
[----:B-1----:R-:W-:Y:S02]  /*09f0*/  @!P6 IADD3 R56, P0, PT, R57, R22, RZ ;  /* 0x000000163938e210 */ /* 0x002fe40007f1e0ff */
[----:B------:R-:W-:Y:S01]  /*0a00*/  @!P5 IADD3 R5, PT, PT, R5, R9, RZ ;  /* 0x000000090505d210 */ /* 0x000fe20007ffe0ff */
[----:B------:R-:W1:Y:S01]  /*0a10*/  @!P4 LDC.64 R10, c[0x0][0x398] ;  /* 0x0000e600ff0acb82 */ /* 0x000e620000000a00 */
[----:B------:R-:W-:Y:S01]  /*0a20*/  @!P6 IADD3.X R57, PT, PT, R0, R23, RZ, P0, !PT ;  /* 0x000000170039e210 */ /* 0x000fe200007fe4ff */
[----:B---3--:R-:W-:Y:S01]  /*0a30*/  @!P4 IMAD R2, R21, R30, RZ ;  /* 0x0000001e1502c224 */ /* 0x008fe200078e02ff */
[C---:B------:R-:W-:Y:S02]  /*0a40*/  @!P5 SHF.L.U32 R49, R4.reuse, 0x1, RZ ;  /* 0x000000010431d819 */ /* 0x040fe400000006ff */
[----:B------:R-:W-:Y:S01]  /*0a50*/  @!P5 SHF.L.U64.HI R0, R4, 0x1, R5 ;  /* 0x000000010400d819 */ /* 0x000fe20000010205 */
[----:B------:R-:W-:Y:S01]  /*0a60*/  @!P4 IMAD R9, R13, R31, R2 ;  /* 0x0000001f0d09c224 */ /* 0x000fe200078e0202 */
[----:B------:R-:W-:Y:S01]  /*0a70*/  @!P4 MOV R4, R38 ;  /* 0x000000260004c202 */ /* 0x000fe20000000f00 */
[----:B------:R-:W3:Y:S01]  /*0a80*/  @!P3 LDC.64 R42, c[0x0][0x3a0] ;  /* 0x0000e800ff2abb82 */ /* 0x000ee20000000a00 */
[----:B------:R-:W-:-:S02]  /*0a90*/  @!P4 MOV R5, R37 ;  /* 0x000000250005c202 */ /* 0x000fc40000000f00 */
[----:B--2---:R-:W-:Y:S02]  /*0aa0*/  @!P5 IADD3 R58, P0, PT, R49, R58, RZ ;  /* 0x0000003a313ad210 */ /* 0x004fe40007f1e0ff */
[----:B------:R-:W-:Y:S01]  /*0ab0*/  LOP3.LUT R25, R25, 0xfff7ffff, RZ, 0xc0, !PT ;  /* 0xfff7ffff19197812 */ /* 0x000fe200078ec0ff */
[----:B------:R-:W-:Y:S01]  /*0ac0*/  @!P4 IMAD.WIDE.U32 R4, R13, R30, R4 ;  /* 0x0000001e0d04c225 */ /* 0x000fe200078e0004 */
[C---:B------:R-:W-:Y:S01]  /*0ad0*/  @!P5 IADD3.X R59, PT, PT, R0.reuse, R59, RZ, P0, !PT ;  /* 0x0000003b003bd210 */ /* 0x040fe200007fe4ff */
[----:B------:R-:W2:Y:S01]  /*0ae0*/  @!P3 LDC.64 R12, c[0x0][0x398] ;  /* 0x0000e600ff0cbb82 */ /* 0x000ea20000000a00 */
[----:B----4-:R-:W-:Y:S01]  /*0af0*/  @!P5 IADD3 R48, P0, PT, R49, R26, RZ ;  /* 0x0000001a3130d210 */ /* 0x010fe20007f1e0ff */
[----:B0-----:R-:W-:Y:S01]  /*0b00*/  @!P3 IMAD R2, R17, R18, RZ ;  /* 0x000000121102b224 */ /* 0x001fe200078e02ff */
[----:B------:R-:W-:Y:S02]  /*0b10*/  @!P4 IADD3 R5, PT, PT, R5, R9, RZ ;  /* 0x000000090505c210 */ /* 0x000fe40007ffe0ff */
[----:B------:R-:W-:Y:S01]  /*0b20*/  @!P5 IADD3.X R49, PT, PT, R0, R27, RZ, P0, !PT ;  /* 0x0000001b0031d210 */ /* 0x000fe200007fe4ff */
[----:B------:R-:W-:Y:S01]  /*0b30*/  @!P3 IMAD R9, R15, R19, R2 ;  /* 0x000000130f09b224 */ /* 0x000fe200078e0202 */
[----:B------:R-:W-:-:S02]  /*0b40*/  @!P4 SHF.L.U32 R45, R4, 0x1, RZ ;  /* 0x00000001042dc819 */ /* 0x000fc400000006ff */
[----:B------:R-:W-:Y:S02]  /*0b50*/  @!P4 SHF.L.U64.HI R0, R4, 0x1, R5 ;  /* 0x000000010400c819 */ /* 0x000fe40000010205 */
[----:B------:R-:W-:Y:S02]  /*0b60*/  @!P3 MOV R4, R38 ;  /* 0x000000260004b202 */ /* 0x000fe40000000f00 */
[----:B------:R-:W-:Y:S02]  /*0b70*/  @!P3 MOV R5, R37 ;  /* 0x000000250005b202 */ /* 0x000fe40000000f00 */
[----:B------:R-:W-:Y:S02]  /*0b80*/  @!P4 IADD3 R54, P0, PT, R45, R54, RZ ;  /* 0x000000362d36c210 */ /* 0x000fe40007f1e0ff */
[----:B------:R-:W-:Y:S01]  /*0b90*/  @P3 LOP3.LUT R25, R25, 0x80000, RZ, 0xfc, !PT ;  /* 0x0008000019193812 */ /* 0x000fe200078efcff */
[----:B------:R-:W-:Y:S01]  /*0ba0*/  @!P3 IMAD.WIDE.U32 R4, R15, R18, R4 ;  /* 0x000000120f04b225 */ /* 0x000fe200078e0004 */
[----:B------:R-:W-:-:S02]  /*0bb0*/  @!P4 IADD3.X R55, PT, PT, R0, R55, RZ, P0, !PT ;  /* 0x000000370037c210 */ /* 0x000fc400007fe4ff */
[----:B-1----:R-:W-:Y:S02]  /*0bc0*/  @!P4 IADD3 R44, P0, PT, R45, R10, RZ ;  /* 0x0000000a2d2cc210 */ /* 0x002fe40007f1e0ff */
[----:B------:R-:W-:Y:S02]  /*0bd0*/  @!P3 IADD3 R5, PT, PT, R5, R9, RZ ;  /* 0x000000090505b210 */ /* 0x000fe40007ffe0ff */
[----:B------:R-:W-:Y:S02]  /*0be0*/  @!P3 SHF.L.U32 R41, R4, 0x1, RZ ;  /* 0x000000010429b819 */ /* 0x000fe400000006ff */
[----:B------:R-:W-:Y:S02]  /*0bf0*/  @!P4 IADD3.X R45, PT, PT, R0, R11, RZ, P0, !PT ;  /* 0x0000000b002dc210 */ /* 0x000fe400007fe4ff */
[----:B------:R-:W-:Y:S02]  /*0c00*/  @!P3 SHF.L.U64.HI R4, R4, 0x1, R5 ;  /* 0x000000010404b819 */ /* 0x000fe40000010205 */
[----:B---3--:R-:W-:-:S02]  /*0c10*/  @!P3 IADD3 R42, P0, PT, R41, R42, RZ ;  /* 0x0000002a292ab210 */ /* 0x008fc40007f1e0ff */
[----:B------:R-:W-:Y:S02]  /*0c20*/  IADD3 R9, PT, PT, R29, 0x60, RZ ;  /* 0x000000601d097810 */ /* 0x000fe40007ffe0ff */
[C---:B------:R-:W-:Y:S02]  /*0c30*/  @!P3 IADD3.X R43, PT, PT, R4.reuse, R43, RZ, P0, !PT ;  /* 0x0000002b042bb210 */ /* 0x040fe400007fe4ff */
[----:B--2---:R-:W-:Y:S02]  /*0c40*/  @!P3 IADD3 R40, P0, PT, R41, R12, RZ ;  /* 0x0000000c2928b210 */ /* 0x004fe40007f1e0ff */
[----:B------:R-:W-:Y:S02]  /*0c50*/  SHF.R.S32.HI R5, RZ, 0x1f, R9 ;  /* 0x0000001fff057819 */ /* 0x000fe40000011409 */
[----:B------:R-:W-:Y:S02]  /*0c60*/  @!P3 IADD3.X R41, PT, PT, R4, R13, RZ, P0, !PT ;  /* 0x0000000d0429b210 */ /* 0x000fe400007fe4ff */
[----:B------:R-:W-:-:S02]  /*0c70*/  ISETP.GE.U32.AND P0, PT, R9, UR16, PT ;  /* 0x0000001009007c0c */ /* 0x000fc4000bf06070 */
[----:B------:R-:W-:Y:S02]  /*0c80*/  LOP3.LUT R25, R25, 0xfffbffff, RZ, 0xc0, !PT ;  /* 0xfffbffff19197812 */ /* 0x000fe400078ec0ff */
[----:B------:R-:W-:-:S13]  /*0c90*/  ISETP.GE.AND.EX P1, PT, R5, UR17, PT, P0 ;  /* 0x0000001105007c0c */ /* 0x000fda000bf26300 */
[----:B------:R-:W0:Y:S01]  /*0ca0*/  @!P1 LDC.64 R10, c[0x0][0x3f8] ;  /* 0x0000fe00ff0a9b82 */ /* 0x000e220000000a00 */
[----:B------:R-:W-:Y:S02]  /*0cb0*/  @!P1 MOV R4, R38 ;  /* 0x0000002600049202 */ /* 0x000fe40000000f00 */
[----:B------:R-:W-:-:S04]  /*0cc0*/  @P1 LOP3.LUT R25, R25, 0x40000, RZ, 0xfc, !PT ;  /* 0x0004000019191812 */ /* 0x000fc800078efcff */
[----:B------:R-:W-:Y:S01]  /*0cd0*/  LOP3.LUT R25, R25, 0xfffdffff, RZ, 0xc0, !PT ;  /* 0xfffdffff19197812 */ /* 0x000fe200078ec0ff */
[----:B------:R-:W1:Y:S01]  /*0ce0*/  @!P1 LDC.64 R12, c[0x0][0x3a0] ;  /* 0x0000e800ff0c9b82 */ /* 0x000e620000000a00 */
[----:B0-----:R-:W-:Y:S01]  /*0cf0*/  @!P1 IMAD R0, R5, R10, RZ ;  /* 0x0000000a05009224 */ /* 0x001fe200078e02ff */
[----:B------:R-:W-:-:S03]  /*0d00*/  @!P1 MOV R5, R37 ;  /* 0x0000002500059202 */ /* 0x000fc60000000f00 */
[C---:B------:R-:W-:Y:S02]  /*0d10*/  @!P1 IMAD R11, R9.reuse, R11, R0 ;  /* 0x0000000b090b9224 */ /* 0x040fe400078e0200 */
        /* <DEDUP_REMOVED lines=54> */
[----:B------:R-:W-:-:S04]  /*1080*/  ISETP.GE.AND.EX P1, PT, R5, UR17, PT, P0 ;  /* 0x0000001105007c0c */ /* 0x000fc8000bf26300 */
[----:B------:R-:W-:-:S09]  /*1090*/  P2R R24, PR, RZ, 0x2 ;  /* 0x00000002ff187803 */ /* 0x000fd20000000000 */
        /* <DEDUP_REMOVED lines=51> */
[----:B------:R-:W-:Y:S02]  /*13d0*/  @!P2 IMAD.WIDE.U32 R4, R27, R30, R4 ;  /* 0x0000001e1b04a225 */ /* 0x000fe400078e0004 */
[----:B------:R-:W0:Y:S03]  /*13e0*/  @!P2 LDC.64 R26, c[0x0][0x398] ;  /* 0x0000e600ff1aab82 */ /* 0x000e260000000a00 */
[----:B------:R-:W-:Y:S02]  /*13f0*/  @!P2 IADD3 R5, PT, PT, R5, R31, RZ ;  /* 0x0000001f0505a210 */ /* 0x000fe40007ffe0ff */
[C---:B------:R-:W-:Y:S02]  /*1400*/  @!P2 SHF.L.U32 R47, R4.reuse, 0x1, RZ ;  /* 0x00000001042fa819 */ /* 0x040fe400000006ff */
[----:B------:R-:W-:-:S02]  /*1410*/  @!P2 SHF.L.U64.HI R4, R4, 0x1, R5 ;  /* 0x000000010404a819 */ /* 0x000fc40000010205 */
        /* <DEDUP_REMOVED lines=79> */
[C---:B------:R-:W-:Y:S01]  /*1910*/  @!P4 IMAD R51, R35.reuse, R51, R0 ;  /* 0x000000332333c224 */ /* 0x040fe200078e0200 */
[----:B------:R-:W-:Y:S01]  /*1920*/  P2R R0, PR, RZ, 0x10 ;  /* 0x00000010ff007803 */ /* 0x000fe20000000000 */
        /* <DEDUP_REMOVED lines=15> */
[C---:B------:R-:W-:Y:S02]  /*1a20*/  LOP3.LUT P2, RZ, R25.reuse, 0x1000000, RZ, 0xc0, !PT ;  /* 0x0100000019ff7812 */ /* 0x040fe4000784c0ff */
[----:B------:R-:W-:Y:S01]  /*1a30*/  LOP3.LUT R25, R25, 0xffffff7f, RZ, 0xc0, !PT ;  /* 0xffffff7f19197812 */ /* 0x000fe200078ec0ff */
[----:B------:R-:W1:Y:S10]  /*1a40*/  @!P1 LDC.64 R70, c[0x0][0x3a0] ;  /* 0x0000e800ff469b82 */ /* 0x000e740000000a00 */
[----:B------:R2:W3:Y:S04]  /*1a50*/  @!P2 LDG.E R86, desc[UR10][R66.64] ;  /* 0x0000000a4256a981 */ /* 0x0004e8000c1e1900 */
[----:B------:R4:W3:Y:S01]  /*1a60*/  @!P2 LDG.E R84, desc[UR10][R62.64] ;  /* 0x0000000a3e54a981 */ /* 0x0008e2000c1e1900 */
        /* <DEDUP_REMOVED lines=34> */
[----:B------:R-:W-:Y:S02]  /*1c90*/  IADD3 R69, PT, PT, R29, 0x120, RZ ;  /* 0x000001201d457810 */ /* 0x000fe40007ffe0ff */
[----:B------:R-:W-:Y:S02]  /*1ca0*/  LOP3.LUT P5, RZ, R25, 0x800000, RZ, 0xc0, !PT ;  /* 0x0080000019ff7812 */ /* 0x000fe400078ac0ff */
[----:B------:R-:W-:Y:S02]  /*1cb0*/  SHF.R.S32.HI R51, RZ, 0x1f, R69 ;  /* 0x0000001fff337819 */ /* 0x000fe40000011445 */
[----:B------:R-:W-:Y:S02]  /*1cc0*/  ISETP.GE.U32.AND P0, PT, R69, UR16, PT ;  /* 0x0000001045007c0c */ /* 0x000fe4000bf06070 */
[----:B------:R-:W-:-:S02]  /*1cd0*/  LOP3.LUT R25, R25, 0xffffffbf, RZ, 0xc0, !PT ;  /* 0xffffffbf19197812 */ /* 0x000fc400078ec0ff */
[----:B------:R-:W-:-:S05]  /*1ce0*/  ISETP.GE.AND.EX P6, PT, R51, UR17, PT, P0 ;  /* 0x0000001133007c0c */ /* 0x000fca000bfc6300 */
[----:B------:R-:W3:Y:S04]  /*1cf0*/  @!P5 LDG.E R85, desc[UR10][R64.64] ;  /* 0x0000000a4055d981 */ /* 0x000ee8000c1e1900 */
[----:B------:R-:W3:Y:S04]  /*1d00*/  @!P5 LDG.E R80, desc[UR10][R60.64] ;  /* 0x0000000a3c50d981 */ /* 0x000ee8000c1e1900 */
        /* <DEDUP_REMOVED lines=14> */
[----:B------:R-:W-:-:S05]  /*1df0*/  @!P6 IADD3.X R51, PT, PT, R68, R77, RZ, P0, !PT ;  /* 0x0000004d4433e210 */ /* 0x000fca00007fe4ff */
[----:B------:R-:W3:Y:S01]  /*1e00*/  @!P6 LDG.E R81, desc[UR10][R50.64] ;  /* 0x0000000a3251e981 */ /* 0x000ee2000c1e1900 */
[----:B0-----:R-:W-:-:S04]  /*1e10*/  @!P6 IADD3 R74, P0, PT, R75, R70, RZ ;  /* 0x000000464b4ae210 */ /* 0x001fc80007f1e0ff */
[----:B------:R-:W-:Y:S02]  /*1e20*/  @!P6 IADD3.X R75, PT, PT, R68, R71, RZ, P0, !PT ;  /* 0x00000047444be210 */ /* 0x000fe400007fe4ff */
[----:B------:R-:W-:-:S04]  /*1e30*/  IADD3 R71, PT, PT, R29, 0x130, RZ ;  /* 0x000001301d477810 */ /* 0x000fc80007ffe0ff */
        /* <DEDUP_REMOVED lines=22> */
[----:B------:R-:W-:-:S04]  /*1fa0*/  ISETP.GE.U32.AND P0, PT, R71, UR16, PT ;  /* 0x0000001047007c0c */ /* 0x000fc8000bf06070 */
[----:B------:R-:W-:-:S13]  /*1fb0*/  ISETP.GE.AND.EX P3, PT, R69, UR17, PT, P0 ;  /* 0x0000001145007c0c */ /* 0x000fda000bf66300 */
[----:B------:R-:W0:Y:S08]  /*1fc0*/  @!P3 LDC.64 R76, c[0x0][0x3f8] ;  /* 0x0000fe00ff4cbb82 */ /* 0x000e300000000a00 */
[----:B------:R-:W1:Y:S08]  /*1fd0*/  @!P3 LDC.64 R82, c[0x0][0x3a0] ;  /* 0x0000e800ff52bb82 */ /* 0x000e700000000a00 */
[----:B--2---:R-:W2:Y:S01]  /*1fe0*/  @!P3 LDC.64 R66, c[0x0][0x398] ;  /* 0x0000e600ff42bb82 */ /* 0x004ea20000000a00 */
[----:B0-----:R-:W-:Y:S01]  /*1ff0*/  @!P3 IMAD R68, R69, R76, RZ ;  /* 0x0000004c4544b224 */ /* 0x001fe200078e02ff */
[----:B------:R-:W-:-:S03]  /*2000*/  @!P3 MOV R69, R37 ;  /* 0x000000250045b202 */ /* 0x000fc60000000f00 */
[----:B------:R-:W-:Y:S01]  /*2010*/  @!P3 IMAD R77, R71, R77, R68 ;  /* 0x0000004d474db224 */ /* 0x000fe200078e0244 */
[----:B------:R-:W-:-:S05]  /*2020*/  @!P3 MOV R68, R38 ;  /* 0x000000260044b202 */ /* 0x000fca0000000f00 */
[----:B------:R-:W-:-:S05]  /*2030*/  @!P3 IMAD.WIDE.U32 R68, R71, R76, R68 ;  /* 0x0000004c4744b225 */ /* 0x000fca00078e0044 */
[----:B------:R-:W-:-:S04]  /*2040*/  @!P3 IADD3 R69, PT, PT, R69, R77, RZ ;  /* 0x0000004d4545b210 */ /* 0x000fc80007ffe0ff */
[C---:B------:R-:W-:Y:S02]  /*2050*/  @!P3 SHF.L.U64.HI R70, R68.reuse, 0x1, R69 ;  /* 0x000000014446b819 */ /* 0x040fe40000010245 */
[----:B------:R-:W-:-:S04]  /*2060*/  @!P3 SHF.L.U32 R69, R68, 0x1, RZ ;  /* 0x000000014445b819 */ /* 0x000fc800000006ff */
[----:B-1----:R-:W-:-:S04]  /*2070*/  @!P3 IADD3 R82, P0, PT, R69, R82, RZ ;  /* 0x000000524552b210 */ /* 0x002fc80007f1e0ff */
[----:B------:R-:W-:Y:S02]  /*2080*/  @!P3 IADD3.X R83, PT, PT, R70, R83, RZ, P0, !PT ;  /* 0x000000534653b210 */ /* 0x000fe400007fe4ff */
[----:B--2---:R-:W-:-:S04]  /*2090*/  @!P3 IADD3 R68, P0, PT, R69, R66, RZ ;  /* 0x000000424544b210 */ /* 0x004fc80007f1e0ff */
[----:B------:R-:W-:Y:S02]  /*20a0*/  @!P3 IADD3.X R69, PT, PT, R70, R67, RZ, P0, !PT ;  /* 0x000000434645b210 */ /* 0x000fe400007fe4ff */
[----:B------:R-:W-:Y:S02]  /*20b0*/  IADD3 R67, PT, PT, R29, 0x150, RZ ;  /* 0x000001501d437810 */ /* 0x000fe40007ffe0ff */
[----:B------:R-:W-:Y:S02]  /*20c0*/  LOP3.LUT R25, R25, 0xffffffef, RZ, 0xc0, !PT ;  /* 0xffffffef19197812 */ /* 0x000fe400078ec0ff */
[----:B------:R-:W-:Y:S02]  /*20d0*/  SHF.R.S32.HI R71, RZ, 0x1f, R67 ;  /* 0x0000001fff477819 */ /* 0x000fe40000011443 */
[----:B------:R-:W-:Y:S02]  /*20e0*/  ISETP.GE.U32.AND P0, PT, R67, UR16, PT ;  /* 0x0000001043007c0c */ /* 0x000fe4000bf06070 */
[----:B------:R-:W-:-:S02]  /*20f0*/  @P3 LOP3.LUT R25, R25, 0x10, RZ, 0xfc, !PT ;  /* 0x0000001019193812 */ /* 0x000fc400078efcff */
[----:B------:R-:W-:-:S13]  /*2100*/  ISETP.GE.AND.EX P3, PT, R71, UR17, PT, P0 ;  /* 0x0000001147007c0c */ /* 0x000fda000bf66300 */
[----:B------:R-:W0:Y:S01]  /*2110*/  @!P3 LDC.64 R76, c[0x0][0x3f8] ;  /* 0x0000fe00ff4cbb82 */ /* 0x000e220000000a00 */
[----:B----4-:R-:W-:Y:S01]  /*2120*/  @!P3 MOV R63, R37 ;  /* 0x00000025003fb202 */ /* 0x010fe20000000f00 */
[----:B------:R-:W-:-:S06]  /*2130*/  HFMA2 R70, -RZ, RZ, 0, 0 ;  /* 0x00000000ff467431 */ /* 0x000fcc00000001ff */
[----:B------:R1:W2:Y:S02]  /*2140*/  @!P1 LDG.E R70, desc[UR10][R6.64] ;  /* 0x0000000a06469981 */ /* 0x0002a4000c1e1900 */
[----:B-1----:R-:W1:Y:S01]  /*2150*/  @!P3 LDC.64 R6, c[0x0][0x398] ;  /* 0x0000e600ff06bb82 */ /* 0x002e620000000a00 */
[----:B0-----:R-:W-:-:S04]  /*2160*/  @!P3 IMAD R62, R71, R76, RZ ;  /* 0x0000004c473eb224 */ /* 0x001fc800078e02ff */
[----:B------:R-:W-:Y:S01]  /*2170*/  @!P3 IMAD R65, R67, R77, R62 ;  /* 0x0000004d4341b224 */ /* 0x000fe200078e023e */
[----:B------:R-:W-:-:S05]  /*2180*/  @!P3 MOV R62, R38 ;  /* 0x00000026003eb202 */ /* 0x000fca0000000f00 */
[----:B------:R-:W-:Y:S02]  /*2190*/  @!P3 IMAD.WIDE.U32 R62, R67, R76, R62 ;  /* 0x0000004c433eb225 */ /* 0x000fe400078e003e */
[----:B------:R-:W0:Y:S03]  /*21a0*/  @!P3 LDC.64 R66, c[0x0][0x3a0] ;  /* 0x0000e800ff42bb82 */ /* 0x000e260000000a00 */
[----:B------:R-:W-:Y:S02]  /*21b0*/  @!P3 IADD3 R63, PT, PT, R63, R65, RZ ;  /* 0x000000413f3fb210 */ /* 0x000fe40007ffe0ff */
[C---:B------:R-:W-:Y:S02]  /*21c0*/  @!P3 SHF.L.U32 R61, R62.reuse, 0x1, RZ ;  /* 0x000000013e3db819 */ /* 0x040fe400000006ff */
[----:B------:R-:W-:Y:S02]  /*21d0*/  @!P3 SHF.L.U64.HI R64, R62, 0x1, R63 ;  /* 0x000000013e40b819 */ /* 0x000fe4000001023f */
[----:B------:R-:W-:-:S02]  /*21e0*/  IADD3 R65, PT, PT, R29, 0x160, RZ ;  /* 0x000001601d417810 */ /* 0x000fc40007ffe0ff */
[C---:B------:R-:W-:Y:S02]  /*21f0*/  LOP3.LUT P4, RZ, R25.reuse, 0x200000, RZ, 0xc0, !PT ;  /* 0x0020000019ff7812 */ /* 0x040fe4000788c0ff */
[C---:B------:R-:W-:Y:S02]  /*2200*/  LOP3.LUT P2, RZ, R25.reuse, 0x100000, RZ, 0xc0, !PT ;  /* 0x0010000019ff7812 */ /* 0x040fe4000784c0ff */
[----:B------:R-:W-:Y:S02]  /*2210*/  LOP3.LUT R25, R25, 0xfffffff7, RZ, 0xc0, !PT ;  /* 0xfffffff719197812 */ /* 0x000fe400078ec0ff */
[----:B0-----:R-:W-:-:S07]  /*2220*/  @!P3 IADD3 R62, P0, PT, R61, R66, RZ ;  /* 0x000000423d3eb210 */ /* 0x001fce0007f1e0ff */
[----:B------:R-:W4:Y:S01]  /*2230*/  @!P4 LDG.E R79, desc[UR10][R48.64] ;  /* 0x0000000a304fc981 */ /* 0x000f22000c1e1900 */
[----:B------:R-:W-:-:S03]  /*2240*/  @!P3 IADD3.X R63, PT, PT, R64, R67, RZ, P0, !PT ;  /* 0x00000043403fb210 */ /* 0x000fc600007fe4ff */
[----:B------:R0:W4:Y:S01]  /*2250*/  @!P2 LDG.E R78, desc[UR10][R54.64] ;  /* 0x0000000a364ea981 */ /* 0x000122000c1e1900 */
[----:B-1----:R-:W-:Y:S02]  /*2260*/  @!P3 IADD3 R6, P0, PT, R61, R6, RZ ;  /* 0x000000063d06b210 */ /* 0x002fe40007f1e0ff */
[----:B------:R-:W-:Y:S02]  /*2270*/  SHF.R.S32.HI R67, RZ, 0x1f, R65 ;  /* 0x0000001fff437819 */ /* 0x000fe40000011441 */
[----:B------:R-:W-:Y:S02]  /*2280*/  @!P3 IADD3.X R7, PT, PT, R64, R7, RZ, P0, !PT ;  /* 0x000000074007b210 */ /* 0x000fe400007fe4ff */
[----:B------:R-:W-:Y:S02]  /*2290*/  ISETP.GE.U32.AND P0, PT, R65, UR16, PT ;  /* 0x0000001041007c0c */ /* 0x000fe4000bf06070 */
[----:B------:R-:W-:Y:S02]  /*22a0*/  @P3 LOP3.LUT R25, R25, 0x8, RZ, 0xfc, !PT ;  /* 0x0000000819193812 */ /* 0x000fe400078efcff */
[----:B------:R-:W-:-:S13]  /*22b0*/  ISETP.GE.AND.EX P3, PT, R67, UR17, PT, P0 ;  /* 0x0000001143007c0c */ /* 0x000fda000bf66300 */
[----:B------:R-:W1:Y:S01]  /*22c0*/  @!P3 LDC.64 R76, c[0x0][0x3f8] ;  /* 0x0000fe00ff4cbb82 */ /* 0x000e620000000a00 */
[----:B------:R-:W-:Y:S01]  /*22d0*/  HFMA2 R64, -RZ, RZ, 0, 0 ;  /* 0x00000000ff407431 */ /* 0x000fe200000001ff */
[----:B------:R-:W-:-:S05]  /*22e0*/  MOV R61, RZ ;  /* 0x000000ff003d7202 */ /* 0x000fca0000000f00 */
[----:B------:R1:W4:Y:S01]  /*22f0*/  @!P1 LDG.E R64, desc[UR10][R56.64] ;  /* 0x0000000a38409981 */ /* 0x000322000c1e1900 */
[----:B0-----:R-:W0:Y:S03]  /*2300*/  @!P3 LDC.64 R54, c[0x0][0x398] ;  /* 0x0000e600ff36bb82 */ /* 0x001e260000000a00 */
[----:B------:R3:W4:Y:S01]  /*2310*/  @!P4 LDG.E R61, desc[UR10][R58.64] ;  /* 0x0000000a3a3dc981 */ /* 0x000722000c1e1900 */
[----:B-1----:R-:W-:-:S04]  /*2320*/  @!P3 IMAD R56, R67, R76, RZ ;  /* 0x0000004c4338b224 */ /* 0x002fc800078e02ff */
[----:B------:R-:W1:Y:S01]  /*2330*/  @!P3 LDC.64 R66, c[0x0][0x3a0] ;  /* 0x0000e800ff42bb82 */ /* 0x000e620000000a00 */
[----:B------:R-:W-:Y:S01]  /*2340*/  @!P3 MOV R57, R37 ;  /* 0x000000250039b202 */ /* 0x000fe20000000f00 */
[----:B---3--:R-:W-:Y:S01]  /*2350*/  @!P3 IMAD R59, R65, R77, R56 ;  /* 0x0000004d413bb224 */ /* 0x008fe200078e0238 */
[----:B------:R-:W-:-:S05]  /*2360*/  @!P3 MOV R56, R38 ;  /* 0x000000260038b202 */ /* 0x000fca0000000f00 */
[----:B------:R-:W-:-:S05]  /*2370*/  @!P3 IMAD.WIDE.U32 R56, R65, R76, R56 ;  /* 0x0000004c4138b225 */ /* 0x000fca00078e0038 */
[----:B------:R-:W-:Y:S02]  /*2380*/  @!P3 IADD3 R57, PT, PT, R57, R59, RZ ;  /* 0x0000003b3939b210 */ /* 0x000fe40007ffe0ff */
[C---:B------:R-:W-:Y:S02]  /*2390*/  @!P3 SHF.L.U32 R49, R56.reuse, 0x1, RZ ;  /* 0x000000013831b819 */ /* 0x040fe400000006ff */
[----:B------:R-:W-:Y:S02]  /*23a0*/  @!P3 SHF.L.U64.HI R58, R56, 0x1, R57 ;  /* 0x00000001383ab819 */ /* 0x000fe40000010239 */
[----:B-1----:R-:W-:-:S04]  /*23b0*/  @!P3 IADD3 R56, P0, PT, R49, R66, RZ ;  /* 0x000000423138b210 */ /* 0x002fc80007f1e0ff */
[C---:B------:R-:W-:Y:S02]  /*23c0*/  @!P3 IADD3.X R57, PT, PT, R58.reuse, R67, RZ, P0, !PT ;  /* 0x000000433a39b210 */ /* 0x040fe400007fe4ff */
[----:B0-----:R-:W-:Y:S02]  /*23d0*/  @!P3 IADD3 R54, P0, PT, R49, R54, RZ ;  /* 0x000000363136b210 */ /* 0x001fe40007f1e0ff */
[----:B------:R-:W-:Y:S02]  /*23e0*/  IADD3 R49, PT, PT, R29, 0x170, RZ ;  /* 0x000001701d317810 */ /* 0x000fe40007ffe0ff */
[----:B------:R-:W-:Y:S02]  /*23f0*/  @!P3 IADD3.X R55, PT, PT, R58, R55, RZ, P0, !PT ;  /* 0x000000373a37b210 */ /* 0x000fe400007fe4ff */
[----:B------:R-:W-:Y:S02]  /*2400*/  SHF.R.S32.HI R59, RZ, 0x1f, R49 ;  /* 0x0000001fff3b7819 */ /* 0x000fe40000011431 */
[----:B------:R-:W-:-:S04]  /*2410*/  ISETP.GE.U32.AND P0, PT, R49, UR16, PT ;  /* 0x0000001031007c0c */ /* 0x000fc8000bf06070 */
[----:B------:R-:W-:Y:S02]  /*2420*/  ISETP.GE.AND.EX P4, PT, R59, UR17, PT, P0 ;  /* 0x000000113b007c0c */ /* 0x000fe4000bf86300 */
[----:B------:R-:W-:-:S11]  /*2430*/  LOP3.LUT P5, RZ, R25, 0x80000, RZ, 0xc0, !PT ;  /* 0x0008000019ff7812 */ /* 0x000fd600078ac0ff */
[----:B------:R-:W0:Y:S01]  /*2440*/  @!P4 LDC.64 R108, c[0x0][0x3f8] ;  /* 0x0000fe00ff6ccb82 */ /* 0x000e220000000a00 */
[----:B------:R-:W-:Y:S01]  /*2450*/  HFMA2 R71, -RZ, RZ, 0, 0 ;  /* 0x00000000ff477431 */ /* 0x000fe200000001ff */
[----:B------:R-:W-:Y:S02]  /*2460*/  CS2R R66, SRZ ;  /* 0x0000000000427805 */ /* 0x000fe4000001ff00 */
[----:B------:R-:W-:Y:S02]  /*2470*/  LOP3.LUT P1, RZ, R25, 0x40000, RZ, 0xc0, !PT ;  /* 0x0004000019ff7812 */ /* 0x000fe4000782c0ff */
[----:B------:R-:W-:Y:S01]  /*2480*/  CS2R R76, SRZ ;  /* 0x00000000004c7805 */ /* 0x000fe2000001ff00 */
[----:B------:R-:W3:Y:S04]  /*2490*/  @!P5 LDG.E R72, desc[UR10][R40.64] ;  /* 0x0000000a2848d981 */ /* 0x000ee8000c1e1900 */
[----:B------:R1:W3:Y:S04]  /*24a0*/  @!P5 LDG.E R71, desc[UR10][R42.64] ;  /* 0x0000000a2a47d981 */ /* 0x0002e8000c1e1900 */
[----:B------:R0:W3:Y:S04]  /*24b0*/  @!P2 LDG.E R67, desc[UR10][R44.64] ;  /* 0x0000000a2c43a981 */ /* 0x0000e8000c1e1900 */
[----:B------:R0:W3:Y:S01]  /*24c0*/  @!P1 LDG.E R77, desc[UR10][R8.64] ;  /* 0x0000000a084d9981 */ /* 0x0000e2000c1e1900 */
[----:B-1----:R-:W-:-:S02]  /*24d0*/  @!P4 MOV R42, R38 ;  /* 0x00000026002ac202 */ /* 0x002fc40000000f00 */
[----:B------:R-:W-:Y:S01]  /*24e0*/  @!P4 MOV R43, R37 ;  /* 0x00000025002bc202 */ /* 0x000fe20000000f00 */
[----:B------:R1:W3:Y:S01]  /*24f0*/  @!P1 LDG.E R66, desc[UR10][R32.64] ;  /* 0x0000000a20429981 */ /* 0x0002e2000c1e1900 */
[-C--:B0-----:R-:W-:Y:S02]  /*2500*/  @!P4 IMAD R44, R59, R108.reuse, RZ ;  /* 0x0000006c3b2cc224 */ /* 0x081fe400078e02ff */
[----:B------:R-:W-:Y:S01]  /*2510*/  @!P4 IMAD.WIDE.U32 R42, R49, R108, R42 ;  /* 0x0000006c312ac225 */ /* 0x000fe200078e002a */
[----:B------:R-:W0:Y:S01]  /*2520*/  @!P4 LDC.64 R8, c[0x0][0x398] ;  /* 0x0000e600ff08cb82 */ /* 0x000e220000000a00 */
[----:B------:R-:W-:Y:S02]  /*2530*/  LOP3.LUT R25, R25, 0xfffffffb, RZ, 0xc0, !PT ;  /* 0xfffffffb19197812 */ /* 0x000fe400078ec0ff */
[----:B------:R-:W-:Y:S02]  /*2540*/  HFMA2 R65, -RZ, RZ, 0, 0 ;  /* 0x00000000ff417431 */ /* 0x000fe400000001ff */
[----:B------:R-:W-:Y:S01]  /*2550*/  @!P4 IMAD R45, R49, R109, R44 ;  /* 0x0000006d312dc224 */ /* 0x000fe200078e022c */
[----:B------:R-:W3:Y:S02]  /*2560*/  @!P6 LDG.E R76, desc[UR10][R74.64] ;  /* 0x0000000a4a4ce981 */ /* 0x000ee4000c1e1900 */
[----:B------:R-:W1:Y:S02]  /*2570*/  @!P4 LDC.64 R48, c[0x0][0x3a0] ;  /* 0x0000e800ff30cb82 */ /* 0x000e640000000a00 */
[----:B------:R-:W-:-:S04]  /*2580*/  @!P4 IADD3 R43, PT, PT, R43, R45, RZ ;  /* 0x0000002d2b2bc210 */ /* 0x000fc80007ffe0ff */
[C---:B------:R-:W-:Y:S02]  /*2590*/  @!P4 SHF.L.U64.HI R44, R42.reuse, 0x1, R43 ;  /* 0x000000012a2cc819 */ /* 0x040fe4000001022b */
[----:B------:R-:W-:Y:S02]  /*25a0*/  @!P4 SHF.L.U32 R43, R42, 0x1, RZ ;  /* 0x000000012a2bc819 */ /* 0x000fe400000006ff */
[----:B------:R-:W-:Y:S02]  /*25b0*/  IADD3 R41, PT, PT, R29, 0x180, RZ ;  /* 0x000001801d297810 */ /* 0x000fe40007ffe0ff */
[----:B-1----:R-:W-:-:S04]  /*25c0*/  @!P4 IADD3 R48, P0, PT, R43, R48, RZ ;  /* 0x000000302b30c210 */ /* 0x002fc80007f1e0ff */
[C---:B------:R-:W-:Y:S02]  /*25d0*/  @!P4 IADD3.X R49, PT, PT, R44.reuse, R49, RZ, P0, !PT ;  /* 0x000000312c31c210 */ /* 0x040fe400007fe4ff */
[----:B0-----:R-:W-:Y:S02]  /*25e0*/  @!P4 IADD3 R8, P0, PT, R43, R8, RZ ;  /* 0x000000082b08c210 */ /* 0x001fe40007f1e0ff */
[----:B------:R-:W-:Y:S02]  /*25f0*/  SHF.R.S32.HI R43, RZ, 0x1f, R41 ;  /* 0x0000001fff2b7819 */ /* 0x000fe40000011429 */
[----:B------:R-:W-:Y:S02]  /*2600*/  @!P4 IADD3.X R9, PT, PT, R44, R9, RZ, P0, !PT ;  /* 0x000000092c09c210 */ /* 0x000fe400007fe4ff */
[----:B------:R-:W-:-:S04]  /*2610*/  ISETP.GE.U32.AND P0, PT, R41, UR16, PT ;  /* 0x0000001029007c0c */ /* 0x000fc8000bf06070 */
[----:B------:R-:W-:Y:S02]  /*2620*/  ISETP.GE.AND.EX P1, PT, R43, UR17, PT, P0 ;  /* 0x000000112b007c0c */ /* 0x000fe4000bf26300 */
[----:B------:R-:W-:-:S04]  /*2630*/  @P3 LOP3.LUT R25, R25, 0x4, RZ, 0xfc, !PT ;  /* 0x0000000419193812 */ /* 0x000fc800078efcff */
[----:B------:R-:W-:-:S07]  /*2640*/  LOP3.LUT P3, RZ, R25, 0x20000, RZ, 0xc0, !PT ;  /* 0x0002000019ff7812 */ /* 0x000fce000786c0ff */
[----:B------:R-:W0:Y:S01]  /*2650*/  @!P1 LDC.64 R108, c[0x0][0x3f8] ;  /* 0x0000fe00ff6c9b82 */ /* 0x000e220000000a00 */
[----:B------:R-:W-:Y:S02]  /*2660*/  LOP3.LUT P2, RZ, R25, 0x10000, RZ, 0xc0, !PT ;  /* 0x0001000019ff7812 */ /* 0x000fe4000784c0ff */
[----:B------:R-:W-:Y:S02]  /*2670*/  CS2R R44, SRZ ;  /* 0x00000000002c7805 */ /* 0x000fe4000001ff00 */
[----:B------:R-:W-:Y:S01]  /*2680*/  MOV R59, RZ ;  /* 0x000000ff003b7202 */ /* 0x000fe20000000f00 */
[----:B------:R1:W3:Y:S01]  /*2690*/  @!P3 LDG.E R65, desc[UR10][R22.64] ;  /* 0x0000000a1641b981 */ /* 0x0002e2000c1e1900 */
[----:B------:R-:W-:Y:S02]  /*26a0*/  @!P1 MOV R32, R38 ;  /* 0x0000002600209202 */ /* 0x000fe40000000f00 */
[----:B------:R-:W-:Y:S02]  /*26b0*/  @!P1 MOV R33, R37 ;  /* 0x0000002500219202 */ /* 0x000fe40000000f00 */
[----:B------:R-:W3:Y:S01]  /*26c0*/  @!P3 LDG.E R59, desc[UR10][R10.64] ;  /* 0x0000000a0a3bb981 */ /* 0x000ee2000c1e1900 */
[----:B------:R-:W-:-:S03]  /*26d0*/  ISETP.NE.AND P3, PT, R28, RZ, PT ;  /* 0x000000ff1c00720c */ /* 0x000fc60003f65270 */
[----:B------:R2:W3:Y:S01]  /*26e0*/  @!P2 LDG.E R44, desc[UR10][R12.64] ;  /* 0x0000000a0c2ca981 */ /* 0x0004e2000c1e1900 */
[----:B-1----:R-:W1:Y:S08]  /*26f0*/  @!P1 LDC.64 R22, c[0x0][0x3a0] ;  /* 0x0000e800ff169b82 */ /* 0x002e700000000a00 */
[----:B--2---:R-:W2:Y:S01]  /*2700*/  @!P1 LDC.64 R12, c[0x0][0x398] ;  /* 0x0000e600ff0c9b82 */ /* 0x004ea20000000a00 */
[----:B0-----:R-:W-:-:S02]  /*2710*/  @!P1 IMAD R28, R43, R108, RZ ;  /* 0x0000006c2b1c9224 */ /* 0x001fc400078e02ff */
[----:B------:R-:W-:-:S04]  /*2720*/  @!P1 IMAD.WIDE.U32 R32, R41, R108, R32 ;  /* 0x0000006c29209225 */ /* 0x000fc800078e0020 */
[----:B------:R-:W-:-:S05]  /*2730*/  @!P1 IMAD R43, R41, R109, R28 ;  /* 0x0000006d292b9224 */ /* 0x000fca00078e021c */
[----:B------:R-:W-:-:S04]  /*2740*/  @!P1 IADD3 R33, PT, PT, R33, R43, RZ ;  /* 0x0000002b21219210 */ /* 0x000fc80007ffe0ff */
[C---:B------:R-:W-:Y:S02]  /*2750*/  @!P1 SHF.L.U64.HI R28, R32.reuse, 0x1, R33 ;  /* 0x00000001201c9819 */ /* 0x040fe40000010221 */
[----:B------:R-:W-:-:S04]  /*2760*/  @!P1 SHF.L.U32 R33, R32, 0x1, RZ ;  /* 0x0000000120219819 */ /* 0x000fc800000006ff */
[----:B-1----:R-:W-:-:S04]  /*2770*/  @!P1 IADD3 R10, P0, PT, R33, R22, RZ ;  /* 0x00000016210a9210 */ /* 0x002fc80007f1e0ff */
[C---:B------:R-:W-:Y:S02]  /*2780*/  @!P1 IADD3.X R11, PT, PT, R28.reuse, R23, RZ, P0, !PT ;  /* 0x000000171c0b9210 */ /* 0x040fe400007fe4ff */
[----:B--2---:R-:W-:Y:S02]  /*2790*/  @!P1 IADD3 R12, P0, PT, R33, R12, RZ ;  /* 0x0000000c210c9210 */ /* 0x004fe40007f1e0ff */
[----:B------:R-:W-:Y:S02]  /*27a0*/  IADD3 R23, PT, PT, R29, 0x190, RZ ;  /* 0x000001901d177810 */ /* 0x000fe40007ffe0ff */
[----:B------:R-:W-:Y:S02]  /*27b0*/  @!P1 IADD3.X R13, PT, PT, R28, R13, RZ, P0, !PT ;  /* 0x0000000d1c0d9210 */ /* 0x000fe400007fe4ff */
[----:B------:R-:W-:Y:S02]  /*27c0*/  SHF.R.S32.HI R41, RZ, 0x1f, R23 ;  /* 0x0000001fff297819 */ /* 0x000fe40000011417 */
[----:B------:R-:W-:-:S04]  /*27d0*/  ISETP.GE.U32.AND P0, PT, R23, UR16, PT ;  /* 0x0000001017007c0c */ /* 0x000fc8000bf06070 */
[----:B------:R-:W-:Y:S02]  /*27e0*/  ISETP.GE.AND.EX P0, PT, R41, UR17, PT, P0 ;  /* 0x0000001129007c0c */ /* 0x000fe4000bf06300 */
[----:B------:R-:W-:-:S04]  /*27f0*/  LOP3.LUT R25, R25, 0xfffffffd, RZ, 0xc0, !PT ;  /* 0xfffffffd19197812 */ /* 0x000fc800078ec0ff */
[----:B------:R-:W-:-:S04]  /*2800*/  @P4 LOP3.LUT R25, R25, 0x2, RZ, 0xfc, !PT ;  /* 0x0000000219194812 */ /* 0x000fc800078efcff */
[C---:B------:R-:W-:Y:S02]  /*2810*/  LOP3.LUT P4, RZ, R25.reuse, 0x4000, RZ, 0xc0, !PT ;  /* 0x0000400019ff7812 */ /* 0x040fe4000788c0ff */
[----:B------:R-:W-:Y:S01]  /*2820*/  LOP3.LUT R25, R25, 0xfffffffe, RZ, 0xc0, !PT ;  /* 0xfffffffe19197812 */ /* 0x000fe200078ec0ff */
[----:B------:R-:W0:Y:S03]  /*2830*/  @!P0 LDC.64 R108, c[0x0][0x3f8] ;  /* 0x0000fe00ff6c8b82 */ /* 0x000e260000000a00 */
[----:B------:R-:W-:Y:S02]  /*2840*/  @P1 LOP3.LUT R25, R25, 0x1, RZ, 0xfc, !PT ;  /* 0x0000000119191812 */ /* 0x000fe400078efcff */
[----:B------:R-:W-:Y:S02]  /*2850*/  ISETP.NE.AND P1, PT, R24, RZ, PT ;  /* 0x000000ff1800720c */ /* 0x000fe40003f25270 */
[----:B------:R-:W-:-:S02]  /*2860*/  CS2R R32, SRZ ;  /* 0x0000000000207805 */ /* 0x000fc4000001ff00 */
[----:B------:R-:W-:-:S06]  /*2870*/  CS2R R42, SRZ ;  /* 0x00000000002a7805 */ /* 0x000fcc000001ff00 */
[----:B------:R1:W2:Y:S04]  /*2880*/  @!P2 LDG.E R42, desc[UR10][R20.64] ;  /* 0x0000000a142aa981 */ /* 0x0002a8000c1e1900 */
[----:B------:R4:W2:Y:S01]  /*2890*/  @!P1 LDG.E R33, desc[UR10][R18.64] ;  /* 0x0000000a12219981 */ /* 0x0008a2000c1e1900 */
[----:B------:R-:W-:-:S03]  /*28a0*/  ISETP.NE.AND P2, PT, R2, RZ, PT ;  /* 0x000000ff0200720c */ /* 0x000fc60003f45270 */
[----:B------:R0:W2:Y:S01]  /*28b0*/  @!P4 LDG.E R43, desc[UR10][R16.64] ;  /* 0x0000000a102bc981 */ /* 0x0000a2000c1e1900 */
[----:B-1----:R-:W-:-:S03]  /*28c0*/  @!P0 MOV R20, R38 ;  /* 0x0000002600148202 */ /* 0x002fc60000000f00 */
[----:B------:R1:W2:Y:S01]  /*28d0*/  @!P1 LDG.E R45, desc[UR10][R14.64] ;  /* 0x0000000a0e2d9981 */ /* 0x0002a2000c1e1900 */
[----:B----4-:R-:W1:Y:S01]  /*28e0*/  @!P0 LDC.64 R18, c[0x0][0x3a0] ;  /* 0x0000e800ff128b82 */ /* 0x010e620000000a00 */
[----:B------:R-:W-:Y:S01]  /*28f0*/  @!P0 MOV R21, R37 ;  /* 0x0000002500158202 */ /* 0x000fe20000000f00 */
[----:B0-----:R-:W-:-:S06]  /*2900*/  @!P0 IMAD R2, R41, R108, RZ ;  /* 0x0000006c29028224 */ /* 0x001fcc00078e02ff */
[----:B------:R-:W0:Y:S01]  /*2910*/  @!P0 LDC.64 R16, c[0x0][0x398] ;  /* 0x0000e600ff108b82 */ /* 0x000e220000000a00 */
[C---:B------:R-:W-:Y:S02]  /*2920*/  @!P0 IMAD R41, R23.reuse, R109, R2 ;  /* 0x0000006d17298224 */ /* 0x040fe400078e0202 */
[----:B------:R-:W-:-:S05]  /*2930*/  @!P0 IMAD.WIDE.U32 R20, R23, R108, R20 ;  /* 0x0000006c17148225 */ /* 0x000fca00078e0014 */
[----:B------:R-:W-:-:S04]  /*2940*/  @!P0 IADD3 R21, PT, PT, R21, R41, RZ ;  /* 0x0000002915158210 */ /* 0x000fc80007ffe0ff */
[C---:B------:R-:W-:Y:S02]  /*2950*/  @!P0 SHF.L.U64.HI R2, R20.reuse, 0x1, R21 ;  /* 0x0000000114028819 */ /* 0x040fe40000010215 */
[----:B------:R-:W-:-:S04]  /*2960*/  @!P0 SHF.L.U32 R21, R20, 0x1, RZ ;  /* 0x0000000114158819 */ /* 0x000fc800000006ff */
[----:B-1----:R-:W-:-:S04]  /*2970*/  @!P0 IADD3 R14, P1, PT, R21, R18, RZ ;  /* 0x00000012150e8210 */ /* 0x002fc80007f3e0ff */
[C---:B------:R-:W-:Y:S02]  /*2980*/  @!P0 IADD3.X R15, PT, PT, R2.reuse, R19, RZ, P1, !PT ;  /* 0x00000013020f8210 */ /* 0x040fe40000ffe4ff */
[----:B0-----:R-:W-:Y:S02]  /*2990*/  @!P0 IADD3 R16, P1, PT, R21, R16, RZ ;  /* 0x0000001015108210 */ /* 0x001fe40007f3e0ff */
[----:B------:R-:W-:Y:S02]  /*29a0*/  IADD3 R21, PT, PT, R29, 0x1a0, RZ ;  /* 0x000001a01d157810 */ /* 0x000fe40007ffe0ff */
[----:B------:R-:W-:Y:S02]  /*29b0*/  ISETP.NE.AND P5, PT, R73, RZ, PT ;  /* 0x000000ff4900720c */ /* 0x000fe40003fa5270 */
[----:B------:R-:W-:Y:S02]  /*29c0*/  @!P0 IADD3.X R17, PT, PT, R2, R17, RZ, P1, !PT ;  /* 0x0000001102118210 */ /* 0x000fe40000ffe4ff */
[----:B------:R-:W-:-:S02]  /*29d0*/  SHF.R.S32.HI R73, RZ, 0x1f, R21 ;  /* 0x0000001fff497819 */ /* 0x000fc40000011415 */
[----:B------:R-:W-:-:S04]  /*29e0*/  ISETP.GE.U32.AND P1, PT, R21, UR16, PT ;  /* 0x0000001015007c0c */ /* 0x000fc8000bf26070 */
[----:B------:R-:W-:Y:S02]  /*29f0*/  ISETP.GE.AND.EX P1, PT, R73, UR17, PT, P1 ;  /* 0x0000001149007c0c */ /* 0x000fe4000bf26310 */
[----:B------:R-:W-:-:S06]  /*2a00*/  CS2R R22, SRZ ;  /* 0x0000000000167805 */ /* 0x000fcc000001ff00 */
[----:B------:R0:W4:Y:S01]  /*2a10*/  @!P4 LDG.E R23, desc[UR10][R106.64] ;  /* 0x0000000a6a17c981 */ /* 0x000122000c1e1900 */
[----:B------:R-:W-:Y:S01]  /*2a20*/  HFMA2 R20, -RZ, RZ, 0, 0 ;  /* 0x00000000ff147431 */ /* 0x000fe200000001ff */
[----:B------:R-:W-:Y:S02]  /*2a30*/  CS2R R18, SRZ ;  /* 0x0000000000127805 */ /* 0x000fe4000001ff00 */
[----:B------:R-:W4:Y:S01]  /*2a40*/  @!P3 LDG.E R22, desc[UR10][R30.64] ;  /* 0x0000000a1e16b981 */ /* 0x000f22000c1e1900 */
[----:B------:R-:W1:Y:S08]  /*2a50*/  @!P1 LDC.64 R108, c[0x0][0x3a0] ;  /* 0x0000e800ff6c9b82 */ /* 0x000e700000000a00 */
[----:B0-----:R-:W0:Y:S01]  /*2a60*/  @!P1 LDC.64 R106, c[0x0][0x3f8] ;  /* 0x0000fe00ff6a9b82 */ /* 0x001e220000000a00 */
[----:B------:R-:W-:Y:S01]  /*2a70*/  ISETP.NE.AND P4, PT, R0, RZ, PT ;  /* 0x000000ff0000720c */ /* 0x000fe20003f85270 */
[----:B------:R1:W4:Y:S04]  /*2a80*/  @!P3 LDG.E R20, desc[UR10][R26.64] ;  /* 0x0000000a1a14b981 */ /* 0x000328000c1e1900 */
[----:B------:R-:W4:Y:S04]  /*2a90*/  @!P2 LDG.E R19, desc[UR10][R104.64] ;  /* 0x0000000a6813a981 */ /* 0x000f28000c1e1900 */
[----:B------:R3:W4:Y:S01]  /*2aa0*/  @!P2 LDG.E R18, desc[UR10][R46.64] ;  /* 0x0000000a2e12a981 */ /* 0x000722000c1e1900 */
[----:B-1----:R-:W-:-:S02]  /*2ab0*/  @!P1 MOV R26, R38 ;  /* 0x00000026001a9202 */ /* 0x002fc40000000f00 */
[----:B------:R-:W-:Y:S01]  /*2ac0*/  @!P1 MOV R27, R37 ;  /* 0x00000025001b9202 */ /* 0x000fe20000000f00 */
[----:B------:R-:W-:Y:S01]  /*2ad0*/  HFMA2 R28, -RZ, RZ, 0, 0 ;  /* 0x00000000ff1c7431 */ /* 0x000fe200000001ff */
[----:B------:R-:W-:Y:S01]  /*2ae0*/  P2R R41, PR, RZ, 0x1 ;  /* 0x00000001ff297803 */ /* 0x000fe20000000000 */
[----:B------:R-:W-:Y:S01]  /*2af0*/  HFMA2 R24, -RZ, RZ, 0, 0 ;  /* 0x00000000ff187431 */ /* 0x000fe200000001ff */
[----:B------:R-:W4:Y:S01]  /*2b00*/  @!P4 LDG.E R32, desc[UR10][R34.64] ;  /* 0x0000000a2220c981 */ /* 0x000f22000c1e1900 */
[----:B0-----:R-:W-:-:S04]  /*2b10*/  @!P1 IMAD R0, R73, R106, RZ ;  /* 0x0000006a49009224 */ /* 0x001fc800078e02ff */
[C---:B------:R-:W-:Y:S02]  /*2b20*/  @!P1 IMAD R73, R21.reuse, R107, R0 ;  /* 0x0000006b15499224 */ /* 0x040fe400078e0200 */
[----:B------:R-:W-:-:S05]  /*2b30*/  @!P1 IMAD.WIDE.U32 R106, R21, R106, R26 ;  /* 0x0000006a156a9225 */ /* 0x000fca00078e001a */
[----:B------:R-:W-:-:S04]  /*2b40*/  @!P1 IADD3 R21, PT, PT, R107, R73, RZ ;  /* 0x000000496b159210 */ /* 0x000fc80007ffe0ff */
[C---:B------:R-:W-:Y:S02]  /*2b50*/  @!P1 SHF.L.U64.HI R0, R106.reuse, 0x1, R21 ;  /* 0x000000016a009819 */ /* 0x040fe40000010215 */
[----:B------:R-:W-:Y:S02]  /*2b60*/  @!P1 SHF.L.U32 R21, R106, 0x1, RZ ;  /* 0x000000016a159819 */ /* 0x000fe400000006ff */
[----:B------:R-:W0:Y:S02]  /*2b70*/  @!P1 LDC.64 R106, c[0x0][0x398] ;  /* 0x0000e600ff6a9b82 */ /* 0x000e240000000a00 */
[----:B------:R-:W-:-:S04]  /*2b80*/  @!P1 IADD3 R108, P2, PT, R21, R108, RZ ;  /* 0x0000006c156c9210 */ /* 0x000fc80007f5e0ff */
[C---:B------:R-:W-:Y:S02]  /*2b90*/  @!P1 IADD3.X R109, PT, PT, R0.reuse, R109, RZ, P2, !PT ;  /* 0x0000006d006d9210 */ /* 0x040fe400017fe4ff */
[----:B0-----:R-:W-:Y:S02]  /*2ba0*/  @!P1 IADD3 R106, P2, PT, R21, R106, RZ ;  /* 0x0000006a156a9210 */ /* 0x001fe40007f5e0ff */
[----:B------:R-:W-:Y:S02]  /*2bb0*/  IADD3 R21, PT, PT, R29, 0x1b0, RZ ;  /* 0x000001b01d157810 */ /* 0x000fe40007ffe0ff */
[----:B------:R-:W-:Y:S02]  /*2bc0*/  @!P1 IADD3.X R107, PT, PT, R0, R107, RZ, P2, !PT ;  /* 0x0000006b006b9210 */ /* 0x000fe400017fe4ff */
[----:B------:R-:W-:Y:S02]  /*2bd0*/  SHF.R.S32.HI R27, RZ, 0x1f, R21 ;  /* 0x0000001fff1b7819 */ /* 0x000fe40000011415 */
[----:B------:R-:W-:-:S04]  /*2be0*/  ISETP.GE.U32.AND P2, PT, R21, UR16, PT ;  /* 0x0000001015007c0c */ /* 0x000fc8000bf46070 */
[----:B------:R-:W-:Y:S02]  /*2bf0*/  ISETP.GE.AND.EX P2, PT, R27, UR17, PT, P2 ;  /* 0x000000111b007c0c */ /* 0x000fe4000bf46320 */
[----:B---3--:R-:W-:Y:S02]  /*2c00*/  P2R R46, PR, RZ, 0x2 ;  /* 0x00000002ff2e7803 */ /* 0x008fe40000000000 */
[----:B------:R-:W-:-:S09]  /*2c10*/  LOP3.LUT P1, RZ, R25, 0x400, RZ, 0xc0, !PT ;  /* 0x0000040019ff7812 */ /* 0x000fd2000782c0ff */
[----:B------:R-:W0:Y:S01]  /*2c20*/  @!P2 LDC.64 R30, c[0x0][0x3f8] ;  /* 0x0000fe00ff1eab82 */ /* 0x000e220000000a00 */
[----:B------:R-:W-:-:S03]  /*2c30*/  LOP3.LUT P0, RZ, R25, 0x800, RZ, 0xc0, !PT ;  /* 0x0000080019ff7812 */ /* 0x000fc6000780c0ff */
[----:B------:R1:W3:Y:S04]  /*2c40*/  @!P1 LDG.E R28, desc[UR10][R102.64] ;  /* 0x0000000a661c9981 */ /* 0x0002e8000c1e1900 */
[----:B------:R-:W2:Y:S06]  /*2c50*/  @!P2 LDC.64 R104, c[0x0][0x3a0] ;  /* 0x0000e800ff68ab82 */ /* 0x000eac0000000a00 */
[----:B------:R1:W4:Y:S02]  /*2c60*/  @!P0 LDG.E R24, desc[UR10][R100.64] ;  /* 0x0000000a64188981 */ /* 0x000324000c1e1900 */
[----:B-1----:R-:W1:Y:S01]  /*2c70*/  @!P2 LDC.64 R102, c[0x0][0x398] ;  /* 0x0000e600ff66ab82 */ /* 0x002e620000000a00 */
[----:B------:R-:W-:Y:S01]  /*2c80*/  @!P2 MOV R100, R38 ;  /* 0x000000260064a202 */ /* 0x000fe20000000f00 */
[----:B0-----:R-:W-:Y:S01]  /*2c90*/  @!P2 IMAD R0, R27, R30, RZ ;  /* 0x0000001e1b00a224 */ /* 0x001fe200078e02ff */
[----:B------:R-:W-:-:S03]  /*2ca0*/  @!P2 MOV R101, R37 ;  /* 0x000000250065a202 */ /* 0x000fc60000000f00 */
[C---:B------:R-:W-:Y:S02]  /*2cb0*/  @!P2 IMAD R31, R21.reuse, R31, R0 ;  /* 0x0000001f151fa224 */ /* 0x040fe400078e0200 */
[----:B------:R-:W-:-:S05]  /*2cc0*/  @!P2 IMAD.WIDE.U32 R100, R21, R30, R100 ;  /* 0x0000001e1564a225 */ /* 0x000fca00078e0064 */
[----:B------:R-:W-:Y:S02]  /*2cd0*/  @!P2 IADD3 R21, PT, PT, R101, R31, RZ ;  /* 0x0000001f6515a210 */ /* 0x000fe40007ffe0ff */
[C---:B------:R-:W-:Y:S02]  /*2ce0*/  @!P2 SHF.L.U32 R101, R100.reuse, 0x1, RZ ;  /* 0x000000016465a819 */ /* 0x040fe400000006ff */
[----:B------:R-:W-:Y:S02]  /*2cf0*/  @!P2 SHF.L.U64.HI R0, R100, 0x1, R21 ;  /* 0x000000016400a819 */ /* 0x000fe40000010215 */
[----:B--2---:R-:W-:Y:S02]  /*2d00*/  @!P2 IADD3 R104, P3, PT, R101, R104, RZ ;  /* 0x000000686568a210 */ /* 0x004fe40007f7e0ff */
[----:B------:R-:W-:Y:S02]  /*2d10*/  IADD3 R27, PT, PT, R29, 0x1c0, RZ ;  /* 0x000001c01d1b7810 */ /* 0x000fe40007ffe0ff */
[----:B------:R-:W-:-:S02]  /*2d20*/  @!P2 IADD3.X R105, PT, PT, R0, R105, RZ, P3, !PT ;  /* 0x000000690069a210 */ /* 0x000fc40001ffe4ff */
[----:B-1----:R-:W-:Y:S02]  /*2d30*/  @!P2 IADD3 R102, P3, PT, R101, R102, RZ ;  /* 0x000000666566a210 */ /* 0x002fe40007f7e0ff */
[----:B------:R-:W-:Y:S02]  /*2d40*/  SHF.R.S32.HI R31, RZ, 0x1f, R27 ;  /* 0x0000001fff1f7819 */ /* 0x000fe4000001141b */
[----:B------:R-:W-:Y:S02]  /*2d50*/  @!P2 IADD3.X R103, PT, PT, R0, R103, RZ, P3, !PT ;  /* 0x000000670067a210 */ /* 0x000fe40001ffe4ff */
[----:B------:R-:W-:Y:S02]  /*2d60*/  ISETP.GE.U32.AND P3, PT, R27, UR16, PT ;  /* 0x000000101b007c0c */ /* 0x000fe4000bf66070 */
[----:B------:R-:W-:Y:S02]  /*2d70*/  P2R R21, PR, RZ, 0x4 ;  /* 0x00000004ff157803 */ /* 0x000fe40000000000 */
[----:B------:R-:W-:-:S02]  /*2d80*/  LOP3.LUT P2, RZ, R25, 0x100, RZ, 0xc0, !PT ;  /* 0x0000010019ff7812 */ /* 0x000fc4000784c0ff */
[----:B------:R-:W-:Y:S01]  /*2d90*/  ISETP.GE.AND.EX P3, PT, R31, UR17, PT, P3 ;  /* 0x000000111f007c0c */ /* 0x000fe2000bf66330 */
[----:B------:R-:W-:-:S10]  /*2da0*/  HFMA2 R0, -RZ, RZ, 0, 0 ;  /* 0x00000000ff007431 */ /* 0x000fd400000001ff */
[----:B------:R0:W2:Y:S01]  /*2db0*/  @!P2 LDG.E R0, desc[UR10][R4.64] ;  /* 0x0000000a0400a981 */ /* 0x0000a2000c1e1900 */
[----:B------:R-:W-:Y:S01]  /*2dc0*/  MOV R34, RZ ;  /* 0x000000ff00227202 */ /* 0x000fe20000000f00 */
[----:B------:R-:W1:Y:S05]  /*2dd0*/  @!P3 LDC.64 R100, c[0x0][0x398] ;  /* 0x0000e600ff64bb82 */ /* 0x000e6a0000000a00 */
[----:B------:R0:W2:Y:S03]  /*2de0*/  @!P4 LDG.E R34, desc[UR10][R52.64] ;  /* 0x0000000a3422c981 */ /* 0x0000a6000c1e1900 */
[----:B0-----:R-:W0:Y:S01]  /*2df0*/  @!P3 LDC.64 R4, c[0x0][0x3f8] ;  /* 0x0000fe00ff04bb82 */ /* 0x001e220000000a00 */
[----:B------:R-:W-:-:S02]  /*2e00*/  @!P3 MOV R52, R38 ;  /* 0x000000260034b202 */ /* 0x000fc40000000f00 */
[----:B------:R-:W-:Y:S01]  /*2e10*/  @!P3 MOV R53, R37 ;  /* 0x000000250035b202 */ /* 0x000fe20000000f00 */
[----:B0-----:R-:W-:-:S04]  /*2e20*/  @!P3 IMAD R2, R31, R4, RZ ;  /* 0x000000041f02b224 */ /* 0x001fc800078e02ff */
[C---:B------:R-:W-:Y:S02]  /*2e30*/  @!P3 IMAD R31, R27.reuse, R5, R2 ;  /* 0x000000051b1fb224 */ /* 0x040fe400078e0202 */
[----:B------:R-:W-:Y:S02]  /*2e40*/  @!P3 IMAD.WIDE.U32 R4, R27, R4, R52 ;  /* 0x000000041b04b225 */ /* 0x000fe400078e0034 */
[----:B------:R-:W0:Y:S03]  /*2e50*/  @!P3 LDC.64 R52, c[0x0][0x3a0] ;  /* 0x0000e800ff34bb82 */ /* 0x000e260000000a00 */
[----:B------:R-:W-:Y:S02]  /*2e60*/  @!P3 IADD3 R27, PT, PT, R5, R31, RZ ;  /* 0x0000001f051bb210 */ /* 0x000fe40007ffe0ff */
[----:B------:R-:W-:Y:S02]  /*2e70*/  MOV R26, RZ ;  /* 0x000000ff001a7202 */ /* 0x000fe40000000f00 */
[----:B------:R-:W-:-:S02]  /*2e80*/  @!P3 SHF.L.U64.HI R2, R4, 0x1, R27 ;  /* 0x000000010402b819 */ /* 0x000fc4000001021b */
[----:B------:R-:W-:Y:S02]  /*2e90*/  @!P3 SHF.L.U32 R27, R4, 0x1, RZ ;  /* 0x00000001041bb819 */ /* 0x000fe400000006ff */
[----:B------:R-:W3:Y:S01]  /*2ea0*/  @!P0 LDG.E R26, desc[UR10][R110.64] ;  /* 0x0000000a6e1a8981 */ /* 0x000ee2000c1e1900 */
[----:B------:R-:W-:Y:S02]  /*2eb0*/  IADD3 R31, PT, PT, R29, 0x1d0, RZ ;  /* 0x000001d01d1f7810 */ /* 0x000fe40007ffe0ff */
[----:B0-----:R-:W-:-:S04]  /*2ec0*/  @!P3 IADD3 R52, P4, PT, R27, R52, RZ ;  /* 0x000000341b34b210 */ /* 0x001fc80007f9e0ff */
[C---:B------:R-:W-:Y:S02]  /*2ed0*/  @!P3 IADD3.X R53, PT, PT, R2.reuse, R53, RZ, P4, !PT ;  /* 0x000000350235b210 */ /* 0x040fe400027fe4ff */
[----:B-1----:R-:W-:Y:S02]  /*2ee0*/  @!P3 IADD3 R100, P4, PT, R27, R100, RZ ;  /* 0x000000641b64b210 */ /* 0x002fe40007f9e0ff */
[----:B------:R-:W-:Y:S02]  /*2ef0*/  SHF.R.S32.HI R35, RZ, 0x1f, R31 ;  /* 0x0000001fff237819 */ /* 0x000fe4000001141f */
[----:B------:R-:W-:Y:S02]  /*2f00*/  @!P3 IADD3.X R101, PT, PT, R2, R101, RZ, P4, !PT ;  /* 0x000000650265b210 */ /* 0x000fe400027fe4ff */
[----:B------:R-:W-:-:S04]  /*2f10*/  ISETP.GE.U32.AND P4, PT, R31, UR16, PT ;  /* 0x000000101f007c0c */ /* 0x000fc8000bf86070 */
[----:B------:R-:W-:Y:S01]  /*2f20*/  ISETP.GE.AND.EX P4, PT, R35, UR17, PT, P4 ;  /* 0x0000001123007c0c */ /* 0x000fe2000bf86340 */
[----:B------:R-:W-:Y:S01]  /*2f30*/  HFMA2 R30, -RZ, RZ, 0, 0 ;  /* 0x00000000ff1e7431 */ /* 0x000fe200000001ff */
[----:B------:R-:W-:-:S05]  /*2f40*/  CS2R R4, SRZ ;  /* 0x0000000000047805 */ /* 0x000fca000001ff00 */
[----:B------:R0:W2:Y:S04]  /*2f50*/  @!P1 LDG.E R30, desc[UR10][R98.64] ;  /* 0x0000000a621e9981 */ /* 0x0000a8000c1e1900 */
[----:B------:R-:W2:Y:S02]  /*2f60*/  @!P2 LDG.E R5, desc[UR10][R96.64] ;  /* 0x0000000a6005a981 */ /* 0x000ea4000c1e1900 */
[----:B------:R-:W1:Y:S02]  /*2f70*/  @!P4 LDC.64 R50, c[0x0][0x3f8] ;  /* 0x0000fe00ff32cb82 */ /* 0x000e640000000a00 */
[----:B------:R0:W2:Y:S06]  /*2f80*/  @!P5 LDG.E R4, desc[UR10][R92.64] ;  /* 0x0000000a5c04d981 */ /* 0x0000ac000c1e1900 */
[----:B0-----:R-:W0:Y:S01]  /*2f90*/  @!P4 LDC.64 R98, c[0x0][0x3a0] ;  /* 0x0000e800ff62cb82 */ /* 0x001e220000000a00 */
[----:B------:R-:W-:-:S07]  /*2fa0*/  @!P4 MOV R92, R38 ;  /* 0x00000026005cc202 */ /* 0x000fce0000000f00 */
[----:B------:R-:W0:Y:S01]  /*2fb0*/  @!P4 LDC.64 R96, c[0x0][0x398] ;  /* 0x0000e600ff60cb82 */ /* 0x000e220000000a00 */
[----:B------:R-:W-:Y:S01]  /*2fc0*/  @!P4 MOV R93, R37 ;  /* 0x00000025005dc202 */ /* 0x000fe20000000f00 */
[-C--:B-1----:R-:W-:Y:S02]  /*2fd0*/  @!P4 IMAD R40, R35, R50.reuse, RZ ;  /* 0x000000322328c224 */ /* 0x082fe400078e02ff */
[----:B------:R-:W-:-:S04]  /*2fe0*/  @!P4 IMAD.WIDE.U32 R92, R31, R50, R92 ;  /* 0x000000321f5cc225 */ /* 0x000fc800078e005c */
[----:B------:R-:W-:Y:S02]  /*2ff0*/  HFMA2 R2, -RZ, RZ, 0, 0 ;  /* 0x00000000ff027431 */ /* 0x000fe400000001ff */
[----:B------:R-:W-:-:S04]  /*3000*/  @!P4 IMAD R35, R31, R51, R40 ;  /* 0x000000331f23c224 */ /* 0x000fc800078e0228 */
[----:B------:R-:W2:Y:S01]  /*3010*/  @!P5 LDG.E R2, desc[UR10][R94.64] ;  /* 0x0000000a5e02d981 */ /* 0x000ea2000c1e1900 */
[----:B------:R-:W-:Y:S02]  /*3020*/  @!P4 IADD3 R31, PT, PT, R93, R35, RZ ;  /* 0x000000235d1fc210 */ /* 0x000fe40007ffe0ff */
[C---:B------:R-:W-:Y:S02]  /*3030*/  @!P4 SHF.L.U32 R93, R92.reuse, 0x1, RZ ;  /* 0x000000015c5dc819 */ /* 0x040fe400000006ff */
[----:B------:R-:W-:Y:S02]  /*3040*/  @!P4 SHF.L.U64.HI R40, R92, 0x1, R31 ;  /* 0x000000015c28c819 */ /* 0x000fe4000001021f */
[----:B0-----:R-:W-:Y:S02]  /*3050*/  @!P4 IADD3 R98, P5, PT, R93, R98, RZ ;  /* 0x000000625d62c210 */ /* 0x001fe40007fbe0ff */
[----:B------:R-:W-:Y:S02]  /*3060*/  IADD3 R35, PT, PT, R29, 0x1e0, RZ ;  /* 0x000001e01d237810 */ /* 0x000fe40007ffe0ff */
[----:B------:R-:W-:-:S02]  /*3070*/  @!P4 IADD3.X R99, PT, PT, R40, R99, RZ, P5, !PT ;  /* 0x000000632863c210 */ /* 0x000fc40002ffe4ff */
[----:B------:R-:W-:Y:S02]  /*3080*/  @!P4 IADD3 R96, P5, PT, R93, R96, RZ ;  /* 0x000000605d60c210 */ /* 0x000fe40007fbe0ff */
[----:B------:R-:W-:Y:S02]  /*3090*/  SHF.R.S32.HI R47, RZ, 0x1f, R35 ;  /* 0x0000001fff2f7819 */ /* 0x000fe40000011423 */
[----:B------:R-:W-:Y:S02]  /*30a0*/  @!P4 IADD3.X R97, PT, PT, R40, R97, RZ, P5, !PT ;  /* 0x000000612861c210 */ /* 0x000fe40002ffe4ff */
[----:B------:R-:W-:-:S04]  /*30b0*/  ISETP.GE.U32.AND P5, PT, R35, UR16, PT ;  /* 0x0000001023007c0c */ /* 0x000fc8000bfa6070 */
[----:B------:R-:W-:Y:S02]  /*30c0*/  ISETP.GE.AND.EX P5, PT, R47, UR17, PT, P5 ;  /* 0x000000112f007c0c */ /* 0x000fe4000bfa6350 */
[----:B------:R-:W-:-:S11]  /*30d0*/  LOP3.LUT P1, RZ, R25, 0x10, RZ, 0xc0, !PT ;  /* 0x0000001019ff7812 */ /* 0x000fd6000782c0ff */
[----:B------:R-:W0:Y:S01]  /*30e0*/  @!P5 LDC.64 R50, c[0x0][0x3f8] ;  /* 0x0000fe00ff32db82 */ /* 0x000e220000000a00 */
[----:B------:R-:W-:Y:S01]  /*30f0*/  HFMA2 R73, -RZ, RZ, 0, 0 ;  /* 0x00000000ff497431 */ /* 0x000fe200000001ff */
[----:B------:R-:W-:Y:S02]  /*3100*/  P2R R27, PR, RZ, 0x8 ;  /* 0x00000008ff1b7803 */ /* 0x000fe40000000000 */
[----:B------:R-:W-:-:S03]  /*3110*/  LOP3.LUT P3, RZ, R25, 0x20, RZ, 0xc0, !PT ;  /* 0x0000002019ff7812 */ /* 0x000fc6000786c0ff */
[----:B------:R1:W2:Y:S01]  /*3120*/  @!P1 LDG.E R73, desc[UR10][R82.64] ;  /* 0x0000000a52499981 */ /* 0x0002a2000c1e1900 */
[----:B------:R-:W-:Y:S02]  /*3130*/  CS2R R74, SRZ ;  /* 0x00000000004a7805 */ /* 0x000fe4000001ff00 */
[----:B-1----:R-:W-:-:S07]  /*3140*/  @!P5 MOV R82, R38 ;  /* 0x000000260052d202 */ /* 0x002fce0000000f00 */
[----:B------:R1:W2:Y:S01]  /*3150*/  @!P3 LDG.E R74, desc[UR10][R88.64] ;  /* 0x0000000a584ab981 */ /* 0x0002a2000c1e1900 */
[----:B------:R-:W-:Y:S02]  /*3160*/  @!P5 MOV R83, R37 ;  /* 0x000000250053d202 */ /* 0x000fe40000000f00 */
[----:B------:R-:W-:Y:S01]  /*3170*/  P2R R31, PR, RZ, 0x10 ;  /* 0x00000010ff1f7803 */ /* 0x000fe20000000000 */
[----:B------:R4:W-:Y:S01]  /*3180*/  STL [R1+0x90], R84 ;  /* 0x0000905401007387 */ /* 0x0009e20000100800 */
[-C--:B0-----:R-:W-:Y:S02]  /*3190*/  @!P5 IMAD R40, R47, R50.reuse, RZ ;  /* 0x000000322f28d224 */ /* 0x081fe400078e02ff */
[C---:B------:R-:W-:Y:S01]  /*31a0*/  @!P5 IMAD.WIDE.U32 R82, R35.reuse, R50, R82 ;  /* 0x000000322352d225 */ /* 0x040fe200078e0052 */
[----:B------:R-:W-:Y:S01]  /*31b0*/  P2R R60, PR, RZ, 0x4 ;  /* 0x00000004ff3c7803 */ /* 0x000fe20000000000 */
[----:B-1----:R-:W0:Y:S01]  /*31c0*/  @!P5 LDC.64 R88, c[0x0][0x398] ;  /* 0x0000e600ff58db82 */ /* 0x002e220000000a00 */
[----:B------:R-:W-:Y:S01]  /*31d0*/  PRMT R110, RZ, 0x5410, RZ ;  /* 0x00005410ff6e7816 */ /* 0x000fe200000000ff */
[----:B------:R-:W-:Y:S01]  /*31e0*/  @!P5 IMAD R47, R35, R51, R40 ;  /* 0x00000033232fd224 */ /* 0x000fe200078e0228 */
[----:B------:R-:W-:Y:S01]  /*31f0*/  PRMT R95, RZ, 0x7610, R95 ;  /* 0x00007610ff5f7816 */ /* 0x000fe2000000005f */
[----:B------:R1:W-:Y:S04]  /*3200*/  STL [R1+0x94], R80 ;  /* 0x0000945001007387 */ /* 0x0003e80000100800 */
[----:B------:R-:W4:Y:S01]  /*3210*/  @!P5 LDC.64 R50, c[0x0][0x3a0] ;  /* 0x0000e800ff32db82 */ /* 0x000f220000000a00 */
[----:B------:R-:W-:Y:S01]  /*3220*/  @!P5 IADD3 R35, PT, PT, R83, R47, RZ ;  /* 0x0000002f5323d210 */ /* 0x000fe20007ffe0ff */
[----:B------:R1:W-:Y:S03]  /*3230*/  STL [R1+0x18], R70 ;  /* 0x0000184601007387 */ /* 0x0003e60000100800 */
[C---:B------:R-:W-:Y:S01]  /*3240*/  @!P5 SHF.L.U64.HI R40, R82.reuse, 0x1, R35 ;  /* 0x000000015228d819 */ /* 0x040fe20000010223 */
[----:B------:R1:W-:Y:S01]  /*3250*/  STL [R1+0x98], R64 ;  /* 0x0000984001007387 */ /* 0x0003e20000100800 */
[----:B------:R-:W-:-:S02]  /*3260*/  @!P5 SHF.L.U32 R35, R82, 0x1, RZ ;  /* 0x000000015223d819 */ /* 0x000fc400000006ff */
[----:B------:R-:W-:Y:S01]  /*3270*/  IADD3 R83, PT, PT, R29, 0x1f0, RZ ;  /* 0x000001f01d537810 */ /* 0x000fe20007ffe0ff */
[----:B------:R-:W-:Y:S01]  /*3280*/  HFMA2 R47, -RZ, RZ, 0, 0 ;  /* 0x00000000ff2f7431 */ /* 0x000fe200000001ff */
[----:B------:R-:W-:Y:S01]  /*3290*/  PRMT R94, R94, 0x5410, RZ ;  /* 0x000054105e5e7816 */ /* 0x000fe200000000ff */
[----:B------:R-:W2:Y:S01]  /*32a0*/  @!P3 LDG.E R75, desc[UR10][R90.64] ;  /* 0x0000000a5a4bb981 */ /* 0x000ea2000c1e1900 */
[----:B------:R-:W-:Y:S02]  /*32b0*/  SHF.R.S32.HI R87, RZ, 0x1f, R83 ;  /* 0x0000001fff577819 */ /* 0x000fe40000011453 */
[----:B------:R-:W-:Y:S01]  /*32c0*/  LOP3.LUT P4, RZ, R25, 0x8, RZ, 0xc0, !PT ;  /* 0x0000000819ff7812 */ /* 0x000fe2000788c0ff */
[----:B------:R1:W2:Y:S01]  /*32d0*/  @!P1 LDG.E R47, desc[UR10][R68.64] ;  /* 0x0000000a442f9981 */ /* 0x0002a2000c1e1900 */
[----:B----4-:R-:W-:-:S04]  /*32e0*/  @!P5 IADD3 R50, P6, PT, R35, R50, RZ ;  /* 0x000000322332d210 */ /* 0x010fc80007fde0ff */
[----:B------:R-:W-:Y:S02]  /*32f0*/  @!P5 IADD3.X R51, PT, PT, R40, R51, RZ, P6, !PT ;  /* 0x000000332833d210 */ /* 0x000fe400037fe4ff */
[----:B0-----:R-:W-:-:S04]  /*3300*/  @!P5 IADD3 R88, P6, PT, R35, R88, RZ ;  /* 0x000000582358d210 */ /* 0x001fc80007fde0ff */
[----:B------:R-:W-:Y:S02]  /*3310*/  @!P5 IADD3.X R89, PT, PT, R40, R89, RZ, P6, !PT ;  /* 0x000000592859d210 */ /* 0x000fe400037fe4ff */
[----:B------:R-:W-:-:S04]  /*3320*/  ISETP.GE.U32.AND P6, PT, R83, UR16, PT ;  /* 0x0000001053007c0c */ /* 0x000fc8000bfc6070 */
[----:B------:R-:W-:Y:S02]  /*3330*/  ISETP.GE.AND.EX P6, PT, R87, UR17, PT, P6 ;  /* 0x0000001157007c0c */ /* 0x000fe4000bfc6360 */
[----:B-1----:R-:W-:-:S06]  /*3340*/  CS2R R68, SRZ ;  /* 0x0000000000447805 */ /* 0x002fcc000001ff00 */
[----:B------:R0:W4:Y:S04]  /*3350*/  @!P4 LDG.E R68, desc[UR10][R6.64] ;  /* 0x0000000a0644c981 */ /* 0x000128000c1e1900 */
[----:B------:R1:W4:Y:S01]  /*3360*/  @!P4 LDG.E R69, desc[UR10][R62.64] ;  /* 0x0000000a3e45c981 */ /* 0x000322000c1e1900 */
[----:B0-----:R-:W0:Y:S01]  /*3370*/  @!P6 LDC.64 R6, c[0x0][0x3f8] ;  /* 0x0000fe00ff06eb82 */ /* 0x001e220000000a00 */
[----:B-1----:R-:W-:Y:S02]  /*3380*/  @!P6 MOV R62, R38 ;  /* 0x00000026003ee202 */ /* 0x002fe40000000f00 */
[----:B------:R-:W-:Y:S02]  /*3390*/  @!P6 MOV R63, R37 ;  /* 0x00000025003fe202 */ /* 0x000fe40000000f00 */
[----:B------:R-:W-:-:S02]  /*33a0*/  LOP3.LUT P2, RZ, R25, 0x1000000, RZ, 0xc0, !PT ;  /* 0x0100000019ff7812 */ /* 0x000fc4000784c0ff */
[----:B------:R-:W-:Y:S01]  /*33b0*/  P2R R35, PR, RZ, 0x20 ;  /* 0x00000020ff237803 */ /* 0x000fe20000000000 */
[-C--:B0-----:R-:W-:Y:S02]  /*33c0*/  @!P6 IMAD R40, R87, R6.reuse, RZ ;  /* 0x000000065728e224 */ /* 0x081fe400078e02ff */
[----:B------:R-:W-:-:S04]  /*33d0*/  @!P6 IMAD.WIDE.U32 R62, R83, R6, R62 ;  /* 0x00000006533ee225 */ /* 0x000fc800078e003e */
[----:B------:R-:W-:Y:S02]  /*33e0*/  @!P6 IMAD R87, R83, R7, R40 ;  /* 0x000000075357e224 */ /* 0x000fe400078e0228 */
[----:B------:R-:W0:Y:S01]  /*33f0*/  @!P6 LDC.64 R82, c[0x0][0x3a0] ;  /* 0x0000e800ff52eb82 */ /* 0x000e220000000a00 */
[----:B------:R-:W-:-:S07]  /*3400*/  LOP3.LUT P5, RZ, R25, 0x800000, RZ, 0xc0, !PT ;  /* 0x0080000019ff7812 */ /* 0x000fce00078ac0ff */
[----:B------:R-:W1:Y:S01]  /*3410*/  @!P6 LDC.64 R6, c[0x0][0x398] ;  /* 0x0000e600ff06eb82 */ /* 0x000e620000000a00 */
[----:B------:R-:W-:Y:S02]  /*3420*/  @!P6 IADD3 R63, PT, PT, R63, R87, RZ ;  /* 0x000000573f3fe210 */ /* 0x000fe40007ffe0ff */
[----:B------:R-:W-:Y:S02]  /*3430*/  P2R R58, PR, RZ, 0x1 ;  /* 0x00000001ff3a7803 */ /* 0x000fe40000000000 */
[----:B------:R-:W-:Y:S02]  /*3440*/  LOP3.LUT P0, RZ, R25, 0x400000, RZ, 0xc0, !PT ;  /* 0x0040000019ff7812 */ /* 0x000fe4000780c0ff */
[----:B------:R-:W-:Y:S02]  /*3450*/  @!P2 PRMT R110, R110, 0x5410, R86 ;  /* 0x000054106e6ea816 */ /* 0x000fe40000000056 */
[----:B------:R-:W-:Y:S02]  /*3460*/  @!P2 PRMT R95, R84, 0x7610, R95 ;  /* 0x00007610545fa816 */ /* 0x000fe4000000005f */
[----:B------:R-:W-:-:S02]  /*3470*/  @!P2 PRMT R94, R94, 0x7610, R84 ;  /* 0x000076105e5ea816 */ /* 0x000fc40000000054 */
[----:B------:R-:W-:Y:S02]  /*3480*/  PRMT R84, R84, 0x5410, RZ ;  /* 0x0000541054547816 */ /* 0x000fe400000000ff */
[C---:B------:R-:W-:Y:S02]  /*3490*/  @!P6 SHF.L.U64.HI R40, R62.reuse, 0x1, R63 ;  /* 0x000000013e28e819 */ /* 0x040fe4000001023f */
[----:B------:R-:W-:Y:S02]  /*34a0*/  @!P6 SHF.L.U32 R63, R62, 0x1, RZ ;  /* 0x000000013e3fe819 */ /* 0x000fe400000006ff */
[----:B------:R-:W-:Y:S02]  /*34b0*/  @!P2 PRMT R110, R86, 0x7632, R110 ;  /* 0x00007632566ea816 */ /* 0x000fe4000000006e */
[----:B------:R-:W-:Y:S02]  /*34c0*/  PRMT R94, RZ, 0x7610, R94 ;  /* 0x00007610ff5e7816 */ /* 0x000fe4000000005e */
[----:B------:R-:W-:-:S02]  /*34d0*/  PRMT R93, R93, 0x5410, RZ ;  /* 0x000054105d5d7816 */ /* 0x000fc400000000ff */
[----:B------:R-:W-:Y:S02]  /*34e0*/  LOP3.LUT P2, RZ, R25, 0x100000, RZ, 0xc0, !PT ;  /* 0x0010000019ff7812 */ /* 0x000fe4000784c0ff */
[----:B------:R-:W-:Y:S02]  /*34f0*/  @!P5 PRMT R84, R84, 0x7610, R85 ;  /* 0x000076105454d816 */ /* 0x000fe40000000055 */
[----:B0-----:R-:W-:Y:S02]  /*3500*/  @!P6 IADD3 R82, P1, PT, R63, R82, RZ ;  /* 0x000000523f52e210 */ /* 0x001fe40007f3e0ff */
[----:B------:R-:W-:Y:S02]  /*3510*/  @!P5 PRMT R94, R80, 0x7610, R94 ;  /* 0x00007610505ed816 */ /* 0x000fe4000000005e */
[----:B------:R-:W-:Y:S02]  /*3520*/  @!P5 PRMT R93, R93, 0x7610, R80 ;  /* 0x000076105d5dd816 */ /* 0x000fe40000000050 */
[----:B------:R-:W-:-:S02]  /*3530*/  PRMT R84, RZ, 0x7610, R84 ;  /* 0x00007610ff547816 */ /* 0x000fc40000000054 */
[----:B------:R-:W-:Y:S02]  /*3540*/  PRMT R80, R80, 0x5410, RZ ;  /* 0x0000541050507816 */ /* 0x000fe400000000ff */
[----:B------:R-:W-:Y:S02]  /*3550*/  @!P6 IADD3.X R83, PT, PT, R40, R83, RZ, P1, !PT ;  /* 0x000000532853e210 */ /* 0x000fe40000ffe4ff */
[----:B-1----:R-:W-:Y:S02]  /*3560*/  @!P6 IADD3 R6, P1, PT, R63, R6, RZ ;  /* 0x000000063f06e210 */ /* 0x002fe40007f3e0ff */
[----:B------:R-:W-:Y:S02]  /*3570*/  PRMT R95, R95, 0x5410, RZ ;  /* 0x000054105f5f7816 */ /* 0x000fe400000000ff */
[----:B------:R-:W-:Y:S02]  /*3580*/  @!P0 PRMT R84, R70, 0x7610, R84 ;  /* 0x0000761046548816 */ /* 0x000fe40000000054 */
[----:B------:R-:W-:-:S02]  /*3590*/  @!P0 PRMT R80, R80, 0x7610, R70 ;  /* 0x0000761050508816 */ /* 0x000fc40000000046 */
[----:B------:R-:W-:Y:S02]  /*35a0*/  PRMT R70, R70, 0x5410, RZ ;  /* 0x0000541046467816 */ /* 0x000fe400000000ff */
[----:B------:R-:W-:Y:S02]  /*35b0*/  PRMT R62, RZ, 0x7610, R62 ;  /* 0x00007610ff3e7816 */ /* 0x000fe4000000003e */
[----:B------:R-:W-:Y:S02]  /*35c0*/  @!P6 IADD3.X R7, PT, PT, R40, R7, RZ, P1, !PT ;  /* 0x000000072807e210 */ /* 0x000fe40000ffe4ff */
[----:B------:R-:W-:Y:S02]  /*35d0*/  LOP3.LUT P1, RZ, R25, 0x200000, RZ, 0xc0, !PT ;  /* 0x0020000019ff7812 */ /* 0x000fe4000782c0ff */
[----:B------:R-:W-:Y:S02]  /*35e0*/  @!P5 PRMT R95, R95, 0x5410, R85 ;  /* 0x000054105f5fd816 */ /* 0x000fe40000000055 */
[----:B------:R-:W-:-:S02]  /*35f0*/  LOP3.LUT P5, RZ, R25, 0x80000, RZ, 0xc0, !PT ;  /* 0x0008000019ff7812 */ /* 0x000fc400078ac0ff */
[----:B------:R-:W-:Y:S02]  /*3600*/  @!P0 PRMT R70, R70, 0x5410, R64 ;  /* 0x0000541046468816 */ /* 0x000fe40000000040 */
[----:B------:R-:W-:Y:S02]  /*3610*/  @!P2 PRMT R62, R78, 0x7632, R62 ;  /* 0x000076324e3ea816 */ /* 0x000fe4000000003e */
[----:B------:R-:W-:Y:S02]  /*3620*/  PRMT R63, R63, 0x5410, RZ ;  /* 0x000054103f3f7816 */ /* 0x000fe400000000ff */
[----:B------:R-:W-:Y:S02]  /*3630*/  PRMT R62, R62, 0x5410, RZ ;  /* 0x000054103e3e7816 */ /* 0x000fe400000000ff */
[----:B------:R-:W-:Y:S01]  /*3640*/  PRMT R70, RZ, 0x7610, R70 ;  /* 0x00007610ff467816 */ /* 0x000fe20000000046 */
[----:B------:R0:W-:Y:S01]  /*3650*/  STL [R1+0xa0], R67 ;  /* 0x0000a04301007387 */ /* 0x0001e20000100800 */
[----:B------:R-:W-:-:S02]  /*3660*/  @!P0 PRMT R63, R63, 0x7610, R64 ;  /* 0x000076103f3f8816 */ /* 0x000fc40000000040 */
[----:B------:R-:W-:Y:S02]  /*3670*/  PRMT R64, RZ, 0x5410, RZ ;  /* 0x00005410ff407816 */ /* 0x000fe400000000ff */
[----:B------:R-:W-:Y:S02]  /*3680*/  @!P2 PRMT R62, R62, 0x5410, R67 ;  /* 0x000054103e3ea816 */ /* 0x000fe40000000043 */
[C---:B------:R-:W-:Y:S02]  /*3690*/  @!P2 PRMT R70, R67.reuse, 0x7632, R70 ;  /* 0x000076324346a816 */ /* 0x040fe40000000046 */
[----:B------:R-:W-:Y:S02]  /*36a0*/  PRMT R80, RZ, 0x7610, R80 ;  /* 0x00007610ff507816 */ /* 0x000fe40000000050 */
[----:B0-----:R-:W-:Y:S01]  /*36b0*/  PRMT R67, R67, 0x5410, RZ ;  /* 0x0000541043437816 */ /* 0x001fe200000000ff */
[----:B------:R0:W-:Y:S01]  /*36c0*/  STL [R1+0x24], R71 ;  /* 0x0000244701007387 */ /* 0x0001e20000100800 */
[----:B------:R-:W-:-:S02]  /*36d0*/  @!P1 PRMT R64, R64, 0x5410, R61 ;  /* 0x0000541040409816 */ /* 0x000fc4000000003d */
[----:B------:R-:W-:Y:S02]  /*36e0*/  LOP3.LUT P0, RZ, R25, 0x40000, RZ, 0xc0, !PT ;  /* 0x0004000019ff7812 */ /* 0x000fe4000780c0ff */
[----:B------:R-:W-:Y:S02]  /*36f0*/  @!P5 PRMT R67, R67, 0x5410, R71 ;  /* 0x000054104343d816 */ /* 0x000fe40000000047 */
[C---:B------:R-:W-:Y:S01]  /*3700*/  @!P5 PRMT R80, R71.reuse, 0x7632, R80 ;  /* 0x000076324750d816 */ /* 0x040fe20000000050 */
[----:B------:R1:W-:Y:S01]  /*3710*/  STL [R1+0x1c], R61 ;  /* 0x00001c3d01007387 */ /* 0x0003e20000100800 */
[----:B0-----:R-:W-:Y:S02]  /*3720*/  PRMT R71, R71, 0x5410, RZ ;  /* 0x0000541047477816 */ /* 0x001fe400000000ff */
[----:B------:R-:W-:Y:S02]  /*3730*/  @!P1 PRMT R64, R61, 0x7632, R64 ;  /* 0x000076323d409816 */ /* 0x000fe40000000040 */
[----:B------:R-:W-:-:S02]  /*3740*/  PRMT R67, RZ, 0x7610, R67 ;  /* 0x00007610ff437816 */ /* 0x000fc40000000043 */
[----:B------:R-:W-:Y:S02]  /*3750*/  @!P5 PRMT R71, R71, 0x7610, R72 ;  /* 0x000076104747d816 */ /* 0x000fe40000000048 */
[----:B-1----:R-:W-:Y:S01]  /*3760*/  PRMT R61, RZ, 0x5410, RZ ;  /* 0x00005410ff3d7816 */ /* 0x002fe200000000ff */
[----:B------:R0:W-:Y:S01]  /*3770*/  STL [R1+0xa4], R72 ;  /* 0x0000a44801007387 */ /* 0x0001e20000100800 */
[----:B------:R-:W-:Y:S02]  /*3780*/  @!P5 PRMT R67, R72, 0x7610, R67 ;  /* 0x000076104843d816 */ /* 0x000fe40000000043 */
[----:B------:R-:W-:Y:S02]  /*3790*/  @!P1 PRMT R61, R61, 0x5410, R79 ;  /* 0x000054103d3d9816 */ /* 0x000fe4000000004f */
[----:B------:R-:W-:Y:S01]  /*37a0*/  PRMT R71, RZ, 0x7610, R71 ;  /* 0x00007610ff477816 */ /* 0x000fe20000000047 */
[----:B------:R1:W-:Y:S01]  /*37b0*/  STL [R1+0x28], R77 ;  /* 0x0000284d01007387 */ /* 0x0003e20000100800 */
[----:B------:R-:W-:-:S02]  /*37c0*/  @!P1 PRMT R61, R79, 0x7632, R61 ;  /* 0x000076324f3d9816 */ /* 0x000fc4000000003d */
[----:B0-----:R-:W-:Y:S02]  /*37d0*/  PRMT R72, R72, 0x5410, RZ ;  /* 0x0000541048487816 */ /* 0x001fe400000000ff */
[----:B------:R-:W-:Y:S02]  /*37e0*/  LOP3.LUT P1, RZ, R25, 0x20000, RZ, 0xc0, !PT ;  /* 0x0002000019ff7812 */ /* 0x000fe4000782c0ff */
[C---:B------:R-:W-:Y:S02]  /*37f0*/  @!P0 PRMT R71, R77.reuse, 0x7610, R71 ;  /* 0x000076104d478816 */ /* 0x040fe40000000047 */
[----:B------:R-:W-:Y:S02]  /*3800*/  @!P0 PRMT R72, R72, 0x7610, R77 ;  /* 0x0000761048488816 */ /* 0x000fe4000000004d */
[----:B-1----:R-:W-:Y:S02]  /*3810*/  PRMT R77, R77, 0x5410, RZ ;  /* 0x000054104d4d7816 */ /* 0x002fe400000000ff */
[----:B------:R-:W-:-:S02]  /*3820*/  PRMT R63, RZ, 0x7610, R63 ;  /* 0x00007610ff3f7816 */ /* 0x000fc4000000003f */
[----:B------:R-:W-:Y:S02]  /*3830*/  PRMT R72, RZ, 0x7610, R72 ;  /* 0x00007610ff487816 */ /* 0x000fe40000000048 */
[----:B------:R-:W-:Y:S02]  /*3840*/  @!P0 PRMT R77, R77, 0x5410, R66 ;  /* 0x000054104d4d8816 */ /* 0x000fe40000000042 */
[----:B------:R-:W-:Y:S01]  /*3850*/  @!P2 PRMT R63, R78, 0x7610, R63 ;  /* 0x000076104e3fa816 */ /* 0x000fe2000000003f */
[----:B------:R0:W-:Y:S01]  /*3860*/  STL [R1+0x20], R78 ;  /* 0x0000204e01007387 */ /* 0x0001e20000100800 */
[C---:B------:R-:W-:Y:S02]  /*3870*/  LOP3.LUT P2, RZ, R25.reuse, 0x4, RZ, 0xc0, !PT ;  /* 0x0000000419ff7812 */ /* 0x040fe4000784c0ff */
[----:B------:R-:W-:Y:S02]  /*3880*/  @!P0 PRMT R72, R66, 0x7632, R72 ;  /* 0x0000763242488816 */ /* 0x000fe40000000048 */
[----:B------:R-:W-:-:S02]  /*3890*/  LOP3.LUT P0, RZ, R25, 0x8000, RZ, 0xc0, !PT ;  /* 0x0000800019ff7812 */ /* 0x000fc4000780c0ff */
[----:B------:R-:W-:Y:S01]  /*38a0*/  PRMT R77, RZ, 0x7610, R77 ;  /* 0x00007610ff4d7816 */ /* 0x000fe2000000004d */
[----:B------:R1:W-:Y:S01]  /*38b0*/  STL [R1+0x9c], R79 ;  /* 0x00009c4f01007387 */ /* 0x0003e20000100800 */
[----:B------:R-:W-:Y:S02]  /*38c0*/  P2R R29, PR, RZ, 0x10 ;  /* 0x00000010ff1d7803 */ /* 0x000fe40000000000 */
[----:B0-----:R-:W-:Y:S02]  /*38d0*/  PRMT R78, R78, 0x5410, RZ ;  /* 0x000054104e4e7816 */ /* 0x001fe400000000ff */
[----:B------:R-:W-:Y:S01]  /*38e0*/  LOP3.LUT P4, RZ, R25, 0x10000, RZ, 0xc0, !PT ;  /* 0x0001000019ff7812 */ /* 0x000fe2000788c0ff */
[----:B------:R0:W-:Y:S01]  /*38f0*/  STL [R1+0xa8], R66 ;  /* 0x0000a84201007387 */ /* 0x0001e20000100800 */
[----:B------:R-:W-:Y:S02]  /*3900*/  @!P1 PRMT R77, R65, 0x7610, R77 ;  /* 0x00007610414d9816 */ /* 0x000fe4000000004d */
[----:B------:R-:W-:Y:S01]  /*3910*/  @!P1 PRMT R78, R78, 0x7610, R65 ;  /* 0x000076104e4e9816 */ /* 0x000fe20000000041 */
[----:B------:R3:W-:Y:S01]  /*3920*/  STL [R1+0x2c], R65 ;  /* 0x00002c4101007387 */ /* 0x0007e20000100800 */
[----:B-1----:R-:W-:Y:S01]  /*3930*/  PRMT R79, R79, 0x5410, RZ ;  /* 0x000054104f4f7816 */ /* 0x002fe200000000ff */
[----:B0-----:R-:W-:-:S03]  /*3940*/  HFMA2 R66, -RZ, RZ, 0, 0 ;  /* 0x00000000ff427431 */ /* 0x001fc600000001ff */
[----:B------:R-:W-:Y:S02]  /*3950*/  @!P1 PRMT R79, R79, 0x5410, R59 ;  /* 0x000054104f4f9816 */ /* 0x000fe4000000003b */
[----:B---3--:R-:W-:Y:S01]  /*3960*/  MOV R65, RZ ;  /* 0x000000ff00417202 */ /* 0x008fe20000000f00 */
[----:B------:R0:W-:Y:S01]  /*3970*/  STL [R1+0x14], R85 ;  /* 0x0000145501007387 */ /* 0x0001e20000100800 */
[----:B------:R-:W-:Y:S02]  /*3980*/  LOP3.LUT P5, RZ, R25, 0x2, RZ, 0xc0, !PT ;  /* 0x0000000219ff7812 */ /* 0x000fe400078ac0ff */
[----:B------:R-:W-:Y:S01]  /*3990*/  PRMT R79, RZ, 0x7610, R79 ;  /* 0x00007610ff4f7816 */ /* 0x000fe2000000004f */
[----:B------:R1:W3:Y:S01]  /*39a0*/  @!P2 LDG.E R66, desc[UR10][R56.64] ;  /* 0x0000000a3842a981 */ /* 0x0002e2000c1e1900 */
[----:B------:R-:W-:Y:S02]  /*39b0*/  PRMT R92, RZ, 0x5410, RZ ;  /* 0x00005410ff5c7816 */ /* 0x000fe400000000ff */
[----:B------:R-:W-:Y:S01]  /*39c0*/  P2R R40, PR, RZ, 0x40 ;  /* 0x00000040ff287803 */ /* 0x000fe20000000000 */
[----:B------:R-:W3:Y:S01]  /*39d0*/  @!P2 LDG.E R65, desc[UR10][R54.64] ;  /* 0x0000000a3641a981 */ /* 0x000ee2000c1e1900 */
[----:B0-----:R-:W-:-:S03]  /*39e0*/  PRMT R85, RZ, 0x5410, RZ ;  /* 0x00005410ff557816 */ /* 0x001fc600000000ff */
[----:B------:R0:W-:Y:S01]  /*39f0*/  STL [R1+0x10], R86 ;  /* 0x0000105601007387 */ /* 0x0001e20000100800 */
[----:B------:R-:W-:Y:S02]  /*3a00*/  LOP3.LUT P6, RZ, R25, 0x1, RZ, 0xc0, !PT ;  /* 0x0000000119ff7812 */ /* 0x000fe400078cc0ff */
[----:B------:R-:W-:Y:S02]  /*3a10*/  PRMT R91, R91, 0x5410, RZ ;  /* 0x000054105b5b7816 */ /* 0x000fe400000000ff */
[----:B------:R-:W-:Y:S01]  /*3a20*/  @!P0 PRMT R85, R85, 0x7610, R33 ;  /* 0x0000761055558816 */ /* 0x000fe20000000021 */
[----:B------:R2:W-:Y:S01]  /*3a30*/  STL [R1+0x30], R44 ;  /* 0x0000302c01007387 */ /* 0x0005e20000100800 */
[----:B------:R-:W-:Y:S02]  /*3a40*/  @!P4 PRMT R79, R44, 0x7610, R79 ;  /* 0x000076102c4fc816 */ /* 0x000fe4000000004f */
[----:B0-----:R-:W-:Y:S02]  /*3a50*/  PRMT R86, R86, 0x5410, RZ ;  /* 0x0000541056567816 */ /* 0x001fe400000000ff */
[----:B------:R-:W-:-:S02]  /*3a60*/  @!P4 PRMT R92, R92, 0x7610, R44 ;  /* 0x000076105c5cc816 */ /* 0x000fc4000000002c */
[----:B------:R-:W-:Y:S01]  /*3a70*/  @!P0 PRMT R91, R91, 0x5410, R33 ;  /* 0x000054105b5b8816 */ /* 0x000fe20000000021 */
[----:B--2---:R-:W-:Y:S01]  /*3a80*/  HFMA2 R44, -RZ, RZ, 0, 0 ;  /* 0x00000000ff2c7431 */ /* 0x004fe200000001ff */
[----:B------:R-:W-:Y:S02]  /*3a90*/  @!P0 PRMT R86, R86, 0x5410, R45 ;  /* 0x0000541056568816 */ /* 0x000fe4000000002d */
[----:B------:R-:W-:Y:S02]  /*3aa0*/  @!P0 PRMT R85, R45, 0x7632, R85 ;  /* 0x000076322d558816 */ /* 0x000fe40000000055 */
[----:B------:R-:W-:Y:S02]  /*3ab0*/  ISETP.NE.AND P0, PT, R58, RZ, PT ;  /* 0x000000ff3a00720c */ /* 0x000fe40003f05270 */
[----:B-1----:R-:W-:Y:S01]  /*3ac0*/  CS2R R56, SRZ ;  /* 0x0000000000387805 */ /* 0x002fe2000001ff00 */
[----:B------:R0:W2:Y:S05]  /*3ad0*/  @!P5 LDG.E R44, desc[UR10][R48.64] ;  /* 0x0000000a302cd981 */ /* 0x0000aa000c1e1900 */
[----:B------:R1:W2:Y:S01]  /*3ae0*/  @!P6 LDG.E R56, desc[UR10][R12.64] ;  /* 0x0000000a0c38e981 */ /* 0x0002a2000c1e1900 */
[----:B0-----:R-:W-:-:S02]  /*3af0*/  CS2R R48, SRZ ;  /* 0x0000000000307805 */ /* 0x001fc4000001ff00 */
[----:B-1----:R-:W-:-:S04]  /*3b00*/  PRMT R12, RZ, 0x5410, RZ ;  /* 0x00005410ff0c7816 */ /* 0x002fc800000000ff */
[----:B------:R0:W2:Y:S01]  /*3b10*/  @!P5 LDG.E R49, desc[UR10][R8.64] ;  /* 0x0000000a0831d981 */ /* 0x0000a2000c1e1900 */
[----:B------:R-:W-:Y:S02]  /*3b20*/  PRMT R13, RZ, 0x5410, RZ ;  /* 0x00005410ff0d7816 */ /* 0x000fe400000000ff */
[----:B------:R-:W-:Y:S02]  /*3b30*/  @!P0 PRMT R12, R24, 0x7610, R12 ;  /* 0x00007610180c8816 */ /* 0x000fe4000000000c */
[----:B------:R-:W-:Y:S02]  /*3b40*/  @!P0 PRMT R13, R26, 0x7610, R13 ;  /* 0x000076101a0d8816 */ /* 0x000fe4000000000d */
[----:B------:R-:W-:Y:S02]  /*3b50*/  CS2R R54, SRZ ;  /* 0x0000000000367805 */ /* 0x000fe4000001ff00 */
[----:B------:R-:W-:Y:S02]  /*3b60*/  @!P0 PRMT R12, R12, 0x7610, R24 ;  /* 0x000076100c0c8816 */ /* 0x000fe40000000018 */
[----:B------:R-:W-:-:S02]  /*3b70*/  @!P0 PRMT R13, R13, 0x7610, R26 ;  /* 0x000076100d0d8816 */ /* 0x000fc4000000001a */
[----:B------:R-:W-:Y:S01]  /*3b80*/  ISETP.NE.AND P0, PT, R41, RZ, PT ;  /* 0x000000ff2900720c */ /* 0x000fe20003f05270 */
[----:B------:R1:W2:Y:S01]  /*3b90*/  @!P6 LDG.E R55, desc[UR10][R10.64] ;  /* 0x0000000a0a37e981 */ /* 0x0002a2000c1e1900 */
[----:B------:R-:W-:-:S11]  /*3ba0*/  MOV R58, RZ ;  /* 0x000000ff003a7202 */ /* 0x000fd60000000f00 */
[----:B------:R4:W2:Y:S04]  /*3bb0*/  @!P0 LDG.E R57, desc[UR10][R14.64] ;  /* 0x0000000a0e398981 */ /* 0x0008a8000c1e1900 */
[----:B------:R4:W2:Y:S01]  /*3bc0*/  @!P0 LDG.E R58, desc[UR10][R16.64] ;  /* 0x0000000a103a8981 */ /* 0x0008a2000c1e1900 */
[----:B------:R-:W-:Y:S02]  /*3bd0*/  PRMT R93, RZ, 0x7610, R93 ;  /* 0x00007610ff5d7816 */ /* 0x000fe4000000005d */
[C---:B------:R-:W-:Y:S01]  /*3be0*/  @!P4 PRMT R92, R42.reuse, 0x7632, R92 ;  /* 0x000076322a5cc816 */ /* 0x040fe2000000005c */
[----:B------:R0:W-:Y:S01]  /*3bf0*/  STL [R1+0x34], R33 ;  /* 0x0000342101007387 */ /* 0x0001e20000100800 */
[----:B------:R-:W-:Y:S02]  /*3c00*/  @!P4 PRMT R93, R42, 0x7610, R93 ;  /* 0x000076102a5dc816 */ /* 0x000fe4000000005d */
[----:B------:R-:W-:-:S02]  /*3c10*/  LOP3.LUT P4, RZ, R25, 0x2000, RZ, 0xc0, !PT ;  /* 0x0000200019ff7812 */ /* 0x000fc4000788c0ff */
[----:B0-----:R-:W-:Y:S02]  /*3c20*/  P2R R33, PR, RZ, 0x20 ;  /* 0x00000020ff217803 */ /* 0x001fe40000000000 */
[----:B------:R-:W-:Y:S02]  /*3c30*/  LOP3.LUT P5, RZ, R25, 0x1000, RZ, 0xc0, !PT ;  /* 0x0000100019ff7812 */ /* 0x000fe400078ac0ff */
[----:B------:R-:W-:Y:S02]  /*3c40*/  PRMT R8, RZ, 0x5410, RZ ;  /* 0x00005410ff087816 */ /* 0x000fe400000000ff */
[----:B------:R-:W-:Y:S02]  /*3c50*/  PRMT R9, RZ, 0x5410, RZ ;  /* 0x00005410ff097816 */ /* 0x000fe400000000ff */
[----:B-1----:R-:W-:Y:S02]  /*3c60*/  PRMT R10, RZ, 0x5410, RZ ;  /* 0x00005410ff0a7816 */ /* 0x002fe400000000ff */
[----:B------:R-:W-:-:S02]  /*3c70*/  PRMT R11, RZ, 0x5410, RZ ;  /* 0x00005410ff0b7816 */ /* 0x000fc400000000ff */
[----:B------:R-:W-:Y:S02]  /*3c80*/  @!P4 PRMT R8, R19, 0x7610, R8 ;  /* 0x000076101308c816 */ /* 0x000fe40000000008 */
[----:B------:R-:W-:Y:S02]  /*3c90*/  @!P4 PRMT R9, R18, 0x7610, R9 ;  /* 0x000076101209c816 */ /* 0x000fe40000000009 */
[----:B------:R-:W-:Y:S02]  /*3ca0*/  @!P5 PRMT R10, R20, 0x7610, R10 ;  /* 0x00007610140ad816 */ /* 0x000fe4000000000a */
[----:B------:R-:W-:Y:S02]  /*3cb0*/  @!P5 PRMT R11, R22, 0x7610, R11 ;  /* 0x00007610160bd816 */ /* 0x000fe4000000000b */
[----:B------:R-:W-:Y:S02]  /*3cc0*/  @!P4 PRMT R8, R8, 0x7610, R19 ;  /* 0x000076100808c816 */ /* 0x000fe40000000013 */
[----:B------:R-:W-:-:S02]  /*3cd0*/  @!P4 PRMT R9, R9, 0x7610, R18 ;  /* 0x000076100909c816 */ /* 0x000fc40000000012 */
[----:B------:R-:W-:Y:S02]  /*3ce0*/  @!P5 PRMT R10, R10, 0x7610, R20 ;  /* 0x000076100a0ad816 */ /* 0x000fe40000000014 */
[----:B------:R-:W-:Y:S02]  /*3cf0*/  @!P5 PRMT R11, R11, 0x7610, R22 ;  /* 0x000076100b0bd816 */ /* 0x000fe40000000016 */
[C---:B------:R-:W-:Y:S02]  /*3d00*/  LOP3.LUT P4, RZ, R25.reuse, 0x400, RZ, 0xc0, !PT ;  /* 0x0000040019ff7812 */ /* 0x040fe4000788c0ff */
[----:B------:R-:W-:Y:S02]  /*3d10*/  LOP3.LUT P5, RZ, R25, 0x200, RZ, 0xc0, !PT ;  /* 0x0000020019ff7812 */ /* 0x000fe400078ac0ff */
[----:B------:R-:W-:Y:S02]  /*3d20*/  PRMT R78, RZ, 0x7610, R78 ;  /* 0x00007610ff4e7816 */ /* 0x000fe4000000004e */
[----:B------:R-:W-:-:S02]  /*3d30*/  ISETP.NE.AND P2, PT, R60, RZ, PT ;  /* 0x000000ff3c00720c */ /* 0x000fc40003f45270 */
[----:B------:R-:W-:Y:S02]  /*3d40*/  @!P1 PRMT R78, R59, 0x7632, R78 ;  /* 0x000076323b4e9816 */ /* 0x000fe4000000004e */
[----:B------:R-:W-:Y:S02]  /*3d50*/  LOP3.LUT P1, RZ, R25, 0x4000, RZ, 0xc0, !PT ;  /* 0x0000400019ff7812 */ /* 0x000fe4000782c0ff */
[----:B----4-:R-:W-:Y:S02]  /*3d60*/  PRMT R14, RZ, 0x5410, RZ ;  /* 0x00005410ff0e7816 */ /* 0x010fe400000000ff */
[----:B------:R-:W-:Y:S02]  /*3d70*/  PRMT R15, RZ, 0x5410, RZ ;  /* 0x00005410ff0f7816 */ /* 0x000fe400000000ff */
[----:B------:R-:W-:Y:S02]  /*3d80*/  PRMT R16, RZ, 0x5410, RZ ;  /* 0x00005410ff107816 */ /* 0x000fe400000000ff */
[----:B------:R-:W-:-:S02]  /*3d90*/  PRMT R17, RZ, 0x5410, RZ ;  /* 0x00005410ff117816 */ /* 0x000fc400000000ff */
[----:B------:R-:W-:Y:S02]  /*3da0*/  @!P4 PRMT R14, R28, 0x7610, R14 ;  /* 0x000076101c0ec816 */ /* 0x000fe4000000000e */
[----:B------:R-:W-:Y:S02]  /*3db0*/  @!P4 PRMT R15, R30, 0x7610, R15 ;  /* 0x000076101e0fc816 */ /* 0x000fe4000000000f */
[----:B------:R-:W-:Y:S02]  /*3dc0*/  @!P5 PRMT R16, R32, 0x7610, R16 ;  /* 0x000076102010d816 */ /* 0x000fe40000000010 */
[----:B------:R-:W-:Y:S01]  /*3dd0*/  @!P5 PRMT R17, R34, 0x7610, R17 ;  /* 0x000076102211d816 */ /* 0x000fe20000000011 */
[----:B------:R0:W-:Y:S01]  /*3de0*/  STL [R1+0x3c], R19 ;  /* 0x00003c1301007387 */ /* 0x0001e20000100800 */
[----:B------:R-:W-:Y:S02]  /*3df0*/  @!P4 PRMT R14, R14, 0x7610, R28 ;  /* 0x000076100e0ec816 */ /* 0x000fe4000000001c */
[----:B------:R-:W-:Y:S01]  /*3e00*/  @!P4 PRMT R15, R15, 0x7610, R30 ;  /* 0x000076100f0fc816 */ /* 0x000fe2000000001e */
[----:B------:R1:W-:Y:S01]  /*3e10*/  STL [R1+0xbc], R18 ;  /* 0x0000bc1201007387 */ /* 0x0003e20000100800 */
[----:B------:R-:W-:-:S02]  /*3e20*/  @!P5 PRMT R16, R16, 0x7610, R32 ;  /* 0x000076101010d816 */ /* 0x000fc40000000020 */
[----:B------:R-:W-:Y:S02]  /*3e30*/  @!P5 PRMT R17, R17, 0x7610, R34 ;  /* 0x000076101111d816 */ /* 0x000fe40000000022 */
[----:B------:R-:W-:Y:S02]  /*3e40*/  PRMT R87, RZ, 0x5410, RZ ;  /* 0x00005410ff577816 */ /* 0x000fe400000000ff */
[----:B0-----:R-:W-:Y:S02]  /*3e50*/  PRMT R19, RZ, 0x5410, RZ ;  /* 0x00005410ff137816 */ /* 0x001fe400000000ff */
[C---:B------:R-:W-:Y:S02]  /*3e60*/  LOP3.LUT P4, RZ, R25.reuse, 0x80, RZ, 0xc0, !PT ;  /* 0x0000008019ff7812 */ /* 0x040fe4000788c0ff */
[----:B-1----:R-:W-:Y:S02]  /*3e70*/  PRMT R18, RZ, 0x5410, RZ ;  /* 0x00005410ff127816 */ /* 0x002fe400000000ff */
[----:B------:R-:W-:Y:S01]  /*3e80*/  LOP3.LUT P5, RZ, R25, 0x40, RZ, 0xc0, !PT ;  /* 0x0000004019ff7812 */ /* 0x000fe200078ac0ff */
[----:B------:R0:W-:Y:S01]  /*3e90*/  STL [R1+0xb0], R42 ;  /* 0x0000b02a01007387 */ /* 0x0001e20000100800 */
[----:B------:R-:W-:-:S02]  /*3ea0*/  @!P2 PRMT R18, R0, 0x7610, R18 ;  /* 0x000076100012a816 */ /* 0x000fc40000000012 */
[----:B------:R-:W-:Y:S02]  /*3eb0*/  @!P2 PRMT R19, R5, 0x7610, R19 ;  /* 0x000076100513a816 */ /* 0x000fe40000000013 */
[----:B------:R-:W-:Y:S01]  /*3ec0*/  @!P1 PRMT R87, R43, 0x7632, R87 ;  /* 0x000076322b579816 */ /* 0x000fe20000000057 */
[----:B------:R-:W-:Y:S01]  /*3ed0*/  STL [R1+0xb8], R23 ;  /* 0x0000b81701007387 */ /* 0x000fe20000100800 */
[----:B------:R-:W-:Y:S02]  /*3ee0*/  @!P2 PRMT R18, R18, 0x7610, R0 ;  /* 0x000076101212a816 */ /* 0x000fe40000000000 */
[----:B0-----:R-:W-:Y:S01]  /*3ef0*/  PRMT R42, RZ, 0x7610, R42 ;  /* 0x00007610ff2a7816 */ /* 0x001fe2000000002a */
[----:B------:R0:W-:Y:S01]  /*3f00*/  STL [R1+0x40], R20 ;  /* 0x0000401401007387 */ /* 0x0001e20000100800 */
[----:B------:R-:W-:Y:S02]  /*3f10*/  @!P2 PRMT R19, R19, 0x7610, R5 ;  /* 0x000076101313a816 */ /* 0x000fe40000000005 */
[----:B------:R-:W-:Y:S01]  /*3f20*/  @!P1 PRMT R87, R87, 0x5410, R23 ;  /* 0x0000541057579816 */ /* 0x000fe20000000017 */
[----:B------:R1:W-:Y:S01]  /*3f30*/  STL [R1+0xc0], R22 ;  /* 0x0000c01601007387 */ /* 0x0003e20000100800 */
[----:B------:R-:W-:-:S02]  /*3f40*/  @!P1 PRMT R42, R23, 0x7632, R42 ;  /* 0x00007632172a9816 */ /* 0x000fc4000000002a */
[----:B------:R-:W-:Y:S02]  /*3f50*/  ISETP.NE.AND P2, PT, R21, RZ, PT ;  /* 0x000000ff1500720c */ /* 0x000fe40003f45270 */
[----:B------:R-:W-:Y:S02]  /*3f60*/  PRMT R21, RZ, 0x5410, RZ ;  /* 0x00005410ff157816 */ /* 0x000fe400000000ff */
[----:B0-----:R-:W-:Y:S02]  /*3f70*/  PRMT R20, RZ, 0x5410, RZ ;  /* 0x00005410ff147816 */ /* 0x001fe400000000ff */
[----:B------:R-:W-:Y:S02]  /*3f80*/  PRMT R23, RZ, 0x5410, RZ ;  /* 0x00005410ff177816 */ /* 0x000fe400000000ff */
[----:B-1----:R-:W-:Y:S02]  /*3f90*/  PRMT R22, RZ, 0x5410, RZ ;  /* 0x00005410ff167816 */ /* 0x002fe400000000ff */
[----:B------:R-:W-:-:S02]  /*3fa0*/  @!P4 PRMT R20, R2, 0x7610, R20 ;  /* 0x000076100214c816 */ /* 0x000fc40000000014 */
[----:B------:R-:W-:Y:S01]  /*3fb0*/  @!P4 PRMT R21, R4, 0x7610, R21 ;  /* 0x000076100415c816 */ /* 0x000fe20000000015 */
[----:B------:R0:W-:Y:S01]  /*3fc0*/  STL [R1+0x44], R24 ;  /* 0x0000441801007387 */ /* 0x0001e20000100800 */
[----:B------:R-:W-:Y:S02]  /*3fd0*/  @!P5 PRMT R22, R81, 0x7610, R22 ;  /* 0x000076105116d816 */ /* 0x000fe40000000016 */
[----:B------:R-:W-:Y:S01]  /*3fe0*/  @!P5 PRMT R23, R76, 0x7610, R23 ;  /* 0x000076104c17d816 */ /* 0x000fe20000000017 */
[----:B------:R1:W-:Y:S01]  /*3ff0*/  STL [R1+0xc4], R26 ;  /* 0x0000c41a01007387 */ /* 0x0003e20000100800 */
[----:B------:R-:W-:Y:S02]  /*4000*/  @!P4 PRMT R20, R20, 0x7610, R2 ;  /* 0x000076101414c816 */ /* 0x000fe40000000002 */
[----:B------:R-:W-:Y:S01]  /*4010*/  @!P4 PRMT R21, R21, 0x7610, R4 ;  /* 0x000076101515c816 */ /* 0x000fe20000000004 */
[----:B------:R4:W-:Y:S01]  /*4020*/  STL [R1+0x48], R28 ;  /* 0x0000481c01007387 */ /* 0x0009e20000100800 */
[----:B------:R-:W-:-:S02]  /*4030*/  @!P5 PRMT R22, R22, 0x7610, R81 ;  /* 0x000076101616d816 */ /* 0x000fc40000000051 */
[----:B------:R-:W-:Y:S01]  /*4040*/  @!P5 PRMT R23, R23, 0x7610, R76 ;  /* 0x000076101717d816 */ /* 0x000fe2000000004c */
[----:B------:R4:W-:Y:S01]  /*4050*/  STL [R1+0xc8], R30 ;  /* 0x0000c81e01007387 */ /* 0x0009e20000100800 */
[C---:B------:R-:W-:Y:S02]  /*4060*/  LOP3.LUT P4, RZ, R25.reuse, 0x10, RZ, 0xc0, !PT ;  /* 0x0000001019ff7812 */ /* 0x040fe4000788c0ff */
[----:B------:R-:W-:Y:S01]  /*4070*/  LOP3.LUT P5, RZ, R25, 0x4, RZ, 0xc0, !PT ;  /* 0x0000000419ff7812 */ /* 0x000fe200078ac0ff */
[----:B------:R4:W-:Y:S01]  /*4080*/  STL [R1+0x4c], R32 ;  /* 0x00004c2001007387 */ /* 0x0009e20000100800 */
[----:B0-----:R-:W-:Y:S02]  /*4090*/  PRMT R24, RZ, 0x5410, RZ ;  /* 0x00005410ff187816 */ /* 0x001fe400000000ff */
[----:B------:R-:W-:Y:S01]  /*40a0*/  PRMT R25, RZ, 0x5410, RZ ;  /* 0x00005410ff197816 */ /* 0x000fe200000000ff */
[----:B------:R0:W-:Y:S01]  /*40b0*/  STL [R1+0xcc], R34 ;  /* 0x0000cc2201007387 */ /* 0x0001e20000100800 */
[----:B------:R-:W-:-:S02]  /*40c0*/  @!P3 PRMT R24, R75, 0x7610, R24 ;  /* 0x000076104b18b816 */ /* 0x000fc40000000018 */
[----:B------:R-:W-:Y:S01]  /*40d0*/  @!P3 PRMT R25, R74, 0x7610, R25 ;  /* 0x000076104a19b816 */ /* 0x000fe20000000019 */
[----:B------:R2:W-:Y:S01]  /*40e0*/  STL [R1+0x38], R43 ;  /* 0x0000382b01007387 */ /* 0x0005e20000100800 */
[----:B------:R-:W-:Y:S02]  /*40f0*/  @!P3 PRMT R24, R24, 0x7610, R75 ;  /* 0x000076101818b816 */ /* 0x000fe4000000004b */
[----:B------:R-:W-:Y:S01]  /*4100*/  @!P3 PRMT R25, R25, 0x7610, R74 ;  /* 0x000076101919b816 */ /* 0x000fe2000000004a */
[----:B------:R2:W-:Y:S01]  /*4110*/  STL [R1+0x50], R0 ;  /* 0x0000500001007387 */ /* 0x0005e20000100800 */
[----:B------:R-:W-:Y:S02]  /*4120*/  ISETP.NE.AND P3, PT, R27, RZ, PT ;  /* 0x000000ff1b00720c */ /* 0x000fe40003f65270 */
[----:B-1----:R-:W-:Y:S02]  /*4130*/  PRMT R26, RZ, 0x5410, RZ ;  /* 0x00005410ff1a7816 */ /* 0x002fe400000000ff */
[----:B------:R-:W-:Y:S01]  /*4140*/  SHF.L.U32 R3, R3, 0x1, RZ ;  /* 0x0000000103037819 */ /* 0x000fe200000006ff */
[----:B------:R1:W-:Y:S01]  /*4150*/  STL [R1+0x54], R2 ;  /* 0x0000540201007387 */ /* 0x0003e20000100800 */
[----:B------:R-:W-:-:S02]  /*4160*/  PRMT R27, RZ, 0x5410, RZ ;  /* 0x00005410ff1b7816 */ /* 0x000fc400000000ff */
[----:B------:R-:W-:Y:S01]  /*4170*/  @!P4 PRMT R26, R73, 0x7610, R26 ;  /* 0x00007610491ac816 */ /* 0x000fe2000000001a */
[----:B------:R-:W-:Y:S01]  /*4180*/  STL [R1+0xd0], R5 ;  /* 0x0000d00501007387 */ /* 0x000fe20000100800 */
[----:B------:R-:W-:Y:S02]  /*4190*/  @!P4 PRMT R27, R47, 0x7610, R27 ;  /* 0x000076102f1bc816 */ /* 0x000fe4000000001b */
[----:B------:R-:W-:Y:S01]  /*41a0*/  @!P4 PRMT R26, R26, 0x7610, R73 ;  /* 0x000076101a1ac816 */ /* 0x000fe20000000049 */
[----:B------:R-:W-:Y:S01]  /*41b0*/  STL [R1+0xd4], R4 ;  /* 0x0000d40401007387 */ /* 0x000fe20000100800 */
[----:B------:R-:W-:Y:S02]  /*41c0*/  @!P4 PRMT R27, R27, 0x7610, R47 ;  /* 0x000076101b1bc816 */ /* 0x000fe4000000002f */
[----:B------:R-:W-:Y:S01]  /*41d0*/  ISETP.NE.AND P4, PT, R29, RZ, PT ;  /* 0x000000ff1d00720c */ /* 0x000fe20003f85270 */
[----:B------:R-:W-:Y:S01]  /*41e0*/  UIMAD.WIDE UR6, UR8, 0x8, UR6 ;  /* 0x00000008080678a5 */ /* 0x000fe2000f8e0206 */
[----:B----4-:R-:W-:Y:S01]  /*41f0*/  PRMT R28, RZ, 0x5410, RZ ;  /* 0x00005410ff1c7816 */ /* 0x010fe200000000ff */
[----:B------:R4:W-:Y:S01]  /*4200*/  STL [R1+0xac], R59 ;  /* 0x0000ac3b01007387 */ /* 0x0009e20000100800 */
[----:B------:R-:W-:-:S02]  /*4210*/  PRMT R29, RZ, 0x5410, RZ ;  /* 0x00005410ff1d7816 */ /* 0x000fc400000000ff */
[----:B------:R-:W-:Y:S01]  /*4220*/  PRMT R30, RZ, 0x5410, RZ ;  /* 0x00005410ff1e7816 */ /* 0x000fe200000000ff */
[----:B------:R-:W4:Y:S01]  /*4230*/  @!P2 LDG.E R48, desc[UR10][R104.64] ;  /* 0x0000000a6830a981 */ /* 0x000f22000c1e1900 */
[----:B------:R-:W-:Y:S02]  /*4240*/  PRMT R41, RZ, 0x5410, RZ ;  /* 0x00005410ff297816 */ /* 0x000fe400000000ff */
[----:B------:R-:W-:Y:S01]  /*4250*/  PRMT R86, RZ, 0x7610, R86 ;  /* 0x00007610ff567816 */ /* 0x000fe20000000056 */
[----:B------:R4:W-:Y:S02]  /*4260*/  STL [R1+0xb4], R45 ;  /* 0x0000b42d01007387 */ /* 0x0009e40000100800 */
[----:B------:R-:W-:Y:S02]  /*4270*/  @!P4 PRMT R28, R69, 0x7610, R28 ;  /* 0x00007610451cc816 */ /* 0x000fe4000000001c */
[----:B------:R-:W-:Y:S01]  /*4280*/  @!P4 PRMT R29, R68, 0x7610, R29 ;  /* 0x00007610441dc816 */ /* 0x000fe2000000001d */
[----:B------:R-:W4:Y:S01]  /*4290*/  @!P2 LDG.E R54, desc[UR10][R102.64] ;  /* 0x0000000a6636a981 */ /* 0x000f22000c1e1900 */
[----:B------:R-:W-:-:S02]  /*42a0*/  @!P4 PRMT R28, R28, 0x7610, R69 ;  /* 0x000076101c1cc816 */ /* 0x000fc40000000045 */
[----:B------:R-:W-:Y:S02]  /*42b0*/  @!P4 PRMT R29, R29, 0x7610, R68 ;  /* 0x000076101d1dc816 */ /* 0x000fe40000000044 */
[----:B------:R-:W-:Y:S02]  /*42c0*/  ISETP.NE.AND P4, PT, R31, RZ, PT ;  /* 0x000000ff1f00720c */ /* 0x000fe40003f85270 */
[----:B------:R-:W-:Y:S02]  /*42d0*/  PRMT R31, RZ, 0x5410, RZ ;  /* 0x00005410ff1f7816 */ /* 0x000fe400000000ff */
[----:B------:R-:W-:Y:S02]  /*42e0*/  PRMT R32, RZ, 0x5410, RZ ;  /* 0x00005410ff207816 */ /* 0x000fe400000000ff */
[----:B0-----:R-:W-:Y:S02]  /*42f0*/  PRMT R34, RZ, 0x5410, RZ ;  /* 0x00005410ff227816 */ /* 0x001fe400000000ff */
[----:B---3--:R-:W-:-:S02]  /*4300*/  @!P5 PRMT R30, R66, 0x7610, R30 ;  /* 0x00007610421ed816 */ /* 0x008fc4000000001e */
[----:B------:R-:W-:Y:S02]  /*4310*/  @!P5 PRMT R31, R65, 0x7610, R31 ;  /* 0x00007610411fd816 */ /* 0x000fe4000000001f */
[----:B------:R-:W-:Y:S02]  /*4320*/  @!P5 PRMT R30, R30, 0x7610, R66 ;  /* 0x000076101e1ed816 */ /* 0x000fe40000000042 */
[----:B------:R-:W-:Y:S02]  /*4330*/  @!P5 PRMT R31, R31, 0x7610, R65 ;  /* 0x000076101f1fd816 */ /* 0x000fe40000000041 */
[----:B------:R-:W-:Y:S02]  /*4340*/  ISETP.NE.AND P5, PT, R33, RZ, PT ;  /* 0x000000ff2100720c */ /* 0x000fe40003fa5270 */
[----:B------:R-:W-:-:S11]  /*4350*/  PRMT R33, RZ, 0x5410, RZ ;  /* 0x00005410ff217816 */ /* 0x000fd600000000ff */
[----:B--2---:R-:W-:-:S04]  /*4360*/  @!P5 PRMT R32, R44, 0x7610, R32 ;  /* 0x000076102c20d816 */ /* 0x004fc80000000020 */
[----:B------:R-:W-:Y:S02]  /*4370*/  @!P5 PRMT R32, R32, 0x7610, R44 ;  /* 0x000076102020d816 */ /* 0x000fe4000000002c */
[----:B------:R-:W-:-:S04]  /*4380*/  @!P5 PRMT R33, R49, 0x7610, R33 ;  /* 0x000076103121d816 */ /* 0x000fc80000000021 */
[----:B------:R-:W-:Y:S02]  /*4390*/  @!P5 PRMT R33, R33, 0x7610, R49 ;  /* 0x000076102121d816 */ /* 0x000fe40000000031 */
[----:B------:R-:W-:Y:S02]  /*43a0*/  ISETP.NE.AND P5, PT, R35, RZ, PT ;  /* 0x000000ff2300720c */ /* 0x000fe40003fa5270 */
[----:B------:R-:W-:Y:S02]  /*43b0*/  PRMT R35, RZ, 0x5410, RZ ;  /* 0x00005410ff237816 */ /* 0x000fe400000000ff */
[----:B------:R-:W-:Y:S02]  /*43c0*/  @!P6 PRMT R34, R55, 0x7610, R34 ;  /* 0x000076103722e816 */ /* 0x000fe40000000022 */
[----:B------:R-:W-:Y:S02]  /*43d0*/  @!P6 PRMT R35, R56, 0x7610, R35 ;  /* 0x000076103823e816 */ /* 0x000fe40000000023 */
[----:B------:R-:W-:-:S02]  /*43e0*/  @!P6 PRMT R34, R34, 0x7610, R55 ;  /* 0x000076102222e816 */ /* 0x000fc40000000037 */
[----:B------:R-:W-:Y:S02]  /*43f0*/  @!P6 PRMT R35, R35, 0x7610, R56 ;  /* 0x000076102323e816 */ /* 0x000fe40000000038 */
[----:B------:R-:W-:Y:S02]  /*4400*/  ISETP.NE.AND P6, PT, R40, RZ, PT ;  /* 0x000000ff2800720c */ /* 0x000fe40003fc5270 */
[----:B------:R-:W-:-:S04]  /*4410*/  PRMT R40, RZ, 0x5410, RZ ;  /* 0x00005410ff287816 */ /* 0x000fc800000000ff */
[----:B------:R-:W-:Y:S02]  /*4420*/  @!P0 PRMT R40, R57, 0x7610, R40 ;  /* 0x0000761039288816 */ /* 0x000fe40000000028 */
[----:B------:R-:W-:Y:S02]  /*4430*/  @!P0 PRMT R41, R58, 0x7610, R41 ;  /* 0x000076103a298816 */ /* 0x000fe40000000029 */
[----:B------:R-:W-:Y:S01]  /*4440*/  @!P1 PRMT R86, R43, 0x7610, R86 ;  /* 0x000076102b569816 */ /* 0x000fe20000000056 */
[----:B------:R-:W-:Y:S01]  /*4450*/  HFMA2 R43, -RZ, RZ, 0, 0 ;  /* 0x00000000ff2b7431 */ /* 0x000fe200000001ff */
[----:B------:R-:W-:Y:S02]  /*4460*/  @!P0 PRMT R40, R40, 0x7610, R57 ;  /* 0x0000761028288816 */ /* 0x000fe40000000039 */
[----:B------:R-:W-:Y:S02]  /*4470*/  @!P0 PRMT R41, R41, 0x7610, R58 ;  /* 0x0000761029298816 */ /* 0x000fe4000000003a */
[----:B------:R-:W-:Y:S01]  /*4480*/  ISETP.NE.AND P0, PT, RZ, UR9, PT ;  /* 0x00000009ff007c0c */ /* 0x000fe2000bf05270 */
[----:B------:R0:W2:Y:S01]  /*4490*/  @!P5 LDG.E R43, desc[UR10][R50.64] ;  /* 0x0000000a322bd981 */ /* 0x0000a2000c1e1900 */
[----:B------:R-:W-:-:S06]  /*44a0*/  MOV R0, RZ ;  /* 0x000000ff00007202 */ /* 0x000fcc0000000f00 */
[----:B------:R3:W2:Y:S01]  /*44b0*/  @!P6 LDG.E R0, desc[UR10][R6.64] ;  /* 0x0000000a0600e981 */ /* 0x0006a2000c1e1900 */
[----:B0-----:R-:W-:-:S06]  /*44c0*/  CS2R R50, SRZ ;  /* 0x0000000000327805 */ /* 0x001fcc000001ff00 */
[----:B------:R0:W2:Y:S01]  /*44d0*/  @!P6 LDG.E R50, desc[UR10][R82.64] ;  /* 0x0000000a5232e981 */ /* 0x0000a2000c1e1900 */
[----:B---3--:R-:W3:Y:S01]  /*44e0*/  @P0 LDC.64 R6, c[0x0][0x3b0] ;  /* 0x0000ec00ff060b82 */ /* 0x008ee20000000a00 */
[----:B------:R-:W-:Y:S02]  /*44f0*/  LOP3.LUT R3, R3, 0x3e, RZ, 0xc0, !PT ;  /* 0x0000003e03037812 */ /* 0x000fe400078ec0ff */
[----:B-1----:R-:W-:Y:S02]  /*4500*/  MOV R2, UR13 ;  /* 0x0000000d00027c02 */ /* 0x002fe40008000f00 */
[----:B------:R-:W-:Y:S01]  /*4510*/  MOV R60, RZ ;  /* 0x000000ff003c7202 */ /* 0x000fe20000000f00 */
[----:B----4-:R-:W-:Y:S01]  /*4520*/  HFMA2 R59, -RZ, RZ, 0, 0 ;  /* 0x00000000ff3b7431 */ /* 0x010fe200000001ff */
[----:B------:R-:W-:Y:S01]  /*4530*/  ISETP.NE.AND P1, PT, R46, RZ, PT ;  /* 0x000000ff2e00720c */ /* 0x000fe20003f25270 */
[----:B------:R-:W4:Y:S01]  /*4540*/  @!P5 LDG.E R51, desc[UR10][R88.64] ;  /* 0x0000000a5833d981 */ /* 0x000f22000c1e1900 */
[----:B0-----:R-:W0:Y:S01]  /*4550*/  LDC.64 R82, c[0x0][0x3a8] ;  /* 0x0000ea00ff527b82 */ /* 0x001e220000000a00 */
[----:B------:R-:W-:Y:S01]  /*4560*/  LEA R2, R2, R3, 0x6 ;  /* 0x0000000302027211 */ /* 0x000fe200078e30ff */
[----:B------:R-:W-:-:S06]  /*4570*/  HFMA2 R46, -RZ, RZ, 0, 0 ;  /* 0x00000000ff2e7431 */ /* 0x000fcc00000001ff */
[----:B------:R1:W2:Y:S04]  /*4580*/  @!P3 LDG.E R46, desc[UR10][R52.64] ;  /* 0x0000000a342eb981 */ /* 0x0002a8000c1e1900 */
[----:B------:R-:W4:Y:S01]  /*4590*/  @!P1 LDG.E R60, desc[UR10][R106.64] ;  /* 0x0000000a6a3c9981 */ /* 0x000f22000c1e1900 */
[----:B---3--:R-:W-:-:S03]  /*45a0*/  @P0 IMAD.WIDE R6, R2, 0x4, R6 ;  /* 0x0000000402060825 */ /* 0x008fc600078e0206 */
[----:B------:R-:W3:Y:S01]  /*45b0*/  @!P1 LDG.E R59, desc[UR10][R108.64] ;  /* 0x0000000a6c3b9981 */ /* 0x000ee2000c1e1900 */
[----:B0-----:R-:W-:Y:S01]  /*45c0*/  IMAD.WIDE R4, R2, 0x4, R82 ;  /* 0x0000000402047825 */ /* 0x001fe200078e0252 */
[----:B------:R-:W-:Y:S02]  /*45d0*/  CS2R R2, SRZ ;  /* 0x0000000000027805 */ /* 0x000fe4000001ff00 */
[----:B-1----:R-:W-:Y:S02]  /*45e0*/  CS2R R52, SRZ ;  /* 0x0000000000347805 */ /* 0x002fe4000001ff00 */
[----:B------:R-:W-:Y:S01]  /*45f0*/  MOV R45, RZ ;  /* 0x000000ff002d7202 */ /* 0x000fe20000000f00 */
[----:B------:R-:W5:Y:S04]  /*4600*/  LDG.E.64 R4, desc[UR10][R4.64] ;  /* 0x0000000a04047981 */ /* 0x000f68000c1e1b00 */
[----:B------:R0:W5:Y:S04]  /*4610*/  @P0 LDG.E.64 R2, desc[UR10][R6.64] ;  /* 0x0000000a06020981 */ /* 0x000168000c1e1b00 */
[----:B------:R-:W3:Y:S04]  /*4620*/  @!P3 LDG.E R53, desc[UR10][R100.64] ;  /* 0x0000000a6435b981 */ /* 0x000ee8000c1e1900 */
[----:B------:R-:W3:Y:S01]  /*4630*/  @!P4 LDG.E R52, desc[UR10][R96.64] ;  /* 0x0000000a6034c981 */ /* 0x000ee2000c1e1900 */
[----:B0-----:R-:W-:-:S02]  /*4640*/  MOV R6, UR6 ;  /* 0x0000000600067c02 */ /* 0x001fc40008000f00 */
[----:B------:R-:W-:Y:S01]  /*4650*/  MOV R7, UR7 ;  /* 0x0000000700077c02 */ /* 0x000fe20008000f00 */
[----:B------:R-:W3:Y:S05]  /*4660*/  @!P4 LDG.E R45, desc[UR10][R98.64] ;  /* 0x0000000a622dc981 */ /* 0x000eea000c1e1900 */
[----:B------:R-:W2:Y:S01]  /*4670*/  LDG.E.64 R6, desc[UR10][R6.64] ;  /* 0x0000000a06067981 */ /* 0x000ea2000c1e1b00 */
[----:B------:R-:W-:-:S03]  /*4680*/  PRMT R88, R88, 0x5410, RZ ;  /* 0x0000541058587816 */ /* 0x000fc600000000ff */
[----:B------:R0:W-:Y:S02]  /*4690*/  STL [R1+0x6c], R44 ;  /* 0x00006c2c01007387 */ /* 0x0001e40000100800 */
[----:B0-----:R-:W-:Y:S02]  /*46a0*/  PRMT R44, RZ, 0x7610, R44 ;  /* 0x00007610ff2c7816 */ /* 0x001fe4000000002c */
[----:B------:R-:W-:Y:S04]  /*46b0*/  STL [R1+0x58], R81 ;  /* 0x0000585101007387 */ /* 0x000fe80000100800 */
        /* <DEDUP_REMOVED lines=11> */
[----:B------:R-:W-:Y:S01]  /*4770*/  STL [R1+0xf4], R58 ;  /* 0x0000f43a01007387 */ /* 0x000fe20000100800 */
[----:B------:R-:W-:Y:S01]  /*4780*/  PRMT R89, RZ, 0x7610, R89 ;  /* 0x00007610ff597816 */ /* 0x000fe20000000059 */
[----:B------:R-:W-:Y:S01]  /*4790*/  UISETP.NE.AND UP1, UPT, UR9, URZ, UPT ;  /* 0x000000ff0900728c */ /* 0x000fe2000bf25270 */
[----:B------:R-:W-:Y:S01]  /*47a0*/  PRMT R90, R90, 0x5410, RZ ;  /* 0x000054105a5a7816 */ /* 0x000fe200000000ff */
[----:B------:R0:W-:Y:S01]  /*47b0*/  STL [R1+0xe0], R47 ;  /* 0x0000e02f01007387 */ /* 0x0001e20000100800 */
[----:B------:R-:W-:-:S03]  /*47c0*/  @!P2 PRMT R44, R48, 0x7610, R44 ;  /* 0x00007610302ca816 */ /* 0x000fc6000000002c */
[----:B------:R-:W-:Y:S04]  /*47d0*/  STL [R1+0x7c], R48 ;  /* 0x00007c3001007387 */ /* 0x000fe80000100800 */
[----:B------:R-:W-:Y:S01]  /*47e0*/  STL [R1+0xfc], R54 ;  /* 0x0000fc3601007387 */ /* 0x000fe20000100800 */
[----:B------:R-:W-:Y:S02]  /*47f0*/  PRMT R44, R44, 0x5410, RZ ;  /* 0x000054102c2c7816 */ /* 0x000fe400000000ff */
[----:B0-----:R-:W-:Y:S01]  /*4800*/  PRMT R47, R47, 0x5410, RZ ;  /* 0x000054102f2f7816 */ /* 0x001fe200000000ff */
[----:B------:R0:W-:Y:S01]  /*4810*/  STL [R1+0xec], R49 ;  /* 0x0000ec3101007387 */ /* 0x0001e20000100800 */
[----:B------:R-:W-:Y:S02]  /*4820*/  PRMT R91, RZ, 0x7610, R91 ;  /* 0x00007610ff5b7816 */ /* 0x000fe4000000005b */
[----:B------:R-:W-:-:S02]  /*4830*/  PRMT R42, R42, 0x5410, RZ ;  /* 0x000054102a2a7816 */ /* 0x000fc400000000ff */
[----:B0-----:R-:W-:-:S04]  /*4840*/  PRMT R49, RZ, 0x5410, RZ ;  /* 0x00005410ff317816 */ /* 0x001fc800000000ff */
[----:B------:R-:W-:Y:S01]  /*4850*/  @!P2 PRMT R49, R49, 0x5410, R54 ;  /* 0x000054103131a816 */ /* 0x000fe20000000036 */
[----:B------:R-:W-:-:S03]  /*4860*/  UMOV UR17, 0x3f800000 ;  /* 0x3f80000000117882 */ /* 0x000fc60000000000 */
[----:B------:R-:W-:Y:S02]  /*4870*/  @!P2 PRMT R49, R54, 0x7632, R49 ;  /* 0x000076323631a816 */ /* 0x000fe40000000031 */
[----:B--2---:R-:W-:-:S13]  /*4880*/  R2UR UR16, R6 ;  /* 0x00000000061072ca */ /* 0x004fda00000e0000 */
[----:B------:R-:W-:-:S05]  /*4890*/  MOV R6, UR16 ;  /* 0x0000001000067c02 */ /* 0x000fca0008000f00 */
[----:B------:R-:W-:-:S05]  /*48a0*/  FFMA.FTZ R6, -R6, UR16, R7 ;  /* 0x0000001006067c23 */ /* 0x000fca0008010107 */
[----:B------:R-:W-:-:S13]  /*48b0*/  FSETP.GTU.FTZ.AND P0, PT, R6, RZ, PT ;  /* 0x000000ff0600720b */ /* 0x000fda0003f1c000 */
[----:B------:R-:W-:-:S05]  /*48c0*/  VOTEU.ANY UP0, P0 ;  /* 0x0000000000ff7886 */ /* 0x000fca0000000100 */
[----:B------:R-:W0:Y:S01]  /*48d0*/  @UP0 LDCU UR5, c[0x0][0x3c0] ;  /* 0x00007800ff0507ac */ /* 0x000e220008000800 */
[----:B------:R-:W-:Y:S02]  /*48e0*/  PLOP3.LUT P0, PT, PT, PT, UP0, 0x80, 0x8 ;  /* 0x000000000008781c */ /* 0x000fe40003f0f008 */
[----:B----4-:R-:W-:Y:S02]  /*48f0*/  @!P1 PRMT R88, R88, 0x5410, R60 ;  /* 0x0000541058589816 */ /* 0x010fe4000000003c */
[----:B------:R-:W-:Y:S02]  /*4900*/  PRMT R7, R7, 0x5410, RZ ;  /* 0x0000541007077816 */ /* 0x000fe400000000ff */
[----:B------:R-:W-:-:S07]  /*4910*/  PRMT R88, RZ, 0x7610, R88 ;  /* 0x00007610ff587816 */ /* 0x000fce0000000058 */
[----:B0-----:R-:W-:Y:S01]  /*4920*/  @P0 FADD.FTZ R6, R6, UR5 ;  /* 0x0000000506060e21 */ /* 0x001fe20008010000 */
[----:B------:R-:W-:-:S05]  /*4930*/  @!P2 PRMT R88, R48, 0x7632, R88 ;  /* 0x000076323058a816 */ /* 0x000fca0000000058 */
[----:B------:R-:W0:Y:S01]  /*4940*/  @P0 MUFU.RSQ R6, R6 ;  /* 0x0000000600060308 */ /* 0x000e220000001400 */
[----:B------:R-:W-:Y:S02]  /*4950*/  PRMT R48, RZ, 0x5410, RZ ;  /* 0x00005410ff307816 */ /* 0x000fe400000000ff */
[--C-:B------:R-:W-:Y:S01]  /*4960*/  @!P3 PRMT R7, R7, 0x5410, R46.reuse ;  /* 0x000054100707b816 */ /* 0x100fe2000000002e */
[----:B---3--:R-:W-:Y:S01]  /*4970*/  STL [R1+0x78], R59 ;  /* 0x0000783b01007387 */ /* 0x008fe20000100800 */
[----:B------:R-:W-:-:S03]  /*4980*/  @!P3 PRMT R48, R48, 0x7610, R46 ;  /* 0x000076103030b816 */ /* 0x000fc6000000002e */
[----:B------:R-:W-:Y:S01]  /*4990*/  STL [R1+0xf8], R60 ;  /* 0x0000f83c01007387 */ /* 0x000fe20000100800 */
[----:B------:R-:W-:-:S03]  /*49a0*/  PRMT R7, RZ, 0x7610, R7 ;  /* 0x00007610ff077816 */ /* 0x000fc60000000007 */
[----:B------:R-:W-:Y:S04]  /*49b0*/  STL [R1+0x100], R53 ;  /* 0x0001003501007387 */ /* 0x000fe80000100800 */
[----:B------:R-:W-:Y:S04]  /*49c0*/  STL [R1+0x104], R52 ;  /* 0x0001043401007387 */ /* 0x000fe80000100800 */
[----:B------:R-:W-:Y:S04]  /*49d0*/  STL [R1+0x108], R51 ;  /* 0x0001083301007387 */ /* 0x000fe80000100800 */
[----:B------:R-:W-:Y:S04]  /*49e0*/  STL [R1+0x8c], R50 ;  /* 0x00008c3201007387 */ /* 0x000fe80000100800 */
[----:B------:R-:W-:Y:S04]  /*49f0*/  STL [R1+0x10c], R0 ;  /* 0x00010c0001007387 */ /* 0x000fe80000100800 */
[----:B------:R1:W-:Y:S01]  /*4a00*/  STL [R1+0x80], R46 ;  /* 0x0000802e01007387 */ /* 0x0003e20000100800 */
[----:B------:R-:W-:-:S03]  /*4a10*/  @!P4 PRMT R7, R45, 0x7632, R7 ;  /* 0x000076322d07c816 */ /* 0x000fc60000000007 */
[----:B------:R2:W-:Y:S01]  /*4a20*/  STL [R1+0x84], R45 ;  /* 0x0000842d01007387 */ /* 0x0005e20000100800 */
[----:B-1----:R-:W-:-:S04]  /*4a30*/  PRMT R46, RZ, 0x5410, RZ ;  /* 0x00005410ff2e7816 */ /* 0x002fc800000000ff */
[----:B------:R-:W-:Y:S02]  /*4a40*/  @!P4 PRMT R46, R46, 0x5410, R45 ;  /* 0x000054102e2ec816 */ /* 0x000fe4000000002d */
[----:B--2---:R-:W-:Y:S01]  /*4a50*/  PRMT R45, RZ, 0x5410, RZ ;  /* 0x00005410ff2d7816 */ /* 0x004fe200000000ff */
[----:B------:R1:W-:Y:S01]  /*4a60*/  STL [R1+0x88], R43 ;  /* 0x0000882b01007387 */ /* 0x0003e20000100800 */
[----:B0-----:R-:W-:Y:S02]  /*4a70*/  @P0 R2UR UR5, R6 ;  /* 0x00000000060502ca */ /* 0x001fe400000e0000 */
[--C-:B------:R-:W-:Y:S02]  /*4a80*/  @!P5 PRMT R45, R45, 0x5410, R43.reuse ;  /* 0x000054102d2dd816 */ /* 0x100fe4000000002b */
[----:B------:R-:W-:Y:S02]  /*4a90*/  @!P5 PRMT R44, R44, 0x7610, R43 ;  /* 0x000076102c2cd816 */ /* 0x000fe4000000002b */
[----:B------:R-:W-:-:S02]  /*4aa0*/  @!P1 PRMT R47, R47, 0x5410, R59 ;  /* 0x000054102f2f9816 */ /* 0x000fc4000000003b */
[----:B------:R-:W-:Y:S02]  /*4ab0*/  @!P1 PRMT R89, R59, 0x7632, R89 ;  /* 0x000076323b599816 */ /* 0x000fe40000000059 */
[----:B------:R-:W-:Y:S02]  /*4ac0*/  @!P3 PRMT R90, R90, 0x7610, R53 ;  /* 0x000076105a5ab816 */ /* 0x000fe40000000035 */
[----:B-1----:R-:W-:Y:S02]  /*4ad0*/  PRMT R43, RZ, 0x5410, RZ ;  /* 0x00005410ff2b7816 */ /* 0x002fe400000000ff */
[----:B------:R-:W-:Y:S02]  /*4ae0*/  PRMT R47, RZ, 0x7610, R47 ;  /* 0x00007610ff2f7816 */ /* 0x000fe4000000002f */
[----:B------:R-:W-:Y:S02]  /*4af0*/  PRMT R90, RZ, 0x7610, R90 ;  /* 0x00007610ff5a7816 */ /* 0x000fe4000000005a */
[----:B------:R-:W-:-:S02]  /*4b00*/  PRMT R89, R89, 0x5410, RZ ;  /* 0x0000541059597816 */ /* 0x000fc400000000ff */
[----:B------:R-:W-:Y:S02]  /*4b10*/  @!P6 PRMT R43, R50, 0x7632, R43 ;  /* 0x00007632322be816 */ /* 0x000fe4000000002b */
[----:B------:R-:W-:Y:S02]  /*4b20*/  @!P1 PRMT R91, R60, 0x7632, R91 ;  /* 0x000076323c5b9816 */ /* 0x000fe4000000005b */
[----:B------:R-:W-:Y:S02]  /*4b30*/  @!P3 PRMT R48, R53, 0x7610, R48 ;  /* 0x000076103530b816 */ /* 0x000fe40000000030 */
[C---:B------:R-:W-:Y:S02]  /*4b40*/  @!P4 PRMT R47, R52.reuse, 0x7610, R47 ;  /* 0x00007610342fc816 */ /* 0x040fe4000000002f */
[----:B------:R-:W-:Y:S02]  /*4b50*/  @!P4 PRMT R46, R52, 0x7632, R46 ;  /* 0x00007632342ec816 */ /* 0x000fe4000000002e */
[----:B------:R-:W-:-:S02]  /*4b60*/  @!P5 PRMT R45, R51, 0x7610, R45 ;  /* 0x00007610332dd816 */ /* 0x000fc4000000002d */
[----:B------:R-:W-:Y:S02]  /*4b70*/  @!P5 PRMT R90, R51, 0x7632, R90 ;  /* 0x00007632335ad816 */ /* 0x000fe4000000005a */
[----:B------:R-:W-:Y:S02]  /*4b80*/  @!P6 PRMT R42, R42, 0x5410, R50 ;  /* 0x000054102a2ae816 */ /* 0x000fe40000000032 */
[--C-:B------:R-:W-:Y:S02]  /*4b90*/  @!P6 PRMT R43, R43, 0x5410, R0.reuse ;  /* 0x000054102b2be816 */ /* 0x100fe40000000000 */
[----:B------:R-:W-:Y:S01]  /*4ba0*/  @!P6 PRMT R89, R89, 0x7610, R0 ;  /* 0x000076105959e816 */ /* 0x000fe20000000000 */
[----:B------:R-:W-:Y:S01]  /*4bb0*/  @UP0 UMOV UR17, UR5 ;  /* 0x0000000500110c82 */ /* 0x000fe20008000000 */
[----:B------:R-:W-:Y:S05]  /*4bc0*/  BRA.U UP1, `(.L_x_795) ;  /* 0x0000002501047547 */ /* 0x000fea000b800000 */
[--C-:B------:R-:W-:Y:S02]  /*4bd0*/  HADD2.F32 R51, -RZ, R110.reuse.H1_H1 ;  /* 0x3000006eff337230 */ /* 0x100fe40000004100 */
[--C-:B------:R-:W-:Y:S02]  /*4be0*/  HADD2.F32 R55, -RZ, R95.reuse.H0_H0 ;  /* 0x2000005fff377230 */ /* 0x100fe40000004100 */
[----:B------:R-:W-:Y:S02]  /*4bf0*/  HADD2.F32 R53, -RZ, R110.H0_H0 ;  /* 0x2000006eff357230 */ /* 0x000fe40000004100 */
[----:B------:R-:W-:Y:S01]  /*4c00*/  FADD.FTZ R51, R51, -UR16 ;  /* 0x8000001033337e21 */ /* 0x000fe20008010000 */
[----:B------:R-:W-:Y:S02]  /*4c10*/  HADD2.F32 R56, -RZ, R95.H1_H1 ;  /* 0x3000005fff387230 */ /* 0x000fe40000004100 */
[----:B-----5:R-:W-:Y:S01]  /*4c20*/  FMUL.FTZ R58, R4, R55 ;  /* 0x00000037043a7220 */ /* 0x020fe20000410000 */
[----:B------:R-:W-:-:S02]  /*4c30*/  HADD2.F32 R52, -RZ, R94.H1_H1 ;  /* 0x3000005eff347230 */ /* 0x000fc40000004100 */
[----:B------:R-:W-:Y:S01]  /*4c40*/  FMUL.FTZ R51, R51, UR17 ;  /* 0x0000001133337c20 */ /* 0x000fe20008410000 */
[----:B------:R-:W-:Y:S01]  /*4c50*/  FADD.FTZ R53, R53, -UR16 ;  /* 0x8000001035357e21 */ /* 0x000fe20008010000 */
[----:B------:R-:W-:Y:S01]  /*4c60*/  FADD.FTZ R56, R56, -UR16 ;  /* 0x8000001038387e21 */ /* 0x000fe20008010000 */
[----:B------:R-:W-:Y:S01]  /*4c70*/  FADD.FTZ R6, RZ, R58 ;  /* 0x0000003aff067221 */ /* 0x000fe20000010000 */
[----:B------:R-:W-:Y:S02]  /*4c80*/  HADD2.F32 R57, -RZ, R84.H1_H1 ;  /* 0x30000054ff397230 */ /* 0x000fe40000004100 */
[----:B------:R-:W-:Y:S01]  /*4c90*/  FFMA.FTZ R58, R51, R58, RZ ;  /* 0x0000003a333a7223 */ /* 0x000fe200000100ff */
[----:B------:R-:W-:Y:S02]  /*4ca0*/  HADD2.F32 R54, -RZ, R94.H0_H0 ;  /* 0x2000005eff367230 */ /* 0x000fe40000004100 */
[----:B------:R-:W-:Y:S01]  /*4cb0*/  FFMA.FTZ R51, R55, R51, RZ ;  /* 0x0000003337337223 */ /* 0x000fe200000100ff */
[----:B------:R-:W-:Y:S01]  /*4cc0*/  FMUL.FTZ R0, R5, R52 ;  /* 0x0000003405007220 */ /* 0x000fe20000410000 */
[----:B------:R-:W-:Y:S01]  /*4cd0*/  FMUL.FTZ R53, R53, UR17 ;  /* 0x0000001135357c20 */ /* 0x000fe20008410000 */
[----:B------:R-:W-:Y:S01]  /*4ce0*/  FADD.FTZ R55, RZ, R55 ;  /* 0x00000037ff377221 */ /* 0x000fe20000010000 */
[----:B------:R-:W-:Y:S01]  /*4cf0*/  FMUL.FTZ R56, R56, UR17 ;  /* 0x0000001138387c20 */ /* 0x000fe20008410000 */
[----:B------:R-:W-:Y:S01]  /*4d00*/  FADD.FTZ R57, R57, -UR16 ;  /* 0x8000001039397e21 */ /* 0x000fe20008010000 */
[----:B------:R-:W-:Y:S01]  /*4d10*/  FADD.FTZ R6, R0, R6 ;  /* 0x0000000600067221 */ /* 0x000fe20000010000 */
[----:B------:R-:W-:Y:S01]  /*4d20*/  FFMA.FTZ R58, R53, R0, R58 ;  /* 0x00000000353a7223 */ /* 0x000fe2000001003a */
[----:B------:R-:W-:-:S02]  /*4d30*/  HADD2.F32 R50, -RZ, R84.H0_H0 ;  /* 0x20000054ff327230 */ /* 0x000fc40000004100 */
[C---:B------:R-:W-:Y:S01]  /*4d40*/  FADD.FTZ R55, R54.reuse, R55 ;  /* 0x0000003736377221 */ /* 0x040fe20000010000 */
[----:B------:R-:W-:Y:S01]  /*4d50*/  FFMA.FTZ R51, R54, R56, R51 ;  /* 0x0000003836337223 */ /* 0x000fe20000010033 */
[----:B------:R-:W-:Y:S02]  /*4d60*/  HADD2.F32 R0, -RZ, R93.H1_H1 ;  /* 0x3000005dff007230 */ /* 0x000fe40000004100 */
[----:B------:R-:W-:Y:S01]  /*4d70*/  FFMA.FTZ R53, R52, R53, RZ ;  /* 0x0000003534357223 */ /* 0x000fe200000100ff */
[----:B------:R-:W-:Y:S01]  /*4d80*/  FMUL.FTZ R54, R4, R54 ;  /* 0x0000003604367220 */ /* 0x000fe20000410000 */
[----:B------:R-:W-:Y:S01]  /*4d90*/  FADD.FTZ R52, RZ, R52 ;  /* 0x00000034ff347221 */ /* 0x000fe20000010000 */
[----:B------:R-:W-:Y:S01]  /*4da0*/  FMUL.FTZ R57, R57, UR17 ;  /* 0x0000001139397c20 */ /* 0x000fe20008410000 */
[----:B------:R-:W-:Y:S01]  /*4db0*/  FADD.FTZ R50, R50, -UR16 ;  /* 0x8000001032327e21 */ /* 0x000fe20008010000 */
[----:B------:R-:W-:Y:S01]  /*4dc0*/  FADD.FTZ R6, R6, R54 ;  /* 0x0000003606067221 */ /* 0x000fe20000010000 */
[C---:B------:R-:W-:Y:S01]  /*4dd0*/  FADD.FTZ R52, R0.reuse, R52 ;  /* 0x0000003400347221 */ /* 0x040fe20000010000 */
[----:B------:R-:W-:Y:S01]  /*4de0*/  FFMA.FTZ R53, R0, R57, R53 ;  /* 0x0000003900357223 */ /* 0x000fe20000010035 */
[----:B------:R-:W-:Y:S01]  /*4df0*/  FFMA.FTZ R54, R56, R54, R58 ;  /* 0x0000003638367223 */ /* 0x000fe2000001003a */
[----:B------:R-:W-:Y:S01]  /*4e00*/  FMUL.FTZ R0, R5, R0 ;  /* 0x0000000005007220 */ /* 0x000fe20000410000 */
[----:B------:R-:W-:-:S02]  /*4e10*/  HADD2.F32 R56, -RZ, R70.H1_H1 ;  /* 0x30000046ff387230 */ /* 0x000fc40000004100 */
[----:B------:R-:W-:Y:S01]  /*4e20*/  FMUL.FTZ R50, R50, UR17 ;  /* 0x0000001132327c20 */ /* 0x000fe20008410000 */
[----:B------:R-:W-:Y:S02]  /*4e30*/  HADD2.F32 R58, -RZ, R80.H1_H1 ;  /* 0x30000050ff3a7230 */ /* 0x000fe40000004100 */
[----:B------:R-:W-:Y:S01]  /*4e40*/  FADD.FTZ R6, R0, R6 ;  /* 0x0000000600067221 */ /* 0x000fe20000010000 */
[----:B------:R-:W-:Y:S01]  /*4e50*/  FFMA.FTZ R54, R57, R0, R54 ;  /* 0x0000000039367223 */ /* 0x000fe20000010036 */
[----:B------:R-:W-:Y:S01]  /*4e60*/  FMUL.FTZ R0, R4, R56 ;  /* 0x0000003804007220 */ /* 0x000fe20000410000 */
[----:B------:R-:W-:Y:S01]  /*4e70*/  FADD.FTZ R55, R55, R56 ;  /* 0x0000003837377221 */ /* 0x000fe20000010000 */
[----:B------:R-:W-:Y:S01]  /*4e80*/  FFMA.FTZ R56, R56, R50, R51 ;  /* 0x0000003238387223 */ /* 0x000fe20000010033 */
[----:B------:R-:W-:Y:S02]  /*4e90*/  HADD2.F32 R51, -RZ, R64.H1_H1 ;  /* 0x30000040ff337230 */ /* 0x000fe40000004100 */
[----:B------:R-:W-:Y:S01]  /*4ea0*/  FADD.FTZ R58, R58, -UR16 ;  /* 0x800000103a3a7e21 */ /* 0x000fe20008010000 */
[----:B------:R-:W-:Y:S01]  /*4eb0*/  FADD.FTZ R6, R6, R0 ;  /* 0x0000000006067221 */ /* 0x000fe20000010000 */
[----:B------:R-:W-:Y:S01]  /*4ec0*/  FFMA.FTZ R0, R50, R0, R54 ;  /* 0x0000000032007223 */ /* 0x000fe20000010036 */
[----:B------:R-:W-:-:S02]  /*4ed0*/  HADD2.F32 R54, -RZ, R63.H1_H1 ;  /* 0x3000003fff367230 */ /* 0x000fc40000004100 */
[----:B------:R-:W-:Y:S01]  /*4ee0*/  FADD.FTZ R51, R51, -UR16 ;  /* 0x8000001033337e21 */ /* 0x000fe20008010000 */
[----:B------:R-:W-:Y:S01]  /*4ef0*/  FMUL.FTZ R58, R58, UR17 ;  /* 0x000000113a3a7c20 */ /* 0x000fe20008410000 */
[----:B------:R-:W-:Y:S02]  /*4f00*/  HADD2.F32 R57, -RZ, R61.H1_H1 ;  /* 0x3000003dff397230 */ /* 0x000fe40000004100 */
[----:B------:R-:W-:Y:S01]  /*4f10*/  FMUL.FTZ R51, R51, UR17 ;  /* 0x0000001133337c20 */ /* 0x000fe20008410000 */
[----:B------:R-:W-:Y:S01]  /*4f20*/  FADD.FTZ R52, R52, R54 ;  /* 0x0000003634347221 */ /* 0x000fe20000010000 */
[----:B------:R-:W-:Y:S01]  /*4f30*/  FFMA.FTZ R53, R54, R58, R53 ;  /* 0x0000003a36357223 */ /* 0x000fe20000010035 */
[----:B------:R-:W-:Y:S02]  /*4f40*/  HADD2.F32 R50, -RZ, R64.H0_H0 ;  /* 0x20000040ff327230 */ /* 0x000fe40000004100 */
[----:B------:R-:W-:Y:S01]  /*4f50*/  FMUL.FTZ R54, R5, R54 ;  /* 0x0000003605367220 */ /* 0x000fe20000410000 */
[----:B------:R-:W-:-:S02]  /*4f60*/  HADD2.F32 R63, -RZ, R63.H0_H0 ;  /* 0x2000003fff3f7230 */ /* 0x000fc40000004100 */
[----:B------:R-:W-:Y:S01]  /*4f70*/  FADD.FTZ R55, R55, R57 ;  /* 0x0000003937377221 */ /* 0x000fe20000010000 */
[----:B------:R-:W-:Y:S01]  /*4f80*/  FFMA.FTZ R56, R57, R51, R56 ;  /* 0x0000003339387223 */ /* 0x000fe20000010038 */
[----:B------:R-:W-:Y:S01]  /*4f90*/  FMUL.FTZ R57, R4, R57 ;  /* 0x0000003904397220 */ /* 0x000fe20000410000 */
[----:B------:R-:W-:Y:S01]  /*4fa0*/  FADD.FTZ R6, R54, R6 ;  /* 0x0000000636067221 */ /* 0x000fe20000010000 */
[----:B------:R-:W-:Y:S01]  /*4fb0*/  FFMA.FTZ R0, R58, R54, R0 ;  /* 0x000000363a007223 */ /* 0x000fe20000010000 */
[----:B------:R-:W-:Y:S02]  /*4fc0*/  HADD2.F32 R61, -RZ, R61.H0_H0 ;  /* 0x2000003dff3d7230 */ /* 0x000fe40000004100 */
[----:B------:R-:W-:Y:S01]  /*4fd0*/  FADD.FTZ R50, R50, -UR16 ;  /* 0x8000001032327e21 */ /* 0x000fe20008010000 */
[--C-:B------:R-:W-:Y:S02]  /*4fe0*/  HADD2.F32 R54, -RZ, R62.reuse.H0_H0 ;  /* 0x2000003eff367230 */ /* 0x100fe40000004100 */
[----:B------:R-:W-:Y:S01]  /*4ff0*/  FADD.FTZ R63, R63, -UR16 ;  /* 0x800000103f3f7e21 */ /* 0x000fe20008010000 */
[----:B------:R-:W-:Y:S01]  /*5000*/  FFMA.FTZ R0, R51, R57, R0 ;  /* 0x0000003933007223 */ /* 0x000fe20000010000 */
[----:B------:R-:W-:Y:S01]  /*5010*/  FMUL.FTZ R50, R50, UR17 ;  /* 0x0000001132327c20 */ /* 0x000fe20008410000 */
[----:B------:R-:W-:Y:S01]  /*5020*/  FMUL.FTZ R51, R5, R61 ;  /* 0x0000003d05337220 */ /* 0x000fe20000410000 */
[----:B------:R-:W-:-:S02]  /*5030*/  HADD2.F32 R62, -RZ, R62.H1_H1 ;  /* 0x3000003eff3e7230 */ /* 0x000fc40000004100 */
[----:B------:R-:W-:Y:S01]  /*5040*/  FADD.FTZ R54, R54, -UR16 ;  /* 0x8000001036367e21 */ /* 0x000fe20008010000 */
[----:B------:R-:W-:Y:S01]  /*5050*/  FMUL.FTZ R63, R63, UR17 ;  /* 0x000000113f3f7c20 */ /* 0x000fe20008410000 */
[----:B------:R-:W-:Y:S01]  /*5060*/  FFMA.FTZ R53, R61, R50, R53 ;  /* 0x000000323d357223 */ /* 0x000fe20000010035 */
[----:B------:R-:W-:Y:S01]  /*5070*/  FFMA.FTZ R0, R50, R51, R0 ;  /* 0x0000003332007223 */ /* 0x000fe20000010000 */
[----:B------:R-:W-:Y:S02]  /*5080*/  HADD2.F32 R70, -RZ, R70.H0_H0 ;  /* 0x20000046ff467230 */ /* 0x000fe40000004100 */
[----:B------:R-:W-:Y:S01]  /*5090*/  FADD.FTZ R6, R6, R57 ;  /* 0x0000003906067221 */ /* 0x000fe20000010000 */
[----:B------:R-:W-:Y:S01]  /*50a0*/  FADD.FTZ R52, R52, R61 ;  /* 0x0000003d34347221 */ /* 0x000fe20000010000 */
[--C-:B------:R-:W-:Y:S02]  /*50b0*/  HADD2.F32 R50, -RZ, R67.reuse.H1_H1 ;  /* 0x30000043ff327230 */ /* 0x100fe40000004100 */
[----:B------:R-:W-:Y:S01]  /*50c0*/  FMUL.FTZ R54, R54, UR17 ;  /* 0x0000001136367c20 */ /* 0x000fe20008410000 */
[----:B------:R-:W-:Y:S01]  /*50d0*/  FADD.FTZ R55, R55, R62 ;  /* 0x0000003e37377221 */ /* 0x000fe20000010000 */
[----:B------:R-:W-:Y:S01]  /*50e0*/  FFMA.FTZ R56, R62, R63, R56 ;  /* 0x0000003f3e387223 */ /* 0x000fe20000010038 */
[----:B------:R-:W-:Y:S01]  /*50f0*/  FMUL.FTZ R62, R4, R62 ;  /* 0x0000003e043e7220 */ /* 0x000fe20000410000 */
[----:B------:R-:W-:Y:S01]  /*5100*/  FADD.FTZ R6, R51, R6 ;  /* 0x0000000633067221 */ /* 0x000fe20000010000 */
[----:B------:R-:W-:Y:S01]  /*5110*/  FADD.FTZ R52, R52, R70 ;  /* 0x0000004634347221 */ /* 0x000fe20000010000 */
[----:B------:R-:W-:Y:S01]  /*5120*/  FFMA.FTZ R53, R70, R54, R53 ;  /* 0x0000003646357223 */ /* 0x000fe20000010035 */
[----:B------:R-:W-:-:S02]  /*5130*/  HADD2.F32 R67, -RZ, R67.H0_H0 ;  /* 0x20000043ff437230 */ /* 0x000fc40000004100 */
[----:B------:R-:W-:Y:S01]  /*5140*/  FMUL.FTZ R70, R5, R70 ;  /* 0x0000004605467220 */ /* 0x000fe20000410000 */
[----:B------:R-:W-:Y:S01]  /*5150*/  FFMA.FTZ R63, R63, R62, R0 ;  /* 0x0000003e3f3f7223 */ /* 0x000fe20000010000 */
[----:B------:R-:W-:Y:S01]  /*5160*/  FADD.FTZ R50, R50, -UR16 ;  /* 0x8000001032327e21 */ /* 0x000fe20008010000 */
[----:B------:R-:W-:Y:S01]  /*5170*/  FADD.FTZ R6, R6, R62 ;  /* 0x0000003e06067221 */ /* 0x000fe20000010000 */
[----:B------:R-:W-:Y:S01]  /*5180*/  FMUL.FTZ R51, R4, R67 ;  /* 0x0000004304337220 */ /* 0x000fe20000410000 */
[----:B------:R-:W-:Y:S01]  /*5190*/  FFMA.FTZ R63, R54, R70, R63 ;  /* 0x00000046363f7223 */ /* 0x000fe2000001003f */
[----:B------:R-:W-:Y:S01]  /*51a0*/  FMUL.FTZ R50, R50, UR17 ;  /* 0x0000001132327c20 */ /* 0x000fe20008410000 */
[----:B------:R-:W-:Y:S02]  /*51b0*/  HADD2.F32 R0, -RZ, R71.H0_H0 ;  /* 0x20000047ff007230 */ /* 0x000fe40000004100 */
[----:B------:R-:W-:Y:S01]  /*51c0*/  FADD.FTZ R6, R70, R6 ;  /* 0x0000000646067221 */ /* 0x000fe20000010000 */
[----:B------:R-:W-:-:S02]  /*51d0*/  HADD2.F32 R80, -RZ, R80.H0_H0 ;  /* 0x20000050ff507230 */ /* 0x000fc40000004100 */
[----:B------:R-:W-:Y:S01]  /*51e0*/  FFMA.FTZ R56, R67, R50, R56 ;  /* 0x0000003243387223 */ /* 0x000fe20000010038 */
[----:B------:R-:W-:Y:S01]  /*51f0*/  FFMA.FTZ R63, R50, R51, R63 ;  /* 0x00000033323f7223 */ /* 0x000fe2000001003f */
[----:B------:R-:W-:Y:S02]  /*5200*/  HADD2.F32 R50, -RZ, R71.H1_H1 ;  /* 0x30000047ff327230 */ /* 0x000fe40000004100 */
[----:B------:R-:W-:Y:S01]  /*5210*/  FADD.FTZ R54, R0, -UR16 ;  /* 0x8000001000367e21 */ /* 0x000fe20008010000 */
[----:B------:R-:W-:Y:S01]  /*5220*/  FADD.FTZ R80, R80, -UR16 ;  /* 0x8000001050507e21 */ /* 0x000fe20008010000 */
[----:B------:R-:W-:Y:S01]  /*5230*/  FADD.FTZ R6, R6, R51 ;  /* 0x0000003306067221 */ /* 0x000fe20000010000 */
[--C-:B------:R-:W-:Y:S02]  /*5240*/  HADD2.F32 R51, -RZ, R77.reuse.H1_H1 ;  /* 0x3000004dff337230 */ /* 0x100fe40000004100 */
[----:B------:R-:W-:Y:S01]  /*5250*/  FADD.FTZ R55, R55, R67 ;  /* 0x0000004337377221 */ /* 0x000fe20000010000 */
[----:B------:R-:W-:Y:S01]  /*5260*/  FMUL.FTZ R54, R54, UR17 ;  /* 0x0000001136367c20 */ /* 0x000fe20008410000 */
[----:B------:R-:W-:Y:S01]  /*5270*/  FMUL.FTZ R0, R80, UR17 ;  /* 0x0000001150007c20 */ /* 0x000fe20008410000 */
[----:B------:R-:W-:Y:S01]  /*5280*/  FMUL.FTZ R59, R5, R50 ;  /* 0x00000032053b7220 */ /* 0x000fe20000410000 */
[----:B------:R-:W-:-:S02]  /*5290*/  HADD2.F32 R77, -RZ, R77.H0_H0 ;  /* 0x2000004dff4d7230 */ /* 0x000fc40000004100 */
[----:B------:R-:W-:Y:S01]  /*52a0*/  FADD.FTZ R55, R55, R51 ;  /* 0x0000003337377221 */ /* 0x000fe20000010000 */
[--C-:B------:R-:W-:Y:S02]  /*52b0*/  HADD2.F32 R57, -RZ, R72.reuse.H1_H1 ;  /* 0x30000048ff397230 */ /* 0x100fe40000004100 */
[----:B------:R-:W-:Y:S01]  /*52c0*/  FFMA.FTZ R56, R51, R54, R56 ;  /* 0x0000003633387223 */ /* 0x000fe20000010038 */
[----:B------:R-:W-:Y:S01]  /*52d0*/  FMUL.FTZ R51, R4, R51 ;  /* 0x0000003304337220 */ /* 0x000fe20000410000 */
[----:B------:R-:W-:Y:S01]  /*52e0*/  FADD.FTZ R6, R59, R6 ;  /* 0x000000063b067221 */ /* 0x000fe20000010000 */
[----:B------:R-:W-:Y:S01]  /*52f0*/  FFMA.FTZ R63, R0, R59, R63 ;  /* 0x0000003b003f7223 */ /* 0x000fe2000001003f */
[----:B------:R-:W-:Y:S02]  /*5300*/  HADD2.F32 R72, -RZ, R72.H0_H0 ;  /* 0x20000048ff487230 */ /* 0x000fe40000004100 */
[----:B------:R-:W-:Y:S01]  /*5310*/  FADD.FTZ R77, R77, -UR16 ;  /* 0x800000104d4d7e21 */ /* 0x000fe20008010000 */
[----:B------:R-:W-:Y:S01]  /*5320*/  FADD.FTZ R57, R57, -UR16 ;  /* 0x8000001039397e21 */ /* 0x000fe20008010000 */
[----:B------:R-:W-:Y:S01]  /*5330*/  FADD.FTZ R59, R6, R51 ;  /* 0x00000033063b7221 */ /* 0x000fe20000010000 */
[----:B------:R-:W-:Y:S01]  /*5340*/  FFMA.FTZ R54, R54, R51, R63 ;  /* 0x0000003336367223 */ /* 0x000fe2000001003f */
[----:B------:R-:W-:-:S02]  /*5350*/  HADD2.F32 R51, -RZ, R79.H1_H1 ;  /* 0x3000004fff337230 */ /* 0x000fc40000004100 */
[----:B------:R-:W-:Y:S01]  /*5360*/  FADD.FTZ R52, R52, R50 ;  /* 0x0000003234347221 */ /* 0x000fe20000010000 */
[----:B------:R-:W-:Y:S01]  /*5370*/  FFMA.FTZ R53, R50, R0, R53 ;  /* 0x0000000032357223 */ /* 0x000fe20000010035 */
[----:B------:R-:W-:Y:S01]  /*5380*/  FMUL.FTZ R77, R77, UR17 ;  /* 0x000000114d4d7c20 */ /* 0x000fe20008410000 */
[----:B------:R-:W-:Y:S01]  /*5390*/  FMUL.FTZ R6, R5, R72 ;  /* 0x0000004805067220 */ /* 0x000fe20000410000 */
[--C-:B------:R-:W-:Y:S02]  /*53a0*/  HADD2.F32 R50, -RZ, R78.reuse.H1_H1 ;  /* 0x3000004eff327230 */ /* 0x100fe40000004100 */
[----:B------:R-:W-:Y:S01]  /*53b0*/  FMUL.FTZ R57, R57, UR17 ;  /* 0x0000001139397c20 */ /* 0x000fe20008410000 */
[----:B------:R-:W-:Y:S01]  /*53c0*/  FADD.FTZ R55, R55, R51 ;  /* 0x0000003337377221 */ /* 0x000fe20000010000 */
[----:B------:R-:W-:Y:S01]  /*53d0*/  FFMA.FTZ R56, R51, R77, R56 ;  /* 0x0000004d33387223 */ /* 0x000fe20000010038 */
[----:B------:R-:W-:Y:S01]  /*53e0*/  FADD.FTZ R0, R6, R59 ;  /* 0x0000003b06007221 */ /* 0x000fe20000010000 */
[----:B------:R-:W-:-:S02]  /*53f0*/  HADD2.F32 R78, -RZ, R78.H0_H0 ;  /* 0x2000004eff4e7230 */ /* 0x000fc40000004100 */
[----:B------:R-:W-:Y:S01]  /*5400*/  FMUL.FTZ R51, R4, R51 ;  /* 0x0000003304337220 */ /* 0x000fe20000410000 */
[----:B------:R-:W-:Y:S01]  /*5410*/  FFMA.FTZ R6, R57, R6, R54 ;  /* 0x0000000639067223 */ /* 0x000fe20000010036 */
[----:B------:R-:W-:Y:S01]  /*5420*/  FADD.FTZ R50, R50, -UR16 ;  /* 0x8000001032327e21 */ /* 0x000fe20008010000 */
[----:B------:R-:W-:Y:S01]  /*5430*/  FFMA.FTZ R53, R72, R57, R53 ;  /* 0x0000003948357223 */ /* 0x000fe20000010035 */
[----:B------:R-:W-:Y:S01]  /*5440*/  FADD.FTZ R0, R0, R51 ;  /* 0x0000003300007221 */ /* 0x000fe20000010000 */
[----:B------:R-:W-:Y:S02]  /*5450*/  HADD2.F32 R79, -RZ, R79.H0_H0 ;  /* 0x2000004fff4f7230 */ /* 0x000fe40000004100 */
[----:B------:R-:W-:Y:S01]  /*5460*/  FMUL.FTZ R50, R50, UR17 ;  /* 0x0000001132327c20 */ /* 0x000fe20008410000 */
[----:B------:R-:W-:Y:S01]  /*5470*/  FMUL.FTZ R57, R5, R78 ;  /* 0x0000004e05397220 */ /* 0x000fe20000410000 */
[----:B------:R-:W-:Y:S01]  /*5480*/  FFMA.FTZ R51, R77, R51, R6 ;  /* 0x000000334d337223 */ /* 0x000fe20000010006 */
[----:B------:R-:W-:-:S02]  /*5490*/  HADD2.F32 R93, -RZ, R93.H0_H0 ;  /* 0x2000005dff5d7230 */ /* 0x000fc40000004100 */
[----:B------:R-:W-:Y:S01]  /*54a0*/  FADD.FTZ R79, R79, -UR16 ;  /* 0x800000104f4f7e21 */ /* 0x000fe20008010000 */
[----:B------:R-:W-:Y:S01]  /*54b0*/  FADD.FTZ R0, R57, R0 ;  /* 0x0000000039007221 */ /* 0x000fe20000010000 */
[----:B------:R-:W-:Y:S01]  /*54c0*/  FFMA.FTZ R51, R50, R57, R51 ;  /* 0x0000003932337223 */ /* 0x000fe20000010033 */
[--C-:B------:R-:W-:Y:S02]  /*54d0*/  HADD2.F32 R6, -RZ, R92.reuse.H1_H1 ;  /* 0x3000005cff067230 */ /* 0x100fe40000004100 */
[----:B------:R-:W-:Y:S01]  /*54e0*/  FMUL.FTZ R57, R4, R93 ;  /* 0x0000005d04397220 */ /* 0x000fe20000410000 */
[----:B------:R-:W-:Y:S02]  /*54f0*/  HADD2.F32 R58, -RZ, R91.H1_H1 ;  /* 0x3000005bff3a7230 */ /* 0x000fe40000004100 */
[----:B------:R-:W-:Y:S01]  /*5500*/  FFMA.FTZ R53, R78, R50, R53 ;  /* 0x000000324e357223 */ /* 0x000fe20000010035 */
[----:B------:R-:W-:Y:S01]  /*5510*/  FMUL.FTZ R50, R79, UR17 ;  /* 0x000000114f327c20 */ /* 0x000fe20008410000 */
[----:B------:R-:W-:Y:S01]  /*5520*/  FADD.FTZ R54, R0, R57 ;  /* 0x0000003900367221 */ /* 0x000fe20000010000 */
[----:B------:R-:W-:-:S02]  /*5530*/  HADD2.F32 R92, -RZ, R92.H0_H0 ;  /* 0x2000005cff5c7230 */ /* 0x000fc40000004100 */
[----:B------:R-:W-:Y:S01]  /*5540*/  FADD.FTZ R6, R6, -UR16 ;  /* 0x8000001006067e21 */ /* 0x000fe20008010000 */
[----:B------:R-:W-:Y:S01]  /*5550*/  FADD.FTZ R0, R58, -UR16 ;  /* 0x800000103a007e21 */ /* 0x000fe20008010000 */
[--C-:B------:R-:W-:Y:S02]  /*5560*/  HADD2.F32 R58, -RZ, R85.reuse.H1_H1 ;  /* 0x30000055ff3a7230 */ /* 0x100fe40000004100 */
[----:B------:R-:W-:Y:S01]  /*5570*/  FADD.FTZ R52, R52, R72 ;  /* 0x0000004834347221 */ /* 0x000fe20000010000 */
[----:B------:R-:W-:Y:S01]  /*5580*/  FFMA.FTZ R56, R93, R50, R56 ;  /* 0x000000325d387223 */ /* 0x000fe20000010038 */
[----:B------:R-:W-:Y:S01]  /*5590*/  FFMA.FTZ R57, R50, R57, R51 ;  /* 0x0000003932397223 */ /* 0x000fe20000010033 */
[----:B------:R-:W-:Y:S01]  /*55a0*/  FMUL.FTZ R50, R6, UR17 ;  /* 0x0000001106327c20 */ /* 0x000fe20008410000 */
[----:B------:R-:W-:Y:S01]  /*55b0*/  FMUL.FTZ R51, R5, R92 ;  /* 0x0000005c05337220 */ /* 0x000fe20000410000 */
[----:B------:R-:W-:Y:S02]  /*55c0*/  HADD2.F32 R59, -RZ, R86.H1_H1 ;  /* 0x30000056ff3b7230 */ /* 0x000fe40000004100 */
[----:B------:R-:W-:Y:S01]  /*55d0*/  FADD.FTZ R52, R52, R78 ;  /* 0x0000004e34347221 */ /* 0x000fe20000010000 */
[----:B------:R-:W-:Y:S01]  /*55e0*/  FADD.FTZ R55, R55, R93 ;  /* 0x0000005d37377221 */ /* 0x000fe20000010000 */
[----:B------:R-:W-:Y:S01]  /*55f0*/  FMUL.FTZ R60, R0, UR17 ;  /* 0x00000011003c7c20 */ /* 0x000fe20008410000 */
[----:B------:R-:W-:Y:S01]  /*5600*/  FADD.FTZ R58, R58, -UR16 ;  /* 0x800000103a3a7e21 */ /* 0x000fe20008010000 */
[----:B------:R-:W-:Y:S01]  /*5610*/  FFMA.FTZ R53, R92, R50, R53 ;  /* 0x000000325c357223 */ /* 0x000fe20000010035 */
[----:B------:R-:W-:Y:S01]  /*5620*/  FFMA.FTZ R57, R50, R51, R57 ;  /* 0x0000003332397223 */ /* 0x000fe20000010039 */
[----:B------:R-:W-:-:S02]  /*5630*/  HADD2.F32 R50, -RZ, R85.H0_H0 ;  /* 0x20000055ff327230 */ /* 0x000fc40000004100 */
[----:B------:R-:W-:Y:S01]  /*5640*/  FADD.FTZ R52, R52, R92 ;  /* 0x0000005c34347221 */ /* 0x000fe20000010000 */
[----:B------:R-:W-:Y:S01]  /*5650*/  FADD.FTZ R0, R55, R59 ;  /* 0x0000003b37007221 */ /* 0x000fe20000010000 */
[----:B------:R-:W-:Y:S01]  /*5660*/  FFMA.FTZ R6, R59, R60, R56 ;  /* 0x0000003c3b067223 */ /* 0x000fe20000010038 */
[----:B------:R-:W-:Y:S01]  /*5670*/  FMUL.FTZ R58, R58, UR17 ;  /* 0x000000113a3a7c20 */ /* 0x000fe20008410000 */
[----:B------:R-:W-:Y:S01]  /*5680*/  FMUL.FTZ R59, R4, R59 ;  /* 0x0000003b043b7220 */ /* 0x000fe20000410000 */
[----:B------:R-:W-:Y:S01]  /*5690*/  FADD.FTZ R54, R51, R54 ;  /* 0x0000003633367221 */ /* 0x000fe20000010000 */
[----:B------:R-:W-:Y:S02]  /*56a0*/  HADD2.F32 R86, -RZ, R86.H0_H0 ;  /* 0x20000056ff567230 */ /* 0x000fe40000004100 */
[----:B------:R-:W-:Y:S01]  /*56b0*/  FMUL.FTZ R51, R5, R50 ;  /* 0x0000003205337220 */ /* 0x000fe20000410000 */
[----:B------:R-:W-:Y:S01]  /*56c0*/  FADD.FTZ R52, R52, R50 ;  /* 0x0000003234347221 */ /* 0x000fe20000010000 */
[----:B------:R-:W-:Y:S01]  /*56d0*/  FFMA.FTZ R53, R50, R58, R53 ;  /* 0x0000003a32357223 */ /* 0x000fe20000010035 */
[----:B------:R-:W-:Y:S01]  /*56e0*/  FADD.FTZ R54, R54, R59 ;  /* 0x0000003b36367221 */ /* 0x000fe20000010000 */
[----:B------:R-:W-:Y:S01]  /*56f0*/  FFMA.FTZ R57, R60, R59, R57 ;  /* 0x0000003b3c397223 */ /* 0x000fe20000010039 */
[----:B------:R-:W-:-:S02]  /*5700*/  HADD2.F32 R50, -RZ, R87.H0_H0 ;  /* 0x20000057ff327230 */ /* 0x000fc40000004100 */
[----:B------:R-:W-:Y:S01]  /*5710*/  FADD.FTZ R86, R86, -UR16 ;  /* 0x8000001056567e21 */ /* 0x000fe20008010000 */
[----:B------:R-:W-:Y:S01]  /*5720*/  FADD.FTZ R54, R51, R54 ;  /* 0x0000003633367221 */ /* 0x000fe20000010000 */
[----:B------:R-:W-:Y:S01]  /*5730*/  FFMA.FTZ R57, R58, R51, R57 ;  /* 0x000000333a397223 */ /* 0x000fe20000010039 */
[----:B------:R-:W-:Y:S02]  /*5740*/  HADD2.F32 R87, -RZ, R87.H1_H1 ;  /* 0x30000057ff577230 */ /* 0x000fe40000004100 */
[----:B------:R-:W-:Y:S01]  /*5750*/  FADD.FTZ R51, R50, -UR16 ;  /* 0x8000001032337e21 */ /* 0x000fe20008010000 */
[----:B------:R-:W-:Y:S01]  /*5760*/  FMUL.FTZ R86, R86, UR17 ;  /* 0x0000001156567c20 */ /* 0x000fe20008410000 */
[----:B------:R-:W-:Y:S02]  /*5770*/  HADD2.F32 R50, -RZ, R42.H0_H0 ;  /* 0x2000002aff327230 */ /* 0x000fe40000004100 */
[----:B------:R-:W-:Y:S01]  /*5780*/  FMUL.FTZ R51, R51, UR17 ;  /* 0x0000001133337c20 */ /* 0x000fe20008410000 */
[----:B------:R-:W-:Y:S01]  /*5790*/  FADD.FTZ R0, R0, R87 ;  /* 0x0000005700007221 */ /* 0x000fe20000010000 */
[----:B------:R-:W-:Y:S01]  /*57a0*/  FFMA.FTZ R6, R87, R86, R6 ;  /* 0x0000005657067223 */ /* 0x000fe20000010006 */
[----:B------:R-:W-:-:S02]  /*57b0*/  HADD2.F32 R56, -RZ, R8.H0_H0 ;  /* 0x20000008ff387230 */ /* 0x000fc40000004100 */
[----:B------:R-:W-:Y:S01]  /*57c0*/  FMUL.FTZ R87, R4, R87 ;  /* 0x0000005704577220 */ /* 0x000fe20000410000 */
[----:B------:R-:W-:Y:S01]  /*57d0*/  FADD.FTZ R52, R52, R50 ;  /* 0x0000003234347221 */ /* 0x000fe20000010000 */
[----:B------:R-:W-:Y:S01]  /*57e0*/  FFMA.FTZ R53, R50, R51, R53 ;  /* 0x0000003332357223 */ /* 0x000fe20000010035 */
[----:B------:R-:W-:Y:S01]  /*57f0*/  FMUL.FTZ R50, R5, R50 ;  /* 0x0000003205327220 */ /* 0x000fe20000410000 */
[----:B------:R-:W-:Y:S01]  /*5800*/  FFMA.FTZ R86, R86, R87, R57 ;  /* 0x0000005756567223 */ /* 0x000fe20000010039 */
[----:B------:R-:W-:Y:S01]  /*5810*/  FADD.FTZ R56, R56, -UR16 ;  /* 0x8000001038387e21 */ /* 0x000fe20008010000 */
[----:B------:R-:W-:Y:S01]  /*5820*/  FADD.FTZ R55, R54, R87 ;  /* 0x0000005736377221 */ /* 0x000fe20000010000 */
[----:B------:R-:W-:Y:S02]  /*5830*/  HADD2.F32 R57, -RZ, R9.H0_H0 ;  /* 0x20000009ff397230 */ /* 0x000fe40000004100 */
[----:B------:R-:W-:Y:S01]  /*5840*/  FFMA.FTZ R86, R51, R50, R86 ;  /* 0x0000003233567223 */ /* 0x000fe20000010056 */
[----:B------:R-:W-:Y:S01]  /*5850*/  FMUL.FTZ R51, R56, UR17 ;  /* 0x0000001138337c20 */ /* 0x000fe20008410000 */
[----:B------:R-:W-:Y:S01]  /*5860*/  FADD.FTZ R55, R50, R55 ;  /* 0x0000003732377221 */ /* 0x000fe20000010000 */
[----:B------:R-:W-:-:S02]  /*5870*/  HADD2.F32 R8, -RZ, R8.H1_H1 ;  /* 0x30000008ff087230 */ /* 0x000fc40000004100 */
[----:B------:R-:W-:Y:S01]  /*5880*/  FMUL.FTZ R54, R4, R57 ;  /* 0x0000003904367220 */ /* 0x000fe20000410000 */
[----:B------:R-:W-:Y:S01]  /*5890*/  FADD.FTZ R50, R0, R57 ;  /* 0x0000003900327221 */ /* 0x000fe20000010000 */
[----:B------:R-:W-:Y:S01]  /*58a0*/  FFMA.FTZ R6, R57, R51, R6 ;  /* 0x0000003339067223 */ /* 0x000fe20000010006 */
[----:B------:R-:W-:Y:S02]  /*58b0*/  HADD2.F32 R57, -RZ, R10.H0_H0 ;  /* 0x2000000aff397230 */ /* 0x000fe40000004100 */
[----:B------:R-:W-:Y:S01]  /*58c0*/  FADD.FTZ R8, R8, -UR16 ;  /* 0x8000001008087e21 */ /* 0x000fe20008010000 */
[----:B------:R-:W-:Y:S02]  /*58d0*/  HADD2.F32 R0, -RZ, R9.H1_H1 ;  /* 0x30000009ff007230 */ /* 0x000fe40000004100 */
[----:B------:R-:W-:Y:S01]  /*58e0*/  FADD.FTZ R56, R55, R54 ;  /* 0x0000003637387221 */ /* 0x000fe20000010000 */
[----:B------:R-:W-:Y:S01]  /*58f0*/  FFMA.FTZ R51, R51, R54, R86 ;  /* 0x0000003633337223 */ /* 0x000fe20000010056 */
[----:B------:R-:W-:Y:S01]  /*5900*/  FADD.FTZ R57, R57, -UR16 ;  /* 0x8000001039397e21 */ /* 0x000fe20008010000 */
[----:B------:R-:W-:-:S02]  /*5910*/  HADD2.F32 R55, -RZ, R11.H0_H0 ;  /* 0x2000000bff377230 */ /* 0x000fc40000004100 */
[----:B------:R-:W-:Y:S01]  /*5920*/  FMUL.FTZ R8, R8, UR17 ;  /* 0x0000001108087c20 */ /* 0x000fe20008410000 */
[----:B------:R-:W-:Y:S02]  /*5930*/  HADD2.F32 R10, -RZ, R10.H1_H1 ;  /* 0x3000000aff0a7230 */ /* 0x000fe40000004100 */
[----:B------:R-:W-:Y:S01]  /*5940*/  FMUL.FTZ R54, R57, UR17 ;  /* 0x0000001139367c20 */ /* 0x000fe20008410000 */
[----:B------:R-:W-:Y:S01]  /*5950*/  FMUL.FTZ R9, R5, R0 ;  /* 0x0000000005097220 */ /* 0x000fe20000410000 */
[----:B------:R-:W-:Y:S01]  /*5960*/  FADD.FTZ R52, R52, R0 ;  /* 0x0000000034347221 */ /* 0x000fe20000010000 */
[----:B------:R-:W-:Y:S01]  /*5970*/  FFMA.FTZ R53, R0, R8, R53 ;  /* 0x0000000800357223 */ /* 0x000fe20000010035 */
[----:B------:R-:W-:Y:S01]  /*5980*/  FADD.FTZ R50, R50, R55 ;  /* 0x0000003732327221 */ /* 0x000fe20000010000 */
[----:B------:R-:W-:Y:S01]  /*5990*/  FFMA.FTZ R6, R55, R54, R6 ;  /* 0x0000003637067223 */ /* 0x000fe20000010006 */
[----:B------:R-:W-:Y:S02]  /*59a0*/  HADD2.F32 R0, -RZ, R11.H1_H1 ;  /* 0x3000000bff007230 */ /* 0x000fe40000004100 */
[----:B------:R-:W-:Y:S01]  /*59b0*/  FMUL.FTZ R55, R4, R55 ;  /* 0x0000003704377220 */ /* 0x000fe20000410000 */
[----:B------:R-:W-:Y:S01]  /*59c0*/  FADD.FTZ R56, R9, R56 ;  /* 0x0000003809387221 */ /* 0x000fe20000010000 */
[----:B------:R-:W-:Y:S01]  /*59d0*/  FFMA.FTZ R51, R8, R9, R51 ;  /* 0x0000000908337223 */ /* 0x000fe20000010033 */
[----:B------:R-:W-:Y:S01]  /*59e0*/  FADD.FTZ R10, R10, -UR16 ;  /* 0x800000100a0a7e21 */ /* 0x000fe20008010000 */
[----:B------:R-:W-:-:S02]  /*59f0*/  HADD2.F32 R8, -RZ, R12.H0_H0 ;  /* 0x2000000cff087230 */ /* 0x000fc40000004100 */
[----:B------:R-:W-:Y:S01]  /*5a00*/  FADD.FTZ R56, R56, R55 ;  /* 0x0000003738387221 */ /* 0x000fe20000010000 */
[----:B------:R-:W-:Y:S01]  /*5a10*/  FFMA.FTZ R51, R54, R55, R51 ;  /* 0x0000003736337223 */ /* 0x000fe20000010033 */
[----:B------:R-:W-:Y:S01]  /*5a20*/  FMUL.FTZ R10, R10, UR17 ;  /* 0x000000110a0a7c20 */ /* 0x000fe20008410000 */
[----:B------:R-:W-:Y:S01]  /*5a30*/  FMUL.FTZ R9, R5, R0 ;  /* 0x0000000005097220 */ /* 0x000fe20000410000 */
[----:B------:R-:W-:Y:S01]  /*5a40*/  FADD.FTZ R8, R8, -UR16 ;  /* 0x8000001008087e21 */ /* 0x000fe20008010000 */
[----:B------:R-:W-:Y:S02]  /*5a50*/  HADD2.F32 R12, -RZ, R12.H1_H1 ;  /* 0x3000000cff0c7230 */ /* 0x000fe40000004100 */
[----:B------:R-:W-:Y:S01]  /*5a60*/  FADD.FTZ R52, R52, R0 ;  /* 0x0000000034347221 */ /* 0x000fe20000010000 */
[----:B------:R-:W-:Y:S01]  /*5a70*/  FADD.FTZ R56, R9, R56 ;  /* 0x0000003809387221 */ /* 0x000fe20000010000 */
[----:B------:R-:W-:Y:S01]  /*5a80*/  FFMA.FTZ R51, R10, R9, R51 ;  /* 0x000000090a337223 */ /* 0x000fe20000010033 */
[----:B------:R-:W-:-:S02]  /*5a90*/  HADD2.F32 R9, -RZ, R13.H0_H0 ;  /* 0x2000000dff097230 */ /* 0x000fc40000004100 */
[----:B------:R-:W-:Y:S01]  /*5aa0*/  FMUL.FTZ R8, R8, UR17 ;  /* 0x0000001108087c20 */ /* 0x000fe20008410000 */
[----:B------:R-:W-:Y:S01]  /*5ab0*/  FFMA.FTZ R53, R0, R10, R53 ;  /* 0x0000000a00357223 */ /* 0x000fe20000010035 */
[----:B------:R-:W-:Y:S02]  /*5ac0*/  HADD2.F32 R0, -RZ, R13.H1_H1 ;  /* 0x3000000dff007230 */ /* 0x000fe40000004100 */
[----:B------:R-:W-:Y:S01]  /*5ad0*/  FADD.FTZ R12, R12, -UR16 ;  /* 0x800000100c0c7e21 */ /* 0x000fe20008010000 */
[----:B------:R-:W-:Y:S01]  /*5ae0*/  FADD.FTZ R50, R50, R9 ;  /* 0x0000000932327221 */ /* 0x000fe20000010000 */
[----:B------:R-:W-:Y:S01]  /*5af0*/  FFMA.FTZ R6, R9, R8, R6 ;  /* 0x0000000809067223 */ /* 0x000fe20000010006 */
[----:B------:R-:W-:Y:S01]  /*5b00*/  FMUL.FTZ R9, R4, R9 ;  /* 0x0000000904097220 */ /* 0x000fe20000410000 */
[----:B------:R-:W-:Y:S02]  /*5b10*/  HADD2.F32 R10, -RZ, R14.H0_H0 ;  /* 0x2000000eff0a7230 */ /* 0x000fe40000004100 */
[----:B------:R-:W-:Y:S01]  /*5b20*/  FMUL.FTZ R12, R12, UR17 ;  /* 0x000000110c0c7c20 */ /* 0x000fe20008410000 */
[----:B------:R-:W-:Y:S01]  /*5b30*/  FMUL.FTZ R11, R5, R0 ;  /* 0x00000000050b7220 */ /* 0x000fe20000410000 */
[----:B------:R-:W-:Y:S01]  /*5b40*/  FADD.FTZ R56, R56, R9 ;  /* 0x0000000938387221 */ /* 0x000fe20000010000 */
[----:B------:R-:W-:Y:S01]  /*5b50*/  FFMA.FTZ R51, R8, R9, R51 ;  /* 0x0000000908337223 */ /* 0x000fe20000010033 */
[----:B------:R-:W-:-:S02]  /*5b60*/  HADD2.F32 R9, -RZ, R15.H0_H0 ;  /* 0x2000000fff097230 */ /* 0x000fc40000004100 */
[----:B------:R-:W-:Y:S01]  /*5b70*/  FADD.FTZ R10, R10, -UR16 ;  /* 0x800000100a0a7e21 */ /* 0x000fe20008010000 */
[----:B------:R-:W-:Y:S02]  /*5b80*/  HADD2.F32 R8, -RZ, R16.H0_H0 ;  /* 0x20000010ff087230 */ /* 0x000fe40000004100 */
[----:B------:R-:W-:Y:S01]  /*5b90*/  FADD.FTZ R56, R11, R56 ;  /* 0x000000380b387221 */ /* 0x000fe20000010000 */
[----:B------:R-:W-:Y:S02]  /*5ba0*/  HADD2.F32 R14, -RZ, R14.H1_H1 ;  /* 0x3000000eff0e7230 */ /* 0x000fe40000004100 */
[----:B------:R-:W-:Y:S01]  /*5bb0*/  FFMA.FTZ R51, R12, R11, R51 ;  /* 0x0000000b0c337223 */ /* 0x000fe20000010033 */
[----:B------:R-:W-:Y:S01]  /*5bc0*/  FMUL.FTZ R10, R10, UR17 ;  /* 0x000000110a0a7c20 */ /* 0x000fe20008410000 */
[----:B------:R-:W-:Y:S01]  /*5bd0*/  FMUL.FTZ R11, R4, R9 ;  /* 0x00000009040b7220 */ /* 0x000fe20000410000 */
[----:B------:R-:W-:Y:S01]  /*5be0*/  FADD.FTZ R52, R52, R0 ;  /* 0x0000000034347221 */ /* 0x000fe20000010000 */
[----:B------:R-:W-:Y:S01]  /*5bf0*/  FFMA.FTZ R53, R0, R12, R53 ;  /* 0x0000000c00357223 */ /* 0x000fe20000010035 */
[----:B------:R-:W-:-:S02]  /*5c00*/  HADD2.F32 R0, -RZ, R15.H1_H1 ;  /* 0x3000000fff007230 */ /* 0x000fc40000004100 */
[----:B------:R-:W-:Y:S01]  /*5c10*/  FADD.FTZ R8, R8, -UR16 ;  /* 0x8000001008087e21 */ /* 0x000fe20008010000 */
[----:B------:R-:W-:Y:S01]  /*5c20*/  FADD.FTZ R14, R14, -UR16 ;  /* 0x800000100e0e7e21 */ /* 0x000fe20008010000 */
[----:B------:R-:W-:Y:S01]  /*5c30*/  FADD.FTZ R56, R56, R11 ;  /* 0x0000000b38387221 */ /* 0x000fe20000010000 */
[----:B------:R-:W-:Y:S01]  /*5c40*/  FFMA.FTZ R51, R10, R11, R51 ;  /* 0x0000000b0a337223 */ /* 0x000fe20000010033 */
[----:B------:R-:W-:Y:S02]  /*5c50*/  HADD2.F32 R11, -RZ, R17.H0_H0 ;  /* 0x20000011ff0b7230 */ /* 0x000fe40000004100 */
[----:B------:R-:W-:Y:S01]  /*5c60*/  FADD.FTZ R50, R50, R9 ;  /* 0x0000000932327221 */ /* 0x000fe20000010000 */
[----:B------:R-:W-:Y:S01]  /*5c70*/  FFMA.FTZ R6, R9, R10, R6 ;  /* 0x0000000a09067223 */ /* 0x000fe20000010006 */
[----:B------:R-:W-:Y:S01]  /*5c80*/  FMUL.FTZ R8, R8, UR17 ;  /* 0x0000001108087c20 */ /* 0x000fe20008410000 */
[----:B------:R-:W-:Y:S01]  /*5c90*/  FMUL.FTZ R14, R14, UR17 ;  /* 0x000000110e0e7c20 */ /* 0x000fe20008410000 */
[----:B------:R-:W-:Y:S01]  /*5ca0*/  FMUL.FTZ R9, R5, R0 ;  /* 0x0000000005097220 */ /* 0x000fe20000410000 */
[----:B------:R-:W-:-:S02]  /*5cb0*/  HADD2.F32 R16, -RZ, R16.H1_H1 ;  /* 0x30000010ff107230 */ /* 0x000fc40000004100 */
[----:B------:R-:W-:Y:S01]  /*5cc0*/  FADD.FTZ R50, R50, R11 ;  /* 0x0000000b32327221 */ /* 0x000fe20000010000 */
[----:B------:R-:W-:Y:S01]  /*5cd0*/  FFMA.FTZ R6, R11, R8, R6 ;  /* 0x000000080b067223 */ /* 0x000fe20000010006 */
[----:B------:R-:W-:Y:S01]  /*5ce0*/  FMUL.FTZ R11, R4, R11 ;  /* 0x0000000b040b7220 */ /* 0x000fe20000410000 */
[----:B------:R-:W-:Y:S01]  /*5cf0*/  FFMA.FTZ R51, R14, R9, R51 ;  /* 0x000000090e337223 */ /* 0x000fe20000010033 */
[----:B------:R-:W-:Y:S01]  /*5d00*/  FADD.FTZ R52, R52, R0 ;  /* 0x0000000034347221 */ /* 0x000fe20000010000 */
[----:B------:R-:W-:Y:S01]  /*5d10*/  FFMA.FTZ R53, R0, R14, R53 ;  /* 0x0000000e00357223 */ /* 0x000fe20000010035 */
[----:B------:R-:W-:Y:S02]  /*5d20*/  HADD2.F32 R0, -RZ, R17.H1_H1 ;  /* 0x30000011ff007230 */ /* 0x000fe40000004100 */
[----:B------:R-:W-:Y:S01]  /*5d30*/  FADD.FTZ R56, R9, R56 ;  /* 0x0000003809387221 */ /* 0x000fe20000010000 */
[----:B------:R-:W-:Y:S01]  /*5d40*/  FADD.FTZ R16, R16, -UR16 ;  /* 0x8000001010107e21 */ /* 0x000fe20008010000 */
[----:B------:R-:W-:Y:S01]  /*5d50*/  FFMA.FTZ R51, R8, R11, R51 ;  /* 0x0000000b08337223 */ /* 0x000fe20000010033 */
[----:B------:R-:W-:-:S02]  /*5d60*/  HADD2.F32 R8, -RZ, R18.H0_H0 ;  /* 0x20000012ff087230 */ /* 0x000fc40000004100 */
[----:B------:R-:W-:Y:S01]  /*5d70*/  FADD.FTZ R56, R56, R11 ;  /* 0x0000000b38387221 */ /* 0x000fe20000010000 */
[----:B------:R-:W-:Y:S01]  /*5d80*/  FMUL.FTZ R16, R16, UR17 ;  /* 0x0000001110107c20 */ /* 0x000fe20008410000 */
[----:B------:R-:W-:Y:S01]  /*5d90*/  FMUL.FTZ R9, R5, R0 ;  /* 0x0000000005097220 */ /* 0x000fe20000410000 */
[----:B------:R-:W-:Y:S02]  /*5da0*/  HADD2.F32 R18, -RZ, R18.H1_H1 ;  /* 0x30000012ff127230 */ /* 0x000fe40000004100 */
[----:B------:R-:W-:Y:S01]  /*5db0*/  FADD.FTZ R8, R8, -UR16 ;  /* 0x8000001008087e21 */ /* 0x000fe20008010000 */
[----:B------:R-:W-:Y:S01]  /*5dc0*/  FADD.FTZ R52, R52, R0 ;  /* 0x0000000034347221 */ /* 0x000fe20000010000 */
[----:B------:R-:W-:Y:S01]  /*5dd0*/  FADD.FTZ R56, R9, R56 ;  /* 0x0000003809387221 */ /* 0x000fe20000010000 */
[----:B------:R-:W-:Y:S01]  /*5de0*/  FFMA.FTZ R51, R16, R9, R51 ;  /* 0x0000000910337223 */ /* 0x000fe20000010033 */
[--C-:B------:R-:W-:Y:S02]  /*5df0*/  HADD2.F32 R9, -RZ, R19.reuse.H0_H0 ;  /* 0x20000013ff097230 */ /* 0x100fe40000004100 */
[----:B------:R-:W-:Y:S01]  /*5e00*/  FMUL.FTZ R8, R8, UR17 ;  /* 0x0000001108087c20 */ /* 0x000fe20008410000 */
[----:B------:R-:W-:Y:S01]  /*5e10*/  FFMA.FTZ R53, R0, R16, R53 ;  /* 0x0000001000357223 */ /* 0x000fe20000010035 */
[----:B------:R-:W-:-:S02]  /*5e20*/  HADD2.F32 R0, -RZ, R19.H1_H1 ;  /* 0x30000013ff007230 */ /* 0x000fc40000004100 */
        /* <DEDUP_REMOVED lines=155> */
[----:B------:R-:W-:Y:S02]  /*67e0*/  HADD2.F32 R10, -RZ, R47.H1_H1 ;  /* 0x3000002fff0a7230 */ /* 0x000fe40000004100 */
[----:B------:R-:W-:Y:S01]  /*67f0*/  FADD.FTZ R56, R9, R56 ;  /* 0x0000003809387221 */ /* 0x000fe20000010000 */
[----:B------:R-:W-:Y:S01]  /*6800*/  FFMA.FTZ R51, R34, R9, R51 ;  /* 0x0000000922337223 */ /* 0x000fe20000010033 */
[----:B------:R-:W-:-:S02]  /*6810*/  HADD2.F32 R9, -RZ, R41.H0_H0 ;  /* 0x20000029ff097230 */ /* 0x000fc40000004100 */
[----:B------:R-:W-:Y:S01]  /*6820*/  FMUL.FTZ R8, R8, UR17 ;  /* 0x0000001108087c20 */ /* 0x000fe20008410000 */
[----:B------:R-:W-:Y:S01]  /*6830*/  FADD.FTZ R40, R40, -UR16 ;  /* 0x8000001028287e21 */ /* 0x000fe20008010000 */
[----:B------:R-:W-:Y:S01]  /*6840*/  FADD.FTZ R52, R52, R0 ;  /* 0x0000000034347221 */ /* 0x000fe20000010000 */
[----:B------:R-:W-:Y:S01]  /*6850*/  FFMA.FTZ R53, R0, R34, R53 ;  /* 0x0000002200357223 */ /* 0x000fe20000010035 */
[----:B------:R-:W-:Y:S01]  /*6860*/  FADD.FTZ R50, R50, R9 ;  /* 0x0000000932327221 */ /* 0x000fe20000010000 */
[----:B------:R-:W-:Y:S01]  /*6870*/  FFMA.FTZ R6, R9, R8, R6 ;  /* 0x0000000809067223 */ /* 0x000fe20000010006 */
[----:B------:R-:W-:Y:S02]  /*6880*/  HADD2.F32 R0, -RZ, R41.H1_H1 ;  /* 0x30000029ff007230 */ /* 0x000fe40000004100 */
[----:B------:R-:W-:Y:S01]  /*6890*/  FMUL.FTZ R9, R4, R9 ;  /* 0x0000000904097220 */ /* 0x000fe20000410000 */
[----:B------:R-:W-:Y:S01]  /*68a0*/  FMUL.FTZ R40, R40, UR17 ;  /* 0x0000001128287c20 */ /* 0x000fe20008410000 */
[----:B------:R-:W-:Y:S01]  /*68b0*/  FADD.FTZ R10, R10, -UR16 ;  /* 0x800000100a0a7e21 */ /* 0x000fe20008010000 */
[----:B------:R-:W-:-:S02]  /*68c0*/  HADD2.F32 R42, -RZ, R42.H1_H1 ;  /* 0x3000002aff2a7230 */ /* 0x000fc40000004100 */
[----:B------:R-:W-:Y:S01]  /*68d0*/  FADD.FTZ R56, R56, R9 ;  /* 0x0000000938387221 */ /* 0x000fe20000010000 */
[----:B------:R-:W-:Y:S01]  /*68e0*/  FFMA.FTZ R51, R8, R9, R51 ;  /* 0x0000000908337223 */ /* 0x000fe20000010033 */
[----:B------:R-:W-:Y:S01]  /*68f0*/  FMUL.FTZ R11, R5, R0 ;  /* 0x00000000050b7220 */ /* 0x000fe20000410000 */
[--C-:B------:R-:W-:Y:S02]  /*6900*/  HADD2.F32 R9, -RZ, R88.reuse.H1_H1 ;  /* 0x30000058ff097230 */ /* 0x100fe40000004100 */
[----:B------:R-:W-:Y:S01]  /*6910*/  FADD.FTZ R52, R52, R0 ;  /* 0x0000000034347221 */ /* 0x000fe20000010000 */
[----:B------:R-:W-:Y:S01]  /*6920*/  FFMA.FTZ R53, R0, R40, R53 ;  /* 0x0000002800357223 */ /* 0x000fe20000010035 */
[----:B------:R-:W-:Y:S01]  /*6930*/  FMUL.FTZ R10, R10, UR17 ;  /* 0x000000110a0a7c20 */ /* 0x000fe20008410000 */
[----:B------:R-:W-:Y:S02]  /*6940*/  HADD2.F32 R0, -RZ, R89.H0_H0 ;  /* 0x20000059ff007230 */ /* 0x000fe40000004100 */
[----:B------:R-:W-:Y:S01]  /*6950*/  FADD.FTZ R56, R11, R56 ;  /* 0x000000380b387221 */ /* 0x000fe20000010000 */
[----:B------:R-:W-:Y:S01]  /*6960*/  FFMA.FTZ R51, R40, R11, R51 ;  /* 0x0000000b28337223 */ /* 0x000fe20000010033 */
[----:B------:R-:W-:Y:S01]  /*6970*/  FMUL.FTZ R11, R4, R9 ;  /* 0x00000009040b7220 */ /* 0x000fe20000410000 */
[----:B------:R-:W-:Y:S01]  /*6980*/  FADD.FTZ R50, R50, R9 ;  /* 0x0000000932327221 */ /* 0x000fe20000010000 */
[----:B------:R-:W-:Y:S01]  /*6990*/  FFMA.FTZ R9, R9, R10, R6 ;  /* 0x0000000a09097223 */ /* 0x000fe20000010006 */
[----:B------:R-:W-:Y:S01]  /*69a0*/  FADD.FTZ R6, R0, -UR16 ;  /* 0x8000001000067e21 */ /* 0x000fe20008010000 */
[----:B------:R-:W-:-:S02]  /*69b0*/  HADD2.F32 R88, -RZ, R88.H0_H0 ;  /* 0x20000058ff587230 */ /* 0x000fc40000004100 */
[----:B------:R-:W-:Y:S01]  /*69c0*/  FADD.FTZ R56, R56, R11 ;  /* 0x0000000b38387221 */ /* 0x000fe20000010000 */
[----:B------:R-:W-:Y:S02]  /*69d0*/  HADD2.F32 R0, -RZ, R91.H0_H0 ;  /* 0x2000005bff007230 */ /* 0x000fe40000004100 */
[----:B------:R-:W-:Y:S01]  /*69e0*/  FMUL.FTZ R6, R6, UR17 ;  /* 0x0000001106067c20 */ /* 0x000fe20008410000 */
[----:B------:R-:W-:Y:S02]  /*69f0*/  HADD2.F32 R8, -RZ, R44.H0_H0 ;  /* 0x2000002cff087230 */ /* 0x000fe40000004100 */
[----:B------:R-:W-:Y:S01]  /*6a00*/  FADD.FTZ R88, R88, -UR16 ;  /* 0x8000001058587e21 */ /* 0x000fe20008010000 */
[----:B------:R-:W-:Y:S01]  /*6a10*/  FFMA.FTZ R51, R10, R11, R51 ;  /* 0x0000000b0a337223 */ /* 0x000fe20000010033 */
[----:B------:R-:W-:Y:S01]  /*6a20*/  FADD.FTZ R52, R52, R0 ;  /* 0x0000000034347221 */ /* 0x000fe20000010000 */
[----:B------:R-:W-:Y:S01]  /*6a30*/  FFMA.FTZ R53, R0, R6, R53 ;  /* 0x0000000600357223 */ /* 0x000fe20000010035 */
[----:B------:R-:W-:Y:S01]  /*6a40*/  FMUL.FTZ R11, R5, R0 ;  /* 0x00000000050b7220 */ /* 0x000fe20000410000 */
[----:B------:R-:W-:-:S02]  /*6a50*/  HADD2.F32 R0, -RZ, R49.H0_H0 ;  /* 0x20000031ff007230 */ /* 0x000fc40000004100 */
[----:B------:R-:W-:Y:S01]  /*6a60*/  FMUL.FTZ R88, R88, UR17 ;  /* 0x0000001158587c20 */ /* 0x000fe20008410000 */
[----:B------:R-:W-:Y:S01]  /*6a70*/  FADD.FTZ R10, R8, -UR16 ;  /* 0x80000010080a7e21 */ /* 0x000fe20008010000 */
[----:B------:R-:W-:Y:S02]  /*6a80*/  HADD2.F32 R8, -RZ, R49.H1_H1 ;  /* 0x30000031ff087230 */ /* 0x000fe40000004100 */
[----:B------:R-:W-:Y:S01]  /*6a90*/  FADD.FTZ R56, R11, R56 ;  /* 0x000000380b387221 */ /* 0x000fe20000010000 */
[----:B------:R-:W-:Y:S01]  /*6aa0*/  FFMA.FTZ R51, R6, R11, R51 ;  /* 0x0000000b06337223 */ /* 0x000fe20000010033 */
[----:B------:R-:W-:Y:S01]  /*6ab0*/  FMUL.FTZ R11, R5, R0 ;  /* 0x00000000050b7220 */ /* 0x000fe20000410000 */
[----:B------:R-:W-:Y:S01]  /*6ac0*/  FADD.FTZ R52, R52, R0 ;  /* 0x0000000034347221 */ /* 0x000fe20000010000 */
[----:B------:R-:W-:Y:S01]  /*6ad0*/  FFMA.FTZ R53, R0, R88, R53 ;  /* 0x0000005800357223 */ /* 0x000fe20000010035 */
[----:B------:R-:W-:Y:S01]  /*6ae0*/  FMUL.FTZ R10, R10, UR17 ;  /* 0x000000110a0a7c20 */ /* 0x000fe20008410000 */
[----:B------:R-:W-:-:S02]  /*6af0*/  HADD2.F32 R0, -RZ, R48.H1_H1 ;  /* 0x30000030ff007230 */ /* 0x000fc40000004100 */
[----:B------:R-:W-:Y:S01]  /*6b00*/  FMUL.FTZ R13, R4, R8 ;  /* 0x00000008040d7220 */ /* 0x000fe20000410000 */
[----:B------:R-:W-:Y:S02]  /*6b10*/  HADD2.F32 R6, -RZ, R7.H1_H1 ;  /* 0x30000007ff067230 */ /* 0x000fe40000004100 */
[----:B------:R-:W-:Y:S01]  /*6b20*/  FADD.FTZ R50, R50, R8 ;  /* 0x0000000832327221 */ /* 0x000fe20000010000 */
[----:B------:R-:W-:Y:S01]  /*6b30*/  FFMA.FTZ R9, R8, R10, R9 ;  /* 0x0000000a08097223 */ /* 0x000fe20000010009 */
[----:B------:R-:W-:Y:S01]  /*6b40*/  FADD.FTZ R8, R0, -UR16 ;  /* 0x8000001000087e21 */ /* 0x000fe20008010000 */
[----:B------:R-:W-:Y:S01]  /*6b50*/  FADD.FTZ R56, R56, R13 ;  /* 0x0000000d38387221 */ /* 0x000fe20000010000 */
[----:B------:R-:W-:Y:S01]  /*6b60*/  FFMA.FTZ R51, R10, R13, R51 ;  /* 0x0000000d0a337223 */ /* 0x000fe20000010033 */
[----:B------:R-:W-:Y:S02]  /*6b70*/  HADD2.F32 R48, -RZ, R48.H0_H0 ;  /* 0x20000030ff307230 */ /* 0x000fe40000004100 */
[----:B------:R-:W-:Y:S01]  /*6b80*/  FADD.FTZ R6, R6, -UR16 ;  /* 0x8000001006067e21 */ /* 0x000fe20008010000 */
[----:B------:R-:W-:-:S02]  /*6b90*/  HADD2.F32 R0, -RZ, R90.H1_H1 ;  /* 0x3000005aff007230 */ /* 0x000fc40000004100 */
[----:B------:R-:W-:Y:S01]  /*6ba0*/  FMUL.FTZ R8, R8, UR17 ;  /* 0x0000001108087c20 */ /* 0x000fe20008410000 */
[----:B------:R-:W-:Y:S02]  /*6bb0*/  HADD2.F32 R10, -RZ, R46.H1_H1 ;  /* 0x3000002eff0a7230 */ /* 0x000fe40000004100 */
[----:B------:R-:W-:Y:S01]  /*6bc0*/  FADD.FTZ R56, R11, R56 ;  /* 0x000000380b387221 */ /* 0x000fe20000010000 */
[----:B------:R-:W-:Y:S01]  /*6bd0*/  FFMA.FTZ R51, R88, R11, R51 ;  /* 0x0000000b58337223 */ /* 0x000fe20000010033 */
[----:B------:R-:W-:Y:S01]  /*6be0*/  FMUL.FTZ R6, R6, UR17 ;  /* 0x0000001106067c20 */ /* 0x000fe20008410000 */
[----:B------:R-:W-:Y:S01]  /*6bf0*/  FMUL.FTZ R11, R4, R48 ;  /* 0x00000030040b7220 */ /* 0x000fe20000410000 */
[----:B------:R-:W-:Y:S01]  /*6c00*/  FADD.FTZ R52, R52, R0 ;  /* 0x0000000034347221 */ /* 0x000fe20000010000 */
[----:B------:R-:W-:Y:S01]  /*6c10*/  FFMA.FTZ R53, R0, R8, R53 ;  /* 0x0000000800357223 */ /* 0x000fe20000010035 */
[----:B------:R-:W-:Y:S01]  /*6c20*/  FMUL.FTZ R13, R5, R0 ;  /* 0x00000000050d7220 */ /* 0x000fe20000410000 */
[----:B------:R-:W-:Y:S01]  /*6c30*/  FADD.FTZ R10, R10, -UR16 ;  /* 0x800000100a0a7e21 */ /* 0x000fe20008010000 */
[----:B------:R-:W-:-:S02]  /*6c40*/  HADD2.F32 R0, -RZ, R47.H0_H0 ;  /* 0x2000002fff007230 */ /* 0x000fc40000004100 */
[----:B------:R-:W-:Y:S01]  /*6c50*/  FADD.FTZ R56, R56, R11 ;  /* 0x0000000b38387221 */ /* 0x000fe20000010000 */
[----:B------:R-:W-:Y:S02]  /*6c60*/  HADD2.F32 R7, -RZ, R7.H0_H0 ;  /* 0x20000007ff077230 */ /* 0x000fe40000004100 */
[----:B------:R-:W-:Y:S01]  /*6c70*/  FFMA.FTZ R51, R6, R11, R51 ;  /* 0x0000000b06337223 */ /* 0x000fe20000010033 */
[----:B------:R-:W-:Y:S01]  /*6c80*/  FADD.FTZ R50, R50, R48 ;  /* 0x0000003032327221 */ /* 0x000fe20000010000 */
[----:B------:R-:W-:Y:S01]  /*6c90*/  FFMA.FTZ R9, R48, R6, R9 ;  /* 0x0000000630097223 */ /* 0x000fe20000010009 */
[----:B------:R-:W-:Y:S01]  /*6ca0*/  FMUL.FTZ R10, R10, UR17 ;  /* 0x000000110a0a7c20 */ /* 0x000fe20008410000 */
[----:B------:R-:W-:Y:S02]  /*6cb0*/  HADD2.F32 R46, -RZ, R46.H0_H0 ;  /* 0x2000002eff2e7230 */ /* 0x000fe40000004100 */
[----:B------:R-:W-:Y:S01]  /*6cc0*/  FADD.FTZ R56, R13, R56 ;  /* 0x000000380d387221 */ /* 0x000fe20000010000 */
[----:B------:R-:W-:Y:S01]  /*6cd0*/  FFMA.FTZ R51, R8, R13, R51 ;  /* 0x0000000d08337223 */ /* 0x000fe20000010033 */
[----:B------:R-:W-:Y:S01]  /*6ce0*/  FMUL.FTZ R11, R4, R0 ;  /* 0x00000000040b7220 */ /* 0x000fe20000410000 */
[----:B------:R-:W-:Y:S01]  /*6cf0*/  FADD.FTZ R7, R7, -UR16 ;  /* 0x8000001007077e21 */ /* 0x000fe20008010000 */
[----:B------:R-:W-:Y:S01]  /*6d00*/  FADD.FTZ R50, R50, R0 ;  /* 0x0000000032327221 */ /* 0x000fe20000010000 */
[----:B------:R-:W-:Y:S01]  /*6d10*/  FFMA.FTZ R9, R0, R10, R9 ;  /* 0x0000000a00097223 */ /* 0x000fe20000010009 */
[----:B------:R-:W-:-:S02]  /*6d20*/  HADD2.F32 R6, -RZ, R45.H1_H1 ;  /* 0x3000002dff067230 */ /* 0x000fc40000004100 */
[----:B------:R-:W-:Y:S01]  /*6d30*/  FADD.FTZ R13, R56, R11 ;  /* 0x0000000b380d7221 */ /* 0x000fe20000010000 */
[----:B------:R-:W-:Y:S01]  /*6d40*/  FFMA.FTZ R10, R10, R11, R51 ;  /* 0x0000000b0a0a7223 */ /* 0x000fe20000010033 */
[----:B------:R-:W-:Y:S02]  /*6d50*/  HADD2.F32 R8, -RZ, R45.H0_H0 ;  /* 0x2000002dff087230 */ /* 0x000fe40000004100 */
[----:B------:R-:W-:Y:S01]  /*6d60*/  FMUL.FTZ R0, R5, R46 ;  /* 0x0000002e05007220 */ /* 0x000fe20000410000 */
[----:B------:R-:W-:Y:S01]  /*6d70*/  FMUL.FTZ R7, R7, UR17 ;  /* 0x0000001107077c20 */ /* 0x000fe20008410000 */
[----:B------:R-:W-:Y:S02]  /*6d80*/  HADD2.F32 R44, -RZ, R44.H1_H1 ;  /* 0x3000002cff2c7230 */ /* 0x000fe40000004100 */
[----:B------:R-:W-:Y:S01]  /*6d90*/  FADD.FTZ R6, R6, -UR16 ;  /* 0x8000001006067e21 */ /* 0x000fe20008010000 */
[----:B------:R-:W-:Y:S01]  /*6da0*/  FADD.FTZ R13, R0, R13 ;  /* 0x0000000d000d7221 */ /* 0x000fe20000010000 */
[----:B------:R-:W-:Y:S01]  /*6db0*/  FFMA.FTZ R10, R7, R0, R10 ;  /* 0x00000000070a7223 */ /* 0x000fe2000001000a */
[----:B------:R-:W-:Y:S01]  /*6dc0*/  FMUL.FTZ R0, R4, R8 ;  /* 0x0000000804007220 */ /* 0x000fe20000410000 */
[----:B------:R-:W-:-:S02]  /*6dd0*/  HADD2.F32 R90, -RZ, R90.H0_H0 ;  /* 0x2000005aff5a7230 */ /* 0x000fc40000004100 */
[----:B------:R-:W-:Y:S01]  /*6de0*/  FMUL.FTZ R11, R6, UR17 ;  /* 0x00000011060b7c20 */ /* 0x000fe20008410000 */
[----:B------:R-:W-:Y:S01]  /*6df0*/  FADD.FTZ R44, R44, -UR16 ;  /* 0x800000102c2c7e21 */ /* 0x000fe20008010000 */
[----:B------:R-:W-:Y:S01]  /*6e00*/  FADD.FTZ R6, R13, R0 ;  /* 0x000000000d067221 */ /* 0x000fe20000010000 */
[--C-:B------:R-:W-:Y:S02]  /*6e10*/  HADD2.F32 R12, -RZ, R43.reuse.H1_H1 ;  /* 0x3000002bff0c7230 */ /* 0x100fe40000004100 */
[----:B------:R-:W-:Y:S01]  /*6e20*/  FMUL.FTZ R13, R5, R90 ;  /* 0x0000005a050d7220 */ /* 0x000fe20000410000 */
[----:B------:R-:W-:Y:S02]  /*6e30*/  HADD2.F32 R43, -RZ, R43.H0_H0 ;  /* 0x2000002bff2b7230 */ /* 0x000fe40000004100 */
[----:B------:R-:W-:Y:S01]  /*6e40*/  FFMA.FTZ R15, R11, R0, R10 ;  /* 0x000000000b0f7223 */ /* 0x000fe2000001000a */
[----:B------:R-:W-:Y:S01]  /*6e50*/  FMUL.FTZ R44, R44, UR17 ;  /* 0x000000112c2c7c20 */ /* 0x000fe20008410000 */
[----:B------:R-:W-:Y:S01]  /*6e60*/  FADD.FTZ R42, R42, -UR16 ;  /* 0x800000102a2a7e21 */ /* 0x000fe20008010000 */
[----:B------:R-:W-:Y:S01]  /*6e70*/  FFMA.FTZ R53, R46, R7, R53 ;  /* 0x000000072e357223 */ /* 0x000fe20000010035 */
[----:B------:R-:W-:Y:S01]  /*6e80*/  FADD.FTZ R6, R13, R6 ;  /* 0x000000060d067221 */ /* 0x000fe20000010000 */
[----:B------:R-:W-:-:S02]  /*6e90*/  HADD2.F32 R0, -RZ, R89.H1_H1 ;  /* 0x30000059ff007230 */ /* 0x000fc40000004100 */
[----:B------:R-:W-:Y:S01]  /*6ea0*/  FMUL.FTZ R7, R4, R12 ;  /* 0x0000000c04077220 */ /* 0x000fe20000410000 */
[----:B------:R-:W-:Y:S01]  /*6eb0*/  FADD.FTZ R52, R52, R46 ;  /* 0x0000002e34347221 */ /* 0x000fe20000010000 */
[----:B------:R-:W-:Y:S01]  /*6ec0*/  FFMA.FTZ R15, R44, R13, R15 ;  /* 0x0000000d2c0f7223 */ /* 0x000fe2000001000f */
[----:B------:R-:W-:Y:S01]  /*6ed0*/  FMUL.FTZ R42, R42, UR17 ;  /* 0x000000112a2a7c20 */ /* 0x000fe20008410000 */
[----:B------:R-:W-:Y:S01]  /*6ee0*/  FADD.FTZ R43, R43, -UR16 ;  /* 0x800000102b2b7e21 */ /* 0x000fe20008010000 */
[----:B------:R-:W-:Y:S01]  /*6ef0*/  FFMA.FTZ R9, R8, R11, R9 ;  /* 0x0000000b08097223 */ /* 0x000fe20000010009 */
[----:B------:R-:W-:Y:S01]  /*6f00*/  FADD.FTZ R11, R6, R7 ;  /* 0x00000007060b7221 */ /* 0x000fe20000010000 */
[----:B------:R-:W-:Y:S01]  /*6f10*/  FADD.FTZ R50, R50, R8 ;  /* 0x0000000832327221 */ /* 0x000fe20000010000 */
[----:B------:R-:W-:Y:S01]  /*6f20*/  FMUL.FTZ R6, R5, R0 ;  /* 0x0000000005067220 */ /* 0x000fe20000410000 */
[----:B------:R-:W-:Y:S01]  /*6f30*/  FFMA.FTZ R8, R42, R7, R15 ;  /* 0x000000072a087223 */ /* 0x000fe2000001000f */
[----:B------:R-:W-:Y:S01]  /*6f40*/  FMUL.FTZ R43, R43, UR17 ;  /* 0x000000112b2b7c20 */ /* 0x000fe20008410000 */
        /* <DEDUP_REMOVED lines=9> */
.L_x_795:
[--C-:B------:R-:W-:Y:S02]  /*6fe0*/  HADD2.F32 R6, -RZ, R110.reuse.H1_H1 ;  /* 0x3000006eff067230 */ /* 0x100fe40000004100 */
[----:B------:R-:W-:Y:S02]  /*6ff0*/  HADD2.F32 R75, -RZ, R95.H1_H1 ;  /* 0x3000005fff4b7230 */ /* 0x000fe40000004100 */
[----:B------:R-:W-:Y:S02]  /*7000*/  HADD2.F32 R0, -RZ, R110.H0_H0 ;  /* 0x2000006eff007230 */ /* 0x000fe40000004100 */
[----:B------:R-:W-:Y:S01]  /*7010*/  FADD.FTZ R6, R6, -UR16 ;  /* 0x8000001006067e21 */ /* 0x000fe20008010000 */
[--C-:B------:R-:W-:Y:S02]  /*7020*/  HADD2.F32 R69, -RZ, R84.reuse.H1_H1 ;  /* 0x30000054ff457230 */ /* 0x100fe40000004100 */
[----:B------:R-:W-:Y:S01]  /*7030*/  FADD.FTZ R75, R75, -UR16 ;  /* 0x800000104b4b7e21 */ /* 0x000fe20008010000 */
[----:B------:R-:W-:-:S02]  /*7040*/  HADD2.F32 R84, -RZ, R84.H0_H0 ;  /* 0x20000054ff547230 */ /* 0x000fc40000004100 */
[----:B------:R-:W-:Y:S01]  /*7050*/  FMUL.FTZ R6, R6, UR17 ;  /* 0x0000001106067c20 */ /* 0x000fe20008410000 */
[----:B------:R-:W-:Y:S01]  /*7060*/  FADD.FTZ R0, R0, -UR16 ;  /* 0x8000001000007e21 */ /* 0x000fe20008010000 */
[----:B------:R-:W-:Y:S01]  /*7070*/  FMUL.FTZ R75, R75, UR17 ;  /* 0x000000114b4b7c20 */ /* 0x000fe20008410000 */
[----:B------:R-:W-:Y:S01]  /*7080*/  FADD.FTZ R69, R69, -UR16 ;  /* 0x8000001045457e21 */ /* 0x000fe20008010000 */
[--C-:B-----5:R-:W-:Y:S01]  /*7090*/  FFMA.FTZ R55, R4, R6, R2.reuse ;  /* 0x0000000604377223 */ /* 0x120fe20000010002 */
[----:B------:R-:W-:Y:S01]  /*70a0*/  FMUL.FTZ R0, R0, UR17 ;  /* 0x0000001100007c20 */ /* 0x000fe20008410000 */
[--C-:B------:R-:W-:Y:S01]  /*70b0*/  FFMA.FTZ R51, R4, R75, R2.reuse ;  /* 0x0000004b04337223 */ /* 0x100fe20000010002 */
[----:B------:R-:W-:Y:S01]  /*70c0*/  FMUL.FTZ R69, R69, UR17 ;  /* 0x0000001145457c20 */ /* 0x000fe20008410000 */
[----:B------:R-:W-:Y:S01]  /*70d0*/  FMUL.FTZ R68, R55, -1.4426950216293334961 ;  /* 0xbfb8aa3b37447820 */ /* 0x000fe20000410000 */
[--C-:B------:R-:W-:Y:S01]  /*70e0*/  FFMA.FTZ R54, R5, R0, R3.reuse ;  /* 0x0000000005367223 */ /* 0x100fe20000010003 */
[----:B------:R-:W-:Y:S01]  /*70f0*/  FADD.FTZ R84, R84, -UR16 ;  /* 0x8000001054547e21 */ /* 0x000fe20008010000 */
[----:B------:R-:W-:Y:S01]  /*7100*/  FMUL.FTZ R66, R51, -1.4426950216293334961 ;  /* 0xbfb8aa3b33427820 */ /* 0x000fe20000410000 */
[----:B------:R-:W-:Y:S01]  /*7110*/  FFMA.FTZ R53, R5, R69, R3 ;  /* 0x0000004505357223 */ /* 0x000fe20000010003 */
[----:B------:R-:W-:Y:S01]  /*7120*/  FMUL.FTZ R50, R54, -1.4426950216293334961 ;  /* 0xbfb8aa3b36327820 */ /* 0x000fe20000410000 */
[----:B------:R-:W0:Y:S01]  /*7130*/  MUFU.EX2 R68, R68 ;  /* 0x0000004400447308 */ /* 0x000e220000000800 */
[----:B------:R-:W-:Y:S01]  /*7140*/  FMUL.FTZ R84, R84, UR17 ;  /* 0x0000001154547c20 */ /* 0x000fe20008410000 */
[----:B------:R-:W-:Y:S01]  /*7150*/  FMUL.FTZ R74, R53, -1.4426950216293334961 ;  /* 0xbfb8aa3b354a7820 */ /* 0x000fe20000410000 */
[----:B------:R-:W-:Y:S01]  /*7160*/  HADD2.F32 R73, -RZ, R80.H1_H1 ;  /* 0x30000050ff497230 */ /* 0x000fe20000004100 */
[----:B------:R-:W1:Y:S01]  /*7170*/  MUFU.EX2 R66, R66 ;  /* 0x0000004200427308 */ /* 0x000e620000000800 */
[----:B------:R-:W-:Y:S01]  /*7180*/  FFMA.FTZ R52, R4, R84, R2 ;  /* 0x0000005404347223 */ /* 0x000fe20000010002 */
[----:B------:R-:W-:-:S02]  /*7190*/  HADD2.F32 R65, -RZ, R64.H1_H1 ;  /* 0x30000040ff417230 */ /* 0x000fc40000004100 */
[----:B------:R-:W2:Y:S01]  /*71a0*/  MUFU.EX2 R50, R50 ;  /* 0x0000003200327308 */ /* 0x000ea20000000800 */
[----:B------:R-:W-:Y:S01]  /*71b0*/  FMUL.FTZ R83, R52, -1.4426950216293334961 ;  /* 0xbfb8aa3b34537820 */ /* 0x000fe20000410000 */
[----:B------:R-:W-:Y:S01]  /*71c0*/  FADD.FTZ R73, R73, -UR16 ;  /* 0x8000001049497e21 */ /* 0x000fe20008010000 */
[--C-:B------:R-:W-:Y:S01]  /*71d0*/  HADD2.F32 R60, -RZ, R94.reuse.H1_H1 ;  /* 0x3000005eff3c7230 */ /* 0x100fe20000004100 */
[----:B------:R-:W3:Y:S01]  /*71e0*/  MUFU.EX2 R74, R74 ;  /* 0x0000004a004a7308 */ /* 0x000ee20000000800 */
[----:B------:R-:W-:Y:S02]  /*71f0*/  HADD2.F32 R56, -RZ, R94.H0_H0 ;  /* 0x2000005eff387230 */ /* 0x000fe40000004100 */
[----:B0-----:R-:W-:Y:S01]  /*7200*/  FADD.FTZ R68, R68, 1 ;  /* 0x3f80000044447421 */ /* 0x001fe20000010000 */
[----:B------:R-:W-:Y:S01]  /*7210*/  FMUL.FTZ R73, R73, UR17 ;  /* 0x0000001149497c20 */ /* 0x000fe20008410000 */
[----:B------:R-:W0:Y:S01]  /*7220*/  MUFU.EX2 R83, R83 ;  /* 0x0000005300537308 */ /* 0x000e220000000800 */
[----:B------:R-:W-:Y:S01]  /*7230*/  FADD.FTZ R65, R65, -UR16 ;  /* 0x8000001041417e21 */ /* 0x000fe20008010000 */
[----:B-1----:R-:W-:Y:S01]  /*7240*/  FADD.FTZ R66, R66, 1 ;  /* 0x3f80000042427421 */ /* 0x002fe20000010000 */
[----:B------:R-:W-:Y:S01]  /*7250*/  HADD2.F32 R58, -RZ, R93.H1_H1 ;  /* 0x3000005dff3a7230 */ /* 0x000fe20000004100 */
[----:B------:R-:W1:Y:S01]  /*7260*/  MUFU.RCP R68, R68 ;  /* 0x0000004400447308 */ /* 0x000e620000001000 */
[----:B------:R-:W-:Y:S01]  /*7270*/  FMUL.FTZ R65, R65, UR17 ;  /* 0x0000001141417c20 */ /* 0x000fe20008410000 */
[----:B--2---:R-:W-:Y:S01]  /*7280*/  FADD.FTZ R50, R50, 1 ;  /* 0x3f80000032327421 */ /* 0x004fe20000010000 */
[----:B------:R-:W-:-:S02]  /*7290*/  HADD2.F32 R64, -RZ, R64.H0_H0 ;  /* 0x20000040ff407230 */ /* 0x000fc40000004100 */
[--C-:B------:R-:W-:Y:S02]  /*72a0*/  HADD2.F32 R57, -RZ, R63.reuse.H1_H1 ;  /* 0x3000003fff397230 */ /* 0x100fe40000004100 */
[----:B---3--:R-:W-:Y:S01]  /*72b0*/  FADD.FTZ R74, R74, 1 ;  /* 0x3f8000004a4a7421 */ /* 0x008fe20000010000 */
[----:B------:R-:W-:Y:S01]  /*72c0*/  HADD2.F32 R63, -RZ, R63.H0_H0 ;  /* 0x2000003fff3f7230 */ /* 0x000fe20000004100 */
[----:B------:R2:W3:Y:S01]  /*72d0*/  MUFU.RCP R76, R50 ;  /* 0x00000032004c7308 */ /* 0x0004e20000001000 */
[----:B------:R-:W-:Y:S01]  /*72e0*/  FADD.FTZ R64, R64, -UR16 ;  /* 0x8000001040407e21 */ /* 0x000fe20008010000 */
[----:B0-----:R-:W-:Y:S01]  /*72f0*/  FADD.FTZ R83, R83, 1 ;  /* 0x3f80000053537421 */ /* 0x001fe20000010000 */
[--C-:B------:R-:W-:Y:S02]  /*7300*/  HADD2.F32 R99, -RZ, R17.reuse.H0_H0 ;  /* 0x20000011ff637230 */ /* 0x100fe40000004100 */
[----:B------:R-:W-:Y:S01]  /*7310*/  FADD.FTZ R63, R63, -UR16 ;  /* 0x800000103f3f7e21 */ /* 0x000fe20008010000 */
[----:B------:R-:W-:Y:S01]  /*7320*/  FMUL.FTZ R64, R64, UR17 ;  /* 0x0000001140407c20 */ /* 0x000fe20008410000 */
[----:B------:R-:W-:Y:S01]  /*7330*/  HADD2.F32 R17, -RZ, R17.H1_H1 ;  /* 0x30000011ff117230 */ /* 0x000fe20000004100 */
[----:B------:R-:W0:Y:S01]  /*7340*/  MUFU.RCP R66, R66 ;  /* 0x0000004200427308 */ /* 0x000e220000001000 */
[----:B--2---:R-:W-:-:S02]  /*7350*/  HADD2.F32 R50, -RZ, R95.H0_H0 ;  /* 0x2000005fff327230 */ /* 0x004fc40000004100 */
[----:B------:R-:W-:Y:S01]  /*7360*/  FMUL.FTZ R63, R63, UR17 ;  /* 0x000000113f3f7c20 */ /* 0x000fe20008410000 */
[--C-:B------:R-:W-:Y:S02]  /*7370*/  HADD2.F32 R95, -RZ, R15.reuse.H0_H0 ;  /* 0x2000000fff5f7230 */ /* 0x100fe40000004100 */
[----:B------:R-:W-:Y:S02]  /*7380*/  HADD2.F32 R15, -RZ, R15.H1_H1 ;  /* 0x3000000fff0f7230 */ /* 0x000fe40000004100 */
[----:B-1----:R-:W-:Y:S01]  /*7390*/  FMUL.FTZ R50, R50, R68 ;  /* 0x0000004432327220 */ /* 0x002fe20000410000 */
[----:B------:R-:W-:Y:S01]  /*73a0*/  FADD.FTZ R68, -R68, 1 ;  /* 0x3f80000044447421 */ /* 0x000fe20000010100 */
[----:B------:R-:W1:Y:S01]  /*73b0*/  MUFU.RCP R74, R74 ;  /* 0x0000004a004a7308 */ /* 0x000e620000001000 */
[--C-:B------:R-:W-:Y:S02]  /*73c0*/  HADD2.F32 R103, -RZ, R23.reuse.H0_H0 ;  /* 0x20000017ff677230 */ /* 0x100fe40000004100 */
[----:B---3--:R-:W-:Y:S01]  /*73d0*/  FMUL.FTZ R60, R60, R76 ;  /* 0x0000004c3c3c7220 */ /* 0x008fe20000410000 */
[----:B------:R-:W-:Y:S01]  /*73e0*/  FFMA.FTZ R68, R55, R68, 1 ;  /* 0x3f80000037447423 */ /* 0x000fe20000010044 */
[----:B------:R-:W-:Y:S01]  /*73f0*/  FFMA.FTZ R55, R5, R73, R3 ;  /* 0x0000004905377223 */ /* 0x000fe20000010003 */
[----:B------:R-:W-:Y:S01]  /*7400*/  FADD.FTZ R76, -R76, 1 ;  /* 0x3f8000004c4c7421 */ /* 0x000fe20000010100 */
[----:B------:R-:W-:-:S02]  /*7410*/  HADD2.F32 R23, -RZ, R23.H1_H1 ;  /* 0x30000017ff177230 */ /* 0x000fc40000004100 */
[----:B------:R-:W-:Y:S01]  /*7420*/  FMUL.FTZ R68, R50, R68 ;  /* 0x0000004432447220 */ /* 0x000fe20000410000 */
[----:B------:R-:W2:Y:S01]  /*7430*/  MUFU.RCP R83, R83 ;  /* 0x0000005300537308 */ /* 0x000ea20000001000 */
[----:B------:R-:W-:Y:S01]  /*7440*/  FMUL.FTZ R82, R55, -1.4426950216293334961 ;  /* 0xbfb8aa3b37527820 */ /* 0x000fe20000410000 */
[----:B0-----:R-:W-:Y:S01]  /*7450*/  FMUL.FTZ R56, R56, R66 ;  /* 0x0000004238387220 */ /* 0x001fe20000410000 */
[----:B------:R-:W-:Y:S01]  /*7460*/  FADD.FTZ R66, -R66, 1 ;  /* 0x3f80000042427421 */ /* 0x000fe20000010100 */
[----:B------:R-:W-:Y:S01]  /*7470*/  FFMA.FTZ R76, R54, R76, 1 ;  /* 0x3f800000364c7423 */ /* 0x000fe2000001004c */
[----:B------:R-:W-:Y:S01]  /*7480*/  FFMA.FTZ R54, R4, R65, R2 ;  /* 0x0000004104367223 */ /* 0x000fe20000010002 */
[----:B------:R-:W-:Y:S02]  /*7490*/  HADD2.F32 R50, -RZ, R62.H1_H1 ;  /* 0x3000003eff327230 */ /* 0x000fe40000004100 */
[----:B------:R-:W-:Y:S01]  /*74a0*/  FFMA.FTZ R66, R51, R66, 1 ;  /* 0x3f80000033427423 */ /* 0x000fe20000010042 */
[----:B------:R-:W0:Y:S01]  /*74b0*/  MUFU.EX2 R82, R82 ;  /* 0x0000005200527308 */ /* 0x000e220000000800 */
[----:B------:R-:W-:-:S02]  /*74c0*/  HADD2.F32 R51, -RZ, R70.H1_H1 ;  /* 0x30000046ff337230 */ /* 0x000fc40000004100 */
[----:B-1----:R-:W-:Y:S01]  /*74d0*/  FMUL.FTZ R58, R58, R74 ;  /* 0x0000004a3a3a7220 */ /* 0x002fe20000410000 */
[----:B------:R-:W-:Y:S01]  /*74e0*/  FADD.FTZ R74, -R74, 1 ;  /* 0x3f8000004a4a7421 */ /* 0x000fe20000010100 */
[----:B------:R-:W-:Y:S02]  /*74f0*/  HADD2.F32 R62, -RZ, R62.H0_H0 ;  /* 0x2000003eff3e7230 */ /* 0x000fe40000004100 */
[----:B------:R-:W-:Y:S01]  /*7500*/  FMUL.FTZ R76, R60, R76 ;  /* 0x0000004c3c4c7220 */ /* 0x000fe20000410000 */
[----:B------:R-:W-:Y:S01]  /*7510*/  FMUL.FTZ R66, R56, R66 ;  /* 0x0000004238427220 */ /* 0x000fe20000410000 */
[----:B------:R-:W-:Y:S01]  /*7520*/  FFMA.FTZ R74, R53, R74, 1 ;  /* 0x3f800000354a7423 */ /* 0x000fe2000001004a */
[----:B------:R-:W-:Y:S01]  /*7530*/  FMUL.FTZ R53, R54, -1.4426950216293334961 ;  /* 0xbfb8aa3b36357820 */ /* 0x000fe20000410000 */
[----:B------:R-:W-:Y:S01]  /*7540*/  FADD.FTZ R62, R62, -UR16 ;  /* 0x800000103e3e7e21 */ /* 0x000fe20008010000 */
[----:B--2---:R-:W-:Y:S01]  /*7550*/  FMUL.FTZ R51, R51, R83 ;  /* 0x0000005333337220 */ /* 0x004fe20000410000 */
[----:B------:R-:W-:Y:S01]  /*7560*/  FADD.FTZ R83, -R83, 1 ;  /* 0x3f80000053537421 */ /* 0x000fe20000010100 */
[----:B------:R-:W-:Y:S01]  /*7570*/  FMUL.FTZ R74, R58, R74 ;  /* 0x0000004a3a4a7220 */ /* 0x000fe20000410000 */
[----:B------:R-:W-:Y:S01]  /*7580*/  FMUL.FTZ R62, R62, UR17 ;  /* 0x000000113e3e7c20 */ /* 0x000fe20008410000 */
[----:B------:R-:W1:Y:S01]  /*7590*/  MUFU.EX2 R53, R53 ;  /* 0x0000003500357308 */ /* 0x000e620000000800 */
[----:B------:R-:W-:Y:S01]  /*75a0*/  FFMA.FTZ R83, R52, R83, 1 ;  /* 0x3f80000034537423 */ /* 0x000fe20000010053 */
[C-C-:B------:R-:W-:Y:S01]  /*75b0*/  FFMA.FTZ R52, R5.reuse, R64, R3.reuse ;  /* 0x0000004005347223 */ /* 0x140fe20000010003 */
[----:B0-----:R-:W-:Y:S01]  /*75c0*/  FADD.FTZ R82, R82, 1 ;  /* 0x3f80000052527421 */ /* 0x001fe20000010000 */
[----:B------:R-:W-:Y:S01]  /*75d0*/  FFMA.FTZ R60, R5, R62, R3 ;  /* 0x0000003e053c7223 */ /* 0x000fe20000010003 */
[----:B------:R-:W-:Y:S01]  /*75e0*/  FMUL.FTZ R83, R51, R83 ;  /* 0x0000005333537220 */ /* 0x000fe20000410000 */
[----:B------:R-:W-:Y:S01]  /*75f0*/  FMUL.FTZ R59, R52, -1.4426950216293334961 ;  /* 0xbfb8aa3b343b7820 */ /* 0x000fe20000410000 */
[----:B------:R-:W-:-:S02]  /*7600*/  HADD2.F32 R70, -RZ, R70.H0_H0 ;  /* 0x20000046ff467230 */ /* 0x000fc40000004100 */
[----:B------:R-:W-:Y:S01]  /*7610*/  FMUL.FTZ R56, R60, -1.4426950216293334961 ;  /* 0xbfb8aa3b3c387820 */ /* 0x000fe20000410000 */
[----:B------:R-:W0:Y:S01]  /*7620*/  MUFU.RCP R82, R82 ;  /* 0x0000005200527308 */ /* 0x000e220000001000 */
[----:B------:R-:W-:Y:S01]  /*7630*/  FADD.FTZ R81, RZ, R76 ;  /* 0x0000004cff517221 */ /* 0x000fe20000010000 */
[----:B-1----:R-:W-:-:S03]  /*7640*/  FADD.FTZ R53, R53, 1 ;  /* 0x3f80000035357421 */ /* 0x002fc60000010000 */
[----:B------:R-:W-:-:S03]  /*7650*/  FADD.FTZ R81, R81, R74 ;  /* 0x0000004a51517221 */ /* 0x000fc60000010000 */
[----:B------:R-:W1:Y:S04]  /*7660*/  MUFU.EX2 R59, R59 ;  /* 0x0000003b003b7308 */ /* 0x000e680000000800 */
[----:B------:R-:W2:Y:S01]  /*7670*/  MUFU.RCP R53, R53 ;  /* 0x0000003500357308 */ /* 0x000ea20000001000 */
[----:B0-----:R-:W-:Y:S01]  /*7680*/  FMUL.FTZ R57, R57, R82 ;  /* 0x0000005239397220 */ /* 0x001fe20000410000 */
[----:B------:R-:W-:-:S06]  /*7690*/  FADD.FTZ R82, -R82, 1 ;  /* 0x3f80000052527421 */ /* 0x000fcc0000010100 */
[----:B------:R-:W0:Y:S01]  /*76a0*/  MUFU.EX2 R56, R56 ;  /* 0x0000003800387308 */ /* 0x000e220000000800 */
[----:B-1----:R-:W-:Y:S01]  /*76b0*/  FADD.FTZ R59, R59, 1 ;  /* 0x3f8000003b3b7421 */ /* 0x002fe20000010000 */
[----:B------:R-:W-:Y:S01]  /*76c0*/  FFMA.FTZ R82, R55, R82, 1 ;  /* 0x3f80000037527423 */ /* 0x000fe20000010052 */
[----:B------:R-:W-:-:S03]  /*76d0*/  HADD2.F32 R55, -RZ, R61.H1_H1 ;  /* 0x3000003dff377230 */ /* 0x000fc60000004100 */
[----:B------:R-:W-:Y:S01]  /*76e0*/  FMUL.FTZ R82, R57, R82 ;  /* 0x0000005239527220 */ /* 0x000fe20000410000 */
[----:B------:R-:W1:Y:S01]  /*76f0*/  MUFU.RCP R59, R59 ;  /* 0x0000003b003b7308 */ /* 0x000e620000001000 */
[----:B--2---:R-:W-:Y:S01]  /*7700*/  FMUL.FTZ R55, R55, R53 ;  /* 0x0000003537377220 */ /* 0x004fe20000410000 */
[----:B------:R-:W-:Y:S01]  /*7710*/  FADD.FTZ R53, -R53, 1 ;  /* 0x3f80000035357421 */ /* 0x000fe20000010100 */
[----:B------:R-:W-:Y:S01]  /*7720*/  FADD.FTZ R81, R81, R82 ;  /* 0x0000005251517221 */ /* 0x000fe20000010000 */
[----:B0-----:R-:W-:Y:S02]  /*7730*/  FADD.FTZ R56, R56, 1 ;  /* 0x3f80000038387421 */ /* 0x001fe40000010000 */
[----:B------:R-:W-:Y:S01]  /*7740*/  FFMA.FTZ R53, R54, R53, 1 ;  /* 0x3f80000036357423 */ /* 0x000fe20000010035 */
[----:B------:R-:W-:Y:S02]  /*7750*/  HADD2.F32 R54, -RZ, R61.H0_H0 ;  /* 0x2000003dff367230 */ /* 0x000fe40000004100 */
[----:B------:R-:W-:Y:S01]  /*7760*/  FFMA.FTZ R61, R4, R63, R2 ;  /* 0x0000003f043d7223 */ /* 0x000fe20000010002 */
[----:B------:R-:W-:Y:S01]  /*7770*/  FMUL.FTZ R53, R55, R53 ;  /* 0x0000003537357220 */ /* 0x000fe20000410000 */
[----:B------:R-:W0:Y:S01]  /*7780*/  MUFU.RCP R56, R56 ;  /* 0x0000003800387308 */ /* 0x000e220000001000 */
[----:B------:R-:W-:-:S02]  /*7790*/  HADD2.F32 R55, -RZ, R71.H1_H1 ;  /* 0x30000047ff377230 */ /* 0x000fc40000004100 */
[----:B-1----:R-:W-:Y:S01]  /*77a0*/  FMUL.FTZ R54, R54, R59 ;  /* 0x0000003b36367220 */ /* 0x002fe20000410000 */
[----:B------:R-:W-:-:S04]  /*77b0*/  FADD.FTZ R59, -R59, 1 ;  /* 0x3f8000003b3b7421 */ /* 0x000fc80000010100 */
[----:B------:R-:W-:Y:S01]  /*77c0*/  FFMA.FTZ R59, R52, R59, 1 ;  /* 0x3f800000343b7423 */ /* 0x000fe2000001003b */
[----:B------:R-:W-:-:S03]  /*77d0*/  FMUL.FTZ R52, R61, -1.4426950216293334961 ;  /* 0xbfb8aa3b3d347820 */ /* 0x000fc60000410000 */
[----:B------:R-:W-:-:S03]  /*77e0*/  FMUL.FTZ R59, R54, R59 ;  /* 0x0000003b363b7220 */ /* 0x000fc60000410000 */
[----:B------:R-:W1:Y:S01]  /*77f0*/  MUFU.EX2 R52, R52 ;  /* 0x0000003400347308 */ /* 0x000e620000000800 */
[----:B0-----:R-:W-:Y:S01]  /*7800*/  FMUL.FTZ R70, R70, R56 ;  /* 0x0000003846467220 */ /* 0x001fe20000410000 */
[----:B------:R-:W-:Y:S01]  /*7810*/  FADD.FTZ R56, -R56, 1 ;  /* 0x3f80000038387421 */ /* 0x000fe20000010100 */
[----:B------:R-:W-:-:S03]  /*7820*/  FADD.FTZ R81, R81, R59 ;  /* 0x0000003b51517221 */ /* 0x000fc60000010000 */
[----:B------:R-:W-:Y:S01]  /*7830*/  FFMA.FTZ R56, R60, R56, 1 ;  /* 0x3f8000003c387423 */ /* 0x000fe20000010038 */
[----:B------:R-:W-:Y:S02]  /*7840*/  HADD2.F32 R60, -RZ, R80.H0_H0 ;  /* 0x20000050ff3c7230 */ /* 0x000fe40000004100 */
[----:B------:R-:W-:Y:S01]  /*7850*/  FFMA.FTZ R80, R0, R76, RZ ;  /* 0x0000004c00507223 */ /* 0x000fe200000100ff */
[----:B------:R-:W-:Y:S02]  /*7860*/  FMUL.FTZ R56, R70, R56 ;  /* 0x0000003846387220 */ /* 0x000fe40000410000 */
[----:B------:R-:W-:Y:S01]  /*7870*/  FADD.FTZ R60, R60, -UR16 ;  /* 0x800000103c3c7e21 */ /* 0x000fe20008010000 */
[-C--:B------:R-:W-:Y:S01]  /*7880*/  FFMA.FTZ R80, R69, R74.reuse, R80 ;  /* 0x0000004a45507223 */ /* 0x080fe20000010050 */
[----:B-1----:R-:W-:Y:S01]  /*7890*/  FADD.FTZ R52, R52, 1 ;  /* 0x3f80000034347421 */ /* 0x002fe20000010000 */
[----:B------:R-:W-:Y:S01]  /*78a0*/  FMUL.FTZ R74, R5, R74 ;  /* 0x0000004a054a7220 */ /* 0x000fe20000410000 */
[----:B------:R-:W-:Y:S01]  /*78b0*/  FMUL.FTZ R60, R60, UR17 ;  /* 0x000000113c3c7c20 */ /* 0x000fe20008410000 */
[-C--:B------:R-:W-:Y:S01]  /*78c0*/  FFMA.FTZ R80, R73, R82.reuse, R80 ;  /* 0x0000005249507223 */ /* 0x080fe20000010050 */
[----:B------:R-:W-:-:S02]  /*78d0*/  FMUL.FTZ R82, R5, R82 ;  /* 0x0000005205527220 */ /* 0x000fc40000410000 */
[----:B------:R-:W0:Y:S01]  /*78e0*/  MUFU.RCP R52, R52 ;  /* 0x0000003400347308 */ /* 0x000e220000001000 */
[-C--:B------:R-:W-:Y:S01]  /*78f0*/  FFMA.FTZ R80, R64, R59.reuse, R80 ;  /* 0x0000003b40507223 */ /* 0x080fe20000010050 */
[----:B------:R-:W-:Y:S01]  /*7900*/  FMUL.FTZ R59, R5, R59 ;  /* 0x0000003b053b7220 */ /* 0x000fe20000410000 */
[----:B0-----:R-:W-:Y:S01]  /*7910*/  FMUL.FTZ R50, R50, R52 ;  /* 0x0000003432327220 */ /* 0x001fe20000410000 */
[----:B------:R-:W-:-:S04]  /*7920*/  FADD.FTZ R52, -R52, 1 ;  /* 0x3f80000034347421 */ /* 0x000fc80000010100 */
[----:B------:R-:W-:Y:S01]  /*7930*/  FFMA.FTZ R52, R61, R52, 1 ;  /* 0x3f8000003d347423 */ /* 0x000fe20000010034 */
[--C-:B------:R-:W-:Y:S02]  /*7940*/  HADD2.F32 R61, -RZ, R67.reuse.H1_H1 ;  /* 0x30000043ff3d7230 */ /* 0x100fe40000004100 */
[----:B------:R-:W-:Y:S02]  /*7950*/  HADD2.F32 R67, -RZ, R67.H0_H0 ;  /* 0x20000043ff437230 */ /* 0x000fe40000004100 */
[----:B------:R-:W-:Y:S01]  /*7960*/  FMUL.FTZ R52, R50, R52 ;  /* 0x0000003432347220 */ /* 0x000fe20000410000 */
[----:B------:R-:W-:Y:S02]  /*7970*/  HADD2.F32 R50, -RZ, R77.H1_H1 ;  /* 0x3000004dff327230 */ /* 0x000fe40000004100 */
        /* <DEDUP_REMOVED lines=12> */
[----:B------:R-:W-:-:S03]  /*7a40*/  FMUL.FTZ R57, R58, -1.4426950216293334961 ;  /* 0xbfb8aa3b3a397820 */ /* 0x000fc60000410000 */
[----:B------:R-:W-:-:S03]  /*7a50*/  FMUL.FTZ R97, R4, R51 ;  /* 0x0000003304617220 */ /* 0x000fc60000410000 */
        /* <DEDUP_REMOVED lines=8> */
[--C-:B------:R-:W-:Y:S02]  /*7ae0*/  HADD2.F32 R57, -RZ, R72.reuse.H1_H1 ;  /* 0x30000048ff397230 */ /* 0x100fe40000004100 */
[----:B------:R-:W-:Y:S01]  /*7af0*/  FADD.FTZ R58, R58, -UR16 ;  /* 0x800000103a3a7e21 */ /* 0x000fe20008010000 */
[----:B------:R-:W-:-:S03]  /*7b00*/  HADD2.F32 R72, -RZ, R72.H0_H0 ;  /* 0x20000048ff487230 */ /* 0x000fc60000004100 */
[----:B------:R-:W-:Y:S01]  /*7b10*/  FMUL.FTZ R58, R58, UR17 ;  /* 0x000000113a3a7c20 */ /* 0x000fe20008410000 */
[----:B------:R-:W-:-:S03]  /*7b20*/  FADD.FTZ R57, R57, -UR16 ;  /* 0x8000001039397e21 */ /* 0x000fc60008010000 */
[----:B------:R-:W-:Y:S01]  /*7b30*/  FFMA.FTZ R54, R4, R58, R2 ;  /* 0x0000003a04367223 */ /* 0x000fe20000010002 */
[----:B------:R-:W-:-:S03]  /*7b40*/  FMUL.FTZ R57, R57, UR17 ;  /* 0x0000001139397c20 */ /* 0x000fc60008410000 */
[----:B------:R-:W-:Y:S01]  /*7b50*/  FMUL.FTZ R71, R54, -1.4426950216293334961 ;  /* 0xbfb8aa3b36477820 */ /* 0x000fe20000410000 */
[----:B------:R-:W-:-:S05]  /*7b60*/  FFMA.FTZ R70, R5, R57, R3 ;  /* 0x0000003905467223 */ /* 0x000fca0000010003 */
[----:B------:R-:W0:Y:S02]  /*7b70*/  MUFU.EX2 R71, R71 ;  /* 0x0000004700477308 */ /* 0x000e240000000800 */
[----:B0-----:R-:W-:-:S06]  /*7b80*/  FADD.FTZ R71, R71, 1 ;  /* 0x3f80000047477421 */ /* 0x001fcc0000010000 */
[----:B------:R-:W0:Y:S02]  /*7b90*/  MUFU.RCP R71, R71 ;  /* 0x0000004700477308 */ /* 0x000e240000001000 */
[----:B0-----:R-:W-:Y:S01]  /*7ba0*/  FMUL.FTZ R50, R50, R71 ;  /* 0x0000004732327220 */ /* 0x001fe20000410000 */
[----:B------:R-:W-:-:S04]  /*7bb0*/  FADD.FTZ R71, -R71, 1 ;  /* 0x3f80000047477421 */ /* 0x000fc80000010100 */
[----:B------:R-:W-:Y:S01]  /*7bc0*/  FFMA.FTZ R54, R54, R71, 1 ;  /* 0x3f80000036367423 */ /* 0x000fe20000010047 */
[----:B------:R-:W-:-:S03]  /*7bd0*/  FMUL.FTZ R71, R4, R68 ;  /* 0x0000004404477220 */ /* 0x000fc60000410000 */
[----:B------:R-:W-:Y:S01]  /*7be0*/  FMUL.FTZ R50, R50, R54 ;  /* 0x0000003632327220 */ /* 0x000fe20000410000 */
[----:B------:R-:W-:Y:S01]  /*7bf0*/  FFMA.FTZ R67, R6, R71, RZ ;  /* 0x0000004706437223 */ /* 0x000fe200000100ff */
[----:B------:R-:W-:Y:S01]  /*7c00*/  FADD.FTZ R71, RZ, R71 ;  /* 0x00000047ff477221 */ /* 0x000fe20000010000 */
[----:B------:R-:W-:-:S04]  /*7c10*/  FMUL.FTZ R54, R5, R76 ;  /* 0x0000004c05367220 */ /* 0x000fc80000410000 */
[----:B------:R-:W-:Y:S01]  /*7c20*/  FFMA.FTZ R67, R0, R54, R67 ;  /* 0x0000003600437223 */ /* 0x000fe20000010043 */
[----:B------:R-:W-:Y:S01]  /*7c30*/  FADD.FTZ R71, R54, R71 ;  /* 0x0000004736477221 */ /* 0x000fe20000010000 */
[----:B------:R-:W-:-:S06]  /*7c40*/  FMUL.FTZ R54, R70, -1.4426950216293334961 ;  /* 0xbfb8aa3b46367820 */ /* 0x000fcc0000410000 */
[----:B------:R-:W0:Y:S02]  /*7c50*/  MUFU.EX2 R54, R54 ;  /* 0x0000003600367308 */ /* 0x000e240000000800 */
[----:B0-----:R-:W-:-:S06]  /*7c60*/  FADD.FTZ R54, R54, 1 ;  /* 0x3f80000036367421 */ /* 0x001fcc0000010000 */
[----:B------:R-:W0:Y:S02]  /*7c70*/  MUFU.RCP R54, R54 ;  /* 0x0000003600367308 */ /* 0x000e240000001000 */
[----:B0-----:R-:W-:Y:S01]  /*7c80*/  FMUL.FTZ R72, R72, R54 ;  /* 0x0000003648487220 */ /* 0x001fe20000410000 */
[----:B------:R-:W-:-:S04]  /*7c90*/  FADD.FTZ R54, -R54, 1 ;  /* 0x3f80000036367421 */ /* 0x000fc80000010100 */
[----:B------:R-:W-:Y:S01]  /*7ca0*/  FFMA.FTZ R54, R70, R54, 1 ;  /* 0x3f80000046367423 */ /* 0x000fe20000010036 */
[----:B------:R-:W-:Y:S01]  /*7cb0*/  FFMA.FTZ R70, R6, R68, RZ ;  /* 0x0000004406467223 */ /* 0x000fe200000100ff */
[----:B------:R-:W-:Y:S02]  /*7cc0*/  HADD2.F32 R6, -RZ, R77.H0_H0 ;  /* 0x2000004dff067230 */ /* 0x000fe40000004100 */
[----:B------:R-:W-:Y:S01]  /*7cd0*/  FMUL.FTZ R54, R72, R54 ;  /* 0x0000003648367220 */ /* 0x000fe20000410000 */
[----:B------:R-:W-:Y:S01]  /*7ce0*/  FADD.FTZ R72, RZ, R68 ;  /* 0x00000044ff487221 */ /* 0x000fe20000010000 */
[----:B------:R-:W-:Y:S01]  /*7cf0*/  FFMA.FTZ R70, R75, R66, R70 ;  /* 0x000000424b467223 */ /* 0x000fe20000010046 */
[----:B------:R-:W-:Y:S01]  /*7d00*/  FADD.FTZ R68, R6, -UR16 ;  /* 0x8000001006447e21 */ /* 0x000fe20008010000 */
[----:B------:R-:W-:Y:S01]  /*7d10*/  FMUL.FTZ R101, R5, R54 ;  /* 0x0000003605657220 */ /* 0x000fe20000410000 */
[----:B------:R-:W-:Y:S01]  /*7d20*/  FADD.FTZ R72, R72, R66 ;  /* 0x0000004248487221 */ /* 0x000fe20000010000 */
[----:B------:R-:W-:Y:S01]  /*7d30*/  FMUL.FTZ R66, R4, R66 ;  /* 0x0000004204427220 */ /* 0x000fe20000410000 */
[----:B------:R-:W-:Y:S01]  /*7d40*/  FMUL.FTZ R68, R68, UR17 ;  /* 0x0000001144447c20 */ /* 0x000fe20008410000 */
[-C--:B------:R-:W-:Y:S01]  /*7d50*/  FFMA.FTZ R70, R84, R83.reuse, R70 ;  /* 0x0000005354467223 */ /* 0x080fe20000010046 */
[----:B------:R-:W-:Y:S01]  /*7d60*/  FADD.FTZ R72, R72, R83 ;  /* 0x0000005348487221 */ /* 0x000fe20000010000 */
[----:B------:R-:W-:Y:S01]  /*7d70*/  FFMA.FTZ R75, R75, R66, R67 ;  /* 0x000000424b4b7223 */ /* 0x000fe20000010043 */
[C---:B------:R-:W-:Y:S01]  /*7d80*/  FFMA.FTZ R77, R4.reuse, R68, R2 ;  /* 0x00000044044d7223 */ /* 0x040fe20000010002 */
[----:B------:R-:W-:Y:S01]  /*7d90*/  FADD.FTZ R71, R71, R66 ;  /* 0x0000004247477221 */ /* 0x000fe20000010000 */
[----:B------:R-:W-:Y:S01]  /*7da0*/  FMUL.FTZ R83, R4, R83 ;  /* 0x0000005304537220 */ /* 0x000fe20000410000 */
[----:B------:R-:W-:Y:S01]  /*7db0*/  FFMA.FTZ R0, R69, R74, R75 ;  /* 0x0000004a45007223 */ /* 0x000fe2000001004b */
[----:B------:R-:W-:Y:S01]  /*7dc0*/  FMUL.FTZ R6, R77, -1.4426950216293334961 ;  /* 0xbfb8aa3b4d067820 */ /* 0x000fe20000410000 */
[----:B------:R-:W-:Y:S01]  /*7dd0*/  FADD.FTZ R71, R74, R71 ;  /* 0x000000474a477221 */ /* 0x000fe20000010000 */
[----:B------:R-:W-:Y:S01]  /*7de0*/  FADD.FTZ R72, R72, R53 ;  /* 0x0000003548487221 */ /* 0x000fe20000010000 */
[----:B------:R-:W-:Y:S01]  /*7df0*/  FFMA.FTZ R84, R84, R83, R0 ;  /* 0x0000005354547223 */ /* 0x000fe20000010000 */
[-C--:B------:R-:W-:Y:S01]  /*7e00*/  FFMA.FTZ R70, R65, R53.reuse, R70 ;  /* 0x0000003541467223 */ /* 0x080fe20000010046 */
[----:B------:R-:W-:Y:S01]  /*7e10*/  FADD.FTZ R83, R71, R83 ;  /* 0x0000005347537221 */ /* 0x000fe20000010000 */
[----:B------:R-:W0:Y:S01]  /*7e20*/  MUFU.EX2 R6, R6 ;  /* 0x0000000600067308 */ /* 0x000e220000000800 */
[----:B------:R-:W-:Y:S01]  /*7e30*/  FFMA.FTZ R73, R73, R82, R84 ;  /* 0x0000005249497223 */ /* 0x000fe20000010054 */
[----:B------:R-:W-:Y:S01]  /*7e40*/  FMUL.FTZ R53, R4, R53 ;  /* 0x0000003504357220 */ /* 0x000fe20000410000 */
[----:B------:R-:W-:Y:S01]  /*7e50*/  FADD.FTZ R83, R82, R83 ;  /* 0x0000005352537221 */ /* 0x000fe20000010000 */
[----:B------:R-:W-:Y:S01]  /*7e60*/  FADD.FTZ R72, R72, R52 ;  /* 0x0000003448487221 */ /* 0x000fe20000010000 */
[-C--:B------:R-:W-:Y:S01]  /*7e70*/  FFMA.FTZ R70, R63, R52.reuse, R70 ;  /* 0x000000343f467223 */ /* 0x080fe20000010046 */
[----:B------:R-:W-:Y:S01]  /*7e80*/  FMUL.FTZ R52, R4, R52 ;  /* 0x0000003404347220 */ /* 0x000fe20000410000 */
[----:B------:R-:W-:-:S04]  /*7e90*/  FADD.FTZ R83, R83, R53 ;  /* 0x0000003553537221 */ /* 0x000fc80000010000 */
[----:B------:R-:W-:Y:S01]  /*7ea0*/  FADD.FTZ R83, R59, R83 ;  /* 0x000000533b537221 */ /* 0x000fe20000010000 */
[----:B0-----:R-:W-:-:S03]  /*7eb0*/  FADD.FTZ R6, R6, 1 ;  /* 0x3f80000006067421 */ /* 0x001fc60000010000 */
[----:B------:R-:W-:Y:S01]  /*7ec0*/  FADD.FTZ R83, R83, R52 ;  /* 0x0000003453537221 */ /* 0x000fe20000010000 */
[----:B------:R0:W1:Y:S02]  /*7ed0*/  MUFU.RCP R67, R6 ;  /* 0x0000000600437308 */ /* 0x0000640000001000 */
[--C-:B0-----:R-:W-:Y:S02]  /*7ee0*/  HADD2.F32 R6, -RZ, R79.reuse.H1_H1 ;  /* 0x3000004fff067230 */ /* 0x101fe40000004100 */
[----:B------:R-:W-:-:S05]  /*7ef0*/  HADD2.F32 R79, -RZ, R79.H0_H0 ;  /* 0x2000004fff4f7230 */ /* 0x000fca0000004100 */
[----:B------:R-:W-:Y:S01]  /*7f00*/  FADD.FTZ R79, R79, -UR16 ;  /* 0x800000104f4f7e21 */ /* 0x000fe20008010000 */
[----:B-1----:R-:W-:Y:S01]  /*7f10*/  FMUL.FTZ R6, R6, R67 ;  /* 0x0000004306067220 */ /* 0x002fe20000410000 */
[----:B------:R-:W-:Y:S02]  /*7f20*/  FADD.FTZ R67, -R67, 1 ;  /* 0x3f80000043437421 */ /* 0x000fe40000010100 */
[----:B------:R-:W-:Y:S02]  /*7f30*/  FMUL.FTZ R79, R79, UR17 ;  /* 0x000000114f4f7c20 */ /* 0x000fe40008410000 */
[----:B------:R-:W-:Y:S01]  /*7f40*/  FFMA.FTZ R77, R77, R67, 1 ;  /* 0x3f8000004d4d7423 */ /* 0x000fe20000010043 */
[--C-:B------:R-:W-:Y:S02]  /*7f50*/  HADD2.F32 R67, -RZ, R78.reuse.H1_H1 ;  /* 0x3000004eff437230 */ /* 0x100fe40000004100 */
[----:B------:R-:W-:Y:S01]  /*7f60*/  FFMA.FTZ R76, R4, R79, R2 ;  /* 0x0000004f044c7223 */ /* 0x000fe20000010002 */
[----:B------:R-:W-:-:S02]  /*7f70*/  HADD2.F32 R78, -RZ, R78.H0_H0 ;  /* 0x2000004eff4e7230 */ /* 0x000fc40000004100 */
[----:B------:R-:W-:Y:S01]  /*7f80*/  FMUL.FTZ R6, R6, R77 ;  /* 0x0000004d06067220 */ /* 0x000fe20000410000 */
[----:B------:R-:W-:Y:S01]  /*7f90*/  FADD.FTZ R67, R67, -UR16 ;  /* 0x8000001043437e21 */ /* 0x000fe20008010000 */
[----:B------:R-:W-:-:S03]  /*7fa0*/  FMUL.FTZ R69, R76, -1.4426950216293334961 ;  /* 0xbfb8aa3b4c457820 */ /* 0x000fc60000410000 */
[----:B------:R-:W-:-:S03]  /*7fb0*/  FMUL.FTZ R67, R67, UR17 ;  /* 0x0000001143437c20 */ /* 0x000fc60008410000 */
[----:B------:R-:W0:Y:S01]  /*7fc0*/  MUFU.EX2 R69, R69 ;  /* 0x0000004500457308 */ /* 0x000e220000000800 */
[----:B------:R-:W-:-:S04]  /*7fd0*/  FFMA.FTZ R77, R5, R67, R3 ;  /* 0x00000043054d7223 */ /* 0x000fc80000010003 */
[----:B------:R-:W-:-:S06]  /*7fe0*/  FMUL.FTZ R66, R77, -1.4426950216293334961 ;  /* 0xbfb8aa3b4d427820 */ /* 0x000fcc0000410000 */
[----:B------:R-:W1:Y:S01]  /*7ff0*/  MUFU.EX2 R66, R66 ;  /* 0x0000004200427308 */ /* 0x000e620000000800 */
[----:B0-----:R-:W-:-:S04]  /*8000*/  FADD.FTZ R69, R69, 1 ;  /* 0x3f80000045457421 */ /* 0x001fc80000010000 */
[----:B------:R0:W2:Y:S01]  /*8010*/  MUFU.RCP R75, R69 ;  /* 0x00000045004b7308 */ /* 0x0000a20000001000 */
[----:B-1----:R-:W-:Y:S01]  /*8020*/  FADD.FTZ R66, R66, 1 ;  /* 0x3f80000042427421 */ /* 0x002fe20000010000 */
[----:B0-----:R-:W-:Y:S02]  /*8030*/  HADD2.F32 R69, -RZ, R93.H0_H0 ;  /* 0x2000005dff457230 */ /* 0x001fe40000004100 */
[----:B------:R-:W-:-:S04]  /*8040*/  FMUL.FTZ R93, R5, R56 ;  /* 0x00000038055d7220 */ /* 0x000fc80000410000 */
[----:B------:R-:W0:Y:S01]  /*8050*/  MUFU.RCP R66, R66 ;  /* 0x0000004200427308 */ /* 0x000e220000001000 */
[----:B------:R-:W-:Y:S01]  /*8060*/  FADD.FTZ R83, R93, R83 ;  /* 0x000000535d537221 */ /* 0x000fe20000010000 */
[----:B--2---:R-:W-:Y:S01]  /*8070*/  FMUL.FTZ R69, R69, R75 ;  /* 0x0000004b45457220 */ /* 0x004fe20000410000 */
[----:B------:R-:W-:Y:S02]  /*8080*/  FADD.FTZ R75, -R75, 1 ;  /* 0x3f8000004b4b7421 */ /* 0x000fe40000010100 */
[----:B------:R-:W-:Y:S02]  /*8090*/  FADD.FTZ R83, R83, R97 ;  /* 0x0000006153537221 */ /* 0x000fe40000010000 */
[----:B------:R-:W-:-:S04]  /*80a0*/  FFMA.FTZ R76, R76, R75, 1 ;  /* 0x3f8000004c4c7423 */ /* 0x000fc8000001004b */
[----:B------:R-:W-:Y:S01]  /*80b0*/  FMUL.FTZ R69, R69, R76 ;  /* 0x0000004c45457220 */ /* 0x000fe20000410000 */
[----:B------:R-:W-:Y:S02]  /*80c0*/  HADD2.F32 R76, -RZ, R92.H0_H0 ;  /* 0x2000005cff4c7230 */ /* 0x000fe40000004100 */
[----:B0-----:R-:W-:Y:S01]  /*80d0*/  FMUL.FTZ R78, R78, R66 ;  /* 0x000000424e4e7220 */ /* 0x001fe20000410000 */
[----:B------:R-:W-:-:S04]  /*80e0*/  FADD.FTZ R66, -R66, 1 ;  /* 0x3f80000042427421 */ /* 0x000fc80000010100 */
[----:B------:R-:W-:Y:S01]  /*80f0*/  FFMA.FTZ R66, R77, R66, 1 ;  /* 0x3f8000004d427423 */ /* 0x000fe20000010042 */
[----:B------:R-:W-:-:S03]  /*8100*/  HADD2.F32 R77, -RZ, R91.H1_H1 ;  /* 0x3000005bff4d7230 */ /* 0x000fc60000004100 */
[----:B------:R-:W-:Y:S01]  /*8110*/  FMUL.FTZ R66, R78, R66 ;  /* 0x000000424e427220 */ /* 0x000fe20000410000 */
[----:B------:R-:W-:Y:S02]  /*8120*/  HADD2.F32 R78, -RZ, R92.H1_H1 ;  /* 0x3000005cff4e7230 */ /* 0x000fe40000004100 */
[----:B------:R-:W-:Y:S01]  /*8130*/  FADD.FTZ R77, R77, -UR16 ;  /* 0x800000104d4d7e21 */ /* 0x000fe20008010000 */
[--C-:B------:R-:W-:Y:S02]  /*8140*/  HADD2.F32 R92, -RZ, R9.reuse.H0_H0 ;  /* 0x20000009ff5c7230 */ /* 0x100fe40000004100 */
[----:B------:R-:W-:Y:S02]  /*8150*/  HADD2.F32 R9, -RZ, R9.H1_H1 ;  /* 0x30000009ff097230 */ /* 0x000fe40000004100 */
[----:B------:R-:W-:Y:S01]  /*8160*/  FADD.FTZ R78, R78, -UR16 ;  /* 0x800000104e4e7e21 */ /* 0x000fe20008010000 */
[----:B------:R-:W-:-:S03]  /*8170*/  FMUL.FTZ R77, R77, UR17 ;  /* 0x000000114d4d7c20 */ /* 0x000fc60008410000 */
        /* <DEDUP_REMOVED lines=8> */
[----:B------:R-:W-:-:S04]  /*8200*/  FFMA.FTZ R74, R75, R74, 1 ;  /* 0x3f8000004b4a7423 */ /* 0x000fc8000001004a */
[----:B------:R-:W-:Y:S01]  /*8210*/  FMUL.FTZ R74, R76, R74 ;  /* 0x0000004a4c4a7220 */ /* 0x000fe20000410000 */
[----:B------:R-:W-:-:S04]  /*8220*/  FFMA.FTZ R76, R4, R77, R2 ;  /* 0x0000004d044c7223 */ /* 0x000fc80000010002 */
[----:B------:R-:W-:-:S06]  /*8230*/  FMUL.FTZ R0, R76, -1.4426950216293334961 ;  /* 0xbfb8aa3b4c007820 */ /* 0x000fcc0000410000 */
[----:B------:R-:W0:Y:S02]  /*8240*/  MUFU.EX2 R0, R0 ;  /* 0x0000000000007308 */ /* 0x000e240000000800 */
[----:B0-----:R-:W-:-:S04]  /*8250*/  FADD.FTZ R0, R0, 1 ;  /* 0x3f80000000007421 */ /* 0x001fc80000010000 */
[----:B------:R0:W1:Y:S02]  /*8260*/  MUFU.RCP R75, R0 ;  /* 0x00000000004b7308 */ /* 0x0000640000001000 */
[----:B0-----:R-:W-:-:S05]  /*8270*/  HADD2.F32 R0, -RZ, R86.H1_H1 ;  /* 0x30000056ff007230 */ /* 0x001fca0000004100 */
[----:B-1----:R-:W-:Y:S01]  /*8280*/  FMUL.FTZ R0, R0, R75 ;  /* 0x0000004b00007220 */ /* 0x002fe20000410000 */
[----:B------:R-:W-:-:S04]  /*8290*/  FADD.FTZ R75, -R75, 1 ;  /* 0x3f8000004b4b7421 */ /* 0x000fc80000010100 */
[----:B------:R-:W-:Y:S01]  /*82a0*/  FFMA.FTZ R75, R76, R75, 1 ;  /* 0x3f8000004c4b7423 */ /* 0x000fe2000001004b */
[--C-:B------:R-:W-:Y:S02]  /*82b0*/  HADD2.F32 R76, -RZ, R85.reuse.H1_H1 ;  /* 0x30000055ff4c7230 */ /* 0x100fe40000004100 */
[----:B------:R-:W-:Y:S02]  /*82c0*/  HADD2.F32 R85, -RZ, R85.H0_H0 ;  /* 0x20000055ff557230 */ /* 0x000fe40000004100 */
[----:B------:R-:W-:Y:S01]  /*82d0*/  FMUL.FTZ R0, R0, R75 ;  /* 0x0000004b00007220 */ /* 0x000fe20000410000 */
        /* <DEDUP_REMOVED lines=11> */
[----:B------:R-:W-:Y:S02]  /*8390*/  FMUL.FTZ R71, R85, R71 ;  /* 0x0000004755477220 */ /* 0x000fe40000410000 */
[----:B------:R-:W-:-:S04]  /*83a0*/  FADD.FTZ R75, R75, -UR16 ;  /* 0x800000104b4b7e21 */ /* 0x000fc80008010000 */
[----:B------:R-:W-:-:S04]  /*83b0*/  FMUL.FTZ R75, R75, UR17 ;  /* 0x000000114b4b7c20 */ /* 0x000fc80008410000 */
        /* <DEDUP_REMOVED lines=9> */
[----:B------:R-:W-:Y:S02]  /*8450*/  HADD2.F32 R85, -RZ, R87.H0_H0 ;  /* 0x20000057ff557230 */ /* 0x000fe40000004100 */
[--C-:B------:R-:W-:Y:S02]  /*8460*/  HADD2.F32 R87, -RZ, R42.reuse.H0_H0 ;  /* 0x2000002aff577230 */ /* 0x100fe40000004100 */
[----:B------:R-:W-:Y:S01]  /*8470*/  FMUL.FTZ R84, R84, R86 ;  /* 0x0000005654547220 */ /* 0x000fe20000410000 */
[----:B------:R-:W-:Y:S02]  /*8480*/  HADD2.F32 R42, -RZ, R42.H1_H1 ;  /* 0x3000002aff2a7230 */ /* 0x000fe40000004100 */
[----:B------:R-:W-:-:S04]  /*8490*/  FADD.FTZ R85, R85, -UR16 ;  /* 0x8000001055557e21 */ /* 0x000fc80008010000 */
[----:B------:R-:W-:Y:S01]  /*84a0*/  FMUL.FTZ R85, R85, UR17 ;  /* 0x0000001155557c20 */ /* 0x000fe20008410000 */
[----:B------:R-:W-:-:S03]  /*84b0*/  FADD.FTZ R42, R42, -UR16 ;  /* 0x800000102a2a7e21 */ /* 0x000fc60008010000 */
        /* <DEDUP_REMOVED lines=10> */
[--C-:B------:R-:W-:Y:S02]  /*8560*/  HADD2.F32 R82, -RZ, R8.reuse.H0_H0 ;  /* 0x20000008ff527230 */ /* 0x100fe40000004100 */
[----:B------:R-:W-:Y:S01]  /*8570*/  FFMA.FTZ R86, R64, R59, R86 ;  /* 0x0000003b40567223 */ /* 0x000fe20000010056 */
[----:B------:R-:W-:Y:S02]  /*8580*/  HADD2.F32 R8, -RZ, R8.H1_H1 ;  /* 0x30000008ff087230 */ /* 0x000fe40000004100 */
[----:B------:R-:W-:Y:S01]  /*8590*/  FADD.FTZ R82, R82, -UR16 ;  /* 0x8000001052527e21 */ /* 0x000fe20008010000 */
[----:B------:R-:W-:Y:S02]  /*85a0*/  FFMA.FTZ R86, R63, R52, R86 ;  /* 0x000000343f567223 */ /* 0x000fe40000010056 */
[----:B------:R-:W-:Y:S01]  /*85b0*/  FADD.FTZ R8, R8, -UR16 ;  /* 0x8000001008087e21 */ /* 0x000fe20008010000 */
[----:B------:R-:W-:Y:S01]  /*85c0*/  FMUL.FTZ R82, R82, UR17 ;  /* 0x0000001152527c20 */ /* 0x000fe20008410000 */
[----:B------:R-:W-:-:S02]  /*85d0*/  FFMA.FTZ R86, R62, R93, R86 ;  /* 0x0000005d3e567223 */ /* 0x000fc40000010056 */
[----:B------:R-:W-:Y:S01]  /*85e0*/  FMUL.FTZ R8, R8, UR17 ;  /* 0x0000001108087c20 */ /* 0x000fe20008410000 */
        /* <DEDUP_REMOVED lines=10> */
[----:B------:R-:W-:Y:S01]  /*8690*/  FMUL.FTZ R53, R73, -1.4426950216293334961 ;  /* 0xbfb8aa3b49357820 */ /* 0x000fe20000410000 */
[--C-:B------:R-:W-:Y:S02]  /*86a0*/  HADD2.F32 R92, -RZ, R11.reuse.H0_H0 ;  /* 0x2000000bff5c7230 */ /* 0x100fe40000004100 */
[----:B------:R-:W-:-:S03]  /*86b0*/  HADD2.F32 R11, -RZ, R11.H1_H1 ;  /* 0x3000000bff0b7230 */ /* 0x000fc60000004100 */
[----:B------:R-:W0:Y:S02]  /*86c0*/  MUFU.EX2 R53, R53 ;  /* 0x0000003500357308 */ /* 0x000e240000000800 */
[----:B0-----:R-:W-:-:S06]  /*86d0*/  FADD.FTZ R53, R53, 1 ;  /* 0x3f80000035357421 */ /* 0x001fcc0000010000 */
[----:B------:R-:W0:Y:S02]  /*86e0*/  MUFU.RCP R53, R53 ;  /* 0x0000003500357308 */ /* 0x000e240000001000 */
[----:B0-----:R-:W-:Y:S01]  /*86f0*/  FMUL.FTZ R9, R9, R53 ;  /* 0x0000003509097220 */ /* 0x001fe20000410000 */
[----:B------:R-:W-:-:S04]  /*8700*/  FADD.FTZ R53, -R53, 1 ;  /* 0x3f80000035357421 */ /* 0x000fc80000010100 */
[----:B------:R-:W-:-:S04]  /*8710*/  FFMA.FTZ R53, R73, R53, 1 ;  /* 0x3f80000049357423 */ /* 0x000fc80000010035 */
[----:B------:R-:W-:Y:S01]  /*8720*/  FMUL.FTZ R9, R9, R53 ;  /* 0x0000003509097220 */ /* 0x000fe20000410000 */
[--C-:B------:R-:W-:Y:S02]  /*8730*/  HADD2.F32 R53, -RZ, R10.reuse.H0_H0 ;  /* 0x2000000aff357230 */ /* 0x100fe40000004100 */
[----:B------:R-:W-:-:S03]  /*8740*/  HADD2.F32 R10, -RZ, R10.H1_H1 ;  /* 0x3000000aff0a7230 */ /* 0x000fc60000004100 */
[----:B------:R-:W-:Y:S02]  /*8750*/  FADD.FTZ R53, R53, -UR16 ;  /* 0x8000001035357e21 */ /* 0x000fe40008010000 */
[----:B------:R-:W-:Y:S02]  /*8760*/  FADD.FTZ R10, R10, -UR16 ;  /* 0x800000100a0a7e21 */ /* 0x000fe40008010000 */
[----:B------:R-:W-:Y:S02]  /*8770*/  FMUL.FTZ R53, R53, UR17 ;  /* 0x0000001135357c20 */ /* 0x000fe40008410000 */
[----:B------:R-:W-:Y:S02]  /*8780*/  FMUL.FTZ R10, R10, UR17 ;  /* 0x000000110a0a7c20 */ /* 0x000fe40008410000 */
        /* <DEDUP_REMOVED lines=26> */
[----:B------:R-:W-:Y:S02]  /*8930*/  FFMA.FTZ R73, R4, R59, R2 ;  /* 0x0000003b04497223 */ /* 0x000fe40000010002 */
[----:B------:R-:W-:-:S02]  /*8940*/  FFMA.FTZ R52, R5, R12, R3 ;  /* 0x0000000c05347223 */ /* 0x000fc40000010003 */
[----:B------:R-:W-:-:S06]  /*8950*/  FMUL.FTZ R63, R73, -1.4426950216293334961 ;  /* 0xbfb8aa3b493f7820 */ /* 0x000fcc0000410000 */
[----:B------:R-:W0:Y:S02]  /*8960*/  MUFU.EX2 R63, R63 ;  /* 0x0000003f003f7308 */ /* 0x000e240000000800 */
[----:B0-----:R-:W-:-:S06]  /*8970*/  FADD.FTZ R63, R63, 1 ;  /* 0x3f8000003f3f7421 */ /* 0x001fcc0000010000 */
[----:B------:R-:W0:Y:S02]  /*8980*/  MUFU.RCP R63, R63 ;  /* 0x0000003f003f7308 */ /* 0x000e240000001000 */
[----:B0-----:R-:W-:Y:S01]  /*8990*/  FMUL.FTZ R92, R92, R63 ;  /* 0x0000003f5c5c7220 */ /* 0x001fe20000410000 */
[----:B------:R-:W-:-:S04]  /*89a0*/  FADD.FTZ R63, -R63, 1 ;  /* 0x3f8000003f3f7421 */ /* 0x000fc80000010100 */
[----:B------:R-:W-:Y:S01]  /*89b0*/  FFMA.FTZ R63, R73, R63, 1 ;  /* 0x3f800000493f7423 */ /* 0x000fe2000001003f */
[----:B------:R-:W-:-:S03]  /*89c0*/  FMUL.FTZ R73, R52, -1.4426950216293334961 ;  /* 0xbfb8aa3b34497820 */ /* 0x000fc60000410000 */
[----:B------:R-:W-:Y:S01]  /*89d0*/  FMUL.FTZ R63, R92, R63 ;  /* 0x0000003f5c3f7220 */ /* 0x000fe20000410000 */
[----:B------:R-:W-:Y:S01]  /*89e0*/  FADD.FTZ R92, R81, R56 ;  /* 0x00000038515c7221 */ /* 0x000fe20000010000 */
[----:B------:R-:W-:Y:S01]  /*89f0*/  FFMA.FTZ R81, R62, R56, R80 ;  /* 0x000000383e517223 */ /* 0x000fe20000010050 */
        /* <DEDUP_REMOVED lines=9> */
[----:B------:R-:W-:-:S04]  /*8a90*/  FADD.FTZ R52, R52, -UR16 ;  /* 0x8000001034347e21 */ /* 0x000fc80008010000 */
[----:B------:R-:W-:-:S04]  /*8aa0*/  FMUL.FTZ R73, R52, UR17 ;  /* 0x0000001134497c20 */ /* 0x000fc80008410000 */
[----:B------:R-:W-:-:S04]  /*8ab0*/  FFMA.FTZ R52, R4, R73, R2 ;  /* 0x0000004904347223 */ /* 0x000fc80000010002 */
[----:B------:R-:W-:-:S06]  /*8ac0*/  FMUL.FTZ R80, R52, -1.4426950216293334961 ;  /* 0xbfb8aa3b34507820 */ /* 0x000fcc0000410000 */
[----:B------:R-:W0:Y:S02]  /*8ad0*/  MUFU.EX2 R80, R80 ;  /* 0x0000005000507308 */ /* 0x000e240000000800 */
[----:B0-----:R-:W-:-:S04]  /*8ae0*/  FADD.FTZ R94, R80, 1 ;  /* 0x3f800000505e7421 */ /* 0x001fc80000010000 */
[----:B------:R0:W1:Y:S02]  /*8af0*/  MUFU.RCP R56, R94 ;  /* 0x0000005e00387308 */ /* 0x0000640000001000 */
[----:B0-----:R-:W-:Y:S01]  /*8b00*/  FMUL.FTZ R94, R4, R65 ;  /* 0x00000041045e7220 */ /* 0x001fe20000410000 */
[----:B-1----:R-:W-:Y:S01]  /*8b10*/  FMUL.FTZ R62, R95, R56 ;  /* 0x000000385f3e7220 */ /* 0x002fe20000410000 */
[----:B------:R-:W-:-:S04]  /*8b20*/  FADD.FTZ R95, -R56, 1 ;  /* 0x3f800000385f7421 */ /* 0x000fc80000010100 */
[----:B------:R-:W-:Y:S01]  /*8b30*/  FFMA.FTZ R95, R52, R95, 1 ;  /* 0x3f800000345f7423 */ /* 0x000fe2000001005f */
[----:B------:R-:W-:-:S03]  /*8b40*/  FADD.FTZ R52, R14, -UR16 ;  /* 0x800000100e347e21 */ /* 0x000fc60008010000 */
[----:B------:R-:W-:Y:S01]  /*8b50*/  FMUL.FTZ R14, R62, R95 ;  /* 0x0000005f3e0e7220 */ /* 0x000fe20000410000 */
[----:B------:R-:W-:Y:S01]  /*8b60*/  FMUL.FTZ R52, R52, UR17 ;  /* 0x0000001134347c20 */ /* 0x000fe20008410000 */
[C---:B------:R-:W-:Y:S01]  /*8b70*/  FFMA.FTZ R95, R61.reuse, R51, R70 ;  /* 0x000000333d5f7223 */ /* 0x040fe20000010046 */
[----:B------:R-:W-:Y:S02]  /*8b80*/  FFMA.FTZ R61, R61, R97, R86 ;  /* 0x000000613d3d7223 */ /* 0x000fe40000010056 */
[----:B------:R-:W-:Y:S01]  /*8b90*/  FFMA.FTZ R56, R5, R52, R3 ;  /* 0x0000003405387223 */ /* 0x000fe20000010003 */
[----:B------:R-:W-:-:S03]  /*8ba0*/  FFMA.FTZ R95, R58, R50, R95 ;  /* 0x000000323a5f7223 */ /* 0x000fc6000001005f */
[----:B------:R-:W-:-:S06]  /*8bb0*/  FMUL.FTZ R80, R56, -1.4426950216293334961 ;  /* 0xbfb8aa3b38507820 */ /* 0x000fcc0000410000 */
[----:B------:R-:W0:Y:S02]  /*8bc0*/  MUFU.EX2 R80, R80 ;  /* 0x0000005000507308 */ /* 0x000e240000000800 */
[----:B0-----:R-:W-:-:S06]  /*8bd0*/  FADD.FTZ R62, R80, 1 ;  /* 0x3f800000503e7421 */ /* 0x001fcc0000010000 */
[----:B------:R-:W0:Y:S02]  /*8be0*/  MUFU.RCP R62, R62 ;  /* 0x0000003e003e7308 */ /* 0x000e240000001000 */
[----:B0-----:R-:W-:Y:S01]  /*8bf0*/  FADD.FTZ R93, -R62, 1 ;  /* 0x3f8000003e5d7421 */ /* 0x001fe20000010100 */
[----:B------:R-:W-:-:S03]  /*8c00*/  FMUL.FTZ R15, R15, R62 ;  /* 0x0000003e0f0f7220 */ /* 0x000fc60000410000 */
[----:B------:R-:W-:Y:S01]  /*8c10*/  FFMA.FTZ R56, R56, R93, 1 ;  /* 0x3f80000038387423 */ /* 0x000fe2000001005d */
[----:B------:R-:W-:-:S03]  /*8c20*/  FADD.FTZ R93, R72, R51 ;  /* 0x00000033485d7221 */ /* 0x000fc60000010000 */
[----:B------:R-:W-:Y:S01]  /*8c30*/  FMUL.FTZ R15, R15, R56 ;  /* 0x000000380f0f7220 */ /* 0x000fe20000410000 */
[--C-:B------:R-:W-:Y:S02]  /*8c40*/  HADD2.F32 R56, -RZ, R16.reuse.H0_H0 ;  /* 0x20000010ff387230 */ /* 0x100fe40000004100 */
[----:B------:R-:W-:Y:S01]  /*8c50*/  FADD.FTZ R93, R93, R50 ;  /* 0x000000325d5d7221 */ /* 0x000fe20000010000 */
        /* <DEDUP_REMOVED lines=11> */
[----:B------:R-:W-:-:S03]  /*8d10*/  FADD.FTZ R56, R16, -UR16 ;  /* 0x8000001010387e21 */ /* 0x000fc60008010000 */
[----:B------:R-:W-:Y:S01]  /*8d20*/  FMUL.FTZ R16, R62, R99 ;  /* 0x000000633e107220 */ /* 0x000fe20000410000 */
[----:B------:R-:W-:Y:S01]  /*8d30*/  FMUL.FTZ R56, R56, UR17 ;  /* 0x0000001138387c20 */ /* 0x000fe20008410000 */
[--C-:B------:R-:W-:Y:S02]  /*8d40*/  HADD2.F32 R99, -RZ, R19.reuse.H0_H0 ;  /* 0x20000013ff637230 */ /* 0x100fe40000004100 */
[----:B------:R-:W-:Y:S02]  /*8d50*/  HADD2.F32 R19, -RZ, R19.H1_H1 ;  /* 0x30000013ff137230 */ /* 0x000fe40000004100 */
        /* <DEDUP_REMOVED lines=15> */
[----:B------:R-:W-:Y:S01]  /*8e50*/  FADD.FTZ R80, R62, -UR16 ;  /* 0x800000103e507e21 */ /* 0x000fe20008010000 */
[C---:B------:R-:W-:Y:S01]  /*8e60*/  FFMA.FTZ R62, R60.reuse, R55, R81 ;  /* 0x000000373c3e7223 */ /* 0x040fe20000010051 */
[----:B------:R-:W-:Y:S01]  /*8e70*/  FFMA.FTZ R81, R60, R70, R61 ;  /* 0x000000463c517223 */ /* 0x000fe2000001003d */
[----:B------:R-:W-:Y:S01]  /*8e80*/  FADD.FTZ R97, R97, R66 ;  /* 0x0000004261617221 */ /* 0x000fe20000010000 */
[----:B------:R-:W-:Y:S01]  /*8e90*/  FMUL.FTZ R55, R80, UR17 ;  /* 0x0000001150377c20 */ /* 0x000fe20008410000 */
[----:B------:R-:W-:-:S03]  /*8ea0*/  FFMA.FTZ R62, R57, R54, R62 ;  /* 0x00000036393e7223 */ /* 0x000fc6000001003e */
        /* <DEDUP_REMOVED lines=18> */
[--C-:B------:R-:W-:Y:S02]  /*8fd0*/  HADD2.F32 R81, -RZ, R21.reuse.H0_H0 ;  /* 0x20000015ff517230 */ /* 0x100fe40000004100 */
[----:B------:R-:W-:Y:S01]  /*8fe0*/  FADD.FTZ R83, R83, R70 ;  /* 0x0000004653537221 */ /* 0x000fe20000010000 */
[----:B------:R-:W-:-:S03]  /*8ff0*/  HADD2.F32 R21, -RZ, R21.H1_H1 ;  /* 0x30000015ff157230 */ /* 0x000fc60000004100 */
[----:B------:R-:W-:Y:S01]  /*9000*/  FADD.FTZ R83, R101, R83 ;  /* 0x0000005365537221 */ /* 0x000fe20000010000 */
[----:B0-----:R-:W-:Y:S01]  /*9010*/  FADD.FTZ R80, -R72, 1 ;  /* 0x3f80000048507421 */ /* 0x001fe20000010100 */
[----:B------:R-:W-:-:S03]  /*9020*/  FMUL.FTZ R19, R19, R72 ;  /* 0x0000004813137220 */ /* 0x000fc60000410000 */
[----:B------:R-:W-:Y:S01]  /*9030*/  FFMA.FTZ R80, R61, R80, 1 ;  /* 0x3f8000003d507423 */ /* 0x000fe20000010050 */
[--C-:B------:R-:W-:Y:S02]  /*9040*/  HADD2.F32 R61, -RZ, R20.reuse.H0_H0 ;  /* 0x20000014ff3d7230 */ /* 0x100fe40000004100 */
[----:B------:R-:W-:Y:S02]  /*9050*/  HADD2.F32 R20, -RZ, R20.H1_H1 ;  /* 0x30000014ff147230 */ /* 0x000fe40000004100 */
[----:B------:R-:W-:Y:S01]  /*9060*/  FMUL.FTZ R19, R19, R80 ;  /* 0x0000005013137220 */ /* 0x000fe20000410000 */
[----:B------:R-:W-:Y:S02]  /*9070*/  FADD.FTZ R61, R61, -UR16 ;  /* 0x800000103d3d7e21 */ /* 0x000fe40008010000 */
[----:B------:R-:W-:Y:S02]  /*9080*/  FADD.FTZ R86, R20, -UR16 ;  /* 0x8000001014567e21 */ /* 0x000fe40008010000 */
        /* <DEDUP_REMOVED lines=9> */
[----:B------:R-:W-:-:S03]  /*9120*/  FFMA.FTZ R99, R57, R101, R58 ;  /* 0x0000006539637223 */ /* 0x000fc6000001003a */
[----:B------:R-:W-:Y:S01]  /*9130*/  FMUL.FTZ R20, R81, R50 ;  /* 0x0000003251147220 */ /* 0x000fe20000410000 */
[----:B------:R-:W-:-:S04]  /*9140*/  FMUL.FTZ R50, R86, UR17 ;  /* 0x0000001156327c20 */ /* 0x000fc80008410000 */
[----:B------:R-:W-:-:S04]  /*9150*/  FFMA.FTZ R70, R5, R50, R3 ;  /* 0x0000003205467223 */ /* 0x000fc80000010003 */
[----:B------:R-:W-:-:S06]  /*9160*/  FMUL.FTZ R72, R70, -1.4426950216293334961 ;  /* 0xbfb8aa3b46487820 */ /* 0x000fcc0000410000 */
[----:B------:R-:W0:Y:S02]  /*9170*/  MUFU.EX2 R72, R72 ;  /* 0x0000004800487308 */ /* 0x000e240000000800 */
[----:B0-----:R-:W-:Y:S01]  /*9180*/  FADD.FTZ R80, R72, 1 ;  /* 0x3f80000048507421 */ /* 0x001fe20000010000 */
[----:B------:R-:W-:Y:S01]  /*9190*/  FADD.FTZ R72, R93, R6 ;  /* 0x000000065d487221 */ /* 0x000fe20000010000 */
[--C-:B------:R-:W-:Y:S02]  /*91a0*/  HADD2.F32 R93, -RZ, R25.reuse.H0_H0 ;  /* 0x20000019ff5d7230 */ /* 0x100fe40000004100 */
[----:B------:R-:W-:Y:S02]  /*91b0*/  HADD2.F32 R25, -RZ, R25.H1_H1 ;  /* 0x30000019ff197230 */ /* 0x000fe40000004100 */
[----:B------:R-:W0:Y:S02]  /*91c0*/  MUFU.RCP R80, R80 ;  /* 0x0000005000507308 */ /* 0x000e240000001000 */
[----:B0-----:R-:W-:Y:S01]  /*91d0*/  FADD.FTZ R81, -R80, 1 ;  /* 0x3f80000050517421 */ /* 0x001fe20000010100 */
[----:B------:R-:W-:Y:S01]  /*91e0*/  FMUL.FTZ R21, R21, R80 ;  /* 0x0000005015157220 */ /* 0x000fe20000410000 */
[----:B------:R-:W-:-:S02]  /*91f0*/  FMUL.FTZ R80, R4, R6 ;  /* 0x0000000604507220 */ /* 0x000fc40000410000 */
        /* <DEDUP_REMOVED lines=25> */
[--C-:B------:R-:W-:Y:S02]  /*9390*/  HADD2.F32 R57, -RZ, R24.reuse.H0_H0 ;  /* 0x20000018ff397230 */ /* 0x100fe40000004100 */
[----:B------:R-:W-:Y:S02]  /*93a0*/  HADD2.F32 R24, -RZ, R24.H1_H1 ;  /* 0x30000018ff187230 */ /* 0x000fe40000004100 */
[----:B------:R-:W-:Y:S01]  /*93b0*/  FMUL.FTZ R23, R23, R70 ;  /* 0x0000004617177220 */ /* 0x000fe20000410000 */
[C---:B------:R-:W-:Y:S01]  /*93c0*/  FFMA.FTZ R70, R68.reuse, R6, R95 ;  /* 0x0000000644467223 */ /* 0x040fe2000001005f */
[----:B------:R-:W-:Y:S01]  /*93d0*/  FADD.FTZ R57, R57, -UR16 ;  /* 0x8000001039397e21 */ /* 0x000fe20008010000 */
[----:B------:R-:W-:Y:S01]  /*93e0*/  FFMA.FTZ R68, R68, R80, R99 ;  /* 0x0000005044447223 */ /* 0x000fe20000010063 */
[----:B------:R-:W-:Y:S01]  /*93f0*/  FADD.FTZ R24, R24, -UR16 ;  /* 0x8000001018187e21 */ /* 0x000fe20008010000 */
[----:B------:R-:W-:Y:S01]  /*9400*/  FADD.FTZ R80, R83, R80 ;  /* 0x0000005053507221 */ /* 0x000fe20000010000 */
[----:B------:R-:W-:Y:S01]  /*9410*/  FMUL.FTZ R57, R57, UR17 ;  /* 0x0000001139397c20 */ /* 0x000fe20008410000 */
[----:B------:R-:W-:Y:S01]  /*9420*/  FMUL.FTZ R95, R5, R66 ;  /* 0x00000042055f7220 */ /* 0x000fe20000410000 */
[----:B------:R-:W-:Y:S01]  /*9430*/  FMUL.FTZ R24, R24, UR17 ;  /* 0x0000001118187c20 */ /* 0x000fe20008410000 */
[----:B------:R-:W-:Y:S01]  /*9440*/  FFMA.FTZ R70, R79, R69, R70 ;  /* 0x000000454f467223 */ /* 0x000fe20000010046 */
[----:B------:R-:W-:Y:S01]  /*9450*/  FFMA.FTZ R6, R4, R57, R2 ;  /* 0x0000003904067223 */ /* 0x000fe20000010002 */
[----:B------:R-:W-:Y:S01]  /*9460*/  FFMA.FTZ R68, R67, R95, R68 ;  /* 0x0000005f43447223 */ /* 0x000fe20000010044 */
[----:B------:R-:W-:Y:S01]  /*9470*/  FADD.FTZ R80, R95, R80 ;  /* 0x000000505f507221 */ /* 0x000fe20000010000 */
[----:B------:R-:W-:Y:S01]  /*9480*/  FFMA.FTZ R70, R77, R0, R70 ;  /* 0x000000004d467223 */ /* 0x000fe20000010046 */
[----:B------:R-:W-:-:S06]  /*9490*/  FMUL.FTZ R58, R6, -1.4426950216293334961 ;  /* 0xbfb8aa3b063a7820 */ /* 0x000fcc0000410000 */
[----:B------:R-:W0:Y:S02]  /*94a0*/  MUFU.EX2 R58, R58 ;  /* 0x0000003a003a7308 */ /* 0x000e240000000800 */
[----:B0-----:R-:W-:Y:S01]  /*94b0*/  FADD.FTZ R86, R58, 1 ;  /* 0x3f8000003a567421 */ /* 0x001fe20000010000 */
[----:B------:R-:W-:-:S04]  /*94c0*/  FFMA.FTZ R58, R5, R24, R3 ;  /* 0x00000018053a7223 */ /* 0x000fc80000010003 */
[----:B------:R-:W-:Y:S01]  /*94d0*/  FMUL.FTZ R83, R58, -1.4426950216293334961 ;  /* 0xbfb8aa3b3a537820 */ /* 0x000fe20000410000 */
[----:B------:R-:W0:Y:S08]  /*94e0*/  MUFU.RCP R86, R86 ;  /* 0x0000005600567308 */ /* 0x000e300000001000 */
[----:B------:R-:W1:Y:S01]  /*94f0*/  MUFU.EX2 R83, R83 ;  /* 0x0000005300537308 */ /* 0x000e620000000800 */
[----:B0-----:R-:W-:Y:S01]  /*9500*/  FMUL.FTZ R92, R93, R86 ;  /* 0x000000565d5c7220 */ /* 0x001fe20000410000 */
[----:B------:R-:W-:Y:S01]  /*9510*/  FADD.FTZ R93, -R86, 1 ;  /* 0x3f800000565d7421 */ /* 0x000fe20000010100 */
[----:B-1----:R-:W-:-:S03]  /*9520*/  FADD.FTZ R86, R83, 1 ;  /* 0x3f80000053567421 */ /* 0x002fc60000010000 */
[----:B------:R-:W-:-:S04]  /*9530*/  FFMA.FTZ R93, R6, R93, 1 ;  /* 0x3f800000065d7423 */ /* 0x000fc8000001005d */
[----:B------:R-:W-:Y:S01]  /*9540*/  FMUL.FTZ R6, R92, R93 ;  /* 0x0000005d5c067220 */ /* 0x000fe20000410000 */
[----:B------:R-:W0:Y:S02]  /*9550*/  MUFU.RCP R86, R86 ;  /* 0x0000005600567308 */ /* 0x000e240000001000 */
[----:B0-----:R-:W-:Y:S01]  /*9560*/  FADD.FTZ R93, -R86, 1 ;  /* 0x3f800000565d7421 */ /* 0x001fe20000010100 */
[----:B------:R-:W-:-:S03]  /*9570*/  FMUL.FTZ R25, R25, R86 ;  /* 0x0000005619197220 */ /* 0x000fc60000410000 */
[----:B------:R-:W-:Y:S01]  /*9580*/  FFMA.FTZ R58, R58, R93, 1 ;  /* 0x3f8000003a3a7423 */ /* 0x000fe2000001005d */
[----:B------:R-:W-:Y:S01]  /*9590*/  FFMA.FTZ R93, R67, R66, R62 ;  /* 0x00000042435d7223 */ /* 0x000fe2000001003e */
[----:B------:R-:W-:Y:S02]  /*95a0*/  HADD2.F32 R67, -RZ, R27.H0_H0 ;  /* 0x2000001bff437230 */ /* 0x000fe40000004100 */
[----:B------:R-:W-:Y:S01]  /*95b0*/  FMUL.FTZ R25, R25, R58 ;  /* 0x0000003a19197220 */ /* 0x000fe20000410000 */
[--C-:B------:R-:W-:Y:S02]  /*95c0*/  HADD2.F32 R58, -RZ, R26.reuse.H0_H0 ;  /* 0x2000001aff3a7230 */ /* 0x100fe40000004100 */
[----:B------:R-:W-:Y:S01]  /*95d0*/  FFMA.FTZ R93, R78, R74, R93 ;  /* 0x0000004a4e5d7223 */ /* 0x000fe2000001005d */
[----:B------:R-:W-:Y:S02]  /*95e0*/  HADD2.F32 R26, -RZ, R26.H1_H1 ;  /* 0x3000001aff1a7230 */ /* 0x000fe40000004100 */
[----:B------:R-:W-:-:S03]  /*95f0*/  FADD.FTZ R58, R58, -UR16 ;  /* 0x800000103a3a7e21 */ /* 0x000fc60008010000 */
[----:B------:R-:W-:Y:S01]  /*9600*/  FADD.FTZ R86, R26, -UR16 ;  /* 0x800000101a567e21 */ /* 0x000fe20008010000 */
        /* <DEDUP_REMOVED lines=12> */
[----:B------:R-:W-:Y:S01]  /*96d0*/  FMUL.FTZ R58, R86, UR17 ;  /* 0x00000011563a7c20 */ /* 0x000fe20008410000 */
[----:B------:R-:W-:-:S03]  /*96e0*/  HADD2.F32 R86, -RZ, R27.H1_H1 ;  /* 0x3000001bff567230 */ /* 0x000fc60000004100 */
[----:B------:R-:W-:-:S04]  /*96f0*/  FFMA.FTZ R62, R5, R58, R3 ;  /* 0x0000003a053e7223 */ /* 0x000fc80000010003 */
[----:B------:R-:W-:-:S06]  /*9700*/  FMUL.FTZ R66, R62, -1.4426950216293334961 ;  /* 0xbfb8aa3b3e427820 */ /* 0x000fcc0000410000 */
[----:B------:R-:W0:Y:S02]  /*9710*/  MUFU.EX2 R66, R66 ;  /* 0x0000004200427308 */ /* 0x000e240000000800 */
[----:B0-----:R-:W-:-:S06]  /*9720*/  FADD.FTZ R67, R66, 1 ;  /* 0x3f80000042437421 */ /* 0x001fcc0000010000 */
[----:B------:R-:W0:Y:S02]  /*9730*/  MUFU.RCP R67, R67 ;  /* 0x0000004300437308 */ /* 0x000e240000001000 */
[----:B0-----:R-:W-:Y:S01]  /*9740*/  FADD.FTZ R95, -R67, 1 ;  /* 0x3f800000435f7421 */ /* 0x001fe20000010100 */
[----:B------:R-:W-:Y:S01]  /*9750*/  FMUL.FTZ R27, R86, R67 ;  /* 0x00000043561b7220 */ /* 0x000fe20000410000 */
[----:B------:R-:W-:Y:S02]  /*9760*/  HADD2.F32 R86, -RZ, R31.H0_H0 ;  /* 0x2000001fff567230 */ /* 0x000fe40000004100 */
[----:B------:R-:W-:Y:S01]  /*9770*/  FFMA.FTZ R62, R62, R95, 1 ;  /* 0x3f8000003e3e7423 */ /* 0x000fe2000001005f */
[----:B------:R-:W-:Y:S01]  /*9780*/  FADD.FTZ R95, R72, R69 ;  /* 0x00000045485f7221 */ /* 0x000fe20000010000 */
[----:B------:R-:W-:Y:S02]  /*9790*/  FMUL.FTZ R69, R4, R69 ;  /* 0x0000004504457220 */ /* 0x000fe40000410000 */
[----:B------:R-:W-:Y:S01]  /*97a0*/  FMUL.FTZ R27, R27, R62 ;  /* 0x0000003e1b1b7220 */ /* 0x000fe20000410000 */
[----:B------:R-:W-:-:S02]  /*97b0*/  HADD2.F32 R62, -RZ, R28.H0_H0 ;  /* 0x2000001cff3e7230 */ /* 0x000fc40000004100 */
[----:B------:R-:W-:Y:S01]  /*97c0*/  FFMA.FTZ R79, R79, R69, R68 ;  /* 0x000000454f4f7223 */ /* 0x000fe20000010044 */
[----:B------:R-:W-:Y:S02]  /*97d0*/  HADD2.F32 R28, -RZ, R28.H1_H1 ;  /* 0x3000001cff1c7230 */ /* 0x000fe40000004100 */
[----:B------:R-:W-:Y:S01]  /*97e0*/  FADD.FTZ R80, R80, R69 ;  /* 0x0000004550507221 */ /* 0x000fe20000010000 */
[----:B------:R-:W-:Y:S01]  /*97f0*/  FADD.FTZ R95, R95, R0 ;  /* 0x000000005f5f7221 */ /* 0x000fe20000010000 */
        /* <DEDUP_REMOVED lines=9> */
[----:B------:R-:W-:Y:S01]  /*9890*/  FADD.FTZ R68, R97, R74 ;  /* 0x0000004a61447221 */ /* 0x000fe20000010000 */
[----:B------:R-:W-:Y:S02]  /*98a0*/  FMUL.FTZ R74, R5, R74 ;  /* 0x0000004a054a7220 */ /* 0x000fe40000410000 */
[----:B------:R-:W-:Y:S01]  /*98b0*/  FFMA.FTZ R99, R62, R99, 1 ;  /* 0x3f8000003e637423 */ /* 0x000fe20000010063 */
[----:B------:R-:W-:Y:S01]  /*98c0*/  FADD.FTZ R62, R28, -UR16 ;  /* 0x800000101c3e7e21 */ /* 0x000fe20008010000 */
[----:B------:R-:W-:Y:S01]  /*98d0*/  FFMA.FTZ R78, R78, R74, R79 ;  /* 0x0000004a4e4e7223 */ /* 0x000fe2000001004f */
[----:B------:R-:W-:Y:S01]  /*98e0*/  FADD.FTZ R80, R74, R80 ;  /* 0x000000504a507221 */ /* 0x000fe20000010000 */
        /* <DEDUP_REMOVED lines=25> */
[----:B------:R-:W-:-:S03]  /*9a80*/  FADD.FTZ R66, R30, -UR16 ;  /* 0x800000101e427e21 */ /* 0x000fc60008010000 */
        /* <DEDUP_REMOVED lines=13> */
[--C-:B------:R-:W-:Y:S02]  /*9b60*/  HADD2.F32 R72, -RZ, R32.reuse.H0_H0 ;  /* 0x20000020ff487230 */ /* 0x100fe40000004100 */
[----:B------:R-:W-:Y:S01]  /*9b70*/  FFMA.FTZ R77, R77, R97, R78 ;  /* 0x000000614d4d7223 */ /* 0x000fe2000001004e */
[----:B------:R-:W-:Y:S02]  /*9b80*/  HADD2.F32 R32, -RZ, R32.H1_H1 ;  /* 0x30000020ff207230 */ /* 0x000fe40000004100 */
[----:B------:R-:W-:Y:S01]  /*9b90*/  FADD.FTZ R80, R80, R97 ;  /* 0x0000006150507221 */ /* 0x000fe20000010000 */
[----:B------:R-:W-:Y:S02]  /*9ba0*/  FADD.FTZ R72, R72, -UR16 ;  /* 0x8000001048487e21 */ /* 0x000fe40008010000 */
[----:B------:R-:W-:Y:S02]  /*9bb0*/  FADD.FTZ R32, R32, -UR16 ;  /* 0x8000001020207e21 */ /* 0x000fe40008010000 */
[----:B------:R-:W-:-:S02]  /*9bc0*/  FMUL.FTZ R79, R72, UR17 ;  /* 0x00000011484f7c20 */ /* 0x000fc40008410000 */
[----:B------:R-:W-:Y:S02]  /*9bd0*/  FMUL.FTZ R32, R32, UR17 ;  /* 0x0000001120207c20 */ /* 0x000fe40008410000 */
[----:B------:R-:W-:-:S04]  /*9be0*/  FFMA.FTZ R0, R4, R79, R2 ;  /* 0x0000004f04007223 */ /* 0x000fc80000010002 */
[----:B------:R-:W-:-:S06]  /*9bf0*/  FMUL.FTZ R72, R0, -1.4426950216293334961 ;  /* 0xbfb8aa3b00487820 */ /* 0x000fcc0000410000 */
[----:B------:R-:W0:Y:S02]  /*9c00*/  MUFU.EX2 R72, R72 ;  /* 0x0000004800487308 */ /* 0x000e240000000800 */
[----:B0-----:R-:W-:Y:S01]  /*9c10*/  FADD.FTZ R74, R72, 1 ;  /* 0x3f800000484a7421 */ /* 0x001fe20000010000 */
[----:B------:R-:W-:-:S05]  /*9c20*/  FFMA.FTZ R72, R5, R32, R3 ;  /* 0x0000002005487223 */ /* 0x000fca0000010003 */
[----:B------:R-:W0:Y:S02]  /*9c30*/  MUFU.RCP R74, R74 ;  /* 0x0000004a004a7308 */ /* 0x000e240000001000 */
[----:B0-----:R-:W-:Y:S01]  /*9c40*/  FMUL.FTZ R78, R99, R74 ;  /* 0x0000004a634e7220 */ /* 0x001fe20000410000 */
[----:B------:R-:W-:Y:S01]  /*9c50*/  FADD.FTZ R99, -R74, 1 ;  /* 0x3f8000004a637421 */ /* 0x000fe20000010100 */
[----:B------:R-:W-:-:S03]  /*9c60*/  FADD.FTZ R74, R68, R71 ;  /* 0x00000047444a7221 */ /* 0x000fc60000010000 */
[----:B------:R-:W-:-:S04]  /*9c70*/  FFMA.FTZ R99, R0, R99, 1 ;  /* 0x3f80000000637423 */ /* 0x000fc80000010063 */
[----:B------:R-:W-:Y:S01]  /*9c80*/  FMUL.FTZ R0, R78, R99 ;  /* 0x000000634e007220 */ /* 0x000fe20000410000 */
        /* <DEDUP_REMOVED lines=14> */
[----:B------:R-:W-:Y:S01]  /*9d70*/  FADD.FTZ R92, R72, -UR16 ;  /* 0x80000010485c7e21 */ /* 0x000fe20008010000 */
[C---:B------:R-:W-:Y:S01]  /*9d80*/  FFMA.FTZ R72, R76.reuse, R71, R93 ;  /* 0x000000474c487223 */ /* 0x040fe2000001005d */
[----:B------:R-:W-:Y:S01]  /*9d90*/  FFMA.FTZ R76, R76, R78, R77 ;  /* 0x0000004e4c4c7223 */ /* 0x000fe2000001004d */
[--C-:B------:R-:W-:Y:S02]  /*9da0*/  HADD2.F32 R93, -RZ, R35.reuse.H0_H0 ;  /* 0x20000023ff5d7230 */ /* 0x100fe40000004100 */
[----:B------:R-:W-:Y:S01]  /*9db0*/  FMUL.FTZ R71, R92, UR17 ;  /* 0x000000115c477c20 */ /* 0x000fe20008410000 */
[----:B------:R-:W-:-:S03]  /*9dc0*/  HADD2.F32 R35, -RZ, R35.H1_H1 ;  /* 0x30000023ff237230 */ /* 0x000fc60000004100 */
        /* <DEDUP_REMOVED lines=11> */
[----:B------:R-:W-:-:S03]  /*9e80*/  FFMA.FTZ R93, R75, R84, R70 ;  /* 0x000000544b5d7223 */ /* 0x000fc60000010046 */
        /* <DEDUP_REMOVED lines=11> */
[----:B------:R-:W-:Y:S01]  /*9f40*/  FADD.FTZ R78, R95, R84 ;  /* 0x000000545f4e7221 */ /* 0x000fe20000010000 */
[----:B------:R-:W-:Y:S01]  /*9f50*/  FADD.FTZ R77, R77, -UR16 ;  /* 0x800000104d4d7e21 */ /* 0x000fe20008010000 */
[----:B------:R-:W-:-:S03]  /*9f60*/  FMUL.FTZ R95, R4, R84 ;  /* 0x00000054045f7220 */ /* 0x000fc60000410000 */
[----:B------:R-:W-:Y:S01]  /*9f70*/  FMUL.FTZ R77, R77, UR17 ;  /* 0x000000114d4d7c20 */ /* 0x000fe20008410000 */
[----:B------:R-:W-:Y:S01]  /*9f80*/  FFMA.FTZ R76, R75, R95, R76 ;  /* 0x0000005f4b4c7223 */ /* 0x000fe2000001004c */
[----:B------:R-:W-:Y:S01]  /*9f90*/  FADD.FTZ R80, R80, R95 ;  /* 0x0000005f50507221 */ /* 0x000fe20000010000 */
[----:B------:R-:W-:Y:S01]  /*9fa0*/  FFMA.FTZ R95, R85, R87, R72 ;  /* 0x00000057555f7223 */ /* 0x000fe20000010048 */
[----:B------:R-:W-:-:S03]  /*9fb0*/  FFMA.FTZ R70, R4, R77, R2 ;  /* 0x0000004d04467223 */ /* 0x000fc60000010002 */
[----:B------:R-:W-:Y:S01]  /*9fc0*/  FFMA.FTZ R95, R8, R9, R95 ;  /* 0x00000009085f7223 */ /* 0x000fe2000001005f */
[----:B------:R-:W-:-:S03]  /*9fd0*/  FMUL.FTZ R75, R70, -1.4426950216293334961 ;  /* 0xbfb8aa3b464b7820 */ /* 0x000fc60000410000 */
[----:B------:R-:W-:-:S03]  /*9fe0*/  FFMA.FTZ R95, R10, R11, R95 ;  /* 0x0000000b0a5f7223 */ /* 0x000fc6000001005f */
[----:B------:R-:W0:Y:S01]  /*9ff0*/  MUFU.EX2 R75, R75 ;  /* 0x0000004b004b7308 */ /* 0x000e220000000800 */
[----:B------:R-:W-:-:S04]  /*a000*/  FFMA.FTZ R95, R12, R13, R95 ;  /* 0x0000000d0c5f7223 */ /* 0x000fc8000001005f */
[----:B------:R-:W-:-:S04]  /*a010*/  FFMA.FTZ R95, R52, R15, R95 ;  /* 0x0000000f345f7223 */ /* 0x000fc8000001005f */
[----:B------:R-:W-:-:S04]  /*a020*/  FFMA.FTZ R95, R56, R17, R95 ;  /* 0x00000011385f7223 */ /* 0x000fc8000001005f */
[----:B------:R-:W-:Y:S01]  /*a030*/  FFMA.FTZ R95, R60, R19, R95 ;  /* 0x000000133c5f7223 */ /* 0x000fe2000001005f */
[----:B0-----:R-:W-:-:S03]  /*a040*/  FADD.FTZ R84, R75, 1 ;  /* 0x3f8000004b547421 */ /* 0x001fc60000010000 */
[----:B------:R-:W-:-:S03]  /*a050*/  FFMA.FTZ R95, R50, R21, R95 ;  /* 0x00000015325f7223 */ /* 0x000fc6000001005f */
[----:B------:R-:W0:Y:S01]  /*a060*/  MUFU.RCP R84, R84 ;  /* 0x0000005400547308 */ /* 0x000e220000001000 */
[----:B------:R-:W-:-:S04]  /*a070*/  FFMA.FTZ R95, R54, R23, R95 ;  /* 0x00000017365f7223 */ /* 0x000fc8000001005f */
[----:B------:R-:W-:-:S04]  /*a080*/  FFMA.FTZ R95, R24, R25, R95 ;  /* 0x00000019185f7223 */ /* 0x000fc8000001005f */
[----:B------:R-:W-:-:S04]  /*a090*/  FFMA.FTZ R95, R58, R27, R95 ;  /* 0x0000001b3a5f7223 */ /* 0x000fc8000001005f */
[----:B------:R-:W-:-:S04]  /*a0a0*/  FFMA.FTZ R95, R62, R29, R95 ;  /* 0x0000001d3e5f7223 */ /* 0x000fc8000001005f */
[----:B------:R-:W-:Y:S01]  /*a0b0*/  FFMA.FTZ R95, R66, R31, R95 ;  /* 0x0000001f425f7223 */ /* 0x000fe2000001005f */
[----:B0-----:R-:W-:Y:S01]  /*a0c0*/  FMUL.FTZ R86, R97, R84 ;  /* 0x0000005461567220 */ /* 0x001fe20000410000 */
[----:B------:R-:W-:Y:S02]  /*a0d0*/  FADD.FTZ R97, -R84, 1 ;  /* 0x3f80000054617421 */ /* 0x000fe40000010100 */
[----:B------:R-:W-:Y:S02]  /*a0e0*/  FFMA.FTZ R95, R32, R33, R95 ;  /* 0x00000021205f7223 */ /* 0x000fe4000001005f */
[----:B------:R-:W-:Y:S01]  /*a0f0*/  FFMA.FTZ R97, R70, R97, 1 ;  /* 0x3f80000046617423 */ /* 0x000fe20000010061 */
[----:B------:R-:W-:Y:S01]  /*a100*/  FADD.FTZ R70, R40, -UR16 ;  /* 0x8000001028467e21 */ /* 0x000fe20008010000 */
[----:B------:R-:W-:Y:S02]  /*a110*/  FFMA.FTZ R95, R68, R35, R95 ;  /* 0x00000023445f7223 */ /* 0x000fe4000001005f */
[----:B------:R-:W-:Y:S01]  /*a120*/  FMUL.FTZ R40, R86, R97 ;  /* 0x0000006156287220 */ /* 0x000fe20000410000 */
[----:B------:R-:W-:Y:S01]  /*a130*/  FMUL.FTZ R70, R70, UR17 ;  /* 0x0000001146467c20 */ /* 0x000fe20008410000 */
[----:B------:R-:W-:-:S03]  /*a140*/  FMUL.FTZ R97, R5, R87 ;  /* 0x0000005705617220 */ /* 0x000fc60000410000 */
[----:B------:R-:W-:-:S04]  /*a150*/  FFMA.FTZ R75, R5, R70, R3 ;  /* 0x00000046054b7223 */ /* 0x000fc80000010003 */
[----:B------:R-:W-:-:S06]  /*a160*/  FMUL.FTZ R86, R75, -1.4426950216293334961 ;  /* 0xbfb8aa3b4b567820 */ /* 0x000fcc0000410000 */
[----:B------:R-:W0:Y:S02]  /*a170*/  MUFU.EX2 R86, R86 ;  /* 0x0000005600567308 */ /* 0x000e240000000800 */
[----:B0-----:R-:W-:-:S06]  /*a180*/  FADD.FTZ R92, R86, 1 ;  /* 0x3f800000565c7421 */ /* 0x001fcc0000010000 */
[----:B------:R-:W0:Y:S02]  /*a190*/  MUFU.RCP R92, R92 ;  /* 0x0000005c005c7308 */ /* 0x000e240000001000 */
[----:B0-----:R-:W-:Y:S01]  /*a1a0*/  FADD.FTZ R84, -R92, 1 ;  /* 0x3f8000005c547421 */ /* 0x001fe20000010100 */
[----:B------:R-:W-:Y:S01]  /*a1b0*/  FMUL.FTZ R41, R41, R92 ;  /* 0x0000005c29297220 */ /* 0x000fe20000410000 */
[----:B------:R-:W-:Y:S02]  /*a1c0*/  FADD.FTZ R92, R97, R80 ;  /* 0x00000050615c7221 */ /* 0x000fe40000010000 */
[----:B------:R-:W-:Y:S01]  /*a1d0*/  FFMA.FTZ R84, R75, R84, 1 ;  /* 0x3f8000004b547423 */ /* 0x000fe20000010054 */
[----:B------:R-:W-:Y:S02]  /*a1e0*/  HADD2.F32 R75, -RZ, R47.H1_H1 ;  /* 0x3000002fff4b7230 */ /* 0x000fe40000004100 */
[----:B------:R-:W-:Y:S01]  /*a1f0*/  FADD.FTZ R92, R92, R94 ;  /* 0x0000005e5c5c7221 */ /* 0x000fe20000010000 */
[----:B------:R-:W-:Y:S01]  /*a200*/  FMUL.FTZ R41, R41, R84 ;  /* 0x0000005429297220 */ /* 0x000fe20000410000 */
[----:B------:R-:W-:Y:S01]  /*a210*/  FADD.FTZ R84, R74, R87 ;  /* 0x000000574a547221 */ /* 0x000fe20000010000 */
[----:B------:R-:W-:Y:S01]  /*a220*/  FADD.FTZ R75, R75, -UR16 ;  /* 0x800000104b4b7e21 */ /* 0x000fe20008010000 */
[----:B------:R-:W-:Y:S01]  /*a230*/  FFMA.FTZ R87, R85, R97, R76 ;  /* 0x0000006155577223 */ /* 0x000fe2000001004c */
[----:B------:R-:W-:-:S02]  /*a240*/  HADD2.F32 R74, -RZ, R88.H1_H1 ;  /* 0x30000058ff4a7230 */ /* 0x000fc40000004100 */
[----:B------:R-:W-:Y:S01]  /*a250*/  FADD.FTZ R84, R84, R9 ;  /* 0x0000000954547221 */ /* 0x000fe20000010000 */
[----:B------:R-:W-:Y:S01]  /*a260*/  FMUL.FTZ R75, R75, UR17 ;  /* 0x000000114b4b7c20 */ /* 0x000fe20008410000 */
[----:B------:R-:W-:Y:S01]  /*a270*/  FFMA.FTZ R87, R82, R94, R87 ;  /* 0x0000005e52577223 */ /* 0x000fe20000010057 */
[----:B------:R-:W-:Y:S02]  /*a280*/  HADD2.F32 R88, -RZ, R88.H0_H0 ;  /* 0x20000058ff587230 */ /* 0x000fe40000004100 */
[----:B------:R-:W-:Y:S01]  /*a290*/  FADD.FTZ R84, R84, R11 ;  /* 0x0000000b54547221 */ /* 0x000fe20000010000 */
[----:B------:R-:W-:Y:S01]  /*a2a0*/  FFMA.FTZ R72, R4, R75, R2 ;  /* 0x0000004b04487223 */ /* 0x000fe20000010002 */
[----:B------:R-:W-:Y:S02]  /*a2b0*/  HADD2.F32 R94, -RZ, R49.H0_H0 ;  /* 0x20000031ff5e7230 */ /* 0x000fe40000004100 */
[----:B------:R-:W-:Y:S01]  /*a2c0*/  FFMA.FTZ R95, R70, R41, R95 ;  /* 0x00000029465f7223 */ /* 0x000fe2000001005f */
[----:B------:R-:W-:Y:S01]  /*a2d0*/  FADD.FTZ R88, R88, -UR16 ;  /* 0x8000001058587e21 */ /* 0x000fe20008010000 */
[----:B------:R-:W-:Y:S01]  /*a2e0*/  FMUL.FTZ R76, R72, -1.4426950216293334961 ;  /* 0xbfb8aa3b484c7820 */ /* 0x000fe20000410000 */
[----:B------:R-:W-:Y:S01]  /*a2f0*/  FADD.FTZ R84, R84, R13 ;  /* 0x0000000d54547221 */ /* 0x000fe20000010000 */
[----:B------:R-:W-:-:S03]  /*a300*/  FMUL.FTZ R13, R5, R13 ;  /* 0x0000000d050d7220 */ /* 0x000fc60000410000 */
[----:B------:R-:W-:Y:S01]  /*a310*/  FADD.FTZ R84, R84, R15 ;  /* 0x0000000f54547221 */ /* 0x000fe20000010000 */
[----:B------:R-:W0:Y:S01]  /*a320*/  MUFU.EX2 R76, R76 ;  /* 0x0000004c004c7308 */ /* 0x000e220000000800 */
[----:B------:R-:W-:Y:S02]  /*a330*/  FMUL.FTZ R15, R5, R15 ;  /* 0x0000000f050f7220 */ /* 0x000fe40000410000 */
[----:B------:R-:W-:-:S04]  /*a340*/  FADD.FTZ R84, R84, R17 ;  /* 0x0000001154547221 */ /* 0x000fc80000010000 */
[----:B------:R-:W-:-:S04]  /*a350*/  FADD.FTZ R84, R84, R19 ;  /* 0x0000001354547221 */ /* 0x000fc80000010000 */
[----:B------:R-:W-:Y:S01]  /*a360*/  FADD.FTZ R84, R84, R21 ;  /* 0x0000001554547221 */ /* 0x000fe20000010000 */
[----:B0-----:R-:W-:-:S03]  /*a370*/  FADD.FTZ R85, R76, 1 ;  /* 0x3f8000004c557421 */ /* 0x001fc60000010000 */
[----:B------:R-:W-:-:S04]  /*a380*/  FADD.FTZ R84, R84, R23 ;  /* 0x0000001754547221 */ /* 0x000fc80000010000 */
[----:B------:R-:W-:Y:S01]  /*a390*/  FADD.FTZ R84, R84, R25 ;  /* 0x0000001954547221 */ /* 0x000fe20000010000 */
[----:B------:R-:W0:Y:S03]  /*a3a0*/  MUFU.RCP R85, R85 ;  /* 0x0000005500557308 */ /* 0x000e260000001000 */
[----:B------:R-:W-:-:S04]  /*a3b0*/  FADD.FTZ R84, R84, R27 ;  /* 0x0000001b54547221 */ /* 0x000fc80000010000 */
[----:B------:R-:W-:-:S04]  /*a3c0*/  FADD.FTZ R84, R84, R29 ;  /* 0x0000001d54547221 */ /* 0x000fc80000010000 */
[----:B------:R-:W-:-:S04]  /*a3d0*/  FADD.FTZ R84, R84, R31 ;  /* 0x0000001f54547221 */ /* 0x000fc80000010000 */
[----:B------:R-:W-:Y:S01]  /*a3e0*/  FADD.FTZ R84, R84, R33 ;  /* 0x0000002154547221 */ /* 0x000fe20000010000 */
[----:B0-----:R-:W-:Y:S01]  /*a3f0*/  FADD.FTZ R99, -R85, 1 ;  /* 0x3f80000055637421 */ /* 0x001fe20000010100 */
[----:B------:R-:W-:Y:S01]  /*a400*/  FMUL.FTZ R74, R74, R85 ;  /* 0x000000554a4a7220 */ /* 0x000fe20000410000 */
[----:B------:R-:W-:Y:S02]  /*a410*/  HADD2.F32 R85, -RZ, R91.H0_H0 ;  /* 0x2000005bff557230 */ /* 0x000fe40000004100 */
[----:B------:R-:W-:Y:S01]  /*a420*/  FADD.FTZ R84, R84, R35 ;  /* 0x0000002354547221 */ /* 0x000fe20000010000 */
[----:B------:R-:W-:Y:S01]  /*a430*/  FFMA.FTZ R99, R72, R99, 1 ;  /* 0x3f80000048637423 */ /* 0x000fe20000010063 */
[----:B------:R-:W-:-:S05]  /*a440*/  HADD2.F32 R72, -RZ, R89.H0_H0 ;  /* 0x20000059ff487230 */ /* 0x000fca0000004100 */
[----:B------:R-:W-:Y:S01]  /*a450*/  FADD.FTZ R86, R72, -UR16 ;  /* 0x8000001048567e21 */ /* 0x000fe20008010000 */
[----:B------:R-:W-:-:S03]  /*a460*/  FMUL.FTZ R72, R74, R99 ;  /* 0x000000634a487220 */ /* 0x000fc60000410000 */
[----:B------:R-:W-:Y:S01]  /*a470*/  FMUL.FTZ R74, R86, UR17 ;  /* 0x00000011564a7c20 */ /* 0x000fe20008410000 */
[----:B------:R-:W-:-:S03]  /*a480*/  FFMA.FTZ R86, R82, R65, R93 ;  /* 0x0000004152567223 */ /* 0x000fc6000001005d */
[----:B------:R-:W-:Y:S01]  /*a490*/  FFMA.FTZ R76, R5, R74, R3 ;  /* 0x0000004a054c7223 */ /* 0x000fe20000010003 */
[----:B------:R-:W-:-:S03]  /*a4a0*/  FFMA.FTZ R86, R53, R64, R86 ;  /* 0x0000004035567223 */ /* 0x000fc60000010056 */
[----:B------:R-:W-:Y:S01]  /*a4b0*/  FMUL.FTZ R80, R76, -1.4426950216293334961 ;  /* 0xbfb8aa3b4c507820 */ /* 0x000fe20000410000 */
[----:B------:R-:W-:-:S04]  /*a4c0*/  FFMA.FTZ R86, R59, R63, R86 ;  /* 0x0000003f3b567223 */ /* 0x000fc80000010056 */
[----:B------:R-:W-:Y:S01]  /*a4d0*/  FFMA.FTZ R86, R73, R14, R86 ;  /* 0x0000000e49567223 */ /* 0x000fe20000010056 */
[----:B------:R-:W0:Y:S03]  /*a4e0*/  MUFU.EX2 R80, R80 ;  /* 0x0000005000507308 */ /* 0x000e260000000800 */
[----:B------:R-:W-:-:S04]  /*a4f0*/  FFMA.FTZ R86, R51, R16, R86 ;  /* 0x0000001033567223 */ /* 0x000fc80000010056 */
[----:B------:R-:W-:-:S04]  /*a500*/  FFMA.FTZ R86, R55, R18, R86 ;  /* 0x0000001237567223 */ /* 0x000fc80000010056 */
[----:B------:R-:W-:Y:S01]  /*a510*/  FFMA.FTZ R86, R61, R20, R86 ;  /* 0x000000143d567223 */ /* 0x000fe20000010056 */
[----:B0-----:R-:W-:Y:S01]  /*a520*/  FADD.FTZ R96, R80, 1 ;  /* 0x3f80000050607421 */ /* 0x001fe20000010000 */
[----:B------:R-:W-:Y:S02]  /*a530*/  HADD2.F32 R80, -RZ, R49.H1_H1 ;  /* 0x30000031ff507230 */ /* 0x000fe40000004100 */
[----:B------:R-:W-:-:S03]  /*a540*/  FFMA.FTZ R86, R81, R22, R86 ;  /* 0x0000001651567223 */ /* 0x000fc60000010056 */
[----:B------:R-:W0:Y:S01]  /*a550*/  MUFU.RCP R96, R96 ;  /* 0x0000006000607308 */ /* 0x000e220000001000 */
[----:B------:R-:W-:-:S04]  /*a560*/  FFMA.FTZ R86, R57, R6, R86 ;  /* 0x0000000639567223 */ /* 0x000fc80000010056 */
[----:B------:R-:W-:-:S04]  /*a570*/  FFMA.FTZ R86, R83, R26, R86 ;  /* 0x0000001a53567223 */ /* 0x000fc80000010056 */
[----:B------:R-:W-:-:S04]  /*a580*/  FFMA.FTZ R86, R67, R28, R86 ;  /* 0x0000001c43567223 */ /* 0x000fc80000010056 */
[----:B------:R-:W-:-:S04]  /*a590*/  FFMA.FTZ R86, R69, R30, R86 ;  /* 0x0000001e45567223 */ /* 0x000fc80000010056 */
[----:B------:R-:W-:Y:S01]  /*a5a0*/  FFMA.FTZ R86, R79, R0, R86 ;  /* 0x000000004f567223 */ /* 0x000fe20000010056 */
[----:B0-----:R-:W-:Y:S01]  /*a5b0*/  FADD.FTZ R91, -R96, 1 ;  /* 0x3f800000605b7421 */ /* 0x001fe20000010100 */
[----:B------:R-:W-:Y:S02]  /*a5c0*/  FMUL.FTZ R85, R85, R96 ;  /* 0x0000006055557220 */ /* 0x000fe40000410000 */
[----:B------:R-:W-:Y:S01]  /*a5d0*/  FFMA.FTZ R86, R71, R34, R86 ;  /* 0x0000002247567223 */ /* 0x000fe20000010056 */
[----:B------:R-:W-:-:S03]  /*a5e0*/  FFMA.FTZ R76, R76, R91, 1 ;  /* 0x3f8000004c4c7423 */ /* 0x000fc6000001005b */
[----:B------:R-:W-:Y:S01]  /*a5f0*/  FFMA.FTZ R86, R77, R40, R86 ;  /* 0x000000284d567223 */ /* 0x000fe20000010056 */
[----:B------:R-:W-:Y:S01]  /*a600*/  FMUL.FTZ R76, R85, R76 ;  /* 0x0000004c554c7220 */ /* 0x000fe20000410000 */
[--C-:B------:R-:W-:Y:S02]  /*a610*/  HADD2.F32 R85, -RZ, R44.reuse.H0_H0 ;  /* 0x2000002cff557230 */ /* 0x100fe40000004100 */
[----:B------:R-:W-:Y:S02]  /*a620*/  HADD2.F32 R44, -RZ, R44.H1_H1 ;  /* 0x3000002cff2c7230 */ /* 0x000fe40000004100 */
[----:B------:R-:W-:Y:S01]  /*a630*/  FFMA.FTZ R86, R75, R72, R86 ;  /* 0x000000484b567223 */ /* 0x000fe20000010056 */
[----:B------:R-:W-:Y:S01]  /*a640*/  FFMA.FTZ R95, R74, R76, R95 ;  /* 0x0000004c4a5f7223 */ /* 0x000fe2000001005f */
[----:B------:R-:W-:Y:S01]  /*a650*/  FADD.FTZ R91, R85, -UR16 ;  /* 0x80000010555b7e21 */ /* 0x000fe20008010000 */
[----:B------:R-:W-:Y:S01]  /*a660*/  FADD.FTZ R85, R78, R65 ;  /* 0x000000414e557221 */ /* 0x000fe20000010000 */
[----:B------:R-:W-:-:S02]  /*a670*/  FADD.FTZ R44, R44, -UR16 ;  /* 0x800000102c2c7e21 */ /* 0x000fc40008010000 */
[----:B------:R-:W-:Y:S02]  /*a680*/  FMUL.FTZ R65, R91, UR17 ;  /* 0x000000115b417c20 */ /* 0x000fe40008410000 */
[----:B------:R-:W-:Y:S02]  /*a690*/  FMUL.FTZ R44, R44, UR17 ;  /* 0x000000112c2c7c20 */ /* 0x000fe40008410000 */
        /* <DEDUP_REMOVED lines=8> */
[----:B------:R-:W-:Y:S01]  /*a720*/  FMUL.FTZ R78, R80, R93 ;  /* 0x0000005d504e7220 */ /* 0x000fe20000410000 */
[----:B------:R-:W-:-:S03]  /*a730*/  FMUL.FTZ R80, R88, UR17 ;  /* 0x0000001158507c20 */ /* 0x000fc60008410000 */
[----:B------:R-:W-:Y:S01]  /*a740*/  FFMA.FTZ R86, R65, R78, R86 ;  /* 0x0000004e41567223 */ /* 0x000fe20000010056 */
[----:B------:R-:W-:-:S04]  /*a750*/  FFMA.FTZ R82, R5, R80, R3 ;  /* 0x0000005005527223 */ /* 0x000fc80000010003 */
[----:B------:R-:W-:-:S06]  /*a760*/  FMUL.FTZ R88, R82, -1.4426950216293334961 ;  /* 0xbfb8aa3b52587820 */ /* 0x000fcc0000410000 */
[----:B------:R-:W0:Y:S02]  /*a770*/  MUFU.EX2 R88, R88 ;  /* 0x0000005800587308 */ /* 0x000e240000000800 */
[----:B0-----:R-:W-:-:S06]  /*a780*/  FADD.FTZ R91, R88, 1 ;  /* 0x3f800000585b7421 */ /* 0x001fcc0000010000 */
[----:B------:R-:W0:Y:S02]  /*a790*/  MUFU.RCP R91, R91 ;  /* 0x0000005b005b7308 */ /* 0x000e240000001000 */
[----:B0-----:R-:W-:Y:S01]  /*a7a0*/  FADD.FTZ R93, -R91, 1 ;  /* 0x3f8000005b5d7421 */ /* 0x001fe20000010100 */
[----:B------:R-:W-:Y:S01]  /*a7b0*/  FMUL.FTZ R49, R94, R91 ;  /* 0x0000005b5e317220 */ /* 0x000fe20000410000 */
[--C-:B------:R-:W-:Y:S02]  /*a7c0*/  HADD2.F32 R91, -RZ, R48.reuse.H0_H0 ;  /* 0x20000030ff5b7230 */ /* 0x100fe40000004100 */
[----:B------:R-:W-:Y:S01]  /*a7d0*/  FFMA.FTZ R82, R82, R93, 1 ;  /* 0x3f80000052527423 */ /* 0x000fe2000001005d */
[----:B------:R-:W-:-:S03]  /*a7e0*/  HADD2.F32 R48, -RZ, R48.H1_H1 ;  /* 0x30000030ff307230 */ /* 0x000fc60000004100 */
[----:B------:R-:W-:Y:S01]  /*a7f0*/  FMUL.FTZ R49, R49, R82 ;  /* 0x0000005231317220 */ /* 0x000fe20000410000 */
[--C-:B------:R-:W-:Y:S02]  /*a800*/  HADD2.F32 R82, -RZ, R7.reuse.H1_H1 ;  /* 0x30000007ff527230 */ /* 0x100fe40000004100 */
[----:B------:R-:W-:Y:S01]  /*a810*/  FADD.FTZ R48, R48, -UR16 ;  /* 0x8000001030307e21 */ /* 0x000fe20008010000 */
[----:B------:R-:W-:Y:S02]  /*a820*/  HADD2.F32 R7, -RZ, R7.H0_H0 ;  /* 0x20000007ff077230 */ /* 0x000fe40000004100 */
[----:B------:R-:W-:Y:S01]  /*a830*/  FFMA.FTZ R95, R80, R49, R95 ;  /* 0x00000031505f7223 */ /* 0x000fe2000001005f */
[----:B------:R-:W-:Y:S01]  /*a840*/  FADD.FTZ R93, R82, -UR16 ;  /* 0x80000010525d7e21 */ /* 0x000fe20008010000 */
[----:B------:R-:W-:Y:S01]  /*a850*/  FMUL.FTZ R82, R5, R9 ;  /* 0x0000000905527220 */ /* 0x000fe20000410000 */
[----:B------:R-:W-:Y:S02]  /*a860*/  FMUL.FTZ R48, R48, UR17 ;  /* 0x0000001130307c20 */ /* 0x000fe40008410000 */
[----:B------:R-:W-:Y:S01]  /*a870*/  FMUL.FTZ R9, R93, UR17 ;  /* 0x000000115d097c20 */ /* 0x000fe20008410000 */
[----:B------:R-:W-:Y:S01]  /*a880*/  FFMA.FTZ R94, R8, R82, R87 ;  /* 0x00000052085e7223 */ /* 0x000fe20000010057 */
[----:B------:R-:W-:Y:S01]  /*a890*/  FADD.FTZ R92, R82, R92 ;  /* 0x0000005c525c7221 */ /* 0x000fe20000010000 */
[----:B------:R-:W-:Y:S01]  /*a8a0*/  FFMA.FTZ R82, R5, R48, R3 ;  /* 0x0000003005527223 */ /* 0x000fe20000010003 */
[----:B------:R-:W-:-:S04]  /*a8b0*/  FFMA.FTZ R8, R4, R9, R2 ;  /* 0x0000000904087223 */ /* 0x000fc80000010002 */
[----:B------:R-:W-:-:S06]  /*a8c0*/  FMUL.FTZ R87, R8, -1.4426950216293334961 ;  /* 0xbfb8aa3b08577820 */ /* 0x000fcc0000410000 */
[----:B------:R-:W0:Y:S02]  /*a8d0*/  MUFU.EX2 R87, R87 ;  /* 0x0000005700577308 */ /* 0x000e240000000800 */
[----:B0-----:R-:W-:Y:S01]  /*a8e0*/  FADD.FTZ R88, R87, 1 ;  /* 0x3f80000057587421 */ /* 0x001fe20000010000 */
[----:B------:R-:W-:-:S05]  /*a8f0*/  FMUL.FTZ R87, R82, -1.4426950216293334961 ;  /* 0xbfb8aa3b52577820 */ /* 0x000fca0000410000 */
[----:B------:R-:W0:Y:S08]  /*a900*/  MUFU.RCP R88, R88 ;  /* 0x0000005800587308 */ /* 0x000e300000001000 */
[----:B------:R-:W1:Y:S01]  /*a910*/  MUFU.EX2 R87, R87 ;  /* 0x0000005700577308 */ /* 0x000e620000000800 */
[----:B0-----:R-:W-:Y:S01]  /*a920*/  FADD.FTZ R93, -R88, 1 ;  /* 0x3f800000585d7421 */ /* 0x001fe20000010100 */
[----:B------:R-:W-:Y:S01]  /*a930*/  FMUL.FTZ R91, R91, R88 ;  /* 0x000000585b5b7220 */ /* 0x000fe20000410000 */
[----:B------:R-:W-:-:S02]  /*a940*/  HADD2.F32 R88, -RZ, R90.H1_H1 ;  /* 0x3000005aff587230 */ /* 0x000fc40000004100 */
[----:B------:R-:W-:Y:S01]  /*a950*/  FFMA.FTZ R8, R8, R93, 1 ;  /* 0x3f80000008087423 */ /* 0x000fe2000001005d */
[----:B------:R-:W-:-:S03]  /*a960*/  HADD2.F32 R90, -RZ, R90.H0_H0 ;  /* 0x2000005aff5a7230 */ /* 0x000fc60000004100 */
[----:B------:R-:W-:Y:S01]  /*a970*/  FMUL.FTZ R8, R91, R8 ;  /* 0x000000085b087220 */ /* 0x000fe20000410000 */
[----:B-1----:R-:W-:Y:S01]  /*a980*/  FADD.FTZ R91, R87, 1 ;  /* 0x3f800000575b7421 */ /* 0x002fe20000010000 */
[----:B------:R-:W-:Y:S02]  /*a990*/  FMUL.FTZ R87, R4, R64 ;  /* 0x0000004004577220 */ /* 0x000fe40000410000 */
[----:B------:R-:W-:Y:S02]  /*a9a0*/  FFMA.FTZ R86, R9, R8, R86 ;  /* 0x0000000809567223 */ /* 0x000fe40000010056 */
[----:B------:R-:W-:Y:S01]  /*a9b0*/  FFMA.FTZ R94, R53, R87, R94 ;  /* 0x00000057355e7223 */ /* 0x000fe2000001005e */
[----:B------:R-:W0:Y:S01]  /*a9c0*/  MUFU.RCP R91, R91 ;  /* 0x0000005b005b7308 */ /* 0x000e220000001000 */
[----:B------:R-:W-:Y:S01]  /*a9d0*/  FADD.FTZ R92, R92, R87 ;  /* 0x000000575c5c7221 */ /* 0x000fe20000010000 */
[----:B0-----:R-:W-:Y:S01]  /*a9e0*/  FADD.FTZ R93, -R91, 1 ;  /* 0x3f8000005b5d7421 */ /* 0x001fe20000010100 */
[----:B------:R-:W-:-:S03]  /*a9f0*/  FMUL.FTZ R88, R88, R91 ;  /* 0x0000005b58587220 */ /* 0x000fc60000410000 */
[----:B------:R-:W-:-:S04]  /*aa00*/  FFMA.FTZ R93, R82, R93, 1 ;  /* 0x3f800000525d7423 */ /* 0x000fc8000001005d */
[----:B------:R-:W-:Y:S01]  /*aa10*/  FMUL.FTZ R82, R88, R93 ;  /* 0x0000005d58527220 */ /* 0x000fe20000410000 */
[--C-:B------:R-:W-:Y:S02]  /*aa20*/  HADD2.F32 R88, -RZ, R46.reuse.H1_H1 ;  /* 0x3000002eff587230 */ /* 0x100fe40000004100 */
[----:B------:R-:W-:Y:S02]  /*aa30*/  HADD2.F32 R46, -RZ, R46.H0_H0 ;  /* 0x2000002eff2e7230 */ /* 0x000fe40000004100 */
[----:B------:R-:W-:Y:S01]  /*aa40*/  FFMA.FTZ R95, R48, R82, R95 ;  /* 0x00000052305f7223 */ /* 0x000fe2000001005f */
[----:B------:R-:W-:Y:S01]  /*aa50*/  FADD.FTZ R93, R88, -UR16 ;  /* 0x80000010585d7e21 */ /* 0x000fe20008010000 */
[----:B------:R-:W-:Y:S01]  /*aa60*/  FADD.FTZ R88, R85, R64 ;  /* 0x0000004055587221 */ /* 0x000fe20000010000 */
[----:B------:R-:W-:Y:S02]  /*aa70*/  HADD2.F32 R64, -RZ, R47.H0_H0 ;  /* 0x2000002fff407230 */ /* 0x000fe40000004100 */
        /* <DEDUP_REMOVED lines=20> */
[----:B------:R-:W-:-:S03]  /*abc0*/  HADD2.F32 R96, -RZ, R45.H0_H0 ;  /* 0x2000002dff607230 */ /* 0x000fc60000004100 */
[----:B------:R-:W-:Y:S01]  /*abd0*/  FMUL.FTZ R46, R46, R47 ;  /* 0x0000002f2e2e7220 */ /* 0x000fe20000410000 */
[----:B------:R-:W-:-:S03]  /*abe0*/  HADD2.F32 R47, -RZ, R45.H1_H1 ;  /* 0x3000002dff2f7230 */ /* 0x000fc60000004100 */
[----:B------:R-:W-:Y:S02]  /*abf0*/  FFMA.FTZ R95, R64, R46, R95 ;  /* 0x0000002e405f7223 */ /* 0x000fe4000001005f */
[----:B------:R-:W-:Y:S01]  /*ac00*/  FADD.FTZ R91, R47, -UR16 ;  /* 0x800000102f5b7e21 */ /* 0x000fe20008010000 */
[----:B------:R-:W-:-:S03]  /*ac10*/  FMUL.FTZ R47, R5, R11 ;  /* 0x0000000b052f7220 */ /* 0x000fc60000410000 */
[----:B------:R-:W-:Y:S01]  /*ac20*/  FMUL.FTZ R11, R91, UR17 ;  /* 0x000000115b0b7c20 */ /* 0x000fe20008410000 */
[----:B------:R-:W-:Y:S01]  /*ac30*/  FFMA.FTZ R94, R10, R47, R94 ;  /* 0x0000002f0a5e7223 */ /* 0x000fe2000001005e */
[----:B------:R-:W-:Y:S02]  /*ac40*/  FADD.FTZ R92, R47, R92 ;  /* 0x0000005c2f5c7221 */ /* 0x000fe40000010000 */
        /* <DEDUP_REMOVED lines=9> */
[----:B------:R-:W-:-:S04]  /*ace0*/  FFMA.FTZ R45, R5, R44, R3 ;  /* 0x0000002c052d7223 */ /* 0x000fc80000010003 */
[----:B------:R-:W-:-:S06]  /*acf0*/  FMUL.FTZ R47, R45, -1.4426950216293334961 ;  /* 0xbfb8aa3b2d2f7820 */ /* 0x000fcc0000410000 */
[----:B------:R-:W0:Y:S02]  /*ad00*/  MUFU.EX2 R47, R47 ;  /* 0x0000002f002f7308 */ /* 0x000e240000000800 */
[----:B0-----:R-:W-:Y:S01]  /*ad10*/  FADD.FTZ R53, R47, 1 ;  /* 0x3f8000002f357421 */ /* 0x001fe20000010000 */
[----:B------:R-:W-:-:S04]  /*ad20*/  FMUL.FTZ R47, R42, UR17 ;  /* 0x000000112a2f7c20 */ /* 0x000fc80008410000 */
[----:B------:R-:W-:Y:S01]  /*ad30*/  FFMA.FTZ R42, R4, R47, R2 ;  /* 0x0000002f042a7223 */ /* 0x000fe20000010002 */
[----:B------:R-:W0:Y:S02]  /*ad40*/  MUFU.RCP R53, R53 ;  /* 0x0000003500357308 */ /* 0x000e240000001000 */
[----:B0-----:R-:W-:Y:S01]  /*ad50*/  FMUL.FTZ R87, R90, R53 ;  /* 0x000000355a577220 */ /* 0x001fe20000410000 */
[----:B------:R-:W-:Y:S01]  /*ad60*/  FADD.FTZ R90, -R53, 1 ;  /* 0x3f800000355a7421 */ /* 0x000fe20000010100 */
[----:B------:R-:W-:-:S03]  /*ad70*/  FMUL.FTZ R53, R42, -1.4426950216293334961 ;  /* 0xbfb8aa3b2a357820 */ /* 0x000fc60000410000 */
[----:B------:R-:W-:-:S03]  /*ad80*/  FFMA.FTZ R90, R45, R90, 1 ;  /* 0x3f8000002d5a7423 */ /* 0x000fc6000001005a */
[----:B------:R-:W0:Y:S01]  /*ad90*/  MUFU.EX2 R53, R53 ;  /* 0x0000003500357308 */ /* 0x000e220000000800 */
[----:B------:R-:W-:Y:S01]  /*ada0*/  FMUL.FTZ R45, R87, R90 ;  /* 0x0000005a572d7220 */ /* 0x000fe20000410000 */
[----:B------:R-:W-:Y:S01]  /*adb0*/  FADD.FTZ R87, R88, R63 ;  /* 0x0000003f58577221 */ /* 0x000fe20000010000 */
[----:B------:R-:W-:Y:S01]  /*adc0*/  FMUL.FTZ R63, R4, R63 ;  /* 0x0000003f043f7220 */ /* 0x000fe20000410000 */
[--C-:B------:R-:W-:Y:S02]  /*add0*/  HADD2.F32 R88, -RZ, R43.reuse.H1_H1 ;  /* 0x3000002bff587230 */ /* 0x100fe40000004100 */
[----:B------:R-:W-:Y:S01]  /*ade0*/  FFMA.FTZ R95, R44, R45, R95 ;  /* 0x0000002d2c5f7223 */ /* 0x000fe2000001005f */
[----:B------:R-:W-:Y:S02]  /*adf0*/  HADD2.F32 R43, -RZ, R43.H0_H0 ;  /* 0x2000002bff2b7230 */ /* 0x000fe40000004100 */
[----:B------:R-:W-:Y:S01]  /*ae00*/  FFMA.FTZ R94, R59, R63, R94 ;  /* 0x0000003f3b5e7223 */ /* 0x000fe2000001005e */
[----:B------:R-:W-:Y:S01]  /*ae10*/  FADD.FTZ R92, R92, R63 ;  /* 0x0000003f5c5c7221 */ /* 0x000fe20000010000 */
[----:B------:R-:W-:-:S02]  /*ae20*/  FADD.FTZ R87, R87, R14 ;  /* 0x0000000e57577221 */ /* 0x000fc40000010000 */
[----:B------:R-:W-:Y:S01]  /*ae30*/  FFMA.FTZ R94, R12, R13, R94 ;  /* 0x0000000d0c5e7223 */ /* 0x000fe2000001005e */
[----:B------:R-:W-:Y:S01]  /*ae40*/  FADD.FTZ R92, R13, R92 ;  /* 0x0000005c0d5c7221 */ /* 0x000fe20000010000 */
[----:B------:R-:W-:Y:S01]  /*ae50*/  FMUL.FTZ R13, R4, R16 ;  /* 0x00000010040d7220 */ /* 0x000fe20000410000 */
[----:B0-----:R-:W-:Y:S01]  /*ae60*/  FADD.FTZ R59, R53, 1 ;  /* 0x3f800000353b7421 */ /* 0x001fe20000010000 */
        /* <DEDUP_REMOVED lines=8> */
[----:B------:R-:W-:Y:S02]  /*aef0*/  FMUL.FTZ R88, R88, R59 ;  /* 0x0000003b58587220 */ /* 0x000fe40000410000 */
[----:B------:R-:W-:Y:S01]  /*af00*/  FADD.FTZ R87, R87, R28 ;  /* 0x0000001c57577221 */ /* 0x000fe20000010000 */
[----:B------:R-:W-:Y:S01]  /*af10*/  FFMA.FTZ R91, R42, R91, 1 ;  /* 0x3f8000002a5b7423 */ /* 0x000fe2000001005b */
[----:B------:R-:W-:Y:S02]  /*af20*/  FADD.FTZ R42, R43, -UR16 ;  /* 0x800000102b2a7e21 */ /* 0x000fe40008010000 */
[----:B------:R-:W-:Y:S01]  /*af30*/  FADD.FTZ R87, R87, R30 ;  /* 0x0000001e57577221 */ /* 0x000fe20000010000 */
[----:B------:R-:W-:Y:S01]  /*af40*/  FMUL.FTZ R43, R88, R91 ;  /* 0x0000005b582b7220 */ /* 0x000fe20000410000 */
[----:B------:R-:W-:-:S02]  /*af50*/  FMUL.FTZ R42, R42, UR17 ;  /* 0x000000112a2a7c20 */ /* 0x000fc40008410000 */
[----:B------:R-:W-:Y:S01]  /*af60*/  FADD.FTZ R87, R87, R0 ;  /* 0x0000000057577221 */ /* 0x000fe20000010000 */
[----:B------:R-:W-:Y:S02]  /*af70*/  HADD2.F32 R88, -RZ, R89.H1_H1 ;  /* 0x30000059ff587230 */ /* 0x000fe40000004100 */
[----:B------:R-:W-:Y:S01]  /*af80*/  FFMA.FTZ R53, R5, R42, R3 ;  /* 0x0000002a05357223 */ /* 0x000fe20000010003 */
[----:B------:R-:W-:-:S03]  /*af90*/  FADD.FTZ R87, R87, R34 ;  /* 0x0000002257577221 */ /* 0x000fc60000010000 */
[----:B------:R-:W-:Y:S01]  /*afa0*/  FMUL.FTZ R59, R53, -1.4426950216293334961 ;  /* 0xbfb8aa3b353b7820 */ /* 0x000fe20000410000 */
[----:B------:R-:W-:-:S04]  /*afb0*/  FADD.FTZ R87, R87, R40 ;  /* 0x0000002857577221 */ /* 0x000fc80000010000 */
[----:B------:R-:W-:Y:S01]  /*afc0*/  FADD.FTZ R87, R87, R72 ;  /* 0x0000004857577221 */ /* 0x000fe20000010000 */
[----:B------:R-:W0:Y:S03]  /*afd0*/  MUFU.EX2 R59, R59 ;  /* 0x0000003b003b7308 */ /* 0x000e260000000800 */
[----:B------:R-:W-:Y:S01]  /*afe0*/  FADD.FTZ R87, R87, R78 ;  /* 0x0000004e57577221 */ /* 0x000fe20000010000 */
[----:B0-----:R-:W-:Y:S01]  /*aff0*/  FADD.FTZ R63, R59, 1 ;  /* 0x3f8000003b3f7421 */ /* 0x001fe20000010000 */
[----:B------:R-:W-:-:S04]  /*b000*/  FMUL.FTZ R59, R4, R14 ;  /* 0x0000000e043b7220 */ /* 0x000fc80000410000 */
[----:B------:R-:W-:Y:S01]  /*b010*/  FFMA.FTZ R94, R73, R59, R94 ;  /* 0x0000003b495e7223 */ /* 0x000fe2000001005e */
[----:B------:R-:W-:Y:S01]  /*b020*/  FADD.FTZ R92, R92, R59 ;  /* 0x0000003b5c5c7221 */ /* 0x000fe20000010000 */
[----:B------:R-:W0:Y:S02]  /*b030*/  MUFU.RCP R63, R63 ;  /* 0x0000003f003f7308 */ /* 0x000e240000001000 */
        /* <DEDUP_REMOVED lines=14> */
[----:B------:R-:W-:Y:S01]  /*b120*/  FMUL.FTZ R15, R5, R21 ;  /* 0x00000015050f7220 */ /* 0x000fe20000410000 */
[----:B0-----:R-:W-:Y:S01]  /*b130*/  FADD.FTZ R90, -R63, 1 ;  /* 0x3f8000003f5a7421 */ /* 0x001fe20000010100 */
[----:B------:R-:W-:Y:S01]  /*b140*/  FFMA.FTZ R94, R61, R13, R94 ;  /* 0x0000000d3d5e7223 */ /* 0x000fe2000001005e */
[----:B------:R-:W-:Y:S01]  /*b150*/  FADD.FTZ R92, R92, R13 ;  /* 0x0000000d5c5c7221 */ /* 0x000fe20000010000 */
[----:B------:R-:W-:Y:S01]  /*b160*/  FMUL.FTZ R13, R4, R22 ;  /* 0x00000016040d7220 */ /* 0x000fe20000410000 */
[----:B------:R-:W-:Y:S01]  /*b170*/  FMUL.FTZ R88, R88, R63 ;  /* 0x0000003f58587220 */ /* 0x000fe20000410000 */
[----:B------:R-:W-:Y:S01]  /*b180*/  FFMA.FTZ R94, R50, R15, R94 ;  /* 0x0000000f325e7223 */ /* 0x000fe2000001005e */
[----:B------:R-:W-:Y:S01]  /*b190*/  FADD.FTZ R92, R15, R92 ;  /* 0x0000005c0f5c7221 */ /* 0x000fe20000010000 */
[----:B------:R-:W-:Y:S01]  /*b1a0*/  FMUL.FTZ R15, R5, R23 ;  /* 0x00000017050f7220 */ /* 0x000fe20000410000 */
[----:B------:R-:W-:Y:S01]  /*b1b0*/  FFMA.FTZ R53, R53, R90, 1 ;  /* 0x3f80000035357423 */ /* 0x000fe2000001005a */
[----:B------:R-:W-:Y:S01]  /*b1c0*/  FFMA.FTZ R94, R81, R13, R94 ;  /* 0x0000000d515e7223 */ /* 0x000fe2000001005e */
[----:B------:R-:W-:Y:S01]  /*b1d0*/  FADD.FTZ R92, R92, R13 ;  /* 0x0000000d5c5c7221 */ /* 0x000fe20000010000 */
[----:B------:R-:W-:Y:S01]  /*b1e0*/  FMUL.FTZ R13, R4, R6 ;  /* 0x00000006040d7220 */ /* 0x000fe20000410000 */
        /* <DEDUP_REMOVED lines=40> */
[----:B------:R-:W-:Y:S01]  /*b470*/  FADD.FTZ R41, R84, R41 ;  /* 0x0000002954297221 */ /* 0x000fe20000010000 */
[----:B------:R-:W-:Y:S01]  /*b480*/  FFMA.FTZ R94, R77, R13, R94 ;  /* 0x0000000d4d5e7223 */ /* 0x000fe2000001005e */
[----:B------:R-:W-:Y:S01]  /*b490*/  FADD.FTZ R92, R92, R13 ;  /* 0x0000000d5c5c7221 */ /* 0x000fe20000010000 */
[----:B------:R-:W-:-:S02]  /*b4a0*/  FMUL.FTZ R13, R4, R72 ;  /* 0x00000048040d7220 */ /* 0x000fc40000410000 */
[----:B------:R-:W-:Y:S01]  /*b4b0*/  FFMA.FTZ R94, R70, R15, R94 ;  /* 0x0000000f465e7223 */ /* 0x000fe2000001005e */
[----:B------:R-:W-:Y:S01]  /*b4c0*/  FADD.FTZ R92, R15, R92 ;  /* 0x0000005c0f5c7221 */ /* 0x000fe20000010000 */
[----:B------:R-:W-:Y:S01]  /*b4d0*/  FMUL.FTZ R15, R5, R76 ;  /* 0x0000004c050f7220 */ /* 0x000fe20000410000 */
[----:B------:R-:W-:Y:S01]  /*b4e0*/  FADD.FTZ R76, R41, R76 ;  /* 0x0000004c294c7221 */ /* 0x000fe20000010000 */
        /* <DEDUP_REMOVED lines=16> */
[----:B------:R-:W-:Y:S01]  /*b5f0*/  FMUL.FTZ R9, R5, R82 ;  /* 0x0000005205097220 */ /* 0x000fe20000410000 */
[----:B------:R-:W-:Y:S01]  /*b600*/  FADD.FTZ R92, R92, R13 ;  /* 0x0000000d5c5c7221 */ /* 0x000fe20000010000 */
[----:B------:R-:W-:Y:S01]  /*b610*/  FMUL.FTZ R13, R4, R7 ;  /* 0x00000007040d7220 */ /* 0x000fe20000410000 */
[----:B------:R-:W-:Y:S01]  /*b620*/  FADD.FTZ R46, R49, R46 ;  /* 0x0000002e312e7221 */ /* 0x000fe20000010000 */
[----:B------:R-:W-:Y:S01]  /*b630*/  FFMA.FTZ R94, R48, R9, R94 ;  /* 0x00000009305e7223 */ /* 0x000fe2000001005e */
[----:B------:R-:W-:Y:S01]  /*b640*/  FADD.FTZ R92, R9, R92 ;  /* 0x0000005c095c7221 */ /* 0x000fe20000010000 */
[C---:B------:R-:W-:Y:S01]  /*b650*/  FFMA.FTZ R9, R85.reuse, R7, R86 ;  /* 0x0000000755097223 */ /* 0x040fe20000010056 */
[----:B------:R-:W-:Y:S01]  /*b660*/  FADD.FTZ R7, R8, R7 ;  /* 0x0000000708077221 */ /* 0x000fe20000010000 */
[----:B------:R-:W-:Y:S01]  /*b670*/  FFMA.FTZ R94, R85, R13, R94 ;  /* 0x0000000d555e7223 */ /* 0x000fe2000001005e */
[----:B------:R-:W-:Y:S01]  /*b680*/  FADD.FTZ R92, R92, R13 ;  /* 0x0000000d5c5c7221 */ /* 0x000fe20000010000 */
[-C--:B------:R-:W-:Y:S01]  /*b690*/  FMUL.FTZ R13, R4, R10.reuse ;  /* 0x0000000a040d7220 */ /* 0x080fe20000410000 */
[----:B------:R-:W-:Y:S01]  /*b6a0*/  FFMA.FTZ R12, R11, R10, R9 ;  /* 0x0000000a0b0c7223 */ /* 0x000fe20000010009 */
[----:B------:R-:W-:Y:S01]  /*b6b0*/  FFMA.FTZ R94, R64, R15, R94 ;  /* 0x0000000f405e7223 */ /* 0x000fe2000001005e */
[----:B------:R-:W-:Y:S01]  /*b6c0*/  FADD.FTZ R92, R15, R92 ;  /* 0x0000005c0f5c7221 */ /* 0x000fe20000010000 */
[----:B------:R-:W-:Y:S01]  /*b6d0*/  FMUL.FTZ R15, R5, R45 ;  /* 0x0000002d050f7220 */ /* 0x000fe20000410000 */
        /* <DEDUP_REMOVED lines=8> */
[C---:B------:R-:W-:Y:S01]  /*b760*/  FFMA.FTZ R12, R47.reuse, R43, R12 ;  /* 0x0000002b2f0c7223 */ /* 0x040fe2000001000c */
[----:B------:R-:W-:Y:S01]  /*b770*/  FFMA.FTZ R7, R47, R9, R0 ;  /* 0x000000092f077223 */ /* 0x000fe20000010000 */
[----:B------:R-:W-:Y:S01]  /*b780*/  FADD.FTZ R92, R92, R9 ;  /* 0x000000095c5c7221 */ /* 0x000fe20000010000 */
[----:B------:R-:W-:Y:S01]  /*b790*/  FADD.FTZ R14, R10, R43 ;  /* 0x0000002b0a0e7221 */ /* 0x000fe20000010000 */
[C---:B------:R-:W-:Y:S01]  /*b7a0*/  FFMA.FTZ R13, R42.reuse, R53, R95 ;  /* 0x000000352a0d7223 */ /* 0x040fe2000001005f */
[----:B------:R-:W-:Y:S01]  /*b7b0*/  FFMA.FTZ R6, R42, R11, R7 ;  /* 0x0000000b2a067223 */ /* 0x000fe20000010007 */
[----:B------:R-:W-:Y:S01]  /*b7c0*/  FADD.FTZ R11, R11, R92 ;  /* 0x0000005c0b0b7221 */ /* 0x000fe20000010000 */
[----:B------:R-:W-:-:S07]  /*b7d0*/  FADD.FTZ R15, R46, R53 ;  /* 0x000000352e0f7221 */ /* 0x000fce0000010000 */
.L_x_796:
        /* <DEDUP_REMOVED lines=49> */
.L_x_798:
[----:B------:R-:W-:Y:S05]  /*baf0*/  BSYNC.RECONVERGENT B0 ;  /* 0x0000000000007941 */ /* 0x000fea0003800200 */
.L_x_797:
[----:B------:R-:W-:Y:S01]  /*bb00*/  BAR.SYNC.DEFER_BLOCKING 0x0 ;  /* 0x0000000000007b1d */ /* 0x000fe20000010000 */
[----:B---3--:R-:W-:-:S05]  /*bb10*/  LEA R0, R19, R6, 0x5 ;  /* 0x0000000613007211 */ /* 0x008fca00078e28ff */
[----:B------:R-:W-:Y:S04]  /*bb20*/  BSSY.RECONVERGENT B0, `(.L_x_799) ;  /* 0x0000029000007945 */ /* 0x000fe80003800200 */
[----:B------:R-:W-:Y:S05]  /*bb30*/  @P0 BRA `(.L_x_800) ;  /* 0x00000000009c0947 */ /* 0x000fea0003800000 */
[----:B------:R-:W-:-:S09]  /*bb40*/  ULEA UR5, UR7, UR6, 0x18 ;  /* 0x0000000607057291 */ /* 0x000fd2000f8ec0ff */
[----:B-1----:R-:W1:Y:S04]  /*bb50*/  LDS.64 R10, [UR5+0x18] ;  /* 0x00001805ff0a7984 */ /* 0x002e680008000a00 */
[----:B------:R-:W3:Y:S04]  /*bb60*/  LDS.128 R28, [UR5+0x20] ;  /* 0x00002005ff1c7984 */ /* 0x000ee80008000c00 */
[----:B------:R-:W4:Y:S04]  /*bb70*/  LDS.128 R32, [UR5+0x30] ;  /* 0x00003005ff207984 */ /* 0x000f280008000c00 */
[----:B------:R-:W5:Y:S04]  /*bb80*/  LDS.128 R40, [UR5+0x40] ;  /* 0x00004005ff287984 */ /* 0x000f680008000c00 */
[----:B------:R-:W5:Y:S04]  /*bb90*/  LDS.128 R20, [UR5+0x50] ;  /* 0x00005005ff147984 */ /* 0x000f680008000c00 */
[----:B--2---:R-:W2:Y:S01]  /*bba0*/  LDS.128 R16, [UR5+0x60] ;  /* 0x00006005ff107984 */ /* 0x004ea20008000c00 */
[----:B-1----:R-:W-:Y:S01]  /*bbb0*/  FADD.FTZ R25, R8, R10 ;  /* 0x0000000a08197221 */ /* 0x002fe20000010000 */
[----:B------:R-:W-:-:S02]  /*bbc0*/  FADD.FTZ R24, R9, R11 ;  /* 0x0000000b09187221 */ /* 0x000fc40000010000 */
[----:B0-----:R-:W0:Y:S01]  /*bbd0*/  LDS.128 R8, [UR5+0x70] ;  /* 0x00007005ff087984 */ /* 0x001e220008000c00 */
[----:B---3--:R-:W-:Y:S01]  /*bbe0*/  FADD.FTZ R25, R25, R28 ;  /* 0x0000001c19197221 */ /* 0x008fe20000010000 */
[----:B------:R-:W-:-:S03]  /*bbf0*/  FADD.FTZ R24, R24, R29 ;  /* 0x0000001d18187221 */ /* 0x000fc60000010000 */
[----:B------:R-:W-:Y:S01]  /*bc00*/  FADD.FTZ R25, R25, R30 ;  /* 0x0000001e19197221 */ /* 0x000fe20000010000 */
[----:B------:R-:W-:-:S03]  /*bc10*/  FADD.FTZ R28, R24, R31 ;  /* 0x0000001f181c7221 */ /* 0x000fc60000010000 */
[----:B----4-:R-:W-:Y:S01]  /*bc20*/  FADD.FTZ R29, R25, R32 ;  /* 0x00000020191d7221 */ /* 0x010fe20000010000 */
[----:B------:R-:W-:Y:S01]  /*bc30*/  FADD.FTZ R28, R28, R33 ;  /* 0x000000211c1c7221 */ /* 0x000fe20000010000 */
[----:B------:R-:W1:Y:S02]  /*bc40*/  LDS.128 R24, [UR5+0x80] ;  /* 0x00008005ff187984 */ /* 0x000e640008000c00 */
[----:B------:R-:W-:Y:S01]  /*bc50*/  FADD.FTZ R29, R29, R34 ;  /* 0x000000221d1d7221 */ /* 0x000fe20000010000 */
[----:B------:R-:W-:-:S03]  /*bc60*/  FADD.FTZ R28, R28, R35 ;  /* 0x000000231c1c7221 */ /* 0x000fc60000010000 */
[----:B-----5:R-:W-:Y:S01]  /*bc70*/  FADD.FTZ R29, R29, R40 ;  /* 0x000000281d1d7221 */ /* 0x020fe20000010000 */
[----:B------:R-:W-:-:S03]  /*bc80*/  FADD.FTZ R28, R28, R41 ;  /* 0x000000291c1c7221 */ /* 0x000fc60000010000 */
[----:B------:R-:W-:Y:S01]  /*bc90*/  FADD.FTZ R29, R29, R42 ;  /* 0x0000002a1d1d7221 */ /* 0x000fe20000010000 */
[----:B------:R-:W-:-:S03]  /*bca0*/  FADD.FTZ R28, R28, R43 ;  /* 0x0000002b1c1c7221 */ /* 0x000fc60000010000 */
[----:B------:R-:W-:Y:S01]  /*bcb0*/  FADD.FTZ R29, R29, R20 ;  /* 0x000000141d1d7221 */ /* 0x000fe20000010000 */
[----:B------:R-:W-:-:S03]  /*bcc0*/  FADD.FTZ R28, R28, R21 ;  /* 0x000000151c1c7221 */ /* 0x000fc60000010000 */
[----:B------:R-:W-:Y:S01]  /*bcd0*/  FADD.FTZ R29, R29, R22 ;  /* 0x000000161d1d7221 */ /* 0x000fe20000010000 */
[----:B------:R-:W-:-:S03]  /*bce0*/  FADD.FTZ R28, R28, R23 ;  /* 0x000000171c1c7221 */ /* 0x000fc60000010000 */
        /* <DEDUP_REMOVED lines=12> */
.L_x_800:
[----:B------:R-:W-:Y:S05]  /*bdb0*/  BSYNC.RECONVERGENT B0 ;  /* 0x0000000000007941 */ /* 0x000fea0003800200 */
.L_x_799:
[----:B------:R-:W-:Y:S06]  /*bdc0*/  BAR.SYNC.DEFER_BLOCKING 0x0 ;  /* 0x0000000000007b1d */ /* 0x000fec0000010000 */
[----:B------:R-:W-:Y:S04]  /*bdd0*/  BSSY.RECONVERGENT B0, `(.L_x_801) ;  /* 0x000004d000007945 */ /* 0x000fe80003800200 */
[----:B------:R-:W-:Y:S05]  /*bde0*/  @P3 BRA `(.L_x_802) ;  /* 0x00000004002c3947 */ /* 0x000fea0003800000 */
[----:B------:R-:W1:Y:S04]  /*bdf0*/  LDS.128 R52, [R7+0x200] ;  /* 0x0002000007347984 */ /* 0x000e680000000c00 */
[----:B------:R-:W3:Y:S04]  /*be00*/  LDS.128 R56, [R7+0x400] ;  /* 0x0004000007387984 */ /* 0x000ee80000000c00 */
[----:B------:R-:W4:Y:S04]  /*be10*/  LDS.128 R48, [R7+0x600] ;  /* 0x0006000007307984 */ /* 0x000f280000000c00 */
[----:B------:R-:W5:Y:S04]  /*be20*/  LDS.128 R44, [R7+0x800] ;  /* 0x00080000072c7984 */ /* 0x000f680000000c00 */
[----:B--2---:R-:W2:Y:S04]  /*be30*/  LDS.128 R16, [R7+0xa00] ;  /* 0x000a000007107984 */ /* 0x004ea80000000c00 */
[----:B------:R-:W2:Y:S04]  /*be40*/  LDS.128 R40, [R7+0xc00] ;  /* 0x000c000007287984 */ /* 0x000ea80000000c00 */
[----:B------:R-:W2:Y:S04]  /*be50*/  LDS.128 R32, [R7+0xe00] ;  /* 0x000e000007207984 */ /* 0x000ea80000000c00 */
[----:B------:R-:W2:Y:S04]  /*be60*/  LDS.128 R28, [R7+0x1000] ;  /* 0x00100000071c7984 */ /* 0x000ea80000000c00 */
[----:B------:R-:W2:Y:S04]  /*be70*/  LDS.128 R24, [R7+0x1200] ;  /* 0x0012000007187984 */ /* 0x000ea80000000c00 */
[----:B------:R-:W2:Y:S01]  /*be80*/  LDS.128 R20, [R7+0x1400] ;  /* 0x0014000007147984 */ /* 0x000ea20000000c00 */
[----:B-1----:R-:W-:Y:S01]  /*be90*/  FADD.FTZ R11, R12, R52 ;  /* 0x000000340c0b7221 */ /* 0x002fe20000010000 */
[----:B------:R-:W-:Y:S01]  /*bea0*/  FADD.FTZ R10, R13, R53 ;  /* 0x000000350d0a7221 */ /* 0x000fe20000010000 */
[----:B------:R-:W-:Y:S01]  /*beb0*/  FADD.FTZ R53, R14, R54 ;  /* 0x000000360e357221 */ /* 0x000fe20000010000 */
[----:B------:R-:W-:Y:S01]  /*bec0*/  FADD.FTZ R52, R15, R55 ;  /* 0x000000370f347221 */ /* 0x000fe20000010000 */
[----:B---3--:R-:W-:Y:S01]  /*bed0*/  FADD.FTZ R11, R11, R56 ;  /* 0x000000380b0b7221 */ /* 0x008fe20000010000 */
[----:B0-----:R-:W0:Y:S01]  /*bee0*/  LDS.128 R12, [R7+0x1600] ;  /* 0x00160000070c7984 */ /* 0x001e220000000c00 */
[----:B------:R-:W-:Y:S01]  /*bef0*/  FADD.FTZ R10, R10, R57 ;  /* 0x000000390a0a7221 */ /* 0x000fe20000010000 */
[----:B------:R-:W-:Y:S01]  /*bf00*/  FADD.FTZ R57, R53, R58 ;  /* 0x0000003a35397221 */ /* 0x000fe20000010000 */
[----:B------:R-:W-:Y:S01]  /*bf10*/  FADD.FTZ R60, R52, R59 ;  /* 0x0000003b343c7221 */ /* 0x000fe20000010000 */
[----:B----4-:R-:W-:Y:S01]  /*bf20*/  FADD.FTZ R11, R11, R48 ;  /* 0x000000300b0b7221 */ /* 0x010fe20000010000 */
[----:B------:R-:W1:Y:S01]  /*bf30*/  LDS.128 R52, [R7+0x1800] ;  /* 0x0018000007347984 */ /* 0x000e620000000c00 */
[----:B------:R-:W-:Y:S01]  /*bf40*/  FADD.FTZ R61, R57, R50 ;  /* 0x00000032393d7221 */ /* 0x000fe20000010000 */
[----:B------:R-:W-:Y:S01]  /*bf50*/  FADD.FTZ R10, R10, R49 ;  /* 0x000000310a0a7221 */ /* 0x000fe20000010000 */
[----:B------:R-:W-:Y:S01]  /*bf60*/  FADD.FTZ R60, R60, R51 ;  /* 0x000000333c3c7221 */ /* 0x000fe20000010000 */
[----:B------:R-:W3:Y:S01]  /*bf70*/  LDS.128 R56, [R7+0x1a00] ;  /* 0x001a000007387984 */ /* 0x000ee20000000c00 */
[----:B-----5:R-:W-:Y:S01]  /*bf80*/  FADD.FTZ R11, R11, R44 ;  /* 0x0000002c0b0b7221 */ /* 0x020fe20000010000 */
[----:B------:R-:W-:Y:S01]  /*bf90*/  FADD.FTZ R10, R10, R45 ;  /* 0x0000002d0a0a7221 */ /* 0x000fe20000010000 */
[----:B------:R-:W-:Y:S01]  /*bfa0*/  FADD.FTZ R61, R61, R46 ;  /* 0x0000002e3d3d7221 */ /* 0x000fe20000010000 */
[----:B------:R-:W4:Y:S01]  /*bfb0*/  LDS.128 R48, [R7+0x1c00] ;  /* 0x001c000007307984 */ /* 0x000f220000000c00 */
[----:B------:R-:W-:Y:S01]  /*bfc0*/  FADD.FTZ R60, R60, R47 ;  /* 0x0000002f3c3c7221 */ /* 0x000fe20000010000 */
[----:B--2---:R-:W-:Y:S01]  /*bfd0*/  FADD.FTZ R11, R11, R16 ;  /* 0x000000100b0b7221 */ /* 0x004fe20000010000 */
[----:B------:R-:W-:Y:S01]  /*bfe0*/  FADD.FTZ R10, R10, R17 ;  /* 0x000000110a0a7221 */ /* 0x000fe20000010000 */
[----:B------:R-:W2:Y:S01]  /*bff0*/  LDS.128 R44, [R7+0x1e00] ;  /* 0x001e0000072c7984 */ /* 0x000ea20000000c00 */
        /* <DEDUP_REMOVED lines=38> */
[----:B--2---:R-:W-:Y:S01]  /*c260*/  FADD.FTZ R12, R11, R44 ;  /* 0x0000002c0b0c7221 */ /* 0x004fe20000010000 */
[----:B------:R-:W-:Y:S01]  /*c270*/  FADD.FTZ R13, R10, R45 ;  /* 0x0000002d0a0d7221 */ /* 0x000fe20000010000 */
[----:B------:R-:W-:Y:S01]  /*c280*/  FADD.FTZ R14, R61, R46 ;  /* 0x0000002e3d0e7221 */ /* 0x000fe20000010000 */
[----:B------:R-:W-:-:S07]  /*c290*/  FADD.FTZ R15, R60, R47 ;  /* 0x0000002f3c0f7221 */ /* 0x000fce0000010000 */
.L_x_802:
[----:B------:R-:W-:Y:S05]  /*c2a0*/  BSYNC.RECONVERGENT B0 ;  /* 0x0000000000007941 */ /* 0x000fea0003800200 */
.L_x_801:
        /* <DEDUP_REMOVED lines=28> */
.L_x_804:
[----:B------:R-:W-:Y:S05]  /*c470*/  BSYNC.RECONVERGENT B0 ;  /* 0x0000000000007941 */ /* 0x000fea0003800200 */
.L_x_803:
        /* <DEDUP_REMOVED lines=33> */
.L_x_808:
[----:B------:R-:W3:Y:S04]  /*c690*/  LDG.E.STRONG.GPU R0, desc[UR10][R14.64] ;  /* 0x0000000a0e007981 */ /* 0x000ee8000c1ef900 */
[----:B---3--:R-:W-:Y:S04]  /*c6a0*/  CCTL.IVALL ;  /* 0x00000000ff00798f */ /* 0x008fe80002000000 */
[----:B------:R0:W-:Y:S01]  /*c6b0*/  STL [R1], R0 ;  /* 0x0000000001007387 */ /* 0x0001e20000100800 */
[----:B------:R-:W-:-:S13]  /*c6c0*/  ISETP.NE.AND P0, PT, R0, UR5, PT ;  /* 0x0000000500007c0c */ /* 0x000fda000bf05270 */
[----:B0-----:R-:W-:Y:S05]  /*c6d0*/  @P0 BRA `(.L_x_808) ;  /* 0xfffffffc00ec0947 */ /* 0x001fea000383ffff */
.L_x_807:
[----:B------:R-:W-:Y:S05]  /*c6e0*/  BSYNC.RECONVERGENT B0 ;  /* 0x0000000000007941 */ /* 0x000fea0003800200 */
.L_x_806:
        /* <DEDUP_REMOVED lines=15> */
.L_x_810:
[----:B------:R-:W-:Y:S02]  /*c7e0*/  ISETP.NE.AND P1, PT, RZ, UR24, PT ;  /* 0x00000018ff007c0c */ /* 0x000fe4000bf25270 */
[----:B------:R-:W-:Y:S02]  /*c7f0*/  MOV R13, UR6 ;  /* 0x00000006000d7c02 */ /* 0x000fe40008000f00 */
[----:B------:R-:W-:-:S13]  /*c800*/  ISETP.NE.OR P1, PT, R6, RZ, !P1 ;  /* 0x000000ff0600720c */ /* 0x000fda0004f25670 */
[----:B------:R-:W-:-:S06]  /*c810*/  @!P1 IMAD.WIDE.U32 R12, R13, 0x8, R10 ;  /* 0x000000080d0c9825 */ /* 0x000fcc00078e000a */
[----:B------:R-:W3:Y:S01]  /*c820*/  @!P1 LDG.E.64 R12, desc[UR10][R12.64] ;  /* 0x0000000a0c0c9981 */ /* 0x000ee2000c1e1b00 */
[----:B------:R-:W-:Y:S01]  /*c830*/  UIADD3 UR26, UPT, UPT, UR5, 0x1, URZ ;  /* 0x00000001051a7890 */ /* 0x000fe2000fffe0ff */
[----:B------:R-:W-:Y:S01]  /*c840*/  MOV R15, UR19 ;  /* 0x00000013000f7c02 */ /* 0x000fe20008000f00 */
[----:B------:R-:W-:Y:S01]  /*c850*/  UIADD3 UR27, UPT, UPT, UR5, 0x2, URZ ;  /* 0x00000002051b7890 */ /* 0x000fe2000fffe0ff */
[----:B--2---:R-:W-:Y:S01]  /*c860*/  MOV R17, UR18 ;  /* 0x0000001200117c02 */ /* 0x004fe20008000f00 */
        /* <DEDUP_REMOVED lines=25> */
[----:B------:R-:W2:Y:S01]  /*ca00*/  @!P4 LDG.E.64 R24, desc[UR10][R14.64] ;  /* 0x0000000a0e18c981 */ /* 0x000ea2000c1e1b00 */
        /* <DEDUP_REMOVED lines=8> */
[----:B------:R-:W5:Y:S04]  /*ca90*/  @!P2 LDG.E.64 R18, desc[UR10][R18.64] ;  /* 0x0000000a1212a981 */ /* 0x000f68000c1e1b00 */
[----:B------:R-:W5:Y:S01]  /*caa0*/  @!P6 LDG.E.64 R20, desc[UR10][R20.64] ;  /* 0x0000000a1414e981 */ /* 0x000f62000c1e1b00 */
[----:B---3--:R-:W-:Y:S01]  /*cab0*/  @!P1 FADD.FTZ R8, R8, R12 ;  /* 0x0000000c08089221 */ /* 0x008fe20000010000 */
[----:B------:R-:W-:Y:S01]  /*cac0*/  @!P1 FADD.FTZ R9, R9, R13 ;  /* 0x0000000d09099221 */ /* 0x000fe20000010000 */
[----:B------:R-:W-:Y:S01]  /*cad0*/  @!P0 IMAD.WIDE.U32 R12, R7, 0x8, R10 ;  /* 0x00000008070c8825 */ /* 0x000fe200078e000a */
[----:B------:R-:W-:-:S04]  /*cae0*/  ISETP.NE.AND P1, PT, R0, UR20, PT ;  /* 0x0000001400007c0c */ /* 0x000fc8000bf25270 */
[----:B------:R0:W3:Y:S01]  /*caf0*/  @!P0 LDG.E.64 R22, desc[UR10][R12.64] ;  /* 0x0000000a0c168981 */ /* 0x0000e2000c1e1b00 */
[----:B------:R-:W-:Y:S02]  /*cb00*/  ISETP.NE.OR P1, PT, R6, RZ, !P1 ;  /* 0x000000ff0600720c */ /* 0x000fe40004f25670 */
[----:B------:R-:W-:-:S05]  /*cb10*/  MOV R7, UR21 ;  /* 0x0000001500077c02 */ /* 0x000fca0008000f00 */
[----:B0-----:R-:W-:-:S06]  /*cb20*/  @!P5 IMAD.WIDE.U32 R12, R7, 0x8, R10 ;  /* 0x00000008070cd825 */ /* 0x001fcc00078e000a */
[----:B------:R-:W-:Y:S01]  /*cb30*/  @!P1 IMAD.WIDE.U32 R14, R27, 0x8, R10 ;  /* 0x000000081b0e9825 */ /* 0x000fe200078e000a */
[----:B------:R-:W5:Y:S05]  /*cb40*/  @!P5 LDG.E.64 R12, desc[UR10][R12.64] ;  /* 0x0000000a0c0cd981 */ /* 0x000f6a000c1e1b00 */
[----:B------:R-:W5:Y:S01]  /*cb50*/  @!P1 LDG.E.64 R14, desc[UR10][R14.64] ;  /* 0x0000000a0e0e9981 */ /* 0x000f62000c1e1b00 */
        /* <DEDUP_REMOVED lines=11> */
[----:B---3--:R-:W-:Y:S01]  /*cc10*/  @!P0 FADD.FTZ R8, R8, R22 ;  /* 0x0000001608088221 */ /* 0x008fe20000010000 */
[----:B------:R-:W-:-:S03]  /*cc20*/  @!P0 FADD.FTZ R9, R9, R23 ;  /* 0x0000001709098221 */ /* 0x000fc60000010000 */
[----:B--2---:R-:W-:Y:S01]  /*cc30*/  @!P4 FADD.FTZ R8, R8, R24 ;  /* 0x000000180808c221 */ /* 0x004fe20000010000 */
[----:B------:R-:W-:-:S03]  /*cc40*/  @!P4 FADD.FTZ R9, R9, R25 ;  /* 0x000000190909c221 */ /* 0x000fc60000010000 */
[----:B----4-:R-:W-:Y:S01]  /*cc50*/  @!P3 FADD.FTZ R8, R8, R16 ;  /* 0x000000100808b221 */ /* 0x010fe20000010000 */
[----:B------:R-:W-:-:S03]  /*cc60*/  @!P3 FADD.FTZ R9, R9, R17 ;  /* 0x000000110909b221 */ /* 0x000fc60000010000 */
[----:B-----5:R-:W-:Y:S01]  /*cc70*/  @!P2 FADD.FTZ R8, R8, R18 ;  /* 0x000000120808a221 */ /* 0x020fe20000010000 */
        /* <DEDUP_REMOVED lines=9> */
.L_x_809:
        /* <DEDUP_REMOVED lines=32> */
[----:B--2---:R-:W-:Y:S01]  /*cf10*/  MOV R17, UR5 ;  /* 0x0000000500117c02 */ /* 0x004fe20008000f00 */
[----:B------:R-:W2:Y:S01]  /*cf20*/  @!P0 LDG.E.64 R12, desc[UR10][R12.64] ;  /* 0x0000000a0c0c8981 */ /* 0x000ea2000c1e1b00 */
[----:B------:R-:W-:-:S02]  /*cf30*/  @!P1 IMAD.WIDE.U32 R14, R15, 0x8, R10 ;  /* 0x000000080f0e9825 */ /* 0x000fc400078e000a */
[----:B------:R-:W-:Y:S02]  /*cf40*/  MOV R19, UR6 ;  /* 0x0000000600137c02 */ /* 0x000fe40008000f00 */
[--C-:B------:R-:W-:Y:S02]  /*cf50*/  @!P2 IMAD.WIDE.U32 R16, R17, 0x8, R10.reuse ;  /* 0x000000081110a825 */ /* 0x100fe400078e000a */
[----:B------:R-:W3:Y:S02]  /*cf60*/  @!P1 LDG.E.64 R14, desc[UR10][R14.64] ;  /* 0x0000000a0e0e9981 */ /* 0x000ee4000c1e1b00 */
[----:B------:R-:W-:Y:S02]  /*cf70*/  @!P3 IMAD.WIDE.U32 R18, R19, 0x8, R10 ;  /* 0x000000081312b825 */ /* 0x000fe400078e000a */
[----:B------:R-:W4:Y:S04]  /*cf80*/  @!P2 LDG.E.64 R16, desc[UR10][R16.64] ;  /* 0x0000000a1010a981 */ /* 0x000f28000c1e1b00 */
[----:B------:R-:W5:Y:S01]  /*cf90*/  @!P3 LDG.E.64 R18, desc[UR10][R18.64] ;  /* 0x0000000a1212b981 */ /* 0x000f62000c1e1b00 */
        /* <DEDUP_REMOVED lines=10> */
.L_x_811:
        /* <DEDUP_REMOVED lines=16> */
[----:B------:R-:W3:Y:S04]  /*d140*/  @!P1 LDG.E.64 R14, desc[UR10][R14.64] ;  /* 0x0000000a0e0e9981 */ /* 0x000ee8000c1e1b00 */
[----:B------:R-:W4:Y:S01]  /*d150*/  @!P0 LDG.E.64 R12, desc[UR10][R12.64] ;  /* 0x0000000a0c0c8981 */ /* 0x000f22000c1e1b00 */
[----:B------:R-:W-:-:S04]  /*d160*/  IADD3 R0, PT, PT, R0, 0x2, RZ ;  /* 0x0000000200007810 */ /* 0x000fc80007ffe0ff */
[----:B------:R-:W-:Y:S01]  /*d170*/  R2UR UR5, R0 ;  /* 0x00000000000572ca */ /* 0x000fe200000e0000 */
[----:B---3--:R-:W-:Y:S01]  /*d180*/  @!P1 FADD.FTZ R8, R8, R14 ;  /* 0x0000000e08089221 */ /* 0x008fe20000010000 */
[----:B------:R-:W-:-:S03]  /*d190*/  @!P1 FADD.FTZ R9, R9, R15 ;  /* 0x0000000f09099221 */ /* 0x000fc60000010000 */
[----:B----4-:R-:W-:Y:S01]  /*d1a0*/  @!P0 FADD.FTZ R8, R8, R12 ;  /* 0x0000000c08088221 */ /* 0x010fe20000010000 */
[----:B------:R-:W-:-:S09]  /*d1b0*/  @!P0 FADD.FTZ R9, R9, R13 ;  /* 0x0000000d09098221 */ /* 0x000fd20000010000 */
.L_x_812:
        /* <DEDUP_REMOVED lines=14> */
.L_x_813:
[----:B------:R-:W-:Y:S05]  /*d2a0*/  BSYNC.RECONVERGENT B0 ;  /* 0x0000000000007941 */ /* 0x000fea0003800200 */
.L_x_805:
[----:B------:R-:W4:Y:S01]  /*d2b0*/  S2UR UR6, SR_CgaCtaId ;  /* 0x00000000000679c3 */ /* 0x000f220000008800 */
[----:B------:R-:W-:Y:S01]  /*d2c0*/  ISETP.NE.AND P0, PT, R6, RZ, PT ;  /* 0x000000ff0600720c */ /* 0x000fe20003f05270 */
[----:B------:R-:W-:Y:S01]  /*d2d0*/  UMOV UR5, 0x400 ;  /* 0x0000040000057882 */ /* 0x000fe20000000000 */
[----:B------:R-:W5:Y:S01]  /*d2e0*/  LDCU.U8 UR12, c[0x0][0x414] ;  /* 0x00008280ff0c77ac */ /* 0x000f620008000000 */
[----:B0--3--:R-:W-:Y:S01]  /*d2f0*/  HFMA2 R14, -RZ, RZ, 0, 0 ;  /* 0x00000000ff0e7431 */ /* 0x009fe200000001ff */
[----:B------:R-:W0:Y:S01]  /*d300*/  LDCU UR13, c[0x0][0x41c] ;  /* 0x00008380ff0d77ac */ /* 0x000e220008000800 */
[----:B------:R-:W3:Y:S01]  /*d310*/  LDCU.64 UR22, c[0x0][0x3f8] ;  /* 0x00007f00ff1677ac */ /* 0x000ee20008000a00 */
[----:B------:R-:W0:Y:S01]  /*d320*/  LDCU.64 UR18, c[0x0][0x400] ;  /* 0x00008000ff1277ac */ /* 0x000e220008000a00 */
[----:B-----5:R-:W-:Y:S02]  /*d330*/  UISETP.NE.AND UP0, UPT, UR12, URZ, UPT ;  /* 0x000000ff0c00728c */ /* 0x020fe4000bf05270 */
[----:B----4-:R-:W-:Y:S01]  /*d340*/  ULEA UR5, UR6, UR5, 0x18 ;  /* 0x0000000506057291 */ /* 0x010fe2000f8ec0ff */
[----:B------:R-:W4:Y:S03]  /*d350*/  LDCU.64 UR6, c[0x0][0x380] ;  /* 0x00007000ff0677ac */ /* 0x000f260008000a00 */
[----:B------:R-:W-:-:S05]  /*d360*/  PLOP3.LUT P2, PT, PT, PT, UP0, 0x80, 0x8 ;  /* 0x000000000008781c */ /* 0x000fca0003f4f008 */
[----:B------:R-:W-:Y:S01]  /*d370*/  @!P0 STS.64 [UR5+0x98], R8 ;  /* 0x00009808ff008988 */ /* 0x000fe20008000a05 */
[----:B------:R-:W-:Y:S06]  /*d380*/  BAR.SYNC.DEFER_BLOCKING 0x0 ;  /* 0x0000000000007b1d */ /* 0x000fec0000010000 */
[----:B-1----:R-:W1:Y:S01]  /*d390*/  LDS.64 R10, [UR5+0x98] ;  /* 0x00009805ff0a7984 */ /* 0x002e620008000a00 */
[----:B------:R-:W1:Y:S02]  /*d3a0*/  LDCU UR5, c[0x0][0x42c] ;  /* 0x00008580ff0577ac */ /* 0x000e640008000800 */
[----:B-1----:R-:W-:Y:S01]  /*d3b0*/  FMUL.FTZ R0, R10, UR5 ;  /* 0x000000050a007c20 */ /* 0x002fe20008410000 */
[----:B0--34-:R-:W-:-:S07]  /*d3c0*/  FMUL.FTZ R7, R11, UR5 ;  /* 0x000000050b077c20 */ /* 0x019fce0008410000 */
.L_x_819:
[----:B------:R-:W-:-:S05]  /*d3d0*/  LEA R13, R14, UR15, 0x2 ;  /* 0x0000000f0e0d7c11 */ /* 0x000fca000f8e10ff */
[----:B0-----:R-:W3:Y:S04]  /*d3e0*/  LDL.64 R10, [R13+0x10] ;  /* 0x000010000d0a7983 */ /* 0x001ee80000100a00 */
[----:B------:R-:W4:Y:S01]  /*d3f0*/  LDL.64 R8, [R13+0x90] ;  /* 0x000090000d087983 */ /* 0x000f220000100a00 */
[----:B------:R-:W-:Y:S01]  /*d400*/  SHF.R.U32.HI R22, RZ, 0x5, R6 ;  /* 0x00000005ff167819 */ /* 0x000fe20000011606 */
[----:B------:R-:W-:Y:S01]  /*d410*/  BSSY.RECONVERGENT B0, `(.L_x_814) ;  /* 0x000003d000007945 */ /* 0x000fe20003800200 */
[----:B------:R-:W-:-:S05]  /*d420*/  MOV R25, UR13 ;  /* 0x0000000d00197c02 */ /* 0x000fca0008000f00 */
[----:B------:R-:W-:Y:S02]  /*d430*/  IMAD R25, R25, UR20, R22 ;  /* 0x0000001419197c24 */ /* 0x000fe4000f8e0216 */
[--C-:B---3--:R-:W-:Y:S02]  /*d440*/  HADD2.F32 R12, -RZ, R10.reuse.H0_H0 ;  /* 0x2000000aff0c7230 */ /* 0x108fe40000004100 */
[----:B------:R-:W-:Y:S02]  /*d450*/  HADD2.F32 R10, -RZ, R10.H1_H1 ;  /* 0x3000000aff0a7230 */ /* 0x000fe40000004100 */
[--C-:B----4-:R-:W-:Y:S02]  /*d460*/  HADD2.F32 R13, -RZ, R8.reuse.H0_H0 ;  /* 0x20000008ff0d7230 */ /* 0x110fe40000004100 */
[----:B------:R-:W-:Y:S01]  /*d470*/  FADD.FTZ R12, R12, -UR16 ;  /* 0x800000100c0c7e21 */ /* 0x000fe20008010000 */
[----:B------:R-:W-:Y:S02]  /*d480*/  HADD2.F32 R8, -RZ, R8.H1_H1 ;  /* 0x30000008ff087230 */ /* 0x000fe40000004100 */
[----:B------:R-:W-:Y:S01]  /*d490*/  FADD.FTZ R10, R10, -UR16 ;  /* 0x800000100a0a7e21 */ /* 0x000fe20008010000 */
[----:B------:R-:W-:-:S03]  /*d4a0*/  FMUL.FTZ R23, R12, UR17 ;  /* 0x000000110c177c20 */ /* 0x000fc60008410000 */
[----:B------:R-:W-:Y:S01]  /*d4b0*/  FMUL.FTZ R20, R10, UR17 ;  /* 0x000000110a147c20 */ /* 0x000fe20008410000 */
[----:B------:R-:W-:-:S03]  /*d4c0*/  @P2 FFMA.FTZ R12, R4, R23, R2 ;  /* 0x00000017040c2223 */ /* 0x000fc60000010002 */
[----:B------:R-:W-:Y:S01]  /*d4d0*/  @P2 FFMA.FTZ R10, R5, R20, R3 ;  /* 0x00000014050a2223 */ /* 0x000fe20000010003 */
[----:B------:R-:W-:-:S03]  /*d4e0*/  @P2 FMUL.FTZ R15, R12, -1.4426950216293334961 ;  /* 0xbfb8aa3b0c0f2820 */ /* 0x000fc60000410000 */
[----:B--2---:R-:W-:-:S03]  /*d4f0*/  @P2 FMUL.FTZ R17, R10, -1.4426950216293334961 ;  /* 0xbfb8aa3b0a112820 */ /* 0x004fc60000410000 */
[----:B------:R-:W0:Y:S04]  /*d500*/  @P2 MUFU.EX2 R15, R15 ;  /* 0x0000000f000f2308 */ /* 0x000e280000000800 */
[----:B------:R-:W1:Y:S01]  /*d510*/  @P2 MUFU.EX2 R17, R17 ;  /* 0x0000001100112308 */ /* 0x000e620000000800 */
[----:B0-----:R-:W-:Y:S01]  /*d520*/  @P2 FADD.FTZ R16, R15, 1 ;  /* 0x3f8000000f102421 */ /* 0x001fe20000010000 */
[----:B-1----:R-:W-:Y:S01]  /*d530*/  @P2 FADD.FTZ R18, R17, 1 ;  /* 0x3f80000011122421 */ /* 0x002fe20000010000 */
[----:B------:R-:W-:-:S04]  /*d540*/  LEA R17, R14, R25, 0x4 ;  /* 0x000000190e117211 */ /* 0x000fc800078e20ff */
[----:B------:R-:W0:Y:S01]  /*d550*/  @P2 MUFU.RCP R16, R16 ;  /* 0x0000001000102308 */ /* 0x000e220000001000 */
[C---:B------:R-:W-:Y:S02]  /*d560*/  ISETP.GE.U32.AND P0, PT, R17.reuse, UR18, PT ;  /* 0x0000001211007c0c */ /* 0x040fe4000bf06070 */
[----:B------:R-:W-:-:S05]  /*d570*/  IADD3 R25, PT, PT, R17, 0x10, RZ ;  /* 0x0000001011197810 */ /* 0x000fca0007ffe0ff */
[----:B------:R-:W1:Y:S01]  /*d580*/  @P2 MUFU.RCP R19, R18 ;  /* 0x0000001200132308 */ /* 0x000e620000001000 */
[----:B------:R-:W-:Y:S02]  /*d590*/  ISETP.GE.U32.AND P1, PT, R25, UR18, PT ;  /* 0x0000001219007c0c */ /* 0x000fe4000bf26070 */
[----:B------:R-:W-:-:S04]  /*d5a0*/  SHF.R.S32.HI R22, RZ, 0x1f, R25 ;  /* 0x0000001fff167819 */ /* 0x000fc80000011419 */
[----:B------:R-:W-:Y:S01]  /*d5b0*/  ISETP.GE.AND.EX P1, PT, R22, UR19, PT, P1 ;  /* 0x0000001316007c0c */ /* 0x000fe2000bf26310 */
[----:B0-----:R-:W-:Y:S01]  /*d5c0*/  @P2 FADD.FTZ R21, -R16, 1 ;  /* 0x3f80000010152421 */ /* 0x001fe20000010100 */
[----:B------:R-:W-:-:S03]  /*d5d0*/  @P2 FMUL.FTZ R16, R13, R16 ;  /* 0x000000100d102220 */ /* 0x000fc60000410000 */
[----:B------:R-:W-:Y:S01]  /*d5e0*/  @P2 FFMA.FTZ R21, R12, R21, 1 ;  /* 0x3f8000000c152423 */ /* 0x000fe20000010015 */
[----:B------:R-:W-:-:S03]  /*d5f0*/  HADD2.F32 R12, -RZ, R11.H1_H1 ;  /* 0x3000000bff0c7230 */ /* 0x000fc60000004100 */
[----:B------:R-:W-:Y:S01]  /*d600*/  @P2 FMUL.FTZ R13, R16, R21 ;  /* 0x00000015100d2220 */ /* 0x000fe20000410000 */
[----:B-1----:R-:W-:Y:S01]  /*d610*/  @P2 FADD.FTZ R15, -R19, 1 ;  /* 0x3f800000130f2421 */ /* 0x002fe20000010100 */
[----:B------:R-:W-:Y:S01]  /*d620*/  SHF.R.S32.HI R16, RZ, 0x1f, R17 ;  /* 0x0000001fff107819 */ /* 0x000fe20000011411 */
[----:B------:R-:W-:Y:S01]  /*d630*/  @P2 FMUL.FTZ R19, R8, R19 ;  /* 0x0000001308132220 */ /* 0x000fe20000410000 */
[----:B------:R-:W-:Y:S01]  /*d640*/  FADD.FTZ R12, R12, -UR16 ;  /* 0x800000100c0c7e21 */ /* 0x000fe20008010000 */
[----:B------:R-:W-:Y:S01]  /*d650*/  @P2 FFMA.FTZ R10, R10, R15, 1 ;  /* 0x3f8000000a0a2423 */ /* 0x000fe2000001000f */
[----:B------:R-:W-:Y:S02]  /*d660*/  ISETP.GE.AND.EX P0, PT, R16, UR19, PT, P0 ;  /* 0x0000001310007c0c */ /* 0x000fe4000bf06300 */
[----:B------:R-:W-:Y:S01]  /*d670*/  FMUL.FTZ R18, R12, UR17 ;  /* 0x000000110c127c20 */ /* 0x000fe20008410000 */
[----:B------:R-:W-:Y:S01]  /*d680*/  @P2 FMUL.FTZ R8, R19, R10 ;  /* 0x0000000a13082220 */ /* 0x000fe20000410000 */
[----:B------:R-:W-:-:S02]  /*d690*/  HADD2.F32 R10, -RZ, R11.H0_H0 ;  /* 0x2000000bff0a7230 */ /* 0x000fc40000004100 */
[--C-:B------:R-:W-:Y:S01]  /*d6a0*/  FFMA.FTZ R11, R0, R23, R7.reuse ;  /* 0x00000017000b7223 */ /* 0x100fe20000010007 */
[----:B------:R-:W-:Y:S02]  /*d6b0*/  ISETP.NE.AND P2, PT, RZ, UR12, PT ;  /* 0x0000000cff007c0c */ /* 0x000fe4000bf45270 */
[----:B------:R-:W-:Y:S01]  /*d6c0*/  FADD.FTZ R15, R10, -UR16 ;  /* 0x800000100a0f7e21 */ /* 0x000fe20008010000 */
[----:B------:R-:W-:Y:S01]  /*d6d0*/  FFMA.FTZ R10, R0, R20, R7 ;  /* 0x00000014000a7223 */ /* 0x000fe20000010007 */
[----:B------:R-:W-:Y:S02]  /*d6e0*/  FFMA.FTZ R13, R4, R13, -R11 ;  /* 0x0000000d040d7223 */ /* 0x000fe4000001080b */
[----:B------:R-:W-:Y:S01]  /*d6f0*/  FMUL.FTZ R19, R15, UR17 ;  /* 0x000000110f137c20 */ /* 0x000fe20008410000 */
[----:B------:R-:W-:Y:S01]  /*d700*/  FFMA.FTZ R12, R5, R8, -R10 ;  /* 0x00000008050c7223 */ /* 0x000fe2000001080a */
[----:B------:R-:W-:Y:S06]  /*d710*/  @P0 BRA `(.L_x_815) ;  /* 0x0000000000300947 */ /* 0x000fec0003800000 */
[----:B------:R-:W-:Y:S01]  /*d720*/  MOV R10, R38 ;  /* 0x00000026000a7202 */ /* 0x000fe20000000f00 */
[----:B------:R-:W-:Y:S01]  /*d730*/  IMAD R8, R16, UR22, RZ ;  /* 0x0000001610087c24 */ /* 0x000fe2000f8e02ff */
[----:B------:R-:W-:-:S03]  /*d740*/  MOV R11, R37 ;  /* 0x00000025000b7202 */ /* 0x000fc60000000f00 */
[C---:B------:R-:W-:Y:S02]  /*d750*/  IMAD R15, R17.reuse, UR23, R8 ;  /* 0x00000017110f7c24 */ /* 0x040fe4000f8e0208 */
[----:B------:R-:W-:Y:S01]  /*d760*/  FMUL.FTZ R8, R12, UR17 ;  /* 0x000000110c087c20 */ /* 0x000fe20008410000 */
[----:B------:R-:W-:-:S04]  /*d770*/  IMAD.WIDE.U32 R10, R17, UR22, R10 ;  /* 0x00000016110a7c25 */ /* 0x000fc8000f8e000a */
[----:B------:R-:W-:Y:S01]  /*d780*/  FMUL.FTZ R17, R13, UR17 ;  /* 0x000000110d117c20 */ /* 0x000fe20008410000 */
[----:B------:R-:W-:Y:S02]  /*d790*/  IADD3 R11, PT, PT, R11, R15, RZ ;  /* 0x0000000f0b0b7210 */ /* 0x000fe40007ffe0ff */
[----:B------:R-:W-:-:S04]  /*d7a0*/  LEA R12, P0, R10, UR6, 0x1 ;  /* 0x000000060a0c7c11 */ /* 0x000fc8000f8008ff */
[----:B------:R-:W-:Y:S02]  /*d7b0*/  LEA.HI.X R13, R10, UR7, R11, 0x1, P0 ;  /* 0x000000070a0d7c11 */ /* 0x000fe400080f0c0b */
[----:B------:R-:W-:-:S05]  /*d7c0*/  F2FP.F16.F32.PACK_AB R11, R8, R17 ;  /* 0x00000011080b723e */ /* 0x000fca00000000ff */
[----:B------:R0:W-:Y:S02]  /*d7d0*/  STG.E desc[UR10][R12.64], R11 ;  /* 0x0000000b0c007986 */ /* 0x0001e4000c10190a */
.L_x_815:
[----:B------:R-:W-:Y:S05]  /*d7e0*/  BSYNC.RECONVERGENT B0 ;  /* 0x0000000000007941 */ /* 0x000fea0003800200 */
.L_x_814:
        /* <DEDUP_REMOVED lines=23> */
.L_x_816:
[----:B------:R-:W-:Y:S01]  /*d960*/  BSSY.RECONVERGENT B0, `(.L_x_817) ;  /* 0x0000010000007945 */ /* 0x000fe20003800200 */
[----:B------:R-:W-:Y:S01]  /*d970*/  FFMA.FTZ R21, R4, R11, -R21 ;  /* 0x0000000b04157223 */ /* 0x000fe20000010815 */
[----:B------:R-:W-:Y:S02]  /*d980*/  FFMA.FTZ R12, R5, R8, -R20 ;  /* 0x00000008050c7223 */ /* 0x000fe40000010814 */
[----:B------:R-:W-:Y:S05]  /*d990*/  @P1 BRA `(.L_x_818) ;  /* 0x0000000000301947 */ /* 0x000fea0003800000 */
[----:B------:R-:W-:Y:S01]  /*d9a0*/  MOV R8, R38 ;  /* 0x0000002600087202 */ /* 0x000fe20000000f00 */
        /* <DEDUP_REMOVED lines=9> */
[----:B------:R-:W-:-:S05]  /*da40*/  F2FP.F16.F32.PACK_AB R9, R12, R21 ;  /* 0x000000150c09723e */ /* 0x000fca00000000ff */
[----:B------:R0:W-:Y:S02]  /*da50*/  STG.E desc[UR10][R10.64], R9 ;  /* 0x000000090a007986 */ /* 0x0001e4000c10190a */
.L_x_818:
[----:B------:R-:W-:Y:S05]  /*da60*/  BSYNC.RECONVERGENT B0 ;  /* 0x0000000000007941 */ /* 0x000fea0003800200 */
.L_x_817:
        /* <DEDUP_REMOVED lines=10> */
.L_x_794:
[----:B0-----:R-:W0:Y:S01]  /*db10*/  S2R R9, SR_TID.X ;  /* 0x0000000000097919 */ /* 0x001e220000002100 */
[----:B------:R-:W1:Y:S01]  /*db20*/  LDC R4, c[0x0][0x370] ;  /* 0x0000dc00ff047b82 */ /* 0x000e620000000800 */
[----:B------:R-:W-:Y:S07]  /*db30*/  BSSY.RECONVERGENT B0, `(.L_x_821) ;  /* 0x000000e000007945 */ /* 0x000fee0003800200 */
[----:B------:R-:W2:Y:S08]  /*db40*/  LDC R7, c[0x0][0x374] ;  /* 0x0000dd00ff077b82 */ /* 0x000eb00000000800 */
[----:B------:R-:W3:Y:S01]  /*db50*/  LDC.64 R2, c[0x0][0x3c8] ;  /* 0x0000f200ff027b82 */ /* 0x000ee20000000a00 */
[----:B-1----:R-:W-:-:S02]  /*db60*/  ISETP.NE.AND P0, PT, R4, 0x1, PT ;  /* 0x000000010400780c */ /* 0x002fc40003f05270 */
[----:B0-----:R-:W-:Y:S02]  /*db70*/  ISETP.NE.AND P1, PT, R9, RZ, PT ;  /* 0x000000ff0900720c */ /* 0x001fe40003f25270 */
[----:B--2---:R-:W-:-:S04]  /*db80*/  SHF.L.U32 R0, R7, 0x1, RZ ;  /* 0x0000000107007819 */ /* 0x004fc800000006ff */
[----:B------:R-:W-:-:S05]  /*db90*/  SEL R5, R0, RZ, P0 ;  /* 0x000000ff00057207 */ /* 0x000fca0000000000 */
[----:B---3--:R-:W-:Y:S02]  /*dba0*/  IMAD.WIDE.U32 R2, R5, 0x4, R2 ;  /* 0x0000000405027825 */ /* 0x008fe400078e0002 */
[----:B------:R-:W-:Y:S05]  /*dbb0*/  @P1 BRA `(.L_x_822) ;  /* 0x0000000000141947 */ /* 0x000fea0003800000 */
[----:B------:R-:W-:Y:S01]  /*dbc0*/  HFMA2 R5, -RZ, RZ, 0, 5.9604644775390625e-08 ;  /* 0x00000001ff057431 */ /* 0x000fe200000001ff */
[----:B------:R-:W-:Y:S06]  /*dbd0*/  MEMBAR.ALL.GPU ;  /* 0x0000000000007992 */ /* 0x000fec000000a000 */
[----:B------:R-:W-:-:S00]  /*dbe0*/  ERRBAR ;  /* 0x00000000000079ab */ /* 0x000fc00000000000 */
[----:B------:R-:W-:Y:S06]  /*dbf0*/  CGAERRBAR ;  /* 0x00000000000075ab */ /* 0x000fec0000000000 */
[----:B------:R0:W-:Y:S02]  /*dc00*/  REDG.E.ADD.S32.STRONG.GPU desc[UR10][R2.64], R5 ;  /* 0x000000050200798e */ /* 0x0001e4000c12e30a */
.L_x_822:
[----:B------:R-:W-:Y:S05]  /*dc10*/  BSYNC.RECONVERGENT B0 ;  /* 0x0000000000007941 */ /* 0x000fea0003800200 */
.L_x_821:
        /* <DEDUP_REMOVED lines=11> */
.L_x_824:
[----:B------:R-:W2:Y:S04]  /*dcd0*/  LDG.E.STRONG.GPU R5, desc[UR10][R2.64] ;  /* 0x0000000a02057981 */ /* 0x000ea8000c1ef900 */
[----:B--2---:R-:W-:Y:S01]  /*dce0*/  CCTL.IVALL ;  /* 0x00000000ff00798f */ /* 0x004fe20002000000 */
[----:B------:R-:W-:Y:S05]  /*dcf0*/  YIELD ;  /* 0x0000000000007946 */ /* 0x000fea0003800000 */
[----:B------:R-:W-:-:S13]  /*dd00*/  ISETP.NE.AND P0, PT, R5, R0, PT ;  /* 0x000000000500720c */ /* 0x000fda0003f05270 */
[----:B------:R-:W-:Y:S05]  /*dd10*/  @P0 BRA `(.L_x_824) ;  /* 0xfffffffc00ec0947 */ /* 0x000fea000383ffff */
.L_x_823:
        /* <DEDUP_REMOVED lines=61> */
.L_x_827:
        /* <DEDUP_REMOVED lines=29> */
.L_x_826:
[----:B------:R-:W-:Y:S05]  /*e2c0*/  BSYNC.RECONVERGENT B0 ;  /* 0x0000000000007941 */ /* 0x000fea0003800200 */
.L_x_825:
[----:B------:R-:W-:Y:S05]  /*e2d0*/  @!P0 EXIT ;  /* 0x000000000000894d */ /* 0x000fea0003800000 */
[----:B------:R-:W-:Y:S01]  /*e2e0*/  SHF.L.U64.HI R39, R26, 0x2, R35 ;  /* 0x000000021a277819 */ /* 0x000fe20000010223 */
        /* <DEDUP_REMOVED lines=8> */
.L_x_828:
        /* <DEDUP_REMOVED lines=82> */
.L_x_829:
        /* <DEDUP_REMOVED lines=15> */
.L_x_4511:


//--------------------- .text._Z35group_norm_nhwc_bwd_one_pass_kernelI11Fp16IOBf16WLi64ELi64ELi512EEv26Group_norm_nhwc_bwd_params --------------------------
	.section	.text._Z35group_norm_nhwc_bwd_one_pass_kernelI11Fp16IOBf16WLi64ELi64ELi512EEv26Group_norm_nhwc_bwd_params,"ax",@progbits
	.align	128
        .global         _Z35group_norm_nhwc_bwd_one_pass_kernelI11Fp16IOBf16WLi64ELi64ELi512EEv26Group_norm_nhwc_bwd_params
        .type           _Z35group_norm_nhwc_bwd_one_pass_kernelI11Fp16IOBf16WLi64ELi64ELi512EEv26Group_norm_nhwc_bwd_params,@function
        .size           _Z35group_norm_nhwc_bwd_one_pass_kernelI11Fp16IOBf16WLi64ELi64ELi512EEv26Group_norm_nhwc_bwd_params,(.L_x_4512 - _Z35group_norm_nhwc_bwd_one_pass_kernelI11Fp16IOBf16WLi64ELi64ELi512EEv26Group_norm_nhwc_bwd_params)
        .other          _Z35group_norm_nhwc_bwd_one_pass_kernelI11Fp16IOBf16WLi64ELi64ELi512EEv26Group_norm_nhwc_bwd_params,@"STO_CUDA_ENTRY STV_DEFAULT"
_Z35group_norm_nhwc_bwd_one_pass_kernelI11Fp16IOBf16WLi64ELi64ELi512EEv26Group_norm_nhwc_bwd_params:
.text._Z35group_norm_nhwc_bwd_one_pass_kernelI11Fp16IOBf16WLi64ELi64ELi512EEv26Group_norm_nhwc_bwd_params:
        /* <DEDUP_REMOVED lines=10> */
.L_x_861:
[----:B-1----:R-:W1:Y:S01]  /*00a0*/  LDC R10, c[0x0][0x410] ;  /* 0x00010400ff0a7b82 */ /* 0x002e620000000800 */
[----:B------:R-:W-:Y:S01]  /*00b0*/  HFMA2 R2, -RZ, RZ, 0, 0 ;  /* 0x00000000ff027431 */ /* 0x000fe200000001ff */
[----:B0-----:R-:W-:Y:S01]  /*00c0*/  IABS R8, UR8 ;  /* 0x0000000800087c13 */ /* 0x001fe20008000000 */
[----:B------:R-:W2:Y:S01]  /*00d0*/  LDCU UR5, c[0x0][0x41c] ;  /* 0x00008380ff0577ac */ /* 0x000ea20008000800 */
[----:B------:R-:W-:Y:S01]  /*00e0*/  ISETP.LE.AND P2, PT, RZ, UR8, PT ;  /* 0x00000008ff007c0c */ /* 0x000fe2000bf43270 */
[----:B------:R-:W3:Y:S01]  /*00f0*/  LDCU.128 UR16, c[0x0][0x400] ;  /* 0x00008000ff1077ac */ /* 0x000ee20008000c00 */
[----:B------:R-:W4:Y:S01]  /*0100*/  LDCU.64 UR6, c[0x0][0x3b8] ;  /* 0x00007700ff0677ac */ /* 0x000f220008000a00 */
[----:B-1----:R-:W-:-:S04]  /*0110*/  IABS R7, R10 ;  /* 0x0000000a00077213 */ /* 0x002fc80000000000 */
[----:B------:R-:W1:Y:S01]  /*0120*/  I2F.RP R4, R7 ;  /* 0x0000000700047306 */ /* 0x000e620000209400 */
[----:B----4-:R-:W-:-:S07]  /*0130*/  UIMAD.WIDE UR6, UR8, 0x8, UR6 ;  /* 0x00000008080678a5 */ /* 0x010fce000f8e0206 */
[----:B-1----:R-:W1:Y:S02]  /*0140*/  MUFU.RCP R4, R4 ;  /* 0x0000000400047308 */ /* 0x002e640000001000 */
[----:B-1----:R-:W-:-:S06]  /*0150*/  IADD3 R3, PT, PT, R4, 0xffffffe, RZ ;  /* 0x0ffffffe04037810 */ /* 0x002fcc0007ffe0ff */
[----:B------:R-:W1:Y:S02]  /*0160*/  F2I.FTZ.U32.TRUNC.NTZ R3, R3 ;  /* 0x0000000300037305 */ /* 0x000e64000021f000 */
[----:B-1----:R-:W-:-:S05]  /*0170*/  IADD3 R0, PT, PT, RZ, -R3, RZ ;  /* 0x80000003ff007210 */ /* 0x002fca0007ffe0ff */
[----:B------:R-:W-:Y:S02]  /*0180*/  IMAD R9, R0, R7, RZ ;  /* 0x0000000700097224 */ /* 0x000fe400078e02ff */
[----:B------:R-:W1:Y:S02]  /*0190*/  S2R R0, SR_TID.X ;  /* 0x0000000000007919 */ /* 0x000e640000002100 */
[----:B------:R-:W-:Y:S01]  /*01a0*/  IMAD.HI.U32 R6, R3, R9, R2 ;  /* 0x0000000903067227 */ /* 0x000fe200078e0002 */
[----:B------:R-:W-:Y:S01]  /*01b0*/  LOP3.LUT R9, RZ, R10, RZ, 0x33, !PT ;  /* 0x0000000aff097212 */ /* 0x000fe200078e33ff */
[----:B------:R-:W2:Y:S04]  /*01c0*/  S2R R2, SR_CTAID.X ;  /* 0x0000000000027919 */ /* 0x000ea80000002500 */
[----:B------:R-:W-:-:S05]  /*01d0*/  IMAD.HI.U32 R6, R6, R8, RZ ;  /* 0x0000000806067227 */ /* 0x000fca00078e00ff */
[----:B------:R-:W-:-:S05]  /*01e0*/  IADD3 R4, PT, PT, -R6, RZ, RZ ;  /* 0x000000ff06047210 */ /* 0x000fca0007ffe1ff */
[----:B------:R-:W-:Y:S01]  /*01f0*/  IMAD R4, R7, R4, R8 ;  /* 0x0000000407047224 */ /* 0x000fe200078e0208 */
[----:B------:R-:W-:-:S04]  /*0200*/  LOP3.LUT R8, R10, UR8, RZ, 0x3c, !PT ;  /* 0x000000080a087c12 */ /* 0x000fc8000f8e3cff */
[----:B------:R-:W-:Y:S02]  /*0210*/  ISETP.GT.U32.AND P4, PT, R7, R4, PT ;  /* 0x000000040700720c */ /* 0x000fe40003f84070 */
[----:B------:R-:W-:Y:S02]  /*0220*/  ISETP.GE.AND P1, PT, R8, RZ, PT ;  /* 0x000000ff0800720c */ /* 0x000fe40003f26270 */
[----:B-1----:R-:W-:Y:S02]  /*0230*/  SHF.R.U32.HI R3, RZ, 0x5, R0 ;  /* 0x00000005ff037819 */ /* 0x002fe40000011600 */
[----:B------:R-:W-:-:S07]  /*0240*/  SHF.L.U32 R22, R0, 0x1, RZ ;  /* 0x0000000100167819 */ /* 0x000fce00000006ff */
[-C--:B------:R-:W-:Y:S01]  /*0250*/  @!P4 IADD3 R4, PT, PT, R4, -R7.reuse, RZ ;  /* 0x800000070404c210 */ /* 0x080fe20007ffe0ff */
[----:B--2---:R-:W-:Y:S01]  /*0260*/  IMAD R3, R2, UR5, R3 ;  /* 0x0000000502037c24 */ /* 0x004fe2000f8e0203 */
[----:B------:R-:W-:Y:S02]  /*0270*/  @!P4 IADD3 R6, PT, PT, R6, 0x1, RZ ;  /* 0x000000010606c810 */ /* 0x000fe40007ffe0ff */
[----:B------:R-:W-:Y:S02]  /*0280*/  ISETP.GE.U32.AND P3, PT, R4, R7, PT ;  /* 0x000000070400720c */ /* 0x000fe40003f66070 */
[----:B------:R-:W-:Y:S02]  /*0290*/  ISETP.GT.U32.AND P4, PT, R7, R4, PT ;  /* 0x000000040700720c */ /* 0x000fe40003f84070 */
[----:B---3--:R-:W-:Y:S02]  /*02a0*/  ISETP.GE.U32.AND P0, PT, R3, UR16, PT ;  /* 0x0000001003007c0c */ /* 0x008fe4000bf06070 */
[----:B------:R-:W-:-:S02]  /*02b0*/  SHF.R.S32.HI R11, RZ, 0x1f, R3 ;  /* 0x0000001fff0b7819 */ /* 0x000fc40000011403 */
[----:B------:R-:W-:Y:S02]  /*02c0*/  IADD3 R7, PT, PT, R4, -R7, RZ ;  /* 0x8000000704077210 */ /* 0x000fe40007ffe0ff */
[----:B------:R-:W-:Y:S02]  /*02d0*/  ISETP.GE.AND.EX P0, PT, R11, UR17, PT, P0 ;  /* 0x000000110b007c0c */ /* 0x000fe4000bf06300 */
[----:B------:R-:W-:Y:S02]  /*02e0*/  SEL R4, R7, R4, !P4 ;  /* 0x0000000407047207 */ /* 0x000fe40006000000 */
[----:B------:R-:W-:Y:S02]  /*02f0*/  @P3 IADD3 R6, PT, PT, R6, 0x1, RZ ;  /* 0x0000000106063810 */ /* 0x000fe40007ffe0ff */
[----:B------:R-:W-:Y:S02]  /*0300*/  ISETP.NE.AND P3, PT, R10, RZ, PT ;  /* 0x000000ff0a00720c */ /* 0x000fe40003f65270 */
[----:B------:R-:W-:-:S02]  /*0310*/  MOV R8, R6 ;  /* 0x0000000600087202 */ /* 0x000fc40000000f00 */
[----:B------:R-:W-:Y:S02]  /*0320*/  @!P2 IADD3 R4, PT, PT, -R4, RZ, RZ ;  /* 0x000000ff0404a210 */ /* 0x000fe40007ffe1ff */
[----:B------:R-:W-:Y:S01]  /*0330*/  @!P1 IADD3 R8, PT, PT, -R8, RZ, RZ ;  /* 0x000000ff08089210 */ /* 0x000fe20007ffe1ff */
[----:B------:R-:W1:Y:S01]  /*0340*/  @!P0 LDC.64 R6, c[0x0][0x3f8] ;  /* 0x0000fe00ff068b82 */ /* 0x000e620000000a00 */
[----:B------:R-:W-:Y:S02]  /*0350*/  SEL R31, R9, R4, !P3 ;  /* 0x00000004091f7207 */ /* 0x000fe40005800000 */
[----:B------:R-:W-:Y:S02]  /*0360*/  IADD3 R37, PT, PT, R3, 0x10, RZ ;  /* 0x0000001003257810 */ /* 0x000fe40007ffe0ff */
[----:B------:R-:W-:Y:S02]  /*0370*/  SEL R9, R9, R8, !P3 ;  /* 0x0000000809097207 */ /* 0x000fe40005800000 */
[----:B------:R-:W-:Y:S01]  /*0380*/  SHF.L.U32 R13, R31, 0x6, RZ ;  /* 0x000000061f0d7819 */ /* 0x000fe200000006ff */
[----:B------:R-:W2:Y:S01]  /*0390*/  @!P0 LDC.64 R20, c[0x0][0x398] ;  /* 0x0000e600ff148b82 */ /* 0x000ea20000000a00 */
[----:B------:R-:W-:-:S02]  /*03a0*/  ISETP.GE.U32.AND P1, PT, R37, UR16, PT ;  /* 0x0000001025007c0c */ /* 0x000fc4000bf26070 */
[----:B------:R-:W-:Y:S02]  /*03b0*/  SHF.R.S32.HI R27, RZ, 0x1f, R37 ;  /* 0x0000001fff1b7819 */ /* 0x000fe40000011425 */
[----:B------:R-:W-:Y:S02]  /*03c0*/  SHF.R.S32.HI R4, RZ, 0x1f, R9 ;  /* 0x0000001fff047819 */ /* 0x000fe40000011409 */
[----:B------:R-:W-:Y:S02]  /*03d0*/  LOP3.LUT R22, R13, 0x3e, R22, 0xf8, !PT ;  /* 0x0000003e0d167812 */ /* 0x000fe400078ef816 */
[----:B------:R-:W-:Y:S01]  /*03e0*/  SHF.R.S32.HI R23, RZ, 0x1f, R13 ;  /* 0x0000001fff177819 */ /* 0x000fe2000001140d */
[----:B------:R-:W-:Y:S01]  /*03f0*/  IMAD R4, R4, UR18, RZ ;  /* 0x0000001204047c24 */ /* 0x000fe2000f8e02ff */
[----:B------:R-:W-:Y:S01]  /*0400*/  ISETP.GE.AND.EX P1, PT, R27, UR17, PT, P1 ;  /* 0x000000111b007c0c */ /* 0x000fe2000bf26310 */
[----:B------:R-:W3:Y:S01]  /*0410*/  @!P0 LDC.64 R12, c[0x0][0x3a0] ;  /* 0x0000e800ff0c8b82 */ /* 0x000ee20000000a00 */
[----:B------:R-:W-:Y:S01]  /*0420*/  MOV R8, UR6 ;  /* 0x0000000600087c02 */ /* 0x000fe20008000f00 */
[----:B------:R-:W-:Y:S01]  /*0430*/  IMAD.WIDE.U32 R32, R9, UR18, R22 ;  /* 0x0000001209207c25 */ /* 0x000fe2000f8e0016 */
[----:B------:R-:W-:Y:S01]  /*0440*/  IADD3 R25, PT, PT, R3, 0x20, RZ ;  /* 0x0000002003197810 */ /* 0x000fe20007ffe0ff */
[----:B------:R-:W4:Y:S02]  /*0450*/  LDCU.U8 UR6, c[0x0][0x414] ;  /* 0x00008280ff0677ac */ /* 0x000f240008000000 */
[----:B------:R-:W-:Y:S01]  /*0460*/  IMAD R35, R9, UR19, R4 ;  /* 0x0000001309237c24 */ /* 0x000fe2000f8e0204 */
[----:B------:R-:W-:Y:S01]  /*0470*/  MOV R9, UR7 ;  /* 0x0000000700097c02 */ /* 0x000fe20008000f00 */
[----:B-1----:R-:W-:-:S04]  /*0480*/  @!P0 IMAD R4, R11, R6, RZ ;  /* 0x000000060b048224 */ /* 0x002fc800078e02ff */
[----:B------:R-:W1:Y:S01]  /*0490*/  @!P1 LDC.64 R18, c[0x0][0x3f8] ;  /* 0x0000fe00ff129b82 */ /* 0x000e620000000a00 */
[----:B------:R-:W4:Y:S01]  /*04a0*/  LDG.E.64 R8, desc[UR12][R8.64] ;  /* 0x0000000c08087981 */ /* 0x000f22000c1e1b00 */
[----:B------:R-:W-:Y:S01]  /*04b0*/  IADD3 R35, PT, PT, R33, R35, RZ ;  /* 0x0000002321237210 */ /* 0x000fe20007ffe0ff */
[----:B------:R-:W-:Y:S01]  /*04c0*/  @!P0 IMAD R11, R3, R7, R4 ;  /* 0x00000007030b8224 */ /* 0x000fe200078e0204 */
[----:B------:R-:W-:Y:S02]  /*04d0*/  @!P0 MOV R34, R32 ;  /* 0x0000002000228202 */ /* 0x000fe40000000f00 */
[----:B------:R-:W-:Y:S02]  /*04e0*/  ISETP.GE.U32.AND P2, PT, R25, UR16, PT ;  /* 0x0000001019007c0c */ /* 0x000fe4000bf46070 */
[----:B------:R-:W-:Y:S01]  /*04f0*/  SHF.R.S32.HI R23, RZ, 0x1f, R25 ;  /* 0x0000001fff177819 */ /* 0x000fe20000011419 */
[C---:B------:R-:W-:Y:S01]  /*0500*/  @!P0 IMAD.WIDE.U32 R6, R3.reuse, R6, R34 ;  /* 0x0000000603068225 */ /* 0x040fe200078e0022 */
[----:B------:R-:W-:-:S02]  /*0510*/  IADD3 R3, PT, PT, R3, 0x30, RZ ;  /* 0x0000003003037810 */ /* 0x000fc40007ffe0ff */
[----:B------:R-:W-:Y:S02]  /*0520*/  ISETP.GE.AND.EX P2, PT, R23, UR17, PT, P2 ;  /* 0x0000001117007c0c */ /* 0x000fe4000bf46320 */
[----:B------:R-:W-:Y:S02]  /*0530*/  @!P0 IADD3 R7, PT, PT, R7, R11, RZ ;  /* 0x0000000b07078210 */ /* 0x000fe40007ffe0ff */
[C---:B------:R-:W-:Y:S01]  /*0540*/  @!P0 SHF.L.U32 R29, R6.reuse, 0x1, RZ ;  /* 0x00000001061d8819 */ /* 0x040fe200000006ff */
[----:B------:R-:W0:Y:S01]  /*0550*/  @!P1 LDC.64 R10, c[0x0][0x3a0] ;  /* 0x0000e800ff0a9b82 */ /* 0x000e220000000a00 */
[----:B------:R-:W-:Y:S02]  /*0560*/  @!P0 SHF.L.U64.HI R4, R6, 0x1, R7 ;  /* 0x0000000106048819 */ /* 0x000fe40000010207 */
[----:B------:R-:W-:Y:S02]  /*0570*/  ISETP.GE.U32.AND P3, PT, R3, UR16, PT ;  /* 0x0000001003007c0c */ /* 0x000fe4000bf66070 */
[----:B------:R-:W-:-:S02]  /*0580*/  SHF.R.S32.HI R15, RZ, 0x1f, R3 ;  /* 0x0000001fff0f7819 */ /* 0x000fc40000011403 */
[----:B---3--:R-:W-:Y:S01]  /*0590*/  @!P0 IADD3 R26, P4, PT, R29, R12, RZ ;  /* 0x0000000c1d1a8210 */ /* 0x008fe20007f9e0ff */
[----:B-1----:R-:W-:Y:S01]  /*05a0*/  @!P1 IMAD R14, R27, R18, RZ ;  /* 0x000000121b0e9224 */ /* 0x002fe200078e02ff */
[----:B--2---:R-:W-:Y:S01]  /*05b0*/  @!P0 IADD3 R12, P5, PT, R29, R20, RZ ;  /* 0x000000141d0c8210 */ /* 0x004fe20007fbe0ff */
[----:B------:R-:W1:Y:S01]  /*05c0*/  @!P2 LDC.64 R16, c[0x0][0x3f8] ;  /* 0x0000fe00ff10ab82 */ /* 0x000e620000000a00 */
[----:B------:R-:W-:Y:S02]  /*05d0*/  ISETP.GE.AND.EX P3, PT, R15, UR17, PT, P3 ;  /* 0x000000110f007c0c */ /* 0x000fe4000bf66330 */
[C---:B------:R-:W-:Y:S02]  /*05e0*/  @!P0 IADD3.X R27, PT, PT, R4.reuse, R13, RZ, P4, !PT ;  /* 0x0000000d041b8210 */ /* 0x040fe400027fe4ff */
[----:B------:R-:W-:Y:S02]  /*05f0*/  @!P0 IADD3.X R13, PT, PT, R4, R21, RZ, P5, !PT ;  /* 0x00000015040d8210 */ /* 0x000fe40002ffe4ff */
[----:B------:R-:W-:Y:S01]  /*0600*/  @!P1 MOV R20, R32 ;  /* 0x0000002000149202 */ /* 0x000fe20000000f00 */
[----:B------:R-:W2:Y:S01]  /*0610*/  @!P1 LDC.64 R6, c[0x0][0x398] ;  /* 0x0000e600ff069b82 */ /* 0x000ea20000000a00 */
[----:B------:R-:W-:Y:S01]  /*0620*/  @!P1 MOV R21, R35 ;  /* 0x0000002300159202 */ /* 0x000fe20000000f00 */
[----:B------:R-:W-:-:S02]  /*0630*/  @!P1 IMAD R19, R37, R19, R14 ;  /* 0x0000001325139224 */ /* 0x000fc400078e020e */
[----:B------:R-:W-:-:S05]  /*0640*/  @!P1 IMAD.WIDE.U32 R20, R37, R18, R20 ;  /* 0x0000001225149225 */ /* 0x000fca00078e0014 */
[----:B------:R-:W-:Y:S02]  /*0650*/  @!P1 IADD3 R37, PT, PT, R21, R19, RZ ;  /* 0x0000001315259210 */ /* 0x000fe40007ffe0ff */
[----:B------:R-:W3:Y:S01]  /*0660*/  @!P3 LDC.64 R18, c[0x0][0x3f8] ;  /* 0x0000fe00ff12bb82 */ /* 0x000ee20000000a00 */
[----:B------:R-:W-:Y:S02]  /*0670*/  CS2R R28, SRZ ;  /* 0x00000000001c7805 */ /* 0x000fe4000001ff00 */
[----:B------:R-:W-:-:S04]  /*0680*/  @!P1 SHF.L.U32 R21, R20, 0x1, RZ ;  /* 0x0000000114159819 */ /* 0x000fc800000006ff */
[----:B------:R1:W5:Y:S04]  /*0690*/  @!P0 LDG.E R29, desc[UR12][R26.64] ;  /* 0x0000000c1a1d8981 */ /* 0x000368000c1e1900 */
[----:B------:R2:W5:Y:S01]  /*06a0*/  @!P0 LDG.E R28, desc[UR12][R12.64] ;  /* 0x0000000c0c1c8981 */ /* 0x000562000c1e1900 */
[----:B----4-:R-:W-:Y:S02]  /*06b0*/  ISETP.NE.AND P0, PT, RZ, UR6, PT ;  /* 0x00000006ff007c0c */ /* 0x010fe4000bf05270 */
[----:B------:R-:W-:Y:S02]  /*06c0*/  @!P1 SHF.L.U64.HI R4, R20, 0x1, R37 ;  /* 0x0000000114049819 */ /* 0x000fe40000010225 */
[----:B0-----:R-:W-:Y:S01]  /*06d0*/  @!P1 IADD3 R10, P4, PT, R21, R10, RZ ;  /* 0x0000000a150a9210 */ /* 0x001fe20007f9e0ff */
[----:B-1----:R-:W-:Y:S01]  /*06e0*/  @!P2 IMAD R14, R23, R16, RZ ;  /* 0x00000010170ea224 */ /* 0x002fe200078e02ff */
[----:B------:R-:W-:-:S02]  /*06f0*/  CS2R R26, SRZ ;  /* 0x00000000001a7805 */ /* 0x000fc4000001ff00 */
[----:B--2---:R-:W-:Y:S02]  /*0700*/  @!P1 IADD3 R24, P5, PT, R21, R6, RZ ;  /* 0x0000000615189210 */ /* 0x004fe40007fbe0ff */
[----:B------:R-:W-:Y:S01]  /*0710*/  @!P2 MOV R12, R32 ;  /* 0x00000020000ca202 */ /* 0x000fe20000000f00 */
[----:B------:R-:W0:Y:S01]  /*0720*/  @!P2 LDC.64 R20, c[0x0][0x3a0] ;  /* 0x0000e800ff14ab82 */ /* 0x000e220000000a00 */
[----:B------:R-:W-:Y:S02]  /*0730*/  @!P2 MOV R13, R35 ;  /* 0x00000023000da202 */ /* 0x000fe40000000f00 */
[C---:B------:R-:W-:Y:S01]  /*0740*/  @!P1 IADD3.X R11, PT, PT, R4.reuse, R11, RZ, P4, !PT ;  /* 0x0000000b040b9210 */ /* 0x040fe200027fe4ff */
[C---:B------:R-:W-:Y:S02]  /*0750*/  @!P2 IMAD R23, R25.reuse, R17, R14 ;  /* 0x000000111917a224 */ /* 0x040fe400078e020e */
[----:B------:R-:W-:Y:S01]  /*0760*/  @!P2 IMAD.WIDE.U32 R16, R25, R16, R12 ;  /* 0x000000101910a225 */ /* 0x000fe200078e000c */
[----:B------:R-:W-:Y:S01]  /*0770*/  @!P1 IADD3.X R25, PT, PT, R4, R7, RZ, P5, !PT ;  /* 0x0000000704199210 */ /* 0x000fe20002ffe4ff */
[----:B------:R-:W1:Y:S01]  /*0780*/  @P0 LDC.64 R36, c[0x0][0x3b0] ;  /* 0x0000ec00ff240b82 */ /* 0x000e620000000a00 */
[----:B------:R2:W5:Y:S01]  /*0790*/  @!P1 LDG.E R27, desc[UR12][R10.64] ;  /* 0x0000000c0a1b9981 */ /* 0x000562000c1e1900 */
[----:B---3--:R-:W-:-:S06]  /*07a0*/  @!P3 IMAD R4, R15, R18, RZ ;  /* 0x000000120f04b224 */ /* 0x008fcc00078e02ff */
[----:B------:R-:W3:Y:S01]  /*07b0*/  @!P3 LDC.64 R12, c[0x0][0x3a0] ;  /* 0x0000e800ff0cbb82 */ /* 0x000ee20000000a00 */
[----:B------:R-:W-:Y:S01]  /*07c0*/  @!P2 IADD3 R23, PT, PT, R17, R23, RZ ;  /* 0x000000171117a210 */ /* 0x000fe20007ffe0ff */
[----:B------:R4:W5:Y:S06]  /*07d0*/  @!P1 LDG.E R26, desc[UR12][R24.64] ;  /* 0x0000000c181a9981 */ /* 0x00096c000c1e1900 */
[----:B--2---:R-:W2:Y:S08]  /*07e0*/  @!P2 LDC.64 R10, c[0x0][0x398] ;  /* 0x0000e600ff0aab82 */ /* 0x004eb00000000a00 */
[----:B------:R-:W3:Y:S08]  /*07f0*/  @!P3 LDC.64 R6, c[0x0][0x398] ;  /* 0x0000e600ff06bb82 */ /* 0x000ef00000000a00 */
[----:B------:R-:W3:Y:S01]  /*0800*/  LDC.64 R14, c[0x0][0x3a8] ;  /* 0x0000ea00ff0e7b82 */ /* 0x000ee20000000a00 */
[----:B----4-:R-:W-:-:S02]  /*0810*/  @!P3 MOV R24, R32 ;  /* 0x000000200018b202 */ /* 0x010fc40000000f00 */
[----:B------:R-:W-:Y:S02]  /*0820*/  @!P3 MOV R25, R35 ;  /* 0x000000230019b202 */ /* 0x000fe40000000f00 */
[C---:B------:R-:W-:Y:S02]  /*0830*/  @!P2 SHF.L.U32 R17, R16.reuse, 0x1, RZ ;  /* 0x000000011011a819 */ /* 0x040fe400000006ff */
[----:B------:R-:W-:Y:S01]  /*0840*/  @!P2 SHF.L.U64.HI R16, R16, 0x1, R23 ;  /* 0x000000011010a819 */ /* 0x000fe20000010217 */
[C---:B------:R-:W-:Y:S02]  /*0850*/  @!P3 IMAD R23, R3.reuse, R19, R4 ;  /* 0x000000130317b224 */ /* 0x040fe400078e0204 */
[----:B------:R-:W-:Y:S01]  /*0860*/  @!P3 IMAD.WIDE.U32 R18, R3, R18, R24 ;  /* 0x000000120312b225 */ /* 0x000fe200078e0018 */
[----:B0-----:R-:W-:-:S04]  /*0870*/  @!P2 IADD3 R20, P1, PT, R17, R20, RZ ;  /* 0x000000141114a210 */ /* 0x001fc80007f3e0ff */
[----:B------:R-:W-:Y:S02]  /*0880*/  @!P3 IADD3 R23, PT, PT, R19, R23, RZ ;  /* 0x000000171317b210 */ /* 0x000fe40007ffe0ff */
[----:B------:R-:W-:Y:S01]  /*0890*/  @!P3 SHF.L.U32 R19, R18, 0x1, RZ ;  /* 0x000000011213b819 */ /* 0x000fe200000006ff */
[----:B-1----:R-:W-:Y:S01]  /*08a0*/  @P0 IMAD.WIDE R36, R22, 0x2, R36 ;  /* 0x0000000216240825 */ /* 0x002fe200078e0224 */
[----:B------:R-:W-:Y:S02]  /*08b0*/  @!P2 IADD3.X R21, PT, PT, R16, R21, RZ, P1, !PT ;  /* 0x000000151015a210 */ /* 0x000fe40000ffe4ff */
[----:B--2---:R-:W-:Y:S02]  /*08c0*/  @!P2 IADD3 R10, P1, PT, R17, R10, RZ ;  /* 0x0000000a110aa210 */ /* 0x004fe40007f3e0ff */
[----:B------:R-:W-:Y:S01]  /*08d0*/  @!P3 SHF.L.U64.HI R18, R18, 0x1, R23 ;  /* 0x000000011212b819 */ /* 0x000fe20000010217 */
[----:B---3--:R-:W-:Y:S01]  /*08e0*/  IMAD.WIDE R14, R22, 0x2, R14 ;  /* 0x00000002160e7825 */ /* 0x008fe200078e020e */
[----:B------:R-:W-:-:S02]  /*08f0*/  @!P3 IADD3 R12, P4, PT, R19, R12, RZ ;  /* 0x0000000c130cb210 */ /* 0x000fc40007f9e0ff */
[----:B------:R-:W-:Y:S02]  /*0900*/  @!P3 IADD3 R6, P5, PT, R19, R6, RZ ;  /* 0x000000061306b210 */ /* 0x000fe40007fbe0ff */
[----:B------:R-:W-:Y:S02]  /*0910*/  CS2R R24, SRZ ;  /* 0x0000000000187805 */ /* 0x000fe4000001ff00 */
[----:B------:R-:W-:Y:S01]  /*0920*/  CS2R R22, SRZ ;  /* 0x0000000000167805 */ /* 0x000fe2000001ff00 */
[----:B------:R-:W2:Y:S01]  /*0930*/  @P0 LDG.E.U16 R3, desc[UR12][R36.64] ;  /* 0x0000000c24030981 */ /* 0x000ea2000c1e1500 */
[----:B------:R-:W-:Y:S02]  /*0940*/  @!P2 IADD3.X R11, PT, PT, R16, R11, RZ, P1, !PT ;  /* 0x0000000b100ba210 */ /* 0x000fe40000ffe4ff */
[C---:B------:R-:W-:Y:S01]  /*0950*/  @!P3 IADD3.X R13, PT, PT, R18.reuse, R13, RZ, P4, !PT ;  /* 0x0000000d120db210 */ /* 0x040fe200027fe4ff */
[----:B------:R-:W3:Y:S01]  /*0960*/  @P0 LDG.E.U16 R4, desc[UR12][R36.64+0x2] ;  /* 0x0000020c24040981 */ /* 0x000ee2000c1e1500 */
[----:B------:R-:W-:-:S03]  /*0970*/  @!P3 IADD3.X R7, PT, PT, R18, R7, RZ, P5, !PT ;  /* 0x000000071207b210 */ /* 0x000fc60002ffe4ff */
[----:B------:R-:W4:Y:S04]  /*0980*/  LDG.E.U16 R16, desc[UR12][R14.64] ;  /* 0x0000000c0e107981 */ /* 0x000f28000c1e1500 */
[----:B------:R-:W4:Y:S04]  /*0990*/  LDG.E.U16 R17, desc[UR12][R14.64+0x2] ;  /* 0x0000020c0e117981 */ /* 0x000f28000c1e1500 */
[----:B------:R-:W5:Y:S04]  /*09a0*/  @!P2 LDG.E R24, desc[UR12][R10.64] ;  /* 0x0000000c0a18a981 */ /* 0x000f68000c1e1900 */
[----:B------:R-:W5:Y:S04]  /*09b0*/  @!P3 LDG.E R23, desc[UR12][R12.64] ;  /* 0x0000000c0c17b981 */ /* 0x000f68000c1e1900 */
[----:B------:R-:W5:Y:S01]  /*09c0*/  @!P3 LDG.E R22, desc[UR12][R6.64] ;  /* 0x0000000c0616b981 */ /* 0x000f62000c1e1900 */
[----:B------:R-:W-:-:S03]  /*09d0*/  UISETP.NE.AND UP1, UPT, UR6, URZ, UPT ;  /* 0x000000ff0600728c */ /* 0x000fc6000bf25270 */
[----:B------:R0:W5:Y:S01]  /*09e0*/  @!P2 LDG.E R25, desc[UR12][R20.64] ;  /* 0x0000000c1419a981 */ /* 0x000162000c1e1900 */
[----:B------:R-:W-:Y:S01]  /*09f0*/  UMOV UR9, 0x3f800000 ;  /* 0x3f80000000097882 */ /* 0x000fe20000000000 */
[----:B0-----:R-:W-:Y:S02]  /*0a00*/  CS2R R20, SRZ ;  /* 0x0000000000147805 */ /* 0x001fe4000001ff00 */
[----:B------:R-:W-:-:S13]  /*0a10*/  R2UR UR14, R8 ;  /* 0x00000000080e72ca */ /* 0x000fda00000e0000 */
[----:B------:R-:W-:-:S05]  /*0a20*/  MOV R8, UR14 ;  /* 0x0000000e00087c02 */ /* 0x000fca0008000f00 */
[----:B------:R-:W-:-:S05]  /*0a30*/  FFMA.FTZ R9, -R8, UR14, R9 ;  /* 0x0000000e08097c23 */ /* 0x000fca0008010109 */
[----:B------:R-:W-:-:S13]  /*0a40*/  FSETP.GTU.FTZ.AND P1, PT, R9, RZ, PT ;  /* 0x000000ff0900720b */ /* 0x000fda0003f3c000 */
[----:B------:R-:W-:-:S05]  /*0a50*/  VOTEU.ANY UP0, P1 ;  /* 0x0000000000ff7886 */ /* 0x000fca0000800100 */
[----:B------:R-:W0:Y:S01]  /*0a60*/  @UP0 LDCU UR5, c[0x0][0x3c0] ;  /* 0x00007800ff0507ac */ /* 0x000e220008000800 */
[----:B------:R-:W-:-:S13]  /*0a70*/  PLOP3.LUT P1, PT, PT, PT, UP0, 0x80, 0x8 ;  /* 0x000000000008781c */ /* 0x000fda0003f2f008 */
[----:B0-----:R-:W-:-:S06]  /*0a80*/  @P1 FADD.FTZ R8, R9, UR5 ;  /* 0x0000000509081e21 */ /* 0x001fcc0008010000 */
[----:B------:R-:W0:Y:S02]  /*0a90*/  @P1 MUFU.RSQ R8, R8 ;  /* 0x0000000800081308 */ /* 0x000e240000001400 */
[----:B0-----:R-:W-:-:S13]  /*0aa0*/  @P1 R2UR UR5, R8 ;  /* 0x00000000080512ca */ /* 0x001fda00000e0000 */
[----:B------:R-:W-:Y:S01]  /*0ab0*/  @UP0 UMOV UR9, UR5 ;  /* 0x0000000500090c82 */ /* 0x000fe20008000000 */
[----:B--2---:R-:W-:Y:S02]  /*0ac0*/  @P0 SHF.L.U32 R20, R3, 0x10, RZ ;  /* 0x0000001003140819 */ /* 0x004fe400000006ff */
[----:B---3--:R-:W-:Y:S02]  /*0ad0*/  @P0 SHF.L.U32 R21, R4, 0x10, RZ ;  /* 0x0000001004150819 */ /* 0x008fe400000006ff */
[----:B----4-:R-:W-:Y:S02]  /*0ae0*/  SHF.L.U32 R3, R16, 0x10, RZ ;  /* 0x0000001010037819 */ /* 0x010fe400000006ff */
[----:B------:R-:W-:Y:S01]  /*0af0*/  SHF.L.U32 R4, R17, 0x10, RZ ;  /* 0x0000001011047819 */ /* 0x000fe200000006ff */
[----:B------:R-:W-:Y:S06]  /*0b00*/  BRA.U UP1, `(.L_x_831) ;  /* 0x0000000501247547 */ /* 0x000fec000b800000 */
[--C-:B-----5:R-:W-:Y:S02]  /*0b10*/  HADD2.F32 R8, -RZ, R29.reuse.H0_H0 ;  /* 0x2000001dff087230 */ /* 0x120fe40000004100 */
[----:B------:R-:W-:Y:S02]  /*0b20*/  HADD2.F32 R9, -RZ, R29.H1_H1 ;  /* 0x3000001dff097230 */ /* 0x000fe40000004100 */
[--C-:B------:R-:W-:Y:S02]  /*0b30*/  HADD2.F32 R6, -RZ, R28.reuse.H0_H0 ;  /* 0x2000001cff067230 */ /* 0x100fe40000004100 */
[----:B------:R-:W-:Y:S01]  /*0b40*/  FADD.FTZ R8, R8, -UR14 ;  /* 0x8000000e08087e21 */ /* 0x000fe20008010000 */
[----:B------:R-:W-:Y:S02]  /*0b50*/  HADD2.F32 R7, -RZ, R28.H1_H1 ;  /* 0x3000001cff077230 */ /* 0x000fe40000004100 */
[----:B------:R-:W-:Y:S01]  /*0b60*/  FADD.FTZ R10, R9, -UR14 ;  /* 0x8000000e090a7e21 */ /* 0x000fe20008010000 */
[----:B------:R-:W-:-:S02]  /*0b70*/  HADD2.F32 R14, -RZ, R27.H0_H0 ;  /* 0x2000001bff0e7230 */ /* 0x000fc40000004100 */
[----:B------:R-:W-:Y:S01]  /*0b80*/  FMUL.FTZ R12, R3, R6 ;  /* 0x00000006030c7220 */ /* 0x000fe20000410000 */
[----:B------:R-:W-:Y:S01]  /*0b90*/  FMUL.FTZ R9, R8, UR9 ;  /* 0x0000000908097c20 */ /* 0x000fe20008410000 */
[----:B------:R-:W-:Y:S01]  /*0ba0*/  FMUL.FTZ R8, R10, UR9 ;  /* 0x000000090a087c20 */ /* 0x000fe20008410000 */
[----:B------:R-:W-:Y:S01]  /*0bb0*/  FMUL.FTZ R11, R4, R7 ;  /* 0x00000007040b7220 */ /* 0x000fe20000410000 */
[----:B------:R-:W-:Y:S01]  /*0bc0*/  FADD.FTZ R10, RZ, R12 ;  /* 0x0000000cff0a7221 */ /* 0x000fe20000010000 */
[----:B------:R-:W-:Y:S01]  /*0bd0*/  FFMA.FTZ R13, R9, R12, RZ ;  /* 0x0000000c090d7223 */ /* 0x000fe200000100ff */
[----:B------:R-:W-:Y:S02]  /*0be0*/  HADD2.F32 R16, -RZ, R26.H0_H0 ;  /* 0x2000001aff107230 */ /* 0x000fe40000004100 */
[----:B------:R-:W-:Y:S01]  /*0bf0*/  FADD.FTZ R14, R14, -UR14 ;  /* 0x8000000e0e0e7e21 */ /* 0x000fe20008010000 */
[----:B------:R-:W-:Y:S01]  /*0c00*/  FADD.FTZ R10, R11, R10 ;  /* 0x0000000a0b0a7221 */ /* 0x000fe20000010000 */
[----:B------:R-:W-:Y:S01]  /*0c10*/  FFMA.FTZ R12, R8, R11, R13 ;  /* 0x0000000b080c7223 */ /* 0x000fe2000001000d */
[----:B------:R-:W-:-:S02]  /*0c20*/  HADD2.F32 R11, -RZ, R27.H1_H1 ;  /* 0x3000001bff0b7230 */ /* 0x000fc40000004100 */
[----:B------:R-:W-:Y:S01]  /*0c30*/  FADD.FTZ R17, RZ, R6 ;  /* 0x00000006ff117221 */ /* 0x000fe20000010000 */
[----:B------:R-:W-:Y:S01]  /*0c40*/  FFMA.FTZ R9, R6, R9, RZ ;  /* 0x0000000906097223 */ /* 0x000fe200000100ff */
[----:B------:R-:W-:Y:S01]  /*0c50*/  FMUL.FTZ R15, R14, UR9 ;  /* 0x000000090e0f7c20 */ /* 0x000fe20008410000 */
[----:B------:R-:W-:Y:S02]  /*0c60*/  HADD2.F32 R13, -RZ, R26.H1_H1 ;  /* 0x3000001aff0d7230 */ /* 0x000fe40000004100 */
[----:B------:R-:W-:Y:S01]  /*0c70*/  FADD.FTZ R6, R11, -UR14 ;  /* 0x8000000e0b067e21 */ /* 0x000fe20008010000 */
[C---:B------:R-:W-:Y:S01]  /*0c80*/  FADD.FTZ R11, R16.reuse, R17 ;  /* 0x00000011100b7221 */ /* 0x040fe20000010000 */
[----:B------:R-:W-:Y:S01]  /*0c90*/  FMUL.FTZ R17, R3, R16 ;  /* 0x0000001003117220 */ /* 0x000fe20000410000 */
[----:B------:R-:W-:Y:S01]  /*0ca0*/  FFMA.FTZ R9, R16, R15, R9 ;  /* 0x0000000f10097223 */ /* 0x000fe20000010009 */
[----:B------:R-:W-:Y:S01]  /*0cb0*/  FFMA.FTZ R14, R7, R8, RZ ;  /* 0x00000008070e7223 */ /* 0x000fe200000100ff */
[----:B------:R-:W-:Y:S01]  /*0cc0*/  FADD.FTZ R16, RZ, R7 ;  /* 0x00000007ff107221 */ /* 0x000fe20000010000 */
[----:B------:R-:W-:Y:S01]  /*0cd0*/  FMUL.FTZ R8, R6, UR9 ;  /* 0x0000000906087c20 */ /* 0x000fe20008410000 */
[----:B------:R-:W-:Y:S01]  /*0ce0*/  FADD.FTZ R10, R10, R17 ;  /* 0x000000110a0a7221 */ /* 0x000fe20000010000 */
[----:B------:R-:W-:Y:S01]  /*0cf0*/  FFMA.FTZ R15, R15, R17, R12 ;  /* 0x000000110f0f7223 */ /* 0x000fe2000001000c */
[----:B------:R-:W-:-:S02]  /*0d00*/  HADD2.F32 R17, -RZ, R25.H0_H0 ;  /* 0x20000019ff117230 */ /* 0x000fc40000004100 */
[C---:B------:R-:W-:Y:S01]  /*0d10*/  FADD.FTZ R6, R13.reuse, R16 ;  /* 0x000000100d067221 */ /* 0x040fe20000010000 */
[----:B------:R-:W-:Y:S01]  /*0d20*/  FFMA.FTZ R7, R13, R8, R14 ;  /* 0x000000080d077223 */ /* 0x000fe2000001000e */
[----:B------:R-:W-:Y:S01]  /*0d30*/  FMUL.FTZ R13, R4, R13 ;  /* 0x0000000d040d7220 */ /* 0x000fe20000410000 */
[--C-:B------:R-:W-:Y:S02]  /*0d40*/  HADD2.F32 R12, -RZ, R24.reuse.H0_H0 ;  /* 0x20000018ff0c7230 */ /* 0x100fe40000004100 */
[----:B------:R-:W-:Y:S01]  /*0d50*/  FADD.FTZ R17, R17, -UR14 ;  /* 0x8000000e11117e21 */ /* 0x000fe20008010000 */
[----:B------:R-:W-:Y:S02]  /*0d60*/  HADD2.F32 R14, -RZ, R25.H1_H1 ;  /* 0x30000019ff0e7230 */ /* 0x000fe40000004100 */
[----:B------:R-:W-:Y:S01]  /*0d70*/  FADD.FTZ R10, R13, R10 ;  /* 0x0000000a0d0a7221 */ /* 0x000fe20000010000 */
[----:B------:R-:W-:Y:S01]  /*0d80*/  FFMA.FTZ R15, R8, R13, R15 ;  /* 0x0000000d080f7223 */ /* 0x000fe2000001000f */
[----:B------:R-:W-:-:S02]  /*0d90*/  HADD2.F32 R8, -RZ, R24.H1_H1 ;  /* 0x30000018ff087230 */ /* 0x000fc40000004100 */
        /* <DEDUP_REMOVED lines=9> */
[----:B------:R-:W-:Y:S02]  /*0e30*/  HADD2.F32 R16, -RZ, R23.H0_H0 ;  /* 0x20000017ff107230 */ /* 0x000fe40000004100 */
[----:B------:R-:W-:Y:S01]  /*0e40*/  FFMA.FTZ R13, R8, R14, R7 ;  /* 0x0000000e080d7223 */ /* 0x000fe20000010007 */
[----:B------:R-:W-:-:S02]  /*0e50*/  HADD2.F32 R12, -RZ, R22.H0_H0 ;  /* 0x20000016ff0c7230 */ /* 0x000fc40000004100 */
        /* <DEDUP_REMOVED lines=19> */
[----:B------:R-:W-:Y:S06]  /*0f90*/  BRA `(.L_x_832) ;  /* 0x0000000800407947 */ /* 0x000fec0003800000 */
.L_x_831:
[--C-:B-----5:R-:W-:Y:S02]  /*0fa0*/  HADD2.F32 R6, -RZ, R29.reuse.H0_H0 ;  /* 0x2000001dff067230 */ /* 0x120fe40000004100 */
[----:B------:R-:W-:Y:S02]  /*0fb0*/  HADD2.F32 R8, -RZ, R29.H1_H1 ;  /* 0x3000001dff087230 */ /* 0x000fe40000004100 */
[----:B------:R-:W-:Y:S02]  /*0fc0*/  HADD2.F32 R17, -RZ, R28.H0_H0 ;  /* 0x2000001cff117230 */ /* 0x000fe40000004100 */
[----:B------:R-:W-:Y:S01]  /*0fd0*/  FADD.FTZ R6, R6, -UR14 ;  /* 0x8000000e06067e21 */ /* 0x000fe20008010000 */
[--C-:B------:R-:W-:Y:S02]  /*0fe0*/  HADD2.F32 R19, -RZ, R27.reuse.H1_H1 ;  /* 0x3000001bff137230 */ /* 0x100fe40000004100 */
[----:B------:R-:W-:Y:S02]  /*0ff0*/  HADD2.F32 R30, -RZ, R26.H0_H0 ;  /* 0x2000001aff1e7230 */ /* 0x000fe40000004100 */
[----:B------:R-:W-:Y:S01]  /*1000*/  FMUL.FTZ R7, R6, UR9 ;  /* 0x0000000906077c20 */ /* 0x000fe20008410000 */
[----:B------:R-:W-:Y:S01]  /*1010*/  FADD.FTZ R6, R8, -UR14 ;  /* 0x8000000e08067e21 */ /* 0x000fe20008010000 */
[----:B------:R-:W-:-:S02]  /*1020*/  HADD2.F32 R8, -RZ, R27.H0_H0 ;  /* 0x2000001bff087230 */ /* 0x000fc40000004100 */
[--C-:B------:R-:W-:Y:S01]  /*1030*/  FFMA.FTZ R9, R3, R7, R20.reuse ;  /* 0x0000000703097223 */ /* 0x100fe20000010014 */
[----:B------:R-:W-:Y:S02]  /*1040*/  FMUL.FTZ R6, R6, UR9 ;  /* 0x0000000906067c20 */ /* 0x000fe40008410000 */
[----:B------:R-:W-:Y:S01]  /*1050*/  FADD.FTZ R18, R8, -UR14 ;  /* 0x8000000e08127e21 */ /* 0x000fe20008010000 */
[----:B------:R-:W-:Y:S01]  /*1060*/  FMUL.FTZ R8, R9, -1.4426950216293334961 ;  /* 0xbfb8aa3b09087820 */ /* 0x000fe20000410000 */
[----:B------:R-:W-:Y:S02]  /*1070*/  FFMA.FTZ R14, R4, R6, R21 ;  /* 0x00000006040e7223 */ /* 0x000fe40000010015 */
[----:B------:R-:W-:Y:S02]  /*1080*/  FMUL.FTZ R18, R18, UR9 ;  /* 0x0000000912127c20 */ /* 0x000fe40008410000 */
[----:B------:R-:W-:Y:S01]  /*1090*/  FMUL.FTZ R11, R14, -1.4426950216293334961 ;  /* 0xbfb8aa3b0e0b7820 */ /* 0x000fe20000410000 */
[----:B------:R-:W0:Y:S01]  /*10a0*/  MUFU.EX2 R8, R8 ;  /* 0x0000000800087308 */ /* 0x000e220000000800 */
[----:B------:R-:W-:-:S04]  /*10b0*/  FFMA.FTZ R37, R3, R18, R20 ;  /* 0x0000001203257223 */ /* 0x000fc80000010014 */
        /* <DEDUP_REMOVED lines=10> */
[----:B------:R-:W-:Y:S01]  /*1160*/  FMUL.FTZ R12, R17, R10 ;  /* 0x0000000a110c7220 */ /* 0x000fe20000410000 */
[----:B------:R-:W-:-:S02]  /*1170*/  HADD2.F32 R17, -RZ, R25.H0_H0 ;  /* 0x20000019ff117230 */ /* 0x000fc40000004100 */
[----:B------:R-:W-:Y:S01]  /*1180*/  FADD.FTZ R10, R19, -UR14 ;  /* 0x8000000e130a7e21 */ /* 0x000fe20008010000 */
[----:B------:R-:W-:Y:S01]  /*1190*/  FFMA.FTZ R9, R9, R8, 1 ;  /* 0x3f80000009097423 */ /* 0x000fe20000010008 */
[----:B------:R-:W-:Y:S02]  /*11a0*/  HADD2.F32 R8, -RZ, R28.H1_H1 ;  /* 0x3000001cff087230 */ /* 0x000fe40000004100 */
[----:B------:R-:W-:Y:S01]  /*11b0*/  FMUL.FTZ R10, R10, UR9 ;  /* 0x000000090a0a7c20 */ /* 0x000fe20008410000 */
[----:B-1----:R-:W-:Y:S01]  /*11c0*/  FADD.FTZ R11, -R15, 1 ;  /* 0x3f8000000f0b7421 */ /* 0x002fe20000010100 */
[----:B------:R-:W-:Y:S01]  /*11d0*/  FMUL.FTZ R12, R12, R9 ;  /* 0x000000090c0c7220 */ /* 0x000fe20000410000 */
[----:B------:R-:W-:Y:S01]  /*11e0*/  FMUL.FTZ R15, R8, R15 ;  /* 0x0000000f080f7220 */ /* 0x000fe20000410000 */
[----:B------:R-:W-:Y:S01]  /*11f0*/  FFMA.FTZ R8, R4, R10, R21 ;  /* 0x0000000a04087223 */ /* 0x000fe20000010015 */
[----:B------:R-:W-:Y:S01]  /*1200*/  FFMA.FTZ R14, R14, R11, 1 ;  /* 0x3f8000000e0e7423 */ /* 0x000fe2000001000b */
[----:B------:R-:W-:-:S02]  /*1210*/  FADD.FTZ R11, R17, -UR14 ;  /* 0x8000000e110b7e21 */ /* 0x000fc40008010000 */
[----:B------:R-:W-:Y:S01]  /*1220*/  FMUL.FTZ R19, R8, -1.4426950216293334961 ;  /* 0xbfb8aa3b08137820 */ /* 0x000fe20000410000 */
[----:B--2---:R-:W-:Y:S01]  /*1230*/  FADD.FTZ R16, -R13, 1 ;  /* 0x3f8000000d107421 */ /* 0x004fe20000010100 */
[----:B------:R-:W-:Y:S01]  /*1240*/  FMUL.FTZ R11, R11, UR9 ;  /* 0x000000090b0b7c20 */ /* 0x000fe20008410000 */
[----:B------:R-:W-:Y:S01]  /*1250*/  FMUL.FTZ R30, R30, R13 ;  /* 0x0000000d1e1e7220 */ /* 0x000fe20000410000 */
[----:B------:R-:W-:Y:S01]  /*1260*/  FMUL.FTZ R15, R15, R14 ;  /* 0x0000000e0f0f7220 */ /* 0x000fe20000410000 */
[----:B------:R-:W-:Y:S01]  /*1270*/  FFMA.FTZ R37, R37, R16, 1 ;  /* 0x3f80000025257423 */ /* 0x000fe20000010010 */
[----:B------:R-:W-:Y:S01]  /*1280*/  FFMA.FTZ R13, R3, R11, R20 ;  /* 0x0000000b030d7223 */ /* 0x000fe20000010014 */
[----:B------:R-:W0:Y:S02]  /*1290*/  MUFU.EX2 R19, R19 ;  /* 0x0000001300137308 */ /* 0x000e240000000800 */
[----:B------:R-:W-:Y:S01]  /*12a0*/  FMUL.FTZ R37, R30, R37 ;  /* 0x000000251e257220 */ /* 0x000fe20000410000 */
[----:B------:R-:W-:Y:S01]  /*12b0*/  FMUL.FTZ R36, R13, -1.4426950216293334961 ;  /* 0xbfb8aa3b0d247820 */ /* 0x000fe20000410000 */
[----:B------:R-:W-:-:S05]  /*12c0*/  HADD2.F32 R30, -RZ, R24.H0_H0 ;  /* 0x20000018ff1e7230 */ /* 0x000fca0000004100 */
[----:B------:R-:W1:Y:S01]  /*12d0*/  MUFU.EX2 R36, R36 ;  /* 0x0000002400247308 */ /* 0x000e620000000800 */
[----:B0-----:R-:W-:Y:S01]  /*12e0*/  FADD.FTZ R16, R19, 1 ;  /* 0x3f80000013107421 */ /* 0x001fe20000010000 */
[----:B------:R-:W-:-:S05]  /*12f0*/  HADD2.F32 R19, -RZ, R26.H1_H1 ;  /* 0x3000001aff137230 */ /* 0x000fca0000004100 */
[----:B------:R-:W0:Y:S01]  /*1300*/  MUFU.RCP R16, R16 ;  /* 0x0000001000107308 */ /* 0x000e220000001000 */
[----:B-1----:R-:W-:-:S07]  /*1310*/  FADD.FTZ R17, R36, 1 ;  /* 0x3f80000024117421 */ /* 0x002fce0000010000 */
[----:B------:R-:W1:Y:S01]  /*1320*/  MUFU.RCP R17, R17 ;  /* 0x0000001100117308 */ /* 0x000e620000001000 */
[----:B0-----:R-:W-:-:S04]  /*1330*/  FADD.FTZ R9, -R16, 1 ;  /* 0x3f80000010097421 */ /* 0x001fc80000010100 */
[----:B------:R-:W-:Y:S01]  /*1340*/  FFMA.FTZ R8, R8, R9, 1 ;  /* 0x3f80000008087423 */ /* 0x000fe20000010009 */
[----:B------:R-:W-:Y:S01]  /*1350*/  FMUL.FTZ R9, R19, R16 ;  /* 0x0000001013097220 */ /* 0x000fe20000410000 */
[----:B-1----:R-:W-:Y:S01]  /*1360*/  FADD.FTZ R14, -R17, 1 ;  /* 0x3f800000110e7421 */ /* 0x002fe20000010100 */
[----:B------:R-:W-:-:S03]  /*1370*/  FMUL.FTZ R17, R30, R17 ;  /* 0x000000111e117220 */ /* 0x000fc60000410000 */
[----:B------:R-:W-:Y:S01]  /*1380*/  FFMA.FTZ R16, R13, R14, 1 ;  /* 0x3f8000000d107423 */ /* 0x000fe2000001000e */
[----:B------:R-:W-:Y:S01]  /*1390*/  FMUL.FTZ R13, R9, R8 ;  /* 0x00000008090d7220 */ /* 0x000fe20000410000 */
[----:B------:R-:W-:Y:S02]  /*13a0*/  HADD2.F32 R9, -RZ, R25.H1_H1 ;  /* 0x30000019ff097230 */ /* 0x000fe40000004100 */
[----:B------:R-:W-:Y:S01]  /*13b0*/  FMUL.FTZ R14, R3, R12 ;  /* 0x0000000c030e7220 */ /* 0x000fe20000410000 */
[----:B------:R-:W-:Y:S01]  /*13c0*/  FMUL.FTZ R8, R17, R16 ;  /* 0x0000001011087220 */ /* 0x000fe20000410000 */
[----:B------:R-:W-:Y:S01]  /*13d0*/  FMUL.FTZ R17, R4, R15 ;  /* 0x0000000f04117220 */ /* 0x000fe20000410000 */
[----:B------:R-:W-:Y:S01]  /*13e0*/  FADD.FTZ R9, R9, -UR14 ;  /* 0x8000000e09097e21 */ /* 0x000fe20008010000 */
[C---:B------:R-:W-:Y:S01]  /*13f0*/  FFMA.FTZ R19, R7.reuse, R14, RZ ;  /* 0x0000000e07137223 */ /* 0x040fe200000100ff */
[----:B------:R-:W-:Y:S01]  /*1400*/  FADD.FTZ R30, RZ, R14 ;  /* 0x0000000eff1e7221 */ /* 0x000fe20000010000 */
[----:B------:R-:W-:Y:S01]  /*1410*/  FFMA.FTZ R7, R7, R12, RZ ;  /* 0x0000000c07077223 */ /* 0x000fe200000100ff */
[----:B------:R-:W-:Y:S01]  /*1420*/  FMUL.FTZ R9, R9, UR9 ;  /* 0x0000000909097c20 */ /* 0x000fe20008410000 */
[----:B------:R-:W-:Y:S01]  /*1430*/  FADD.FTZ R12, RZ, R12 ;  /* 0x0000000cff0c7221 */ /* 0x000fe20000010000 */
[----:B------:R-:W-:Y:S01]  /*1440*/  FFMA.FTZ R36, R6, R17, R19 ;  /* 0x0000001106247223 */ /* 0x000fe20000010013 */
[----:B------:R-:W-:Y:S01]  /*1450*/  FADD.FTZ R30, R17, R30 ;  /* 0x0000001e111e7221 */ /* 0x000fe20000010000 */
[----:B------:R-:W-:Y:S01]  /*1460*/  FFMA.FTZ R14, R4, R9, R21 ;  /* 0x00000009040e7223 */ /* 0x000fe20000010015 */
[----:B------:R-:W-:Y:S01]  /*1470*/  FADD.FTZ R17, R12, R37 ;  /* 0x000000250c117221 */ /* 0x000fe20000010000 */
[-C--:B------:R-:W-:Y:S01]  /*1480*/  FFMA.FTZ R12, R18, R37.reuse, R7 ;  /* 0x00000025120c7223 */ /* 0x080fe20000010007 */
[----:B------:R-:W-:Y:S01]  /*1490*/  FMUL.FTZ R37, R3, R37 ;  /* 0x0000002503257220 */ /* 0x000fe20000410000 */
[----:B------:R-:W-:Y:S01]  /*14a0*/  FMUL.FTZ R16, R14, -1.4426950216293334961 ;  /* 0xbfb8aa3b0e107820 */ /* 0x000fe20000410000 */
[----:B------:R-:W-:-:S02]  /*14b0*/  HADD2.F32 R7, -RZ, R24.H1_H1 ;  /* 0x30000018ff077230 */ /* 0x000fc40000004100 */
[----:B------:R-:W-:Y:S01]  /*14c0*/  FADD.FTZ R17, R17, R8 ;  /* 0x0000000811117221 */ /* 0x000fe20000010000 */
[----:B------:R-:W-:Y:S01]  /*14d0*/  FFMA.FTZ R19, R18, R37, R36 ;  /* 0x0000002512137223 */ /* 0x000fe20000010024 */
[----:B------:R-:W-:Y:S01]  /*14e0*/  FADD.FTZ R30, R30, R37 ;  /* 0x000000251e1e7221 */ /* 0x000fe20000010000 */
[----:B------:R-:W-:Y:S01]  /*14f0*/  FFMA.FTZ R37, R6, R15, RZ ;  /* 0x0000000f06257223 */ /* 0x000fe200000100ff */
[----:B------:R-:W0:Y:S01]  /*1500*/  MUFU.EX2 R16, R16 ;  /* 0x0000001000107308 */ /* 0x000e220000000800 */
[----:B------:R-:W-:Y:S01]  /*1510*/  FADD.FTZ R36, RZ, R15 ;  /* 0x0000000fff247221 */ /* 0x000fe20000010000 */
[----:B------:R-:W-:Y:S02]  /*1520*/  HADD2.F32 R15, -RZ, R22.H0_H0 ;  /* 0x20000016ff0f7230 */ /* 0x000fe40000004100 */
[-C--:B------:R-:W-:Y:S01]  /*1530*/  FFMA.FTZ R6, R10, R13.reuse, R37 ;  /* 0x0000000d0a067223 */ /* 0x080fe20000010025 */
[----:B------:R-:W-:Y:S01]  /*1540*/  FMUL.FTZ R37, R3, R8 ;  /* 0x0000000803257220 */ /* 0x000fe20000410000 */
[----:B------:R-:W-:Y:S01]  /*1550*/  FADD.FTZ R36, R36, R13 ;  /* 0x0000000d24247221 */ /* 0x000fe20000010000 */
[----:B------:R-:W-:-:S04]  /*1560*/  FMUL.FTZ R13, R4, R13 ;  /* 0x0000000d040d7220 */ /* 0x000fc80000410000 */
[----:B------:R-:W-:Y:S01]  /*1570*/  FFMA.FTZ R10, R10, R13, R19 ;  /* 0x0000000d0a0a7223 */ /* 0x000fe20000010013 */
[----:B------:R-:W-:Y:S01]  /*1580*/  FADD.FTZ R30, R13, R30 ;  /* 0x0000001e0d1e7221 */ /* 0x000fe20000010000 */
[----:B0-----:R-:W-:Y:S02]  /*1590*/  FADD.FTZ R16, R16, 1 ;  /* 0x3f80000010107421 */ /* 0x001fe40000010000 */
[----:B------:R-:W-:Y:S01]  /*15a0*/  FFMA.FTZ R10, R11, R37, R10 ;  /* 0x000000250b0a7223 */ /* 0x000fe2000001000a */
[----:B------:R-:W-:-:S03]  /*15b0*/  FADD.FTZ R30, R30, R37 ;  /* 0x000000251e1e7221 */ /* 0x000fc60000010000 */
[----:B------:R-:W0:Y:S02]  /*15c0*/  MUFU.RCP R16, R16 ;  /* 0x0000001000107308 */ /* 0x000e240000001000 */
[----:B0-----:R-:W-:Y:S01]  /*15d0*/  FADD.FTZ R18, -R16, 1 ;  /* 0x3f80000010127421 */ /* 0x001fe20000010100 */
[----:B------:R-:W-:-:S03]  /*15e0*/  FMUL.FTZ R7, R7, R16 ;  /* 0x0000001007077220 */ /* 0x000fc60000410000 */
        /* <DEDUP_REMOVED lines=21> */
[----:B------:R-:W-:Y:S01]  /*1740*/  FFMA.FTZ R13, R11, R8, R12 ;  /* 0x000000080b0d7223 */ /* 0x000fe2000001000c */
[----:B------:R-:W-:-:S04]  /*1750*/  HADD2.F32 R8, -RZ, R22.H1_H1 ;  /* 0x30000016ff087230 */ /* 0x000fc80000004100 */
[----:B------:R-:W0:Y:S02]  /*1760*/  MUFU.RCP R19, R19 ;  /* 0x0000001300137308 */ /* 0x000e240000001000 */
[----:B0-----:R-:W-:Y:S01]  /*1770*/  FADD.FTZ R11, -R19, 1 ;  /* 0x3f800000130b7421 */ /* 0x001fe20000010100 */
[----:B------:R-:W-:-:S03]  /*1780*/  FMUL.FTZ R8, R8, R19 ;  /* 0x0000001308087220 */ /* 0x000fc60000410000 */
[----:B------:R-:W-:-:S04]  /*1790*/  FFMA.FTZ R11, R18, R11, 1 ;  /* 0x3f800000120b7423 */ /* 0x000fc8000001000b */
[----:B------:R-:W-:Y:S01]  /*17a0*/  FMUL.FTZ R8, R8, R11 ;  /* 0x0000000b08087220 */ /* 0x000fe20000410000 */
[----:B------:R-:W-:-:S03]  /*17b0*/  FMUL.FTZ R11, R4, R7 ;  /* 0x00000007040b7220 */ /* 0x000fc60000410000 */
[----:B------:R-:W-:Y:S01]  /*17c0*/  FMUL.FTZ R12, R4, R8 ;  /* 0x00000008040c7220 */ /* 0x000fe20000410000 */
[----:B------:R-:W-:Y:S01]  /*17d0*/  FFMA.FTZ R19, R9, R11, R10 ;  /* 0x0000000b09137223 */ /* 0x000fe2000001000a */
[----:B------:R-:W-:Y:S01]  /*17e0*/  FADD.FTZ R30, R11, R30 ;  /* 0x0000001e0b1e7221 */ /* 0x000fe20000010000 */
[----:B------:R-:W-:Y:S01]  /*17f0*/  FMUL.FTZ R11, R3, R16 ;  /* 0x00000010030b7220 */ /* 0x000fe20000410000 */
[----:B------:R-:W-:Y:S01]  /*1800*/  FFMA.FTZ R10, R9, R7, R6 ;  /* 0x00000007090a7223 */ /* 0x000fe20000010006 */
[----:B------:R-:W-:Y:S02]  /*1810*/  FADD.FTZ R9, R36, R7 ;  /* 0x0000000724097221 */ /* 0x000fe40000010000 */
[----:B------:R-:W-:Y:S01]  /*1820*/  FFMA.FTZ R18, R14, R11, R19 ;  /* 0x0000000b0e127223 */ /* 0x000fe20000010013 */
[----:B------:R-:W-:-:S03]  /*1830*/  FADD.FTZ R11, R30, R11 ;  /* 0x0000000b1e0b7221 */ /* 0x000fc60000010000 */
[C---:B------:R-:W-:Y:S01]  /*1840*/  FFMA.FTZ R6, R15.reuse, R12, R18 ;  /* 0x0000000c0f067223 */ /* 0x040fe20000010012 */
[----:B------:R-:W-:Y:S01]  /*1850*/  FADD.FTZ R7, R12, R11 ;  /* 0x0000000b0c077221 */ /* 0x000fe20000010000 */
[----:B------:R-:W-:Y:S01]  /*1860*/  FFMA.FTZ R12, R14, R16, R13 ;  /* 0x000000100e0c7223 */ /* 0x000fe2000001000d */
[----:B------:R-:W-:Y:S01]  /*1870*/  FFMA.FTZ R13, R15, R8, R10 ;  /* 0x000000080f0d7223 */ /* 0x000fe2000001000a */
[----:B------:R-:W-:Y:S01]  /*1880*/  FADD.FTZ R14, R17, R16 ;  /* 0x00000010110e7221 */ /* 0x000fe20000010000 */
[----:B------:R-:W-:-:S07]  /*1890*/  FADD.FTZ R15, R9, R8 ;  /* 0x00000008090f7221 */ /* 0x000fce0000010000 */
.L_x_832:
[----:B------:R-:W0:Y:S01]  /*18a0*/  SHFL.DOWN PT, R9, R6, 0x1, 0x1f ;  /* 0x08201f0006097f89 */ /* 0x000e2200000e0000 */
[C---:B------:R-:W-:Y:S01]  /*18b0*/  ISETP.GT.AND P0, PT, R5.reuse, 0x1e, PT ;  /* 0x0000001e0500780c */ /* 0x040fe20003f04270 */
[----:B------:R-:W1:Y:S01]  /*18c0*/  S2UR UR10, SR_CgaCtaId ;  /* 0x00000000000a79c3 */ /* 0x000e620000008800 */
[----:B------:R-:W-:Y:S01]  /*18d0*/  UMOV UR7, 0x400 ;  /* 0x0000040000077882 */ /* 0x000fe20000000000 */
[----:B------:R-:W2:Y:S01]  /*18e0*/  SHFL.DOWN PT, R8, R7, 0x1, 0x1f ;  /* 0x08201f0007087f89 */ /* 0x000ea200000e0000 */
[----:B------:R-:W-:Y:S01]  /*18f0*/  UIADD3 UR5, UPT, UPT, UR7, 0xa0, URZ ;  /* 0x000000a007057890 */ /* 0x000fe2000fffe0ff */
[----:B------:R-:W-:Y:S01]  /*1900*/  ISETP.GT.AND P2, PT, R5, 0xf, PT ;  /* 0x0000000f0500780c */ /* 0x000fe20003f44270 */
[----:B------:R-:W3:Y:S01]  /*1910*/  LDCU UR6, c[0x0][0x374] ;  /* 0x00006e80ff0677ac */ /* 0x000ee20008000800 */
[----:B------:R-:W-:Y:S01]  /*1920*/  BSSY.RECONVERGENT B0, `(.L_x_833) ;  /* 0x0000024000007945 */ /* 0x000fe20003800200 */
[C---:B------:R-:W-:Y:S02]  /*1930*/  ISETP.NE.AND P1, PT, R0.reuse, RZ, PT ;  /* 0x000000ff0000720c */ /* 0x040fe40003f25270 */
        /* <DEDUP_REMOVED lines=34> */
.L_x_834:
[----:B------:R-:W-:Y:S05]  /*1b60*/  BSYNC.RECONVERGENT B0 ;  /* 0x0000000000007941 */ /* 0x000fea0003800200 */
.L_x_833:
[----:B------:R-:W-:Y:S06]  /*1b70*/  BAR.SYNC.DEFER_BLOCKING 0x0 ;  /* 0x0000000000007b1d */ /* 0x000fec0000010000 */
[----:B------:R-:W-:Y:S04]  /*1b80*/  BSSY.RECONVERGENT B0, `(.L_x_835) ;  /* 0x0000029000007945 */ /* 0x000fe80003800200 */
[----:B------:R-:W-:Y:S05]  /*1b90*/  @P1 BRA `(.L_x_836) ;  /* 0x00000000009c1947 */ /* 0x000fea0003800000 */
[----:B------:R-:W-:-:S09]  /*1ba0*/  ULEA UR5, UR10, UR7, 0x18 ;  /* 0x000000070a057291 */ /* 0x000fd2000f8ec0ff */
[----:B-1----:R-:W1:Y:S04]  /*1bb0*/  LDS.64 R16, [UR5+0x18] ;  /* 0x00001805ff107984 */ /* 0x002e680008000a00 */
[----:B--23--:R-:W2:Y:S01]  /*1bc0*/  LDS.128 R8, [UR5+0x20] ;  /* 0x00002005ff087984 */ /* 0x00cea20008000c00 */
[----:B-1----:R-:W-:Y:S01]  /*1bd0*/  FADD.FTZ R19, R6, R16 ;  /* 0x0000001006137221 */ /* 0x002fe20000010000 */
[----:B0-----:R-:W-:-:S03]  /*1be0*/  FADD.FTZ R6, R7, R17 ;  /* 0x0000001107067221 */ /* 0x001fc60000010000 */
[----:B--2---:R-:W-:Y:S01]  /*1bf0*/  FADD.FTZ R7, R19, R8 ;  /* 0x0000000813077221 */ /* 0x004fe20000010000 */
        /* <DEDUP_REMOVED lines=33> */
.L_x_836:
[----:B------:R-:W-:Y:S05]  /*1e10*/  BSYNC.RECONVERGENT B0 ;  /* 0x0000000000007941 */ /* 0x000fea0003800200 */
.L_x_835:
[----:B------:R-:W-:Y:S06]  /*1e20*/  BAR.SYNC.DEFER_BLOCKING 0x0 ;  /* 0x0000000000007b1d */ /* 0x000fec0000010000 */
[----:B------:R-:W-:Y:S04]  /*1e30*/  BSSY.RECONVERGENT B0, `(.L_x_837) ;  /* 0x000004d000007945 */ /* 0x000fe80003800200 */
[----:B------:R-:W-:Y:S05]  /*1e40*/  @P3 BRA `(.L_x_838) ;  /* 0x00000004002c3947 */ /* 0x000fea0003800000 */
[----:B-1----:R-:W1:Y:S04]  /*1e50*/  LDS.128 R16, [R30+0x200] ;  /* 0x000200001e107984 */ /* 0x002e680000000c00 */
[----:B--23--:R-:W2:Y:S01]  /*1e60*/  LDS.128 R8, [R30+0x400] ;  /* 0x000400001e087984 */ /* 0x00cea20000000c00 */
        /* <DEDUP_REMOVED lines=8> */
[----:B------:R-:W-:-:S02]  /*1ef0*/  FADD.FTZ R18, R18, R11 ;  /* 0x0000000b12127221 */ /* 0x000fc40000010000 */
[----:B------:R-:W2:Y:S01]  /*1f00*/  LDS.128 R8, [R30+0x800] ;  /* 0x000800001e087984 */ /* 0x000ea20000000c00 */
        /* <DEDUP_REMOVED lines=58> */
[----:B------:R-:W-:Y:S01]  /*22b0*/  FADD.FTZ R36, R36, R11 ;  /* 0x0000000b24247221 */ /* 0x000fe20000010000 */
[----:B-1----:R-:W-:Y:S01]  /*22c0*/  FADD.FTZ R12, R37, R16 ;  /* 0x00000010250c7221 */ /* 0x002fe20000010000 */
[----:B------:R-:W-:Y:S01]  /*22d0*/  FADD.FTZ R13, R8, R17 ;  /* 0x00000011080d7221 */ /* 0x000fe20000010000 */
[----:B------:R-:W-:Y:S01]  /*22e0*/  FADD.FTZ R14, R9, R18 ;  /* 0x00000012090e7221 */ /* 0x000fe20000010000 */
[----:B------:R-:W-:-:S07]  /*22f0*/  FADD.FTZ R15, R36, R19 ;  /* 0x00000013240f7221 */ /* 0x000fce0000010000 */
.L_x_838:
[----:B------:R-:W-:Y:S05]  /*2300*/  BSYNC.RECONVERGENT B0 ;  /* 0x0000000000007941 */ /* 0x000fea0003800200 */
.L_x_837:
[----:B-1----:R-:W1:Y:S01]  /*2310*/  LDC R16, c[0x0][0x370] ;  /* 0x0000dc00ff107b82 */ /* 0x002e620000000800 */
[----:B------:R-:W-:Y:S01]  /*2320*/  BSSY.RECONVERGENT B0, `(.L_x_839) ;  /* 0x000001e000007945 */ /* 0x000fe20003800200 */
[----:B------:R-:W-:Y:S02]  /*2330*/  LEA R19, R31, R0, 0x5 ;  /* 0x000000001f137211 */ /* 0x000fe400078e28ff */
[----:B-1----:R-:W-:Y:S01]  /*2340*/  ISETP.GE.U32.AND P0, PT, R16, 0x2, PT ;  /* 0x000000021000780c */ /* 0x002fe20003f06070 */
[----:B------:R-:W-:-:S12]  /*2350*/  @P3 BRA `(.L_x_840) ;  /* 0x0000000000683947 */ /* 0x000fd80003800000 */
[----:B---3--:R-:W2:Y:S08]  /*2360*/  LDC.64 R8, c[0x0][0x3f8] ;  /* 0x0000fe00ff087b82 */ /* 0x008eb00000000a00 */
[----:B------:R-:W1:Y:S01]  /*2370*/  LDC.64 R30, c[0x0][0x3d8] ;  /* 0x0000f600ff1e7b82 */ /* 0x000e620000000a00 */
[----:B--2---:R-:W-:Y:S01]  /*2380*/  IMAD.WIDE.U32 R10, R8, 0x3, RZ ;  /* 0x00000003080a7825 */ /* 0x004fe200078e00ff */
[----:B------:R-:W-:-:S04]  /*2390*/  LEA R17, R9, R9, 0x1 ;  /* 0x0000000909117211 */ /* 0x000fc800078e08ff */
[----:B------:R-:W-:Y:S01]  /*23a0*/  IADD3 R17, PT, PT, R11, R17, RZ ;  /* 0x000000110b117210 */ /* 0x000fe20007ffe0ff */
[----:B-1----:R-:W-:-:S03]  /*23b0*/  IMAD.WIDE R30, R19, 0x4, R30 ;  /* 0x00000004131e7825 */ /* 0x002fc600078e021e */
[----:B------:R-:W-:-:S04]  /*23c0*/  LEA.HI R10, P2, R17, R10, RZ, 0x1 ;  /* 0x0000000a110a7211 */ /* 0x000fc800078508ff */
[----:B------:R-:W-:Y:S01]  /*23d0*/  IADD3.X R17, PT, PT, RZ, R17, RZ, P2, !PT ;  /* 0x00000011ff117210 */ /* 0x000fe200017fe4ff */
[----:B------:R1:W-:Y:S01]  /*23e0*/  REDG.E.ADD.F32.FTZ.RN.STRONG.GPU desc[UR12][R30.64], R12 ;  /* 0x0000000c1e0079a6 */ /* 0x0003e2000c12f30c */
[----:B------:R-:W-:Y:S02]  /*23f0*/  LEA.HI R19, P2, R9, R8, RZ, 0x1 ;  /* 0x0000000809137211 */ /* 0x000fe400078508ff */
[C---:B------:R-:W-:Y:S02]  /*2400*/  SHF.L.U64.HI R17, R10.reuse, 0x1, R17 ;  /* 0x000000010a117819 */ /* 0x040fe40000010211 */
[----:B------:R-:W-:Y:S02]  /*2410*/  SHF.L.U32 R37, R10, 0x1, RZ ;  /* 0x000000010a257819 */ /* 0x000fe400000006ff */
[----:B------:R-:W-:Y:S02]  /*2420*/  IADD3.X R10, PT, PT, RZ, R9, RZ, P2, !PT ;  /* 0x00000009ff0a7210 */ /* 0x000fe400017fe4ff */
[----:B------:R-:W-:-:S02]  /*2430*/  SHF.L.U32 R11, R19, 0x1, RZ ;  /* 0x00000001130b7819 */ /* 0x000fc400000006ff */
[----:B------:R-:W-:Y:S02]  /*2440*/  SHF.L.U64.HI R19, R19, 0x1, R10 ;  /* 0x0000000113137819 */ /* 0x000fe4000001020a */
[----:B------:R-:W-:Y:S02]  /*2450*/  LOP3.LUT R11, R11, 0xfffffffc, RZ, 0xc0, !PT ;  /* 0xfffffffc0b0b7812 */ /* 0x000fe400078ec0ff */
[----:B------:R-:W-:Y:S02]  /*2460*/  LEA R10, P3, R8, R30, 0x2 ;  /* 0x0000001e080a7211 */ /* 0x000fe400078610ff */
[----:B------:R-:W-:Y:S02]  /*2470*/  LOP3.LUT R37, R37, 0xfffffffc, RZ, 0xc0, !PT ;  /* 0xfffffffc25257812 */ /* 0x000fe400078ec0ff */
        /* <DEDUP_REMOVED lines=8> */
.L_x_840:
[----:B------:R-:W-:Y:S05]  /*2500*/  BSYNC.RECONVERGENT B0 ;  /* 0x0000000000007941 */ /* 0x000fea0003800200 */
.L_x_839:
[----:B------:R-:W-:Y:S05]  /*2510*/  @!P0 BRA `(.L_x_841) ;  /* 0x0000000800c48947 */ /* 0x000fea0003800000 */
[----:B------:R-:W-:Y:S01]  /*2520*/  ULOP3.LUT UR5, UR4, 0x1, URZ, 0xc0, !UPT ;  /* 0x0000000104057892 */ /* 0x000fe2000f8ec0ff */
[----:B------:R-:W4:Y:S01]  /*2530*/  LDC.64 R36, c[0x0][0x3d0] ;  /* 0x0000f400ff247b82 */ /* 0x000f220000000a00 */
[----:B------:R-:W0:Y:S01]  /*2540*/  S2R R17, SR_CTAID.Y ;  /* 0x0000000000117919 */ /* 0x000e220000002600 */
[----:B------:R-:W-:-:S03]  /*2550*/  ISETP.GE.U32.AND P2, PT, R16, 0x8, PT ;  /* 0x000000081000780c */ /* 0x000fc60003f46070 */
[----:B-12---:R-:W-:-:S05]  /*2560*/  MOV R11, UR5 ;  /* 0x00000005000b7c02 */ /* 0x006fca0008000f00 */
[----:B------:R-:W-:-:S04]  /*2570*/  IMAD R11, R11, UR6, RZ ;  /* 0x000000060b0b7c24 */ /* 0x000fc8000f8e02ff */
[----:B---3--:R-:W-:-:S05]  /*2580*/  IMAD R8, R11, R16, RZ ;  /* 0x000000100b087224 */ /* 0x008fca00078e02ff */
[----:B------:R-:W-:-:S05]  /*2590*/  SHF.L.U32 R9, R8, 0x1, RZ ;  /* 0x0000000108097819 */ /* 0x000fca00000006ff */
[----:B----4-:R-:W-:Y:S01]  /*25a0*/  IMAD.WIDE R36, R9, 0x4, R36 ;  /* 0x0000000409247825 */ /* 0x010fe200078e0224 */
[----:B0-----:R-:W-:Y:S06]  /*25b0*/  @P1 BRA `(.L_x_842) ;  /* 0x0000000000581947 */ /* 0x001fec0003800000 */
[----:B------:R-:W0:Y:S01]  /*25c0*/  LDC.64 R8, c[0x0][0x3c8] ;  /* 0x0000f200ff087b82 */ /* 0x000e220000000a00 */
[----:B------:R-:W-:Y:S01]  /*25d0*/  ULOP3.LUT UP0, UR5, UR4, 0x2, URZ, 0xc0, !UPT ;  /* 0x0000000204057892 */ /* 0x000fe2000f80c0ff */
[----:B------:R-:W-:Y:S01]  /*25e0*/  IADD3 R11, PT, PT, R11, R17, RZ ;  /* 0x000000110b0b7210 */ /* 0x000fe20007ffe0ff */
[----:B------:R-:W-:Y:S02]  /*25f0*/  IMAD R13, R2, UR6, R17 ;  /* 0x00000006020d7c24 */ /* 0x000fe4000f8e0211 */
[----:B------:R-:W-:Y:S02]  /*2600*/  UIADD3 UR5, UPT, UPT, -UR5, 0x1, URZ ;  /* 0x0000000105057890 */ /* 0x000fe4000fffe1ff */
[----:B------:R-:W-:-:S04]  /*2610*/  PLOP3.LUT P0, PT, PT, PT, UP0, 0x80, 0x8 ;  /* 0x000000000008781c */ /* 0x000fc80003f0f008 */
[----:B------:R-:W-:Y:S01]  /*2620*/  MOV R15, UR5 ;  /* 0x00000005000f7c02 */ /* 0x000fe20008000f00 */
        /* <DEDUP_REMOVED lines=10> */
.L_x_843:
[----:B0-----:R-:W2:Y:S04]  /*26d0*/  LDG.E.STRONG.GPU R10, desc[UR12][R8.64] ;  /* 0x0000000c080a7981 */ /* 0x001ea8000c1ef900 */
[----:B--2---:R-:W-:Y:S01]  /*26e0*/  CCTL.IVALL ;  /* 0x00000000ff00798f */ /* 0x004fe20002000000 */
[----:B------:R-:W-:Y:S05]  /*26f0*/  YIELD ;  /* 0x0000000000007946 */ /* 0x000fea0003800000 */
[----:B------:R-:W-:-:S13]  /*2700*/  ISETP.NE.AND P0, PT, R10, R13, PT ;  /* 0x0000000d0a00720c */ /* 0x000fda0003f05270 */
[----:B------:R-:W-:Y:S05]  /*2710*/  @P0 BRA `(.L_x_843) ;  /* 0xfffffffc00ec0947 */ /* 0x000fea000383ffff */
.L_x_842:
        /* <DEDUP_REMOVED lines=15> */
[----:B------:R-:W-:-:S02]  /*2810*/  IADD3 R13, PT, PT, R17, UR6, RZ ;  /* 0x00000006110d7c10 */ /* 0x000fc4000fffe0ff */
[-C--:B------:R-:W-:Y:S02]  /*2820*/  LEA R30, R30, R17.reuse, 0x1 ;  /* 0x000000111e1e7211 */ /* 0x080fe400078e08ff */
[-C--:B------:R-:W-:Y:S02]  /*2830*/  LEA R18, R18, R17.reuse, 0x2 ;  /* 0x0000001112127211 */ /* 0x080fe400078e10ff */
[----:B------:R-:W-:Y:S02]  /*2840*/  IADD3 R12, PT, PT, -R2, RZ, RZ ;  /* 0x000000ff020c7210 */ /* 0x000fe40007ffe1ff */
[----:B------:R-:W-:Y:S02]  /*2850*/  MOV R11, R17 ;  /* 0x00000011000b7202 */ /* 0x000fe40000000f00 */
[----:B------:R-:W-:-:S07]  /*2860*/  LOP3.LUT R10, R16, 0x7ffffff8, RZ, 0xc0, !PT ;  /* 0x7ffffff8100a7812 */ /* 0x000fce00078ec0ff */
.L_x_845:
        /* <DEDUP_REMOVED lines=52> */
[----:B------:R-:W-:Y:S02]  /*2bb0*/  LEA R14, R9, R14, 0x3 ;  /* 0x0000000e090e7211 */ /* 0x000fe400078e18ff */
[C---:B------:R-:W-:Y:S02]  /*2bc0*/  LEA R15, R8.reuse, R15, 0x3 ;  /* 0x0000000f080f7211 */ /* 0x040fe400078e18ff */
[----:B------:R-:W-:-:S02]  /*2bd0*/  LEA R19, R8, R19, 0x3 ;  /* 0x0000001308137211 */ /* 0x000fc400078e18ff */
[C---:B------:R-:W-:Y:S02]  /*2be0*/  LEA R18, R9.reuse, R18, 0x3 ;  /* 0x0000001209127211 */ /* 0x040fe400078e18ff */
[C---:B------:R-:W-:Y:S02]  /*2bf0*/  LEA R31, R8.reuse, R31, 0x3 ;  /* 0x0000001f081f7211 */ /* 0x040fe400078e18ff */
[----:B------:R-:W-:Y:S02]  /*2c00*/  LEA R30, R9, R30, 0x3 ;  /* 0x0000001e091e7211 */ /* 0x000fe400078e18ff */
[C---:B------:R-:W-:Y:S02]  /*2c10*/  LEA R13, R8.reuse, R13, 0x3 ;  /* 0x0000000d080d7211 */ /* 0x040fe400078e18ff */
[----:B------:R-:W-:Y:S01]  /*2c20*/  LEA R11, R8, R11, 0x3 ;  /* 0x0000000b080b7211 */ /* 0x000fe200078e18ff */
[----:B------:R-:W-:Y:S06]  /*2c30*/  @P0 BRA `(.L_x_845) ;  /* 0xfffffffc000c0947 */ /* 0x000fec000383ffff */
[----:B------:R-:W-:-:S07]  /*2c40*/  MOV R18, R10 ;  /* 0x0000000a00127202 */ /* 0x000fce0000000f00 */
.L_x_844:
[----:B0-----:R-:W-:-:S13]  /*2c50*/  LOP3.LUT P0, R8, R16, 0x7, RZ, 0xc0, !PT ;  /* 0x0000000710087812 */ /* 0x001fda000780c0ff */
[----:B------:R-:W-:Y:S05]  /*2c60*/  @!P0 BRA `(.L_x_841) ;  /* 0x0000000000f08947 */ /* 0x000fea0003800000 */
[----:B------:R-:W-:-:S04]  /*2c70*/  IADD3 R8, PT, PT, R8, -0x1, RZ ;  /* 0xffffffff08087810 */ /* 0x000fc80007ffe0ff */
[----:B------:R-:W-:-:S13]  /*2c80*/  ISETP.GE.U32.AND P0, PT, R8, 0x3, PT ;  /* 0x000000030800780c */ /* 0x000fda0003f06070 */
[----:B------:R-:W-:Y:S05]  /*2c90*/  @!P0 BRA `(.L_x_846) ;  /* 0x0000000000708947 */ /* 0x000fea0003800000 */
[C---:B------:R-:W-:Y:S02]  /*2ca0*/  IADD3 R11, PT, PT, R18.reuse, 0x1, RZ ;  /* 0x00000001120b7810 */ /* 0x040fe40007ffe0ff */
[CC--:B------:R-:W-:Y:S02]  /*2cb0*/  ISETP.EQ.OR P0, PT, R18.reuse, R2.reuse, P1 ;  /* 0x000000021200720c */ /* 0x0c0fe40000f02670 */
[C---:B------:R-:W-:Y:S02]  /*2cc0*/  IADD3 R13, PT, PT, R18.reuse, 0x2, RZ ;  /* 0x00000002120d7810 */ /* 0x040fe40007ffe0ff */
[-C--:B------:R-:W-:Y:S02]  /*2cd0*/  ISETP.EQ.OR P2, PT, R11, R2.reuse, P1 ;  /* 0x000000020b00720c */ /* 0x080fe40000f42670 */
[----:B------:R-:W-:Y:S02]  /*2ce0*/  ISETP.EQ.OR P3, PT, R13, R2, P1 ;  /* 0x000000020d00720c */ /* 0x000fe40000f62670 */
[----:B------:R-:W-:-:S04]  /*2cf0*/  IADD3 R14, PT, PT, R18, 0x3, RZ ;  /* 0x00000003120e7810 */ /* 0x000fc80007ffe0ff */
[----:B------:R-:W-:Y:S01]  /*2d00*/  ISETP.EQ.OR P4, PT, R14, R2, P1 ;  /* 0x000000020e00720c */ /* 0x000fe20000f82670 */
[----:B------:R-:W-:-:S04]  /*2d10*/  @!P0 IMAD R9, R18, UR6, R17 ;  /* 0x0000000612098c24 */ /* 0x000fc8000f8e0211 */
[----:B------:R-:W-:Y:S02]  /*2d20*/  @!P2 IMAD R11, R11, UR6, R17 ;  /* 0x000000060b0bac24 */ /* 0x000fe4000f8e0211 */
[----:B------:R-:W-:-:S04]  /*2d30*/  @!P0 IMAD.WIDE.U32 R8, R9, 0x8, R36 ;  /* 0x0000000809088825 */ /* 0x000fc800078e0024 */
[----:B------:R-:W-:Y:S02]  /*2d40*/  @!P3 IMAD R13, R13, UR6, R17 ;  /* 0x000000060d0dbc24 */ /* 0x000fe4000f8e0211 */
[--C-:B------:R-:W-:Y:S01]  /*2d50*/  @!P2 IMAD.WIDE.U32 R10, R11, 0x8, R36.reuse ;  /* 0x000000080b0aa825 */ /* 0x100fe200078e0024 */
[----:B------:R-:W2:Y:S03]  /*2d60*/  @!P0 LDG.E.64 R8, desc[UR12][R8.64] ;  /* 0x0000000c08088981 */ /* 0x000ea6000c1e1b00 */
[----:B------:R-:W-:Y:S02]  /*2d70*/  @!P3 IMAD.WIDE.U32 R12, R13, 0x8, R36 ;  /* 0x000000080d0cb825 */ /* 0x000fe400078e0024 */
[----:B------:R-:W3:Y:S02]  /*2d80*/  @!P2 LDG.E.64 R10, desc[UR12][R10.64] ;  /* 0x0000000c0a0aa981 */ /* 0x000ee4000c1e1b00 */
[----:B------:R-:W-:-:S02]  /*2d90*/  @!P4 IMAD R15, R14, UR6, R17 ;  /* 0x000000060e0fcc24 */ /* 0x000fc4000f8e0211 */
[----:B------:R-:W4:Y:S02]  /*2da0*/  @!P3 LDG.E.64 R12, desc[UR12][R12.64] ;  /* 0x0000000c0c0cb981 */ /* 0x000f24000c1e1b00 */
[----:B------:R-:W-:-:S06]  /*2db0*/  @!P4 IMAD.WIDE.U32 R14, R15, 0x8, R36 ;  /* 0x000000080f0ec825 */ /* 0x000fcc00078e0024 */
        /* <DEDUP_REMOVED lines=10> */
.L_x_846:
        /* <DEDUP_REMOVED lines=19> */
.L_x_847:
        /* <DEDUP_REMOVED lines=9> */
.L_x_848:
[----:B------:R-:W-:Y:S05]  /*3020*/  BSYNC.RECONVERGENT B0 ;  /* 0x0000000000007941 */ /* 0x000fea0003800200 */
.L_x_841:
[----:B------:R-:W4:Y:S01]  /*3030*/  S2UR UR7, SR_CgaCtaId ;  /* 0x00000000000779c3 */ /* 0x000f220000008800 */
[----:B------:R-:W-:Y:S01]  /*3040*/  UMOV UR5, 0x400 ;  /* 0x0000040000057882 */ /* 0x000fe20000000000 */
[--C-:B-1----:R-:W-:Y:S02]  /*3050*/  HADD2.F32 R10, -RZ, R29.reuse.H0_H0 ;  /* 0x2000001dff0a7230 */ /* 0x102fe40000004100 */
[----:B------:R-:W-:Y:S02]  /*3060*/  HADD2.F32 R29, -RZ, R29.H1_H1 ;  /* 0x3000001dff1d7230 */ /* 0x000fe40000004100 */
[----:B------:R-:W-:Y:S02]  /*3070*/  HADD2.F32 R12, -RZ, R28.H0_H0 ;  /* 0x2000001cff0c7230 */ /* 0x000fe40000004100 */
[----:B------:R-:W-:-:S04]  /*3080*/  FADD.FTZ R10, R10, -UR14 ;  /* 0x8000000e0a0a7e21 */ /* 0x000fc80008010000 */
[----:B------:R-:W-:Y:S01]  /*3090*/  FMUL.FTZ R10, R10, UR9 ;  /* 0x000000090a0a7c20 */ /* 0x000fe20008410000 */
[----:B----4-:R-:W-:Y:S01]  /*30a0*/  ULEA UR5, UR7, UR5, 0x18 ;  /* 0x0000000507057291 */ /* 0x010fe2000f8ec0ff */
[----:B------:R-:W1:Y:S08]  /*30b0*/  LDCU.U8 UR7, c[0x0][0x414] ;  /* 0x00008280ff0777ac */ /* 0x000e700008000000 */
[----:B------:R0:W-:Y:S01]  /*30c0*/  @!P1 STS.64 [UR5+0x98], R6 ;  /* 0x00009806ff009988 */ /* 0x0001e20008000a05 */
[----:B------:R-:W-:Y:S01]  /*30d0*/  BAR.SYNC.DEFER_BLOCKING 0x0 ;  /* 0x0000000000007b1d */ /* 0x000fe20000010000 */
[----:B0--3--:R-:W-:Y:S01]  /*30e0*/  FADD.FTZ R6, R29, -UR14 ;  /* 0x8000000e1d067e21 */ /* 0x009fe20008010000 */
[----:B-1----:R-:W-:Y:S01]  /*30f0*/  UISETP.NE.AND UP0, UPT, UR7, URZ, UPT ;  /* 0x000000ff0700728c */ /* 0x002fe2000bf05270 */
[----:B------:R-:W-:-:S02]  /*3100*/  HADD2.F32 R7, -RZ, R28.H1_H1 ;  /* 0x3000001cff077230 */ /* 0x000fc40000004100 */
[----:B------:R-:W-:Y:S01]  /*3110*/  FMUL.FTZ R6, R6, UR9 ;  /* 0x0000000906067c20 */ /* 0x000fe20008410000 */
[----:B------:R-:W0:Y:S01]  /*3120*/  LDS.64 R8, [UR5+0x98] ;  /* 0x00009805ff087984 */ /* 0x000e220008000a00 */
[----:B------:R-:W0:Y:S02]  /*3130*/  LDCU UR5, c[0x0][0x42c] ;  /* 0x00008580ff0577ac */ /* 0x000e240008000800 */
[----:B0-----:R-:W-:Y:S01]  /*3140*/  FMUL.FTZ R8, R8, UR5 ;  /* 0x0000000508087c20 */ /* 0x001fe20008410000 */
[----:B------:R-:W-:Y:S01]  /*3150*/  FMUL.FTZ R9, R9, UR5 ;  /* 0x0000000509097c20 */ /* 0x000fe20008410000 */
[----:B------:R-:W-:Y:S06]  /*3160*/  BRA.U !UP0, `(.L_x_849) ;  /* 0x0000000108487547 */ /* 0x000fec000b800000 */
[----:B------:R-:W-:Y:S01]  /*3170*/  FFMA.FTZ R13, R3, R10, R20 ;  /* 0x0000000a030d7223 */ /* 0x000fe20000010014 */
[----:B--2---:R-:W-:-:S03]  /*3180*/  FFMA.FTZ R11, R4, R6, R21 ;  /* 0x00000006040b7223 */ /* 0x004fc60000010015 */
        /* <DEDUP_REMOVED lines=16> */
.L_x_849:
[----:B------:R-:W0:Y:S01]  /*3290*/  LDCU UR5, c[0x0][0x41c] ;  /* 0x00008380ff0577ac */ /* 0x000e220008000800 */
[----:B------:R-:W-:Y:S01]  /*32a0*/  SHF.R.U32.HI R13, RZ, 0x5, R0 ;  /* 0x00000005ff0d7819 */ /* 0x000fe20000011600 */
[C-C-:B------:R-:W-:Y:S01]  /*32b0*/  FFMA.FTZ R10, R8.reuse, R10, R9.reuse ;  /* 0x0000000a080a7223 */ /* 0x140fe20000010009 */
[----:B--2---:R-:W-:Y:S01]  /*32c0*/  FFMA.FTZ R11, R8, R6, R9 ;  /* 0x00000006080b7223 */ /* 0x004fe20000010009 */
[----:B------:R-:W1:Y:S01]  /*32d0*/  LDCU.64 UR16, c[0x0][0x400] ;  /* 0x00008000ff1077ac */ /* 0x000e620008000a00 */
[----:B------:R-:W-:Y:S01]  /*32e0*/  BSSY.RECONVERGENT B0, `(.L_x_850) ;  /* 0x0000018000007945 */ /* 0x000fe20003800200 */
[--C-:B------:R-:W-:Y:S02]  /*32f0*/  HADD2.F32 R0, -RZ, R27.reuse.H0_H0 ;  /* 0x2000001bff007230 */ /* 0x100fe40000004100 */
[----:B------:R-:W-:Y:S01]  /*3300*/  FFMA.FTZ R10, R3, R12, -R10 ;  /* 0x0000000c030a7223 */ /* 0x000fe2000001080a */
[----:B------:R-:W-:Y:S02]  /*3310*/  HADD2.F32 R27, -RZ, R27.H1_H1 ;  /* 0x3000001bff1b7230 */ /* 0x000fe40000004100 */
[----:B0-----:R-:W-:-:S02]  /*3320*/  IMAD R13, R2, UR5, R13 ;  /* 0x00000005020d7c24 */ /* 0x001fc4000f8e020d */
[----:B------:R-:W-:-:S03]  /*3330*/  FFMA.FTZ R2, R4, R7, -R11 ;  /* 0x0000000704027223 */ /* 0x000fc6000001080b */
[----:B-1----:R-:W-:Y:S02]  /*3340*/  ISETP.GE.U32.AND P0, PT, R13, UR16, PT ;  /* 0x000000100d007c0c */ /* 0x002fe4000bf06070 */
        /* <DEDUP_REMOVED lines=17> */
.L_x_851:
[----:B------:R-:W-:Y:S05]  /*3460*/  BSYNC.RECONVERGENT B0 ;  /* 0x0000000000007941 */ /* 0x000fea0003800200 */
.L_x_850:
[--C-:B------:R-:W-:Y:S02]  /*3470*/  HADD2.F32 R2, -RZ, R25.reuse.H0_H0 ;  /* 0x20000019ff027230 */ /* 0x100fe40000004100 */
[----:B------:R-:W-:Y:S01]  /*3480*/  FADD.FTZ R0, R0, -UR14 ;  /* 0x8000000e00007e21 */ /* 0x000fe20008010000 */
[----:B------:R-:W-:Y:S01]  /*3490*/  HADD2.F32 R25, -RZ, R25.H1_H1 ;  /* 0x30000019ff197230 */ /* 0x000fe20000004100 */
[----:B------:R-:W-:Y:S01]  /*34a0*/  IADD3 R17, PT, PT, R13, 0x10, RZ ;  /* 0x000000100d117810 */ /* 0x000fe20007ffe0ff */
[--C-:B------:R-:W-:Y:S02]  /*34b0*/  HADD2.F32 R6, -RZ, R23.reuse.H0_H0 ;  /* 0x20000017ff067230 */ /* 0x100fe40000004100 */
[----:B------:R-:W-:Y:S01]  /*34c0*/  FADD.FTZ R2, R2, -UR14 ;  /* 0x8000000e02027e21 */ /* 0x000fe20008010000 */
[----:B0-----:R-:W-:Y:S02]  /*34d0*/  HADD2.F32 R7, -RZ, R23.H1_H1 ;  /* 0x30000017ff077230 */ /* 0x001fe40000004100 */
[----:B------:R-:W-:Y:S01]  /*34e0*/  FADD.FTZ R23, R27, -UR14 ;  /* 0x8000000e1b177e21 */ /* 0x000fe20008010000 */
[----:B------:R-:W-:Y:S01]  /*34f0*/  FADD.FTZ R12, R25, -UR14 ;  /* 0x8000000e190c7e21 */ /* 0x000fe20008010000 */
[----:B------:R-:W-:Y:S01]  /*3500*/  FADD.FTZ R6, R6, -UR14 ;  /* 0x8000000e06067e21 */ /* 0x000fe20008010000 */
[----:B------:R-:W-:Y:S01]  /*3510*/  FMUL.FTZ R14, R2, UR9 ;  /* 0x00000009020e7c20 */ /* 0x000fe20008410000 */
[----:B------:R-:W-:Y:S01]  /*3520*/  FADD.FTZ R7, R7, -UR14 ;  /* 0x8000000e07077e21 */ /* 0x000fe20008010000 */
[----:B------:R-:W-:Y:S01]  /*3530*/  IADD3 R2, PT, PT, R13, 0x20, RZ ;  /* 0x000000200d027810 */ /* 0x000fe20007ffe0ff */
        /* <DEDUP_REMOVED lines=8> */
[--C-:B------:R-:W-:Y:S01]  /*35c0*/  FFMA.FTZ R7, R8, R23, R9.reuse ;  /* 0x0000001708077223 */ /* 0x100fe20000010009 */
[----:B------:R-:W-:Y:S01]  /*35d0*/  ISETP.GE.U32.AND P2, PT, R2, UR16, PT ;  /* 0x0000001002007c0c */ /* 0x000fe2000bf46070 */
[C---:B------:R-:W-:Y:S01]  /*35e0*/  FFMA.FTZ R16, R8.reuse, R14, R9 ;  /* 0x0000000e08107223 */ /* 0x040fe20000010009 */
[----:B------:R-:W-:Y:S01]  /*35f0*/  SHF.R.S32.HI R6, RZ, 0x1f, R17 ;  /* 0x0000001fff067819 */ /* 0x000fe20000011411 */
[C-C-:B------:R-:W-:Y:S01]  /*3600*/  FFMA.FTZ R15, R8.reuse, R12, R9.reuse ;  /* 0x0000000c080f7223 */ /* 0x140fe20000010009 */
[----:B------:R-:W-:Y:S01]  /*3610*/  SHF.R.S32.HI R13, RZ, 0x1f, R2 ;  /* 0x0000001fff0d7819 */ /* 0x000fe20000011402 */
        /* <DEDUP_REMOVED lines=26> */
.L_x_852:
[----:B------:R-:W-:Y:S01]  /*37c0*/  BSSY.RECONVERGENT B0, `(.L_x_853) ;  /* 0x0000012000007945 */ /* 0x000fe20003800200 */
[----:B------:R-:W-:Y:S01]  /*37d0*/  FFMA.FTZ R28, R3, R8, -R28 ;  /* 0x00000008031c7223 */ /* 0x000fe2000001081c */
[----:B------:R-:W-:Y:S02]  /*37e0*/  FFMA.FTZ R26, R4, R26, -R7 ;  /* 0x0000001a041a7223 */ /* 0x000fe40000010807 */
[----:B------:R-:W-:Y:S05]  /*37f0*/  @P1 BRA `(.L_x_854) ;  /* 0x0000000000381947 */ /* 0x000fea0003800000 */
[----:B------:R-:W0:Y:S01]  /*3800*/  LDCU.64 UR10, c[0x0][0x3f8] ;  /* 0x00007f00ff0a77ac */ /* 0x000e220008000a00 */
[----:B------:R-:W-:Y:S01]  /*3810*/  MOV R7, R35 ;  /* 0x0000002300077202 */ /* 0x000fe20000000f00 */
[----:B------:R-:W-:Y:S01]  /*3820*/  FMUL.FTZ R28, R28, UR9 ;  /* 0x000000091c1c7c20 */ /* 0x000fe20008410000 */
[----:B------:R-:W1:Y:S01]  /*3830*/  LDCU.64 UR18, c[0x0][0x380] ;  /* 0x00007000ff1277ac */ /* 0x000e620008000a00 */
[----:B0-----:R-:W-:Y:S01]  /*3840*/  IMAD R8, R6, UR10, RZ ;  /* 0x0000000a06087c24 */ /* 0x001fe2000f8e02ff */
[----:B------:R-:W-:-:S03]  /*3850*/  MOV R6, R32 ;  /* 0x0000002000067202 */ /* 0x000fc60000000f00 */
[C---:B------:R-:W-:Y:S02]  /*3860*/  IMAD R9, R17.reuse, UR11, R8 ;  /* 0x0000000b11097c24 */ /* 0x040fe4000f8e0208 */
[----:B------:R-:W-:-:S04]  /*3870*/  IMAD.WIDE.U32 R6, R17, UR10, R6 ;  /* 0x0000000a11067c25 */ /* 0x000fc8000f8e0006 */
[----:B------:R-:W-:Y:S01]  /*3880*/  FMUL.FTZ R17, R26, UR9 ;  /* 0x000000091a117c20 */ /* 0x000fe20008410000 */
[C---:B-1----:R-:W-:Y:S02]  /*3890*/  LEA R8, P1, R6.reuse, UR18, 0x1 ;  /* 0x0000001206087c11 */ /* 0x042fe4000f8208ff */
[----:B------:R-:W-:Y:S02]  /*38a0*/  IADD3 R9, PT, PT, R7, R9, RZ ;  /* 0x0000000907097210 */ /* 0x000fe40007ffe0ff */
[----:B------:R-:W-:Y:S02]  /*38b0*/  F2FP.F16.F32.PACK_AB R17, R17, R28 ;  /* 0x0000001c1111723e */ /* 0x000fe400000000ff */
[----:B------:R-:W-:-:S05]  /*38c0*/  LEA.HI.X R9, R6, UR19, R9, 0x1, P1 ;  /* 0x0000001306097c11 */ /* 0x000fca00088f0c09 */
[----:B------:R0:W-:Y:S02]  /*38d0*/  STG.E desc[UR12][R8.64], R17 ;  /* 0x0000001108007986 */ /* 0x0001e4000c10190c */
.L_x_854:
[----:B------:R-:W-:Y:S05]  /*38e0*/  BSYNC.RECONVERGENT B0 ;  /* 0x0000000000007941 */ /* 0x000fea0003800200 */
.L_x_853:
        /* <DEDUP_REMOVED lines=21> */
.L_x_855:
[----:B------:R-:W-:Y:S01]  /*3a40*/  BSSY.RECONVERGENT B0, `(.L_x_856) ;  /* 0x0000012000007945 */ /* 0x000fe20003800200 */
[----:B------:R-:W-:Y:S01]  /*3a50*/  FFMA.FTZ R16, R3, R6, -R16 ;  /* 0x0000000603107223 */ /* 0x000fe20000010810 */
[----:B------:R-:W-:Y:S02]  /*3a60*/  FFMA.FTZ R15, R4, R24, -R15 ;  /* 0x00000018040f7223 */ /* 0x000fe4000001080f */
[----:B------:R-:W-:Y:S05]  /*3a70*/  @P2 BRA `(.L_x_857) ;  /* 0x0000000000382947 */ /* 0x000fea0003800000 */
[----:B------:R-:W1:Y:S01]  /*3a80*/  LDCU.64 UR10, c[0x0][0x3f8] ;  /* 0x00007f00ff0a77ac */ /* 0x000e620008000a00 */
[----:B------:R-:W-:Y:S02]  /*3a90*/  MOV R6, R32 ;  /* 0x0000002000067202 */ /* 0x000fe40000000f00 */
[----:B------:R-:W-:Y:S01]  /*3aa0*/  MOV R7, R35 ;  /* 0x0000002300077202 */ /* 0x000fe20000000f00 */
[----:B------:R-:W2:Y:S01]  /*3ab0*/  LDCU.64 UR18, c[0x0][0x380] ;  /* 0x00007000ff1277ac */ /* 0x000ea20008000a00 */
[----:B-1----:R-:W-:Y:S02]  /*3ac0*/  IMAD R13, R13, UR10, RZ ;  /* 0x0000000a0d0d7c24 */ /* 0x002fe4000f8e02ff */
[----:B------:R-:W-:-:S04]  /*3ad0*/  IMAD.WIDE.U32 R6, R2, UR10, R6 ;  /* 0x0000000a02067c25 */ /* 0x000fc8000f8e0006 */
[----:B0-----:R-:W-:Y:S02]  /*3ae0*/  IMAD R9, R2, UR11, R13 ;  /* 0x0000000b02097c24 */ /* 0x001fe4000f8e020d */
[----:B------:R-:W-:Y:S01]  /*3af0*/  FMUL.FTZ R13, R16, UR9 ;  /* 0x00000009100d7c20 */ /* 0x000fe20008410000 */
[----:B------:R-:W-:Y:S01]  /*3b00*/  FMUL.FTZ R2, R15, UR9 ;  /* 0x000000090f027c20 */ /* 0x000fe20008410000 */
[----:B--2---:R-:W-:Y:S02]  /*3b10*/  LEA R8, P1, R6, UR18, 0x1 ;  /* 0x0000001206087c11 */ /* 0x004fe4000f8208ff */
[----:B------:R-:W-:Y:S02]  /*3b20*/  IADD3 R9, PT, PT, R7, R9, RZ ;  /* 0x0000000907097210 */ /* 0x000fe40007ffe0ff */
[----:B------:R-:W-:Y:S02]  /*3b30*/  F2FP.F16.F32.PACK_AB R7, R2, R13 ;  /* 0x0000000d0207723e */ /* 0x000fe400000000ff */
[----:B------:R-:W-:-:S05]  /*3b40*/  LEA.HI.X R9, R6, UR19, R9, 0x1, P1 ;  /* 0x0000001306097c11 */ /* 0x000fca00088f0c09 */
[----:B------:R1:W-:Y:S02]  /*3b50*/  STG.E desc[UR12][R8.64], R7 ;  /* 0x0000000708007986 */ /* 0x0003e4000c10190c */
.L_x_857:
[----:B------:R-:W-:Y:S05]  /*3b60*/  BSYNC.RECONVERGENT B0 ;  /* 0x0000000000007941 */ /* 0x000fea0003800200 */
.L_x_856:
[--C-:B------:R-:W-:Y:S01]  /*3b70*/  HADD2.F32 R6, -RZ, R22.reuse.H0_H0 ;  /* 0x20000016ff067230 */ /* 0x100fe20000004100 */
[----:B------:R-:W-:Y:S01]  /*3b80*/  SHF.R.S32.HI R2, RZ, 0x1f, R11 ;  /* 0x0000001fff027819 */ /* 0x000fe2000001140b */
[----:B------:R-:W-:Y:S01]  /*3b90*/  HADD2.F32 R22, -RZ, R22.H1_H1 ;  /* 0x30000016ff167230 */ /* 0x000fe20000004100 */
[----:B------:R-:W-:Y:S06]  /*3ba0*/  BRA.U !UP0, `(.L_x_858) ;  /* 0x0000000108487547 */ /* 0x000fec000b800000 */
[----:B------:R-:W-:Y:S01]  /*3bb0*/  FFMA.FTZ R0, R4, R0, R21 ;  /* 0x0000000004007223 */ /* 0x000fe20000010015 */
[----:B------:R-:W-:-:S03]  /*3bc0*/  FFMA.FTZ R10, R3, R10, R20 ;  /* 0x0000000a030a7223 */ /* 0x000fc60000010014 */
[----:B------:R-:W-:Y:S01]  /*3bd0*/  FMUL.FTZ R12, R0, -1.4426950216293334961 ;  /* 0xbfb8aa3b000c7820 */ /* 0x000fe20000410000 */
[----:B-1----:R-:W-:-:S05]  /*3be0*/  FMUL.FTZ R7, R10, -1.4426950216293334961 ;  /* 0xbfb8aa3b0a077820 */ /* 0x002fca0000410000 */
        /* <DEDUP_REMOVED lines=14> */
.L_x_858:
[----:B------:R-:W-:Y:S01]  /*3cd0*/  ISETP.GE.AND.EX P0, PT, R2, UR17, PT, P0 ;  /* 0x0000001102007c0c */ /* 0x000fe2000bf06300 */
[----:B------:R-:W-:Y:S01]  /*3ce0*/  FFMA.FTZ R18, R3, R6, -R18 ;  /* 0x0000000603127223 */ /* 0x000fe20000010812 */
[----:B------:R-:W-:Y:S01]  /*3cf0*/  FFMA.FTZ R19, R4, R22, -R19 ;  /* 0x0000001604137223 */ /* 0x000fe20000010813 */
[----:B------:R-:W-:Y:S02]  /*3d00*/  BSSY.RECONVERGENT B0, `(.L_x_859) ;  /* 0x000000f000007945 */ /* 0x000fe40003800200 */
[----:B-1----:R-:W-:Y:S01]  /*3d10*/  FMUL.FTZ R7, R18, UR9 ;  /* 0x0000000912077c20 */ /* 0x002fe20008410000 */
[----:B------:R-:W-:-:S07]  /*3d20*/  FMUL.FTZ R0, R19, UR9 ;  /* 0x0000000913007c20 */ /* 0x000fce0008410000 */
        /* <DEDUP_REMOVED lines=12> */
.L_x_860:
[----:B------:R-:W-:Y:S05]  /*3df0*/  BSYNC.RECONVERGENT B0 ;  /* 0x0000000000007941 */ /* 0x000fea0003800200 */
.L_x_859:
[----:B------:R-:W2:Y:S01]  /*3e00*/  LDCU UR5, c[0x0][0x410] ;  /* 0x00008200ff0577ac */ /* 0x000ea20008000800 */
[----:B------:R-:W2:Y:S01]  /*3e10*/  LDCU UR7, c[0x0][0x3e0] ;  /* 0x00007c00ff0777ac */ /* 0x000ea20008000800 */
[----:B------:R-:W-:Y:S02]  /*3e20*/  UIADD3 UR8, UPT, UPT, UR6, UR8, URZ ;  /* 0x0000000806087290 */ /* 0x000fe4000fffe0ff */
[----:B------:R-:W-:Y:S02]  /*3e30*/  UIADD3 UR4, UPT, UPT, UR4, 0x1, URZ ;  /* 0x0000000104047890 */ /* 0x000fe4000fffe0ff */
[----:B--2---:R-:W-:-:S04]  /*3e40*/  UIMAD UR5, UR5, UR7, URZ ;  /* 0x00000007050572a4 */ /* 0x004fc8000f8e02ff */
[----:B------:R-:W-:-:S09]  /*3e50*/  UISETP.GE.AND UP0, UPT, UR8, UR5, UPT ;  /* 0x000000050800728c */ /* 0x000fd2000bf06270 */
[----:B------:R-:W-:Y:S05]  /*3e60*/  BRA.U !UP0, `(.L_x_861) ;  /* 0xffffffc1088c7547 */ /* 0x000fea000b83ffff */
.L_x_830:
[----:B------:R-:W2:Y:S01]  /*3e70*/  S2R R6, SR_TID.X ;  /* 0x0000000000067919 */ /* 0x000ea20000002100 */
[----:B------:R-:W3:Y:S01]  /*3e80*/  LDC R4, c[0x0][0x370] ;  /* 0x0000dc00ff047b82 */ /* 0x000ee20000000800 */
[----:B------:R-:W-:Y:S07]  /*3e90*/  BSSY.RECONVERGENT B0, `(.L_x_862) ;  /* 0x000000e000007945 */ /* 0x000fee0003800200 */
[----:B-1----:R-:W1:Y:S08]  /*3ea0*/  LDC R7, c[0x0][0x374] ;  /* 0x0000dd00ff077b82 */ /* 0x002e700000000800 */
[----:B------:R-:W4:Y:S01]  /*3eb0*/  LDC.64 R2, c[0x0][0x3c8] ;  /* 0x0000f200ff027b82 */ /* 0x000f220000000a00 */
[----:B---3--:R-:W-:-:S02]  /*3ec0*/  ISETP.NE.AND P0, PT, R4, 0x1, PT ;  /* 0x000000010400780c */ /* 0x008fc40003f05270 */
[----:B--2---:R-:W-:Y:S02]  /*3ed0*/  ISETP.NE.AND P1, PT, R6, RZ, PT ;  /* 0x000000ff0600720c */ /* 0x004fe40003f25270 */
[----:B-1----:R-:W-:-:S04]  /*3ee0*/  SHF.L.U32 R0, R7, 0x1, RZ ;  /* 0x0000000107007819 */ /* 0x002fc800000006ff */
        /* <DEDUP_REMOVED lines=8> */
.L_x_863:
[----:B------:R-:W-:Y:S05]  /*3f70*/  BSYNC.RECONVERGENT B0 ;  /* 0x0000000000007941 */ /* 0x000fea0003800200 */
.L_x_862:
        /* <DEDUP_REMOVED lines=11> */
.L_x_865:
[----:B------:R-:W2:Y:S04]  /*4030*/  LDG.E.STRONG.GPU R5, desc[UR12][R2.64] ;  /* 0x0000000c02057981 */ /* 0x000ea8000c1ef900 */
[----:B--2---:R-:W-:Y:S01]  /*4040*/  CCTL.IVALL ;  /* 0x00000000ff00798f */ /* 0x004fe20002000000 */
[----:B------:R-:W-:Y:S05]  /*4050*/  YIELD ;  /* 0x0000000000007946 */ /* 0x000fea0003800000 */
[----:B------:R-:W-:-:S13]  /*4060*/  ISETP.NE.AND P0, PT, R5, R0, PT ;  /* 0x000000000500720c */ /* 0x000fda0003f05270 */
[----:B------:R-:W-:Y:S05]  /*4070*/  @P0 BRA `(.L_x_865) ;  /* 0xfffffffc00ec0947 */ /* 0x000fea000383ffff */
.L_x_864:
[----:B------:R-:W-:Y:S05]  /*4080*/  WARPSYNC.ALL ;  /* 0x0000000000007948 */ /* 0x000fea0003800000 */
[----:B------:R-:W1:Y:S02]  /*4090*/  LDCU.64 UR10, c[0x0][0x3f8] ;  /* 0x00007f00ff0a77ac */ /* 0x000e640008000a00 */
[----:B-1----:R-:W-:-:S04]  /*40a0*/  ULEA.HI UR8, UP0, UR11, UR10, URZ, 0x1 ;  /* 0x0000000a0b087291 */ /* 0x002fc8000f8108ff */
        /* <DEDUP_REMOVED lines=35> */
[----:B------:R-:W1:Y:S01]  /*42e0*/  LDCU.64 UR14, c[0x0][0x3d8] ;  /* 0x00007b00ff0e77ac */ /* 0x000e620008000a00 */
[----:B------:R-:W-:Y:S02]  /*42f0*/  SHF.R.U64 R20, R20, 0x9, R3 ;  /* 0x0000000914147819 */ /* 0x000fe40000001203 */
[----:B------:R-:W-:Y:S01]  /*4300*/  MOV R2, UR10 ;  /* 0x0000000a00027c02 */ /* 0x000fe20008000f00 */
[----:B------:R-:W2:Y:S01]  /*4310*/  LDCU.64 UR16, c[0x0][0x390] ;  /* 0x00007200ff1077ac */ /* 0x000ea20008000a00 */
[----:B------:R-:W-:Y:S02]  /*4320*/  IADD3 R20, PT, PT, R20, 0x1, RZ ;  /* 0x0000000114147810 */ /* 0x000fe40007ffe0ff */
[----:B------:R-:W-:Y:S01]  /*4330*/  SHF.L.U32 R16, R0, 0x2, RZ ;  /* 0x0000000200107819 */ /* 0x000fe200000006ff */
[----:B------:R-:W3:Y:S01]  /*4340*/  LDCU.64 UR18, c[0x0][0x388] ;  /* 0x00007100ff1277ac */ /* 0x000ee20008000a00 */
[C---:B------:R-:W-:Y:S02]  /*4350*/  SHF.L.U32 R3, R20.reuse, 0x9, RZ ;  /* 0x0000000914037819 */ /* 0x040fe400000006ff */
[----:B------:R-:W-:Y:S01]  /*4360*/  LOP3.LUT R20, R20, 0x3, RZ, 0xc0, !PT ;  /* 0x0000000314147812 */ /* 0x000fe200078ec0ff */
[----:B------:R-:W-:Y:S01]  /*4370*/  USHF.L.U32 UR4, UR11, 0x2, URZ ;  /* 0x000000020b047899 */ /* 0x000fe200080006ff */
[----:B------:R-:W-:-:S02]  /*4380*/  LOP3.LUT R3, R3, 0x600, RZ, 0xc0, !PT ;  /* 0x0000060003037812 */ /* 0x000fc400078ec0ff */
[----:B------:R-:W-:Y:S02]  /*4390*/  SHF.L.U64.HI R23, R0, 0x2, R11 ;  /* 0x0000000200177819 */ /* 0x000fe4000001020b */
[----:B------:R-:W-:Y:S01]  /*43a0*/  IADD3 R0, P4, PT, R3, R0, RZ ;  /* 0x0000000003007210 */ /* 0x000fe20007f9e0ff */
[----:B------:R-:W-:Y:S01]  /*43b0*/  IMAD.WIDE.U32 R2, R2, 0x4, RZ ;  /* 0x0000000402027825 */ /* 0x000fe200078e00ff */
[C---:B-1----:R-:W-:Y:S02]  /*43c0*/  IADD3 R13, P1, PT, R16.reuse, UR14, RZ ;  /* 0x0000000e100d7c10 */ /* 0x042fe4000ff3e0ff */
[----:B------:R-:W-:Y:S02]  /*43d0*/  MOV R10, UR8 ;  /* 0x00000008000a7c02 */ /* 0x000fe40008000f00 */
[----:B--2---:R-:W-:Y:S02]  /*43e0*/  IADD3 R14, P2, PT, R16, UR16, RZ ;  /* 0x00000010100e7c10 */ /* 0x004fe4000ff5e0ff */
[----:B------:R-:W-:-:S02]  /*43f0*/  MOV R5, UR9 ;  /* 0x0000000900057c02 */ /* 0x000fc40008000f00 */
[----:B------:R-:W-:Y:S02]  /*4400*/  MOV R12, UR6 ;  /* 0x00000006000c7c02 */ /* 0x000fe40008000f00 */
[----:B------:R-:W-:Y:S02]  /*4410*/  MOV R7, UR7 ;  /* 0x0000000700077c02 */ /* 0x000fe40008000f00 */
[----:B---3--:R-:W-:Y:S02]  /*4420*/  IADD3 R16, P3, PT, R16, UR18, RZ ;  /* 0x0000001210107c10 */ /* 0x008fe4000ff7e0ff */
[----:B------:R-:W-:Y:S02]  /*4430*/  IADD3 R20, P5, PT, RZ, -R20, RZ ;  /* 0x80000014ff147210 */ /* 0x000fe40007fbe0ff */
[C---:B------:R-:W-:Y:S02]  /*4440*/  IADD3.X R19, PT, PT, R23.reuse, UR15, RZ, P1, !PT ;  /* 0x0000000f17137c10 */ /* 0x040fe40008ffe4ff */
[----:B------:R-:W-:-:S02]  /*4450*/  IADD3.X R25, PT, PT, R23, UR17, RZ, P2, !PT ;  /* 0x0000001117197c10 */ /* 0x000fc400097fe4ff */
[----:B------:R-:W-:Y:S02]  /*4460*/  SHF.L.U64.HI R10, R10, 0x2, R5 ;  /* 0x000000020a0a7819 */ /* 0x000fe40000010205 */
[----:B------:R-:W-:Y:S02]  /*4470*/  SHF.L.U64.HI R12, R12, 0x2, R7 ;  /* 0x000000020c0c7819 */ /* 0x000fe40000010207 */
[----:B------:R-:W-:Y:S02]  /*4480*/  IADD3.X R23, PT, PT, R23, UR19, RZ, P3, !PT ;  /* 0x0000001317177c10 */ /* 0x000fe40009ffe4ff */
[----:B------:R-:W-:Y:S02]  /*4490*/  IADD3 R22, PT, PT, R3, UR4, RZ ;  /* 0x0000000403167c10 */ /* 0x000fe4000fffe0ff */
[----:B------:R-:W-:Y:S02]  /*44a0*/  IADD3.X R21, PT, PT, RZ, -0x1, RZ, P5, !PT ;  /* 0xffffffffff157810 */ /* 0x000fe40002ffe4ff */
[----:B------:R-:W-:-:S07]  /*44b0*/  IADD3.X R11, PT, PT, RZ, R11, RZ, P4, !PT ;  /* 0x0000000bff0b7210 */ /* 0x000fce00027fe4ff */
.L_x_868:
[----:B-1----:R-:W-:Y:S02]  /*44c0*/  MOV R4, UR6 ;  /* 0x0000000600047c02 */ /* 0x002fe40008000f00 */
[----:B------:R-:W-:Y:S02]  /*44d0*/  MOV R6, UR8 ;  /* 0x0000000800067c02 */ /* 0x000fe40008000f00 */
[-C--:B------:R-:W-:Y:S02]  /*44e0*/  LEA R4, P3, R4, R13.reuse, 0x2 ;  /* 0x0000000d04047211 */ /* 0x080fe400078610ff */
[----:B0-----:R-:W-:Y:S02]  /*44f0*/  IADD3 R8, P2, PT, R13, R2, RZ ;  /* 0x000000020d087210 */ /* 0x001fe40007f5e0ff */
[----:B------:R-:W-:Y:S02]  /*4500*/  LEA R6, P1, R6, R13, 0x2 ;  /* 0x0000000d06067211 */ /* 0x000fe400078210ff */
[----:B------:R-:W-:-:S02]  /*4510*/  IADD3.X R5, PT, PT, R19, R12, RZ, P3, !PT ;  /* 0x0000000c13057210 */ /* 0x000fc40001ffe4ff */
[C---:B------:R-:W-:Y:S02]  /*4520*/  IADD3.X R9, PT, PT, R19.reuse, R22, RZ, P2, !PT ;  /* 0x0000001613097210 */ /* 0x040fe400017fe4ff */
[----:B------:R-:W-:Y:S02]  /*4530*/  MOV R18, R13 ;  /* 0x0000000d00127202 */ /* 0x000fe40000000f00 */
[----:B------:R-:W-:Y:S01]  /*4540*/  IADD3.X R7, PT, PT, R19, R10, RZ, P1, !PT ;  /* 0x0000000a13077210 */ /* 0x000fe20000ffe4ff */
[----:B------:R-:W2:Y:S04]  /*4550*/  LDG.E R8, desc[UR12][R8.64] ;  /* 0x0000000c08087981 */ /* 0x000ea8000c1e1900 */
[----:B------:R0:W2:Y:S04]  /*4560*/  LDG.E R5, desc[UR12][R4.64] ;  /* 0x0000000c04057981 */ /* 0x0000a8000c1e1900 */
[----:B------:R-:W3:Y:S04]  /*4570*/  LDG.E R15, desc[UR12][R18.64] ;  /* 0x0000000c120f7981 */ /* 0x000ee8000c1e1900 */
[----:B------:R1:W3:Y:S01]  /*4580*/  LDG.E R6, desc[UR12][R6.64] ;  /* 0x0000000c06067981 */ /* 0x0002e2000c1e1900 */
[----:B0-----:R-:W-:-:S02]  /*4590*/  MOV R4, R16 ;  /* 0x0000001000047202 */ /* 0x001fc40000000f00 */
[----:B------:R-:W-:Y:S02]  /*45a0*/  IADD3 R20, P1, PT, R20, 0x1, RZ ;  /* 0x0000000114147810 */ /* 0x000fe40007f3e0ff */
[----:B-1----:R-:W-:Y:S02]  /*45b0*/  MOV R7, R25 ;  /* 0x0000001900077202 */ /* 0x002fe40000000f00 */
[----:B------:R-:W-:Y:S02]  /*45c0*/  IADD3.X R21, PT, PT, RZ, R21, RZ, P1, !PT ;  /* 0x00000015ff157210 */ /* 0x000fe40000ffe4ff */
[----:B------:R-:W-:-:S04]  /*45d0*/  ISETP.NE.U32.AND P1, PT, R20, RZ, PT ;  /* 0x000000ff1400720c */ /* 0x000fc80003f25070 */
[----:B------:R-:W-:Y:S02]  /*45e0*/  ISETP.NE.AND.EX P1, PT, R21, RZ, PT, P1 ;  /* 0x000000ff1500720c */ /* 0x000fe40003f25310 */
[----:B------:R-:W-:Y:S02]  /*45f0*/  IADD3 R16, P4, PT, R16, 0x800, RZ ;  /* 0x0000080010107810 */ /* 0x000fe40007f9e0ff */
[----:B------:R-:W-:-:S04]  /*4600*/  IADD3 R13, P2, PT, R13, 0x800, RZ ;  /* 0x000008000d0d7810 */ /* 0x000fc80007f5e0ff */
[----:B------:R-:W-:Y:S02]  /*4610*/  IADD3.X R19, PT, PT, RZ, R19, RZ, P2, !PT ;  /* 0x00000013ff137210 */ /* 0x000fe400017fe4ff */
[----:B--2---:R-:W-:Y:S02]  /*4620*/  F2FP.BF16.F32.PACK_AB R17, R5, R8 ;  /* 0x000000080511723e */ /* 0x004fe400000010ff */
[----:B------:R-:W-:Y:S02]  /*4630*/  MOV R5, R23 ;  /* 0x0000001700057202 */ /* 0x000fe40000000f00 */
[----:B---3--:R-:W-:Y:S02]  /*4640*/  F2FP.BF16.F32.PACK_AB R15, R6, R15 ;  /* 0x0000000f060f723e */ /* 0x008fe400000010ff */
[----:B------:R-:W-:-:S03]  /*4650*/  MOV R6, R14 ;  /* 0x0000000e00067202 */ /* 0x000fc60000000f00 */
[----:B------:R1:W-:Y:S04]  /*4660*/  STG.E desc[UR12][R4.64], R15 ;  /* 0x0000000f04007986 */ /* 0x0003e8000c10190c */
[----:B------:R1:W-:Y:S01]  /*4670*/  STG.E desc[UR12][R6.64], R17 ;  /* 0x0000001106007986 */ /* 0x0003e2000c10190c */
[----:B------:R-:W-:Y:S02]  /*4680*/  IADD3 R14, P3, PT, R14, 0x800, RZ ;  /* 0x000008000e0e7810 */ /* 0x000fe40007f7e0ff */
[----:B------:R-:W-:Y:S02]  /*4690*/  IADD3.X R23, PT, PT, RZ, R23, RZ, P4, !PT ;  /* 0x00000017ff177210 */ /* 0x000fe400027fe4ff */
[----:B------:R-:W-:Y:S01]  /*46a0*/  IADD3.X R25, PT, PT, RZ, R25, RZ, P3, !PT ;  /* 0x00000019ff197210 */ /* 0x000fe20001ffe4ff */
[----:B------:R-:W-:Y:S08]  /*46b0*/  @P1 BRA `(.L_x_868) ;  /* 0xfffffffc00801947 */ /* 0x000ff0000383ffff */
.L_x_867:
[----:B------:R-:W-:Y:S05]  /*46c0*/  BSYNC.RECONVERGENT B0 ;  /* 0x0000000000007941 */ /* 0x000fea0003800200 */
.L_x_866:
        /* <DEDUP_REMOVED lines=11> */
.L_x_870:
[C---:B------:R-:W-:Y:S02]  /*4780*/  SHF.L.U32 R2, R0.reuse, 0x2, RZ ;  /* 0x0000000200027819 */ /* 0x040fe400000006ff */
[----:B------:R-:W-:Y:S02]  /*4790*/  SHF.L.U64.HI R3, R0, 0x2, R11 ;  /* 0x0000000200037819 */ /* 0x000fe4000001020b */
[----:B-12---:R-:W-:-:S04]  /*47a0*/  IADD3 R4, P0, PT, R2, UR14, RZ ;  /* 0x0000000e02047c10 */ /* 0x006fc8000ff1e0ff */
[----:B------:R-:W-:Y:S02]  /*47b0*/  IADD3.X R5, PT, PT, R3, UR15, RZ, P0, !PT ;  /* 0x0000000f03057c10 */ /* 0x000fe400087fe4ff */
[C---:B------:R-:W-:Y:S02]  /*47c0*/  IADD3 R6, P0, PT, R4.reuse, UR11, RZ ;  /* 0x0000000b04067c10 */ /* 0x040fe4000ff1e0ff */
[C---:B------:R-:W-:Y:S02]  /*47d0*/  IADD3 R10, P2, PT, R4.reuse, UR6, RZ ;  /* 0x00000006040a7c10 */ /* 0x040fe4000ff5e0ff */
[C---:B------:R-:W-:Y:S02]  /*47e0*/  IADD3.X R7, PT, PT, R5.reuse, UR10, RZ, P0, !PT ;  /* 0x0000000a05077c10 */ /* 0x040fe400087fe4ff */
[----:B0-----:R-:W-:Y:S02]  /*47f0*/  IADD3 R8, P1, PT, R4, UR4, RZ ;  /* 0x0000000404087c10 */ /* 0x001fe4000ff3e0ff */
[C---:B------:R-:W-:Y:S01]  /*4800*/  IADD3.X R11, PT, PT, R5.reuse, UR7, RZ, P2, !PT ;  /* 0x00000007050b7c10 */ /* 0x040fe200097fe4ff */
[----:B------:R0:W2:Y:S01]  /*4810*/  LDG.E R4, desc[UR12][R4.64] ;  /* 0x0000000c04047981 */ /* 0x0000a2000c1e1900 */
[----:B------:R-:W-:-:S03]  /*4820*/  IADD3.X R9, PT, PT, R5, UR5, RZ, P1, !PT ;  /* 0x0000000505097c10 */ /* 0x000fc60008ffe4ff */
[----:B------:R-:W2:Y:S04]  /*4830*/  LDG.E R7, desc[UR12][R6.64] ;  /* 0x0000000c06077981 */ /* 0x000ea8000c1e1900 */
[----:B------:R-:W5:Y:S04]  /*4840*/  LDG.E R8, desc[UR12][R8.64] ;  /* 0x0000000c08087981 */ /* 0x000f68000c1e1900 */
[----:B------:R-:W5:Y:S01]  /*4850*/  LDG.E R11, desc[UR12][R10.64] ;  /* 0x0000000c0a0b7981 */ /* 0x000f62000c1e1900 */
[----:B------:R-:W-:Y:S02]  /*4860*/  LOP3.LUT R15, R2, 0xfffffffc, RZ, 0xc0, !PT ;  /* 0xfffffffc020f7812 */ /* 0x000fe400078ec0ff */
[----:B------:R-:W-:-:S02]  /*4870*/  LOP3.LUT R16, R3, 0x1, RZ, 0xc0, !PT ;  /* 0x0000000103107812 */ /* 0x000fc400078ec0ff */
[----:B---3--:R-:W-:Y:S02]  /*4880*/  IADD3 R12, P0, PT, R15, UR16, RZ ;  /* 0x000000100f0c7c10 */ /* 0x008fe4000ff1e0ff */
[----:B0-----:R-:W-:Y:S02]  /*4890*/  LOP3.LUT R5, R3, 0x3, RZ, 0xc0, !PT ;  /* 0x0000000303057812 */ /* 0x001fe400078ec0ff */
[----:B------:R-:W-:Y:S02]  /*48a0*/  IADD3.X R13, PT, PT, R16, UR17, RZ, P0, !PT ;  /* 0x00000011100d7c10 */ /* 0x000fe400087fe4ff */
[----:B----4-:R-:W-:Y:S02]  /*48b0*/  IADD3 R14, P0, PT, R15, UR18, RZ ;  /* 0x000000120f0e7c10 */ /* 0x010fe4000ff1e0ff */
[----:B--2---:R-:W-:Y:S02]  /*48c0*/  F2FP.BF16.F32.PACK_AB R17, R7, R4 ;  /* 0x000000040711723e */ /* 0x004fe400000010ff */
[----:B------:R-:W-:-:S02]  /*48d0*/  IADD3 R4, P1, PT, R15, UR14, RZ ;  /* 0x0000000e0f047c10 */ /* 0x000fc4000ff3e0ff */
[----:B------:R-:W-:Y:S02]  /*48e0*/  IADD3.X R15, PT, PT, R16, UR19, RZ, P0, !PT ;  /* 0x00000013100f7c10 */ /* 0x000fe400087fe4ff */
[----:B------:R-:W-:Y:S02]  /*48f0*/  IADD3.X R5, PT, PT, R5, UR15, RZ, P1, !PT ;  /* 0x0000000f05057c10 */ /* 0x000fe40008ffe4ff */
[----:B-----5:R-:W-:Y:S02]  /*4900*/  F2FP.BF16.F32.PACK_AB R19, R11, R8 ;  /* 0x000000080b13723e */ /* 0x020fe400000010ff */
[C---:B------:R-:W-:Y:S02]  /*4910*/  IADD3 R10, P0, PT, R4.reuse, UR11, RZ ;  /* 0x0000000b040a7c10 */ /* 0x040fe4000ff1e0ff */
[C---:B------:R-:W-:Y:S02]  /*4920*/  IADD3 R6, P1, PT, R4.reuse, UR4, RZ ;  /* 0x0000000404067c10 */ /* 0x040fe4000ff3e0ff */
[----:B------:R-:W-:-:S02]  /*4930*/  IADD3 R8, P2, PT, R4, UR6, RZ ;  /* 0x0000000604087c10 */ /* 0x000fc4000ff5e0ff */
[C---:B------:R-:W-:Y:S02]  /*4940*/  IADD3.X R11, PT, PT, R5.reuse, UR10, RZ, P0, !PT ;  /* 0x0000000a050b7c10 */ /* 0x040fe400087fe4ff */
[C---:B------:R-:W-:Y:S02]  /*4950*/  IADD3.X R7, PT, PT, R5.reuse, UR5, RZ, P1, !PT ;  /* 0x0000000505077c10 */ /* 0x040fe40008ffe4ff */
[----:B------:R-:W-:Y:S01]  /*4960*/  IADD3.X R9, PT, PT, R5, UR7, RZ, P2, !PT ;  /* 0x0000000705097c10 */ /* 0x000fe200097fe4ff */
[----:B------:R0:W-:Y:S04]  /*4970*/  STG.E desc[UR12][R12.64], R17 ;  /* 0x000000110c007986 */ /* 0x0001e8000c10190c */
[----:B------:R1:W-:Y:S04]  /*4980*/  STG.E desc[UR12][R14.64], R19 ;  /* 0x000000130e007986 */ /* 0x0003e8000c10190c */
[----:B------:R-:W2:Y:S04]  /*4990*/  LDG.E R18, desc[UR12][R4.64+0x800] ;  /* 0x0008000c04127981 */ /* 0x000ea8000c1e1900 */
[----:B------:R-:W2:Y:S04]  /*49a0*/  LDG.E R21, desc[UR12][R10.64+0x800] ;  /* 0x0008000c0a157981 */ /* 0x000ea8000c1e1900 */
[----:B------:R-:W3:Y:S04]  /*49b0*/  LDG.E R20, desc[UR12][R6.64+0x800] ;  /* 0x0008000c06147981 */ /* 0x000ee8000c1e1900 */
[----:B------:R-:W3:Y:S01]  /*49c0*/  LDG.E R23, desc[UR12][R8.64+0x800] ;  /* 0x0008000c08177981 */ /* 0x000ee2000c1e1900 */
[----:B------:R-:W-:-:S04]  /*49d0*/  IADD3 R16, P0, PT, R2, 0x800, RZ ;  /* 0x0000080002107810 */ /* 0x000fc80007f1e0ff */
[----:B0-----:R-:W-:Y:S02]  /*49e0*/  IADD3.X R17, PT, PT, RZ, R3, RZ, P0, !PT ;  /* 0x00000003ff117210 */ /* 0x001fe400007fe4ff */
        /* <DEDUP_REMOVED lines=30> */
[----:B------:R-:W-:-:S04]  /*4bd0*/  IADD3 R2, P0, PT, R2, 0x1800, RZ ;  /* 0x0000180002027810 */ /* 0x000fc80007f1e0ff */
[----:B--2---:R-:W-:Y:S02]  /*4be0*/  IADD3.X R16, PT, PT, RZ, R3, RZ, P0, !PT ;  /* 0x00000003ff107210 */ /* 0x004fe400007fe4ff */
[----:B------:R-:W-:Y:S02]  /*4bf0*/  LOP3.LUT R3, R2, 0xfffffffc, RZ, 0xc0, !PT ;  /* 0xfffffffc02037812 */ /* 0x000fe400078ec0ff */
[----:B------:R-:W-:Y:S02]  /*4c00*/  LOP3.LUT R16, R16, 0x1, RZ, 0xc0, !PT ;  /* 0x0000000110107812 */ /* 0x000fe400078ec0ff */
[C---:B------:R-:W-:Y:S02]  /*4c10*/  IADD3 R2, P0, PT, R3.reuse, UR16, RZ ;  /* 0x0000001003027c10 */ /* 0x040fe4000ff1e0ff */
[----:B0-----:R-:W-:Y:S02]  /*4c20*/  IADD3 R14, P1, PT, R3, UR18, RZ ;  /* 0x00000012030e7c10 */ /* 0x001fe4000ff3e0ff */
[----:B------:R-:W-:-:S02]  /*4c30*/  IADD3.X R3, PT, PT, R16, UR17, RZ, P0, !PT ;  /* 0x0000001110037c10 */ /* 0x000fc400087fe4ff */
[----:B------:R-:W-:Y:S02]  /*4c40*/  IADD3.X R15, PT, PT, R16, UR19, RZ, P1, !PT ;  /* 0x00000013100f7c10 */ /* 0x000fe40008ffe4ff */
[----:B------:R-:W-:-:S04]  /*4c50*/  IADD3 R0, PT, PT, R0, 0x800, RZ ;  /* 0x0000080000007810 */ /* 0x000fc80007ffe0ff */
[----:B------:R-:W-:Y:S02]  /*4c60*/  ISETP.LT.U32.AND P0, PT, R0, UR8, PT ;  /* 0x0000000800007c0c */ /* 0x000fe4000bf01070 */
[----:B---3--:R-:W-:Y:S02]  /*4c70*/  F2FP.BF16.F32.PACK_AB R5, R11, R4 ;  /* 0x000000040b05723e */ /* 0x008fe400000010ff */
[----:B------:R-:W-:Y:S02]  /*4c80*/  MOV R4, UR9 ;  /* 0x0000000900047c02 */ /* 0x000fe40008000f00 */
[----:B----4-:R-:W-:Y:S01]  /*4c90*/  F2FP.BF16.F32.PACK_AB R7, R9, R6 ;  /* 0x000000060907723e */ /* 0x010fe200000010ff */
[----:B------:R1:W-:Y:S04]  /*4ca0*/  STG.E desc[UR12][R2.64], R5 ;  /* 0x0000000502007986 */ /* 0x0003e8000c10190c */
[----:B------:R1:W-:Y:S01]  /*4cb0*/  STG.E desc[UR12][R14.64], R7 ;  /* 0x000000070e007986 */ /* 0x0003e2000c10190c */
[----:B------:R-:W-:Y:S01]  /*4cc0*/  ISETP.GT.AND.EX P0, PT, R4, RZ, PT, P0 ;  /* 0x000000ff0400720c */ /* 0x000fe20003f04300 */
[----:B------:R-:W-:-:S12]  /*4cd0*/  HFMA2 R11, -RZ, RZ, 0, 0 ;  /* 0x00000000ff0b7431 */ /* 0x000fd800000001ff */
[----:B-1----:R-:W-:Y:S05]  /*4ce0*/  @P0 BRA `(.L_x_870) ;  /* 0xfffffff800a40947 */ /* 0x002fea000383ffff */
[----:B------:R-:W-:Y:S05]  /*4cf0*/  BSYNC.RECONVERGENT B0 ;  /* 0x0000000000007941 */ /* 0x000fea0003800200 */
.L_x_869:
[----:B------:R-:W-:Y:S05]  /*4d00*/  EXIT ;  /* 0x000000000000794d */ /* 0x000fea0003800000 */
.L_x_871:
        /* <DEDUP_REMOVED lines=15> */
.L_x_4512:


//--------------------- .text._Z35group_norm_nhwc_bwd_one_pass_kernelI11Fp16IOBf16WLi128ELi64ELi512EEv26Group_norm_nhwc_bwd_params --------------------------
	.section	.text._Z35group_norm_nhwc_bwd_one_pass_kernelI11Fp16IOBf16WLi128ELi64ELi512EEv26Group_norm_nhwc_bwd_params,"ax",@progbits
	.align	128
        .global         _Z35group_norm_nhwc_bwd_one_pass_kernelI11Fp16IOBf16WLi128ELi64ELi512EEv26Group_norm_nhwc_bwd_params
        .type           _Z35group_norm_nhwc_bwd_one_pass_kernelI11Fp16IOBf16WLi128ELi64ELi512EEv26Group_norm_nhwc_bwd_params,@function
        .size           _Z35group_norm_nhwc_bwd_one_pass_kernelI11Fp16IOBf16WLi128ELi64ELi512EEv26Group_norm_nhwc_bwd_params,(.L_x_4513 - _Z35group_norm_nhwc_bwd_one_pass_kernelI11Fp16IOBf16WLi128ELi64ELi512EEv26Group_norm_nhwc_bwd_params)
        .other          _Z35group_norm_nhwc_bwd_one_pass_kernelI11Fp16IOBf16WLi128ELi64ELi512EEv26Group_norm_nhwc_bwd_params,@"STO_CUDA_ENTRY STV_DEFAULT"
_Z35group_norm_nhwc_bwd_one_pass_kernelI11Fp16IOBf16WLi128ELi64ELi512EEv26Group_norm_nhwc_bwd_params:
.text._Z35group_norm_nhwc_bwd_one_pass_kernelI11Fp16IOBf16WLi128ELi64ELi512EEv26Group_norm_nhwc_bwd_params:
        /* <DEDUP_REMOVED lines=25> */
.L_x_915:
[----:B0-----:R-:W0:Y:S01]  /*0190*/  LDC R14, c[0x0][0x410] ;  /* 0x00010400ff0e7b82 */ /* 0x001e220000000800 */
[----:B------:R-:W-:Y:S01]  /*01a0*/  IABS R15, R41 ;  /* 0x00000029000f7213 */ /* 0x000fe20000000000 */
[----:B------:R-:W1:Y:S01]  /*01b0*/  LDCU.128 UR12, c[0x0][0x400] ;  /* 0x00008000ff0c77ac */ /* 0x000e620008000c00 */
[----:B------:R-:W-:Y:S02]  /*01c0*/  SHF.R.U32.HI R25, RZ, 0x5, R2 ;  /* 0x00000005ff197819 */ /* 0x000fe40000011602 */
[----:B------:R-:W-:Y:S02]  /*01d0*/  ISETP.GE.AND P3, PT, R41, RZ, PT ;  /* 0x000000ff2900720c */ /* 0x000fe40003f66270 */
[----:B------:R-:W-:Y:S01]  /*01e0*/  SHF.L.U32 R24, R2, 0x1, RZ ;  /* 0x0000000102187819 */ /* 0x000fe200000006ff */
[----:B------:R-:W2:Y:S01]  /*01f0*/  LDC R16, c[0x0][0x41c] ;  /* 0x00010700ff107b82 */ /* 0x000ea20000000800 */
[----:B------:R-:W-:Y:S02]  /*0200*/  MOV R40, RZ ;  /* 0x000000ff00287202 */ /* 0x000fe40000000f00 */
        /* <DEDUP_REMOVED lines=10> */
[----:B------:R-:W-:-:S04]  /*02b0*/  IADD3 R31, PT, PT, R25, 0x20, RZ ;  /* 0x00000020191f7810 */ /* 0x000fc80007ffe0ff */
[----:B------:R-:W-:-:S05]  /*02c0*/  SHF.R.S32.HI R33, RZ, 0x1f, R31 ;  /* 0x0000001fff217819 */ /* 0x000fca000001141f */
[----:B------:R-:W1:Y:S01]  /*02d0*/  @!P1 LDC.64 R20, c[0x0][0x398] ;  /* 0x0000e600ff149b82 */ /* 0x000e620000000a00 */
[----:B0-----:R-:W-:-:S04]  /*02e0*/  IADD3 R10, PT, PT, R9, 0xffffffe, RZ ;  /* 0x0ffffffe090a7810 */ /* 0x001fc80007ffe0ff */
[----:B------:R0:W2:Y:S02]  /*02f0*/  F2I.FTZ.U32.TRUNC.NTZ R11, R10 ;  /* 0x0000000a000b7305 */ /* 0x0000a4000021f000 */
[----:B0-----:R-:W-:Y:S02]  /*0300*/  MOV R10, RZ ;  /* 0x000000ff000a7202 */ /* 0x001fe40000000f00 */
[----:B--2---:R-:W-:-:S05]  /*0310*/  IADD3 R13, PT, PT, RZ, -R11, RZ ;  /* 0x8000000bff0d7210 */ /* 0x004fca0007ffe0ff */
[----:B------:R-:W-:-:S04]  /*0320*/  IMAD R13, R13, R12, RZ ;  /* 0x0000000c0d0d7224 */ /* 0x000fc800078e02ff */
[----:B------:R-:W-:Y:S01]  /*0330*/  IMAD.HI.U32 R11, R11, R13, R10 ;  /* 0x0000000d0b0b7227 */ /* 0x000fe200078e000a */
[----:B------:R-:W-:Y:S02]  /*0340*/  MOV R13, R15 ;  /* 0x0000000f000d7202 */ /* 0x000fe40000000f00 */
[----:B------:R-:W-:-:S03]  /*0350*/  LOP3.LUT R10, R41, R14, RZ, 0x3c, !PT ;  /* 0x0000000e290a7212 */ /* 0x000fc600078e3cff */
[----:B------:R-:W-:Y:S01]  /*0360*/  IMAD.HI.U32 R11, R11, R13, RZ ;  /* 0x0000000d0b0b7227 */ /* 0x000fe200078e00ff */
[----:B------:R-:W-:-:S04]  /*0370*/  ISETP.GE.AND P4, PT, R10, RZ, PT ;  /* 0x000000ff0a00720c */ /* 0x000fc80003f86270 */
[----:B------:R-:W-:-:S05]  /*0380*/  IADD3 R9, PT, PT, -R11, RZ, RZ ;  /* 0x000000ff0b097210 */ /* 0x000fca0007ffe1ff */
[----:B------:R-:W-:-:S05]  /*0390*/  IMAD R9, R12, R9, R13 ;  /* 0x000000090c097224 */ /* 0x000fca00078e020d */
[----:B------:R-:W-:-:S13]  /*03a0*/  ISETP.GT.U32.AND P2, PT, R12, R9, PT ;  /* 0x000000090c00720c */ /* 0x000fda0003f44070 */
[-C--:B------:R-:W-:Y:S02]  /*03b0*/  @!P2 IADD3 R9, PT, PT, R9, -R12.reuse, RZ ;  /* 0x8000000c0909a210 */ /* 0x080fe40007ffe0ff */
[----:B------:R-:W-:Y:S02]  /*03c0*/  @!P2 IADD3 R11, PT, PT, R11, 0x1, RZ ;  /* 0x000000010b0ba810 */ /* 0x000fe40007ffe0ff */
[CC--:B------:R-:W-:Y:S02]  /*03d0*/  ISETP.GE.U32.AND P0, PT, R9.reuse, R12.reuse, PT ;  /* 0x0000000c0900720c */ /* 0x0c0fe40003f06070 */
[-C--:B------:R-:W-:Y:S02]  /*03e0*/  ISETP.GT.U32.AND P2, PT, R12, R9.reuse, PT ;  /* 0x000000090c00720c */ /* 0x080fe40003f44070 */
[----:B------:R-:W-:Y:S02]  /*03f0*/  IADD3 R10, PT, PT, R9, -R12, RZ ;  /* 0x8000000c090a7210 */ /* 0x000fe40007ffe0ff */
[----:B------:R-:W0:Y:S02]  /*0400*/  @!P1 LDC.64 R12, c[0x0][0x3f8] ;  /* 0x0000fe00ff0c9b82 */ /* 0x000e240000000a00 */
[----:B------:R-:W-:-:S02]  /*0410*/  SEL R9, R10, R9, !P2 ;  /* 0x000000090a097207 */ /* 0x000fc40005000000 */
[----:B------:R-:W-:Y:S02]  /*0420*/  LOP3.LUT R10, RZ, R14, RZ, 0x33, !PT ;  /* 0x0000000eff0a7212 */ /* 0x000fe400078e33ff */
[----:B------:R-:W-:Y:S02]  /*0430*/  @!P3 IADD3 R9, PT, PT, -R9, RZ, RZ ;  /* 0x000000ff0909b210 */ /* 0x000fe40007ffe1ff */
[----:B------:R-:W-:Y:S02]  /*0440*/  @P0 IADD3 R11, PT, PT, R11, 0x1, RZ ;  /* 0x000000010b0b0810 */ /* 0x000fe40007ffe0ff */
[----:B------:R-:W-:Y:S02]  /*0450*/  ISETP.NE.AND P0, PT, R14, RZ, PT ;  /* 0x000000ff0e00720c */ /* 0x000fe40003f05270 */
[----:B------:R-:W-:Y:S01]  /*0460*/  @!P4 IADD3 R11, PT, PT, -R11, RZ, RZ ;  /* 0x000000ff0b0bc210 */ /* 0x000fe20007ffe1ff */
[----:B------:R-:W2:Y:S01]  /*0470*/  @!P1 LDC.64 R14, c[0x0][0x3a0] ;  /* 0x0000e800ff0e9b82 */ /* 0x000ea20000000a00 */
[----:B------:R-:W-:-:S02]  /*0480*/  SEL R57, R10, R9, !P0 ;  /* 0x000000090a397207 */ /* 0x000fc40004000000 */
[----:B------:R-:W-:Y:S02]  /*0490*/  SEL R11, R10, R11, !P0 ;  /* 0x0000000b0a0b7207 */ /* 0x000fe40004000000 */
[----:B------:R-:W-:Y:S02]  /*04a0*/  ISETP.GE.U32.AND P3, PT, R28, UR12, PT ;  /* 0x0000000c1c007c0c */ /* 0x000fe4000bf66070 */
[----:B------:R-:W-:Y:S02]  /*04b0*/  SHF.L.U32 R9, R57, 0x6, RZ ;  /* 0x0000000639097819 */ /* 0x000fe400000006ff */
[----:B------:R-:W-:Y:S02]  /*04c0*/  SHF.R.S32.HI R10, RZ, 0x1f, R11 ;  /* 0x0000001fff0a7819 */ /* 0x000fe4000001140b */
[----:B------:R-:W-:Y:S01]  /*04d0*/  ISETP.GE.AND.EX P3, PT, R27, UR13, PT, P3 ;  /* 0x0000000d1b007c0c */ /* 0x000fe2000bf66330 */
[----:B0-----:R-:W-:Y:S01]  /*04e0*/  @!P1 IMAD R16, R17, R12, RZ ;  /* 0x0000000c11109224 */ /* 0x001fe200078e02ff */
[----:B------:R-:W-:Y:S01]  /*04f0*/  SHF.R.S32.HI R59, RZ, 0x1f, R9 ;  /* 0x0000001fff3b7819 */ /* 0x000fe20000011409 */
[----:B------:R-:W-:Y:S01]  /*0500*/  IMAD R10, R10, UR14, RZ ;  /* 0x0000000e0a0a7c24 */ /* 0x000fe2000f8e02ff */
[----:B------:R-:W-:Y:S01]  /*0510*/  LOP3.LUT R58, R9, R24, RZ, 0xfc, !PT ;  /* 0x00000018093a7212 */ /* 0x000fe200078efcff */
[----:B------:R-:W-:Y:S01]  /*0520*/  @!P1 IMAD R9, R25, R13, R16 ;  /* 0x0000000d19099224 */ /* 0x000fe200078e0210 */
[----:B------:R-:W-:-:S03]  /*0530*/  ISETP.GE.U32.AND P2, PT, R31, UR12, PT ;  /* 0x0000000c1f007c0c */ /* 0x000fc6000bf46070 */
[----:B------:R-:W-:Y:S01]  /*0540*/  IMAD.WIDE.U32 R58, R11, UR14, R58 ;  /* 0x0000000e0b3a7c25 */ /* 0x000fe2000f8e003a */
[----:B------:R-:W-:-:S03]  /*0550*/  ISETP.GE.AND.EX P2, PT, R33, UR13, PT, P2 ;  /* 0x0000000d21007c0c */ /* 0x000fc6000bf46320 */
[----:B------:R-:W-:Y:S01]  /*0560*/  IMAD R11, R11, UR15, R10 ;  /* 0x0000000f0b0b7c24 */ /* 0x000fe2000f8e020a */
[----:B------:R-:W-:Y:S01]  /*0570*/  @!P1 MOV R60, R58 ;  /* 0x0000003a003c9202 */ /* 0x000fe20000000f00 */
[----:B------:R-:W0:Y:S03]  /*0580*/  @!P3 LDC.64 R16, c[0x0][0x3a0] ;  /* 0x0000e800ff10bb82 */ /* 0x000e260000000a00 */
[----:B------:R-:W-:-:S05]  /*0590*/  IADD3 R61, PT, PT, R59, R11, RZ ;  /* 0x0000000b3b3d7210 */ /* 0x000fca0007ffe0ff */
[----:B------:R-:W3:Y:S01]  /*05a0*/  @!P3 LDC.64 R10, c[0x0][0x3f8] ;  /* 0x0000fe00ff0abb82 */ /* 0x000ee20000000a00 */
[----:B------:R-:W-:-:S05]  /*05b0*/  @!P1 IMAD.WIDE.U32 R12, R25, R12, R60 ;  /* 0x0000000c190c9225 */ /* 0x000fca00078e003c */
[----:B------:R-:W-:Y:S02]  /*05c0*/  @!P1 IADD3 R13, PT, PT, R13, R9, RZ ;  /* 0x000000090d0d9210 */ /* 0x000fe40007ffe0ff */
[C---:B------:R-:W-:Y:S01]  /*05d0*/  @!P1 SHF.L.U32 R9, R12.reuse, 0x1, RZ ;  /* 0x000000010c099819 */ /* 0x040fe200000006ff */
[----:B------:R-:W4:Y:S01]  /*05e0*/  @!P2 LDC.64 R18, c[0x0][0x3f8] ;  /* 0x0000fe00ff12ab82 */ /* 0x000f220000000a00 */
[----:B------:R-:W-:Y:S02]  /*05f0*/  @!P1 SHF.L.U64.HI R12, R12, 0x1, R13 ;  /* 0x000000010c0c9819 */ /* 0x000fe4000001020d */
[----:B--2---:R-:W-:-:S04]  /*0600*/  @!P1 IADD3 R14, P0, PT, R9, R14, RZ ;  /* 0x0000000e090e9210 */ /* 0x004fc80007f1e0ff */
[C---:B------:R-:W-:Y:S01]  /*0610*/  @!P1 IADD3.X R15, PT, PT, R12.reuse, R15, RZ, P0, !PT ;  /* 0x0000000f0c0f9210 */ /* 0x040fe200007fe4ff */
[----:B------:R-:W2:Y:S01]  /*0620*/  @!P3 LDC.64 R22, c[0x0][0x398] ;  /* 0x0000e600ff16bb82 */ /* 0x000ea20000000a00 */
[----:B-1----:R-:W-:Y:S02]  /*0630*/  @!P1 IADD3 R20, P0, PT, R9, R20, RZ ;  /* 0x0000001409149210 */ /* 0x002fe40007f1e0ff */
[----:B------:R-:W-:Y:S02]  /*0640*/  @!P3 MOV R13, R61 ;  /* 0x0000003d000db202 */ /* 0x000fe40000000f00 */
[----:B------:R-:W-:Y:S02]  /*0650*/  CS2R R38, SRZ ;  /* 0x0000000000267805 */ /* 0x000fe4000001ff00 */
[----:B------:R-:W-:Y:S01]  /*0660*/  @!P1 IADD3.X R21, PT, PT, R12, R21, RZ, P0, !PT ;  /* 0x000000150c159210 */ /* 0x000fe200007fe4ff */
[----:B------:R4:W5:Y:S01]  /*0670*/  @!P1 LDG.E R40, desc[UR8][R14.64] ;  /* 0x000000080e289981 */ /* 0x000962000c1e1900 */
[----:B---3--:R-:W-:Y:S01]  /*0680*/  @!P3 IMAD R27, R27, R10, RZ ;  /* 0x0000000a1b1bb224 */ /* 0x008fe200078e02ff */
[----:B------:R-:W-:-:S02]  /*0690*/  @!P3 MOV R12, R58 ;  /* 0x0000003a000cb202 */ /* 0x000fc40000000f00 */
[----:B------:R-:W-:Y:S01]  /*06a0*/  IADD3 R9, PT, PT, R25, 0x40, RZ ;  /* 0x0000004019097810 */ /* 0x000fe20007ffe0ff */
[C---:B------:R-:W-:Y:S01]  /*06b0*/  @!P3 IMAD R35, R28.reuse, R11, R27 ;  /* 0x0000000b1c23b224 */ /* 0x040fe200078e021b */
[----:B------:R1:W5:Y:S01]  /*06c0*/  @!P1 LDG.E R39, desc[UR8][R20.64] ;  /* 0x0000000814279981 */ /* 0x000362000c1e1900 */
[----:B------:R-:W-:Y:S01]  /*06d0*/  @!P3 IMAD.WIDE.U32 R28, R28, R10, R12 ;  /* 0x0000000a1c1cb225 */ /* 0x000fe200078e000c */
[----:B------:R-:W-:Y:S01]  /*06e0*/  ISETP.GE.U32.AND P0, PT, R9, UR12, PT ;  /* 0x0000000c09007c0c */ /* 0x000fe2000bf06070 */
[----:B------:R-:W3:Y:S01]  /*06f0*/  @!P2 LDC.64 R12, c[0x0][0x3a0] ;  /* 0x0000e800ff0cab82 */ /* 0x000ee20000000a00 */
[----:B------:R-:W-:Y:S01]  /*0700*/  SHF.R.S32.HI R27, RZ, 0x1f, R9 ;  /* 0x0000001fff1b7819 */ /* 0x000fe20000011409 */
[----:B----4-:R-:W-:Y:S01]  /*0710*/  @!P2 IMAD R14, R33, R18, RZ ;  /* 0x00000012210ea224 */ /* 0x010fe200078e02ff */
[----:B------:R-:W-:Y:S02]  /*0720*/  @!P3 IADD3 R29, PT, PT, R29, R35, RZ ;  /* 0x000000231d1db210 */ /* 0x000fe40007ffe0ff */
[----:B------:R-:W-:-:S02]  /*0730*/  ISETP.GE.AND.EX P0, PT, R27, UR13, PT, P0 ;  /* 0x0000000d1b007c0c */ /* 0x000fc4000bf06300 */
[C---:B------:R-:W-:Y:S01]  /*0740*/  @!P3 SHF.L.U32 R15, R28.reuse, 0x1, RZ ;  /* 0x000000011c0fb819 */ /* 0x040fe200000006ff */
[----:B------:R-:W4:Y:S01]  /*0750*/  @!P2 LDC.64 R10, c[0x0][0x398] ;  /* 0x0000e600ff0aab82 */ /* 0x000f220000000a00 */
[----:B------:R-:W-:Y:S01]  /*0760*/  @!P3 SHF.L.U64.HI R28, R28, 0x1, R29 ;  /* 0x000000011c1cb819 */ /* 0x000fe2000001021d */
[----:B------:R-:W-:Y:S01]  /*0770*/  @!P2 IMAD R29, R31, R19, R14 ;  /* 0x000000131f1da224 */ /* 0x000fe200078e020e */
[C---:B0-----:R-:W-:Y:S02]  /*0780*/  @!P3 IADD3 R16, P1, PT, R15.reuse, R16, RZ ;  /* 0x000000100f10b210 */ /* 0x041fe40007f3e0ff */
[----:B--2---:R-:W-:Y:S02]  /*0790*/  @!P3 IADD3 R22, P4, PT, R15, R22, RZ ;  /* 0x000000160f16b210 */ /* 0x004fe40007f9e0ff */
[----:B------:R-:W-:Y:S02]  /*07a0*/  @!P2 MOV R14, R58 ;  /* 0x0000003a000ea202 */ /* 0x000fe40000000f00 */
[----:B------:R-:W-:-:S03]  /*07b0*/  @!P2 MOV R15, R61 ;  /* 0x0000003d000fa202 */ /* 0x000fc60000000f00 */
[----:B------:R-:W-:-:S03]  /*07c0*/  @!P2 IMAD.WIDE.U32 R18, R31, R18, R14 ;  /* 0x000000121f12a225 */ /* 0x000fc600078e000e */
[----:B------:R-:W0:Y:S01]  /*07d0*/  @!P0 LDC.64 R14, c[0x0][0x3f8] ;  /* 0x0000fe00ff0e8b82 */ /* 0x000e220000000a00 */
[----:B------:R-:W-:Y:S02]  /*07e0*/  @!P3 IADD3.X R17, PT, PT, R28, R17, RZ, P1, !PT ;  /* 0x000000111c11b210 */ /* 0x000fe40000ffe4ff */
[----:B------:R-:W-:Y:S02]  /*07f0*/  ISETP.GE.U32.AND P1, PT, R44, UR12, PT ;  /* 0x0000000c2c007c0c */ /* 0x000fe4000bf26070 */
[----:B------:R-:W-:Y:S02]  /*0800*/  CS2R R36, SRZ ;  /* 0x0000000000247805 */ /* 0x000fe4000001ff00 */
[----:B-1----:R-:W-:Y:S01]  /*0810*/  @!P2 IADD3 R21, PT, PT, R19, R29, RZ ;  /* 0x0000001d1315a210 */ /* 0x002fe20007ffe0ff */
[----:B------:R-:W5:Y:S01]  /*0820*/  @!P3 LDG.E R38, desc[UR8][R16.64] ;  /* 0x000000081026b981 */ /* 0x000f62000c1e1900 */
[----:B------:R-:W-:Y:S02]  /*0830*/  ISETP.GE.AND.EX P1, PT, R7, UR13, PT, P1 ;  /* 0x0000000d07007c0c */ /* 0x000fe4000bf26310 */
[----:B------:R-:W-:-:S02]  /*0840*/  @!P3 IADD3.X R23, PT, PT, R28, R23, RZ, P4, !PT ;  /* 0x000000171c17b210 */ /* 0x000fc400027fe4ff */
[C---:B------:R-:W-:Y:S02]  /*0850*/  @!P2 SHF.L.U32 R19, R18.reuse, 0x1, RZ ;  /* 0x000000011213a819 */ /* 0x040fe400000006ff */
[----:B------:R-:W-:Y:S01]  /*0860*/  @!P2 SHF.L.U64.HI R28, R18, 0x1, R21 ;  /* 0x00000001121ca819 */ /* 0x000fe20000010215 */
[----:B------:R0:W5:Y:S01]  /*0870*/  @!P3 LDG.E R37, desc[UR8][R22.64] ;  /* 0x000000081625b981 */ /* 0x000162000c1e1900 */
[C---:B---3--:R-:W-:Y:S01]  /*0880*/  @!P2 IADD3 R12, P4, PT, R19.reuse, R12, RZ ;  /* 0x0000000c130ca210 */ /* 0x048fe20007f9e0ff */
[----:B------:R-:W1:Y:S01]  /*0890*/  @!P0 LDC.64 R20, c[0x0][0x3a0] ;  /* 0x0000e800ff148b82 */ /* 0x000e620000000a00 */
[----:B----4-:R-:W-:Y:S02]  /*08a0*/  @!P2 IADD3 R10, P6, PT, R19, R10, RZ ;  /* 0x0000000a130aa210 */ /* 0x010fe40007fde0ff */
[----:B------:R-:W-:Y:S02]  /*08b0*/  @!P2 IADD3.X R13, PT, PT, R28, R13, RZ, P4, !PT ;  /* 0x0000000d1c0da210 */ /* 0x000fe400027fe4ff */
[----:B------:R-:W-:Y:S01]  /*08c0*/  ISETP.GE.U32.AND P4, PT, R43, UR12, PT ;  /* 0x0000000c2b007c0c */ /* 0x000fe2000bf86070 */
[----:B0-----:R-:W-:-:S02]  /*08d0*/  @!P0 IMAD R22, R27, R14, RZ ;  /* 0x0000000e1b168224 */ /* 0x001fc400078e02ff */
[----:B------:R-:W0:Y:S01]  /*08e0*/  @!P1 LDC.64 R18, c[0x0][0x3f8] ;  /* 0x0000fe00ff129b82 */ /* 0x000e220000000a00 */
[----:B------:R-:W-:Y:S01]  /*08f0*/  @!P0 MOV R23, R61 ;  /* 0x0000003d00178202 */ /* 0x000fe20000000f00 */
[----:B------:R-:W5:Y:S01]  /*0900*/  @!P2 LDG.E R36, desc[UR8][R12.64] ;  /* 0x000000080c24a981 */ /* 0x000f62000c1e1900 */
[C---:B------:R-:W-:Y:S01]  /*0910*/  @!P0 IMAD R27, R9.reuse, R15, R22 ;  /* 0x0000000f091b8224 */ /* 0x040fe200078e0216 */
[----:B------:R-:W-:Y:S02]  /*0920*/  @!P0 MOV R22, R58 ;  /* 0x0000003a00168202 */ /* 0x000fe40000000f00 */
[----:B------:R-:W-:Y:S02]  /*0930*/  ISETP.GE.AND.EX P4, PT, R8, UR13, PT, P4 ;  /* 0x0000000d08007c0c */ /* 0x000fe4000bf86340 */
[----:B------:R-:W2:Y:S01]  /*0940*/  @!P0 LDC.64 R16, c[0x0][0x398] ;  /* 0x0000e600ff108b82 */ /* 0x000ea20000000a00 */
[----:B------:R-:W-:Y:S01]  /*0950*/  @!P0 IMAD.WIDE.U32 R14, R9, R14, R22 ;  /* 0x0000000e090e8225 */ /* 0x000fe200078e0016 */
[----:B------:R-:W-:-:S02]  /*0960*/  MOV R35, RZ ;  /* 0x000000ff00237202 */ /* 0x000fc40000000f00 */
[----:B------:R-:W-:Y:S02]  /*0970*/  @!P2 IADD3.X R11, PT, PT, R28, R11, RZ, P6, !PT ;  /* 0x0000000b1c0ba210 */ /* 0x000fe400037fe4ff */
[----:B------:R-:W-:Y:S02]  /*0980*/  @!P0 IADD3 R9, PT, PT, R15, R27, RZ ;  /* 0x0000001b0f098210 */ /* 0x000fe40007ffe0ff */
[----:B------:R-:W-:Y:S01]  /*0990*/  ISETP.GE.U32.AND P5, PT, R45, UR12, PT ;  /* 0x0000000c2d007c0c */ /* 0x000fe2000bfa6070 */
[----:B------:R3:W5:Y:S01]  /*09a0*/  @!P2 LDG.E R35, desc[UR8][R10.64] ;  /* 0x000000080a23a981 */ /* 0x000762000c1e1900 */
[C---:B------:R-:W-:Y:S01]  /*09b0*/  @!P0 SHF.L.U32 R23, R14.reuse, 0x1, RZ ;  /* 0x000000010e178819 */ /* 0x040fe200000006ff */
[----:B------:R-:W4:Y:S01]  /*09c0*/  LDC.64 R28, c[0x0][0x3b8] ;  /* 0x0000ee00ff1c7b82 */ /* 0x000f220000000a00 */
[----:B------:R-:W-:Y:S02]  /*09d0*/  @!P0 SHF.L.U64.HI R34, R14, 0x1, R9 ;  /* 0x000000010e228819 */ /* 0x000fe40000010209 */
[----:B------:R-:W-:-:S05]  /*09e0*/  ISETP.GE.AND.EX P5, PT, R6, UR13, PT, P5 ;  /* 0x0000000d06007c0c */ /* 0x000fca000bfa6350 */
[----:B---3--:R-:W3:Y:S08]  /*09f0*/  @!P1 LDC.64 R10, c[0x0][0x398] ;  /* 0x0000e600ff0a9b82 */ /* 0x008ef00000000a00 */
[----:B------:R-:W3:Y:S01]  /*0a00*/  @!P4 LDC.64 R14, c[0x0][0x3f8] ;  /* 0x0000fe00ff0ecb82 */ /* 0x000ee20000000a00 */
[----:B0-----:R-:W-:Y:S01]  /*0a10*/  @!P1 IMAD R9, R7, R18, RZ ;  /* 0x0000001207099224 */ /* 0x001fe200078e02ff */
[----:B------:R-:W-:-:S02]  /*0a20*/  @!P1 MOV R32, R58 ;  /* 0x0000003a00209202 */ /* 0x000fc40000000f00 */
[----:B------:R-:W-:-:S04]  /*0a30*/  @!P1 MOV R33, R61 ;  /* 0x0000003d00219202 */ /* 0x000fc80000000f00 */
[----:B------:R-:W0:Y:S01]  /*0a40*/  @!P1 LDC.64 R12, c[0x0][0x3a0] ;  /* 0x0000e800ff0c9b82 */ /* 0x000e220000000a00 */
[C---:B-1----:R-:W-:Y:S01]  /*0a50*/  @!P0 IADD3 R30, P2, PT, R23.reuse, R20, RZ ;  /* 0x00000014171e8210 */ /* 0x042fe20007f5e0ff */
[C---:B------:R-:W-:Y:S01]  /*0a60*/  @!P1 IMAD R9, R44.reuse, R19, R9 ;  /* 0x000000132c099224 */ /* 0x040fe200078e0209 */
[----:B--2---:R-:W-:Y:S01]  /*0a70*/  @!P0 IADD3 R22, P6, PT, R23, R16, RZ ;  /* 0x0000001017168210 */ /* 0x004fe20007fde0ff */
[----:B------:R-:W-:Y:S01]  /*0a80*/  @!P1 IMAD.WIDE.U32 R18, R44, R18, R32 ;  /* 0x000000122c129225 */ /* 0x000fe200078e0020 */
[C---:B------:R-:W-:Y:S02]  /*0a90*/  @!P0 IADD3.X R31, PT, PT, R34.reuse, R21, RZ, P2, !PT ;  /* 0x00000015221f8210 */ /* 0x040fe400017fe4ff */
[----:B------:R-:W-:Y:S02]  /*0aa0*/  CS2R R32, SRZ ;  /* 0x0000000000207805 */ /* 0x000fe4000001ff00 */
[----:B------:R-:W-:Y:S01]  /*0ab0*/  @!P0 IADD3.X R23, PT, PT, R34, R17, RZ, P6, !PT ;  /* 0x0000001122178210 */ /* 0x000fe200037fe4ff */
[----:B------:R-:W1:Y:S01]  /*0ac0*/  @!P5 LDC.64 R20, c[0x0][0x3f8] ;  /* 0x0000fe00ff14db82 */ /* 0x000e620000000a00 */
[----:B------:R-:W-:-:S02]  /*0ad0*/  MOV R34, RZ ;  /* 0x000000ff00227202 */ /* 0x000fc40000000f00 */
[----:B------:R-:W-:Y:S01]  /*0ae0*/  @!P1 IADD3 R17, PT, PT, R19, R9, RZ ;  /* 0x0000000913119210 */ /* 0x000fe20007ffe0ff */
[----:B------:R3:W5:Y:S01]  /*0af0*/  @!P0 LDG.E R33, desc[UR8][R22.64] ;  /* 0x0000000816218981 */ /* 0x000762000c1e1900 */
[----:B------:R-:W-:-:S03]  /*0b00*/  @!P1 SHF.L.U32 R9, R18, 0x1, RZ ;  /* 0x0000000112099819 */ /* 0x000fc600000006ff */
[----:B------:R1:W5:Y:S01]  /*0b10*/  @!P0 LDG.E R34, desc[UR8][R30.64] ;  /* 0x000000081e228981 */ /* 0x000362000c1e1900 */
[----:B------:R-:W-:Y:S01]  /*0b20*/  IADD3 R25, PT, PT, R25, 0x70, RZ ;  /* 0x0000007019197810 */ /* 0x000fe20007ffe0ff */
[----:B----4-:R-:W-:Y:S01]  /*0b30*/  IMAD.WIDE R28, R41, 0x8, R28 ;  /* 0x00000008291c7825 */ /* 0x010fe200078e021c */
[----:B------:R-:W-:Y:S02]  /*0b40*/  @!P1 SHF.L.U64.HI R46, R18, 0x1, R17 ;  /* 0x00000001122e9819 */ /* 0x000fe40000010211 */
[----:B---3--:R-:W-:Y:S01]  /*0b50*/  @!P1 IADD3 R22, P0, PT, R9, R10, RZ ;  /* 0x0000000a09169210 */ /* 0x008fe20007f1e0ff */
[----:B------:R-:W-:Y:S01]  /*0b60*/  @!P4 IMAD R10, R8, R14, RZ ;  /* 0x0000000e080ac224 */ /* 0x000fe200078e02ff */
[----:B------:R-:W-:Y:S01]  /*0b70*/  ISETP.GE.U32.AND P3, PT, R25, UR12, PT ;  /* 0x0000000c19007c0c */ /* 0x000fe2000bf66070 */
[----:B------:R-:W2:Y:S01]  /*0b80*/  @!P4 LDC.64 R18, c[0x0][0x3a0] ;  /* 0x0000e800ff12cb82 */ /* 0x000ea20000000a00 */
[----:B------:R-:W-:Y:S01]  /*0b90*/  SHF.R.S32.HI R26, RZ, 0x1f, R25 ;  /* 0x0000001fff1a7819 */ /* 0x000fe20000011419 */
[----:B------:R-:W-:Y:S01]  /*0ba0*/  @!P4 IMAD R47, R43, R15, R10 ;  /* 0x0000000f2b2fc224 */ /* 0x000fe200078e020a */
[----:B0-----:R-:W-:-:S02]  /*0bb0*/  @!P1 IADD3 R16, P2, PT, R9, R12, RZ ;  /* 0x0000000c09109210 */ /* 0x001fc40007f5e0ff */
[----:B------:R-:W-:Y:S02]  /*0bc0*/  @!P1 IADD3.X R23, PT, PT, R46, R11, RZ, P0, !PT ;  /* 0x0000000b2e179210 */ /* 0x000fe400007fe4ff */
[----:B------:R0:W3:Y:S01]  /*0bd0*/  LDG.E.64 R10, desc[UR8][R28.64] ;  /* 0x000000081c0a7981 */ /* 0x0000e2000c1e1b00 */
[----:B------:R-:W-:Y:S02]  /*0be0*/  ISETP.GE.AND.EX P3, PT, R26, UR13, PT, P3 ;  /* 0x0000000d1a007c0c */ /* 0x000fe4000bf66330 */
[----:B------:R-:W-:Y:S02]  /*0bf0*/  @!P1 IADD3.X R17, PT, PT, R46, R13, RZ, P2, !PT ;  /* 0x0000000d2e119210 */ /* 0x000fe400017fe4ff */
[----:B------:R-:W4:Y:S01]  /*0c00*/  @!P4 LDC.64 R12, c[0x0][0x398] ;  /* 0x0000e600ff0ccb82 */ /* 0x000f220000000a00 */
[----:B-1----:R-:W-:Y:S01]  /*0c10*/  @!P5 IMAD R30, R6, R20, RZ ;  /* 0x00000014061ed224 */ /* 0x002fe200078e02ff */
[-C--:B0-----:R-:W-:Y:S02]  /*0c20*/  @!P4 MOV R28, R58.reuse ;  /* 0x0000003a001cc202 */ /* 0x081fe40000000f00 */
[----:B------:R-:W-:Y:S01]  /*0c30*/  @!P4 MOV R29, R61 ;  /* 0x0000003d001dc202 */ /* 0x000fe20000000f00 */
[----:B------:R-:W-:Y:S01]  /*0c40*/  @!P5 IMAD R49, R45, R21, R30 ;  /* 0x000000152d31d224 */ /* 0x000fe200078e021e */
[----:B------:R-:W-:Y:S01]  /*0c50*/  @!P5 MOV R30, R58 ;  /* 0x0000003a001ed202 */ /* 0x000fe20000000f00 */
[----:B------:R0:W5:Y:S01]  /*0c60*/  @!P1 LDG.E R32, desc[UR8][R16.64] ;  /* 0x0000000810209981 */ /* 0x000162000c1e1900 */
[----:B------:R-:W-:Y:S01]  /*0c70*/  @!P5 MOV R31, R61 ;  /* 0x0000003d001fd202 */ /* 0x000fe20000000f00 */
[----:B------:R-:W-:Y:S01]  /*0c80*/  @!P4 IMAD.WIDE.U32 R28, R43, R14, R28 ;  /* 0x0000000e2b1cc225 */ /* 0x000fe200078e001c */
[----:B------:R-:W-:Y:S01]  /*0c90*/  ISETP.NE.AND P2, PT, RZ, UR11, PT ;  /* 0x0000000bff007c0c */ /* 0x000fe2000bf45270 */
[----:B------:R-:W1:Y:S02]  /*0ca0*/  @!P3 LDC.64 R14, c[0x0][0x3f8] ;  /* 0x0000fe00ff0ebb82 */ /* 0x000e640000000a00 */
[----:B------:R-:W-:Y:S01]  /*0cb0*/  @!P5 IMAD.WIDE.U32 R20, R45, R20, R30 ;  /* 0x000000142d14d225 */ /* 0x000fe200078e001e */
[----:B------:R-:W-:-:S02]  /*0cc0*/  @!P4 IADD3 R47, PT, PT, R29, R47, RZ ;  /* 0x0000002f1d2fc210 */ /* 0x000fc40007ffe0ff */
[C---:B------:R-:W-:Y:S02]  /*0cd0*/  @!P4 SHF.L.U32 R27, R28.reuse, 0x1, RZ ;  /* 0x000000011c1bc819 */ /* 0x040fe400000006ff */
[----:B------:R-:W-:Y:S01]  /*0ce0*/  MOV R9, RZ ;  /* 0x000000ff00097202 */ /* 0x000fe20000000f00 */
[----:B0-----:R-:W0:Y:S01]  /*0cf0*/  @!P5 LDC.64 R16, c[0x0][0x3a0] ;  /* 0x0000e800ff10db82 */ /* 0x001e220000000a00 */
[----:B------:R-:W-:Y:S02]  /*0d00*/  @!P4 SHF.L.U64.HI R47, R28, 0x1, R47 ;  /* 0x000000011c2fc819 */ /* 0x000fe4000001022f */
[----:B--2---:R-:W-:Y:S02]  /*0d10*/  @!P4 IADD3 R48, P0, PT, R27, R18, RZ ;  /* 0x000000121b30c210 */ /* 0x004fe40007f1e0ff */
[----:B------:R-:W-:Y:S01]  /*0d20*/  @!P5 IADD3 R21, PT, PT, R21, R49, RZ ;  /* 0x000000311515d210 */ /* 0x000fe20007ffe0ff */
[----:B------:R2:W5:Y:S01]  /*0d30*/  @!P1 LDG.E R9, desc[UR8][R22.64] ;  /* 0x0000000816099981 */ /* 0x000562000c1e1900 */
[----:B------:R-:W-:Y:S01]  /*0d40*/  @!P4 IADD3.X R49, PT, PT, R47, R19, RZ, P0, !PT ;  /* 0x000000132f31c210 */ /* 0x000fe200007fe4ff */
[----:B------:R-:W0:Y:S01]  /*0d50*/  @P2 LDC.64 R28, c[0x0][0x3b0] ;  /* 0x0000ec00ff1c2b82 */ /* 0x000e220000000a00 */
[----:B----4-:R-:W-:-:S02]  /*0d60*/  @!P4 IADD3 R12, P1, PT, R27, R12, RZ ;  /* 0x0000000c1b0cc210 */ /* 0x010fc40007f3e0ff */
[C---:B------:R-:W-:Y:S02]  /*0d70*/  @!P5 SHF.L.U32 R27, R20.reuse, 0x1, RZ ;  /* 0x00000001141bd819 */ /* 0x040fe400000006ff */
[----:B------:R-:W-:-:S03]  /*0d80*/  @!P5 SHF.L.U64.HI R50, R20, 0x1, R21 ;  /* 0x000000011432d819 */ /* 0x000fc60000010215 */
[----:B------:R-:W4:Y:S08]  /*0d90*/  @!P5 LDC.64 R18, c[0x0][0x398] ;  /* 0x0000e600ff12db82 */ /* 0x000f300000000a00 */
[----:B------:R-:W4:Y:S08]  /*0da0*/  @!P3 LDC.64 R20, c[0x0][0x3a0] ;  /* 0x0000e800ff14bb82 */ /* 0x000f300000000a00 */
[----:B--2---:R-:W2:Y:S08]  /*0db0*/  @!P3 LDC.64 R22, c[0x0][0x398] ;  /* 0x0000e600ff16bb82 */ /* 0x004eb00000000a00 */
[----:B------:R-:W2:Y:S01]  /*0dc0*/  LDC.64 R30, c[0x0][0x3a8] ;  /* 0x0000ea00ff1e7b82 */ /* 0x000ea20000000a00 */
[----:B------:R-:W-:Y:S01]  /*0dd0*/  @!P3 MOV R52, R58 ;  /* 0x0000003a0034b202 */ /* 0x000fe20000000f00 */
[----:B-1----:R-:W-:Y:S01]  /*0de0*/  @!P3 IMAD R26, R26, R14, RZ ;  /* 0x0000000e1a1ab224 */ /* 0x002fe200078e02ff */
[----:B------:R-:W-:-:S02]  /*0df0*/  @!P3 MOV R53, R61 ;  /* 0x0000003d0035b202 */ /* 0x000fc40000000f00 */
[----:B------:R-:W-:Y:S01]  /*0e00*/  MOV R46, RZ ;  /* 0x000000ff002e7202 */ /* 0x000fe20000000f00 */
[C---:B------:R-:W-:Y:S02]  /*0e10*/  @!P3 IMAD R15, R25.reuse, R15, R26 ;  /* 0x0000000f190fb224 */ /* 0x040fe400078e021a */
[----:B------:R-:W-:Y:S01]  /*0e20*/  @!P3 IMAD.WIDE.U32 R52, R25, R14, R52 ;  /* 0x0000000e1934b225 */ /* 0x000fe200078e0034 */
[----:B------:R-:W-:Y:S02]  /*0e30*/  @!P4 IADD3.X R13, PT, PT, R47, R13, RZ, P1, !PT ;  /* 0x0000000d2f0dc210 */ /* 0x000fe40000ffe4ff */
[----:B0-----:R-:W-:Y:S01]  /*0e40*/  @!P5 IADD3 R16, P0, PT, R27, R16, RZ ;  /* 0x000000101b10d210 */ /* 0x001fe20007f1e0ff */
[----:B------:R0:W5:Y:S01]  /*0e50*/  @!P4 LDG.E R46, desc[UR8][R48.64] ;  /* 0x00000008302ec981 */ /* 0x000162000c1e1900 */
[----:B------:R-:W-:Y:S02]  /*0e60*/  MOV R47, RZ ;  /* 0x000000ff002f7202 */ /* 0x000fe40000000f00 */
[----:B------:R-:W-:-:S02]  /*0e70*/  @!P3 IADD3 R25, PT, PT, R53, R15, RZ ;  /* 0x0000000f3519b210 */ /* 0x000fc40007ffe0ff */
[----:B------:R-:W-:Y:S02]  /*0e80*/  @!P3 SHF.L.U32 R15, R52, 0x1, RZ ;  /* 0x00000001340fb819 */ /* 0x000fe400000006ff */
[----:B------:R-:W-:Y:S01]  /*0e90*/  @!P5 IADD3.X R17, PT, PT, R50, R17, RZ, P0, !PT ;  /* 0x000000113211d210 */ /* 0x000fe200007fe4ff */
[----:B------:R1:W5:Y:S01]  /*0ea0*/  @!P4 LDG.E R47, desc[UR8][R12.64] ;  /* 0x000000080c2fc981 */ /* 0x000362000c1e1900 */
[----:B0-----:R-:W-:Y:S02]  /*0eb0*/  LEA R49, R57, R24, 0x6 ;  /* 0x0000001839317211 */ /* 0x001fe400078e30ff */
[----:B----4-:R-:W-:Y:S02]  /*0ec0*/  @!P5 IADD3 R18, P0, PT, R27, R18, RZ ;  /* 0x000000121b12d210 */ /* 0x010fe40007f1e0ff */
[----:B------:R-:W-:Y:S01]  /*0ed0*/  @!P3 SHF.L.U64.HI R52, R52, 0x1, R25 ;  /* 0x000000013434b819 */ /* 0x000fe20000010219 */
[----:B------:R-:W-:Y:S01]  /*0ee0*/  @P2 IMAD.WIDE R28, R49, 0x2, R28 ;  /* 0x00000002311c2825 */ /* 0x000fe200078e021c */
[----:B------:R-:W-:-:S02]  /*0ef0*/  @!P3 IADD3 R20, P1, PT, R15, R20, RZ ;  /* 0x000000140f14b210 */ /* 0x000fc40007f3e0ff */
[----:B--2---:R-:W-:Y:S01]  /*0f00*/  @!P3 IADD3 R22, P4, PT, R15, R22, RZ ;  /* 0x000000160f16b210 */ /* 0x004fe20007f9e0ff */
[----:B------:R-:W-:Y:S01]  /*0f10*/  IMAD.WIDE R30, R49, 0x2, R30 ;  /* 0x00000002311e7825 */ /* 0x000fe200078e021e */
[----:B------:R-:W-:Y:S02]  /*0f20*/  @!P5 IADD3.X R19, PT, PT, R50, R19, RZ, P0, !PT ;  /* 0x000000133213d210 */ /* 0x000fe400007fe4ff */
[----:B------:R-:W-:Y:S02]  /*0f30*/  CS2R R50, SRZ ;  /* 0x0000000000327805 */ /* 0x000fe4000001ff00 */
[----:B------:R-:W-:Y:S01]  /*0f40*/  MOV R48, RZ ;  /* 0x000000ff00307202 */ /* 0x000fe20000000f00 */
[----:B------:R-:W2:Y:S01]  /*0f50*/  @P2 LDG.E.U16 R15, desc[UR8][R28.64] ;  /* 0x000000081c0f2981 */ /* 0x000ea2000c1e1500 */
[----:B------:R-:W-:Y:S02]  /*0f60*/  MOV R49, RZ ;  /* 0x000000ff00317202 */ /* 0x000fe40000000f00 */
[C---:B------:R-:W-:Y:S01]  /*0f70*/  @!P3 IADD3.X R21, PT, PT, R52.reuse, R21, RZ, P1, !PT ;  /* 0x000000153415b210 */ /* 0x040fe20000ffe4ff */
[----:B------:R-:W4:Y:S01]  /*0f80*/  @P2 LDG.E.U16 R14, desc[UR8][R28.64+0x2] ;  /* 0x000002081c0e2981 */ /* 0x000f22000c1e1500 */
[----:B------:R-:W-:-:S03]  /*0f90*/  @!P3 IADD3.X R23, PT, PT, R52, R23, RZ, P4, !PT ;  /* 0x000000173417b210 */ /* 0x000fc600027fe4ff */
[----:B------:R-:W4:Y:S04]  /*0fa0*/  LDG.E.U16 R52, desc[UR8][R30.64] ;  /* 0x000000081e347981 */ /* 0x000f28000c1e1500 */
[----:B------:R-:W4:Y:S04]  /*0fb0*/  LDG.E.U16 R13, desc[UR8][R30.64+0x2] ;  /* 0x000002081e0d7981 */ /* 0x000f28000c1e1500 */
[----:B------:R0:W5:Y:S04]  /*0fc0*/  @!P5 LDG.E R48, desc[UR8][R16.64] ;  /* 0x000000081030d981 */ /* 0x000168000c1e1900 */
[----:B------:R0:W5:Y:S04]  /*0fd0*/  @!P5 LDG.E R51, desc[UR8][R18.64] ;  /* 0x000000081233d981 */ /* 0x000168000c1e1900 */
[----:B------:R0:W5:Y:S04]  /*0fe0*/  @!P3 LDG.E R50, desc[UR8][R20.64] ;  /* 0x000000081432b981 */ /* 0x000168000c1e1900 */
[----:B------:R0:W5:Y:S01]  /*0ff0*/  @!P3 LDG.E R49, desc[UR8][R22.64] ;  /* 0x000000081631b981 */ /* 0x000162000c1e1900 */
[----:B------:R-:W-:Y:S01]  /*1000*/  MOV R55, 0x3f800000 ;  /* 0x3f80000000377802 */ /* 0x000fe20000000f00 */
[----:B------:R-:W-:Y:S01]  /*1010*/  UISETP.NE.AND UP0, UPT, UR11, URZ, UPT ;  /* 0x000000ff0b00728c */ /* 0x000fe2000bf05270 */
[----:B------:R-:W-:-:S02]  /*1020*/  MOV R54, RZ ;  /* 0x000000ff00367202 */ /* 0x000fc40000000f00 */
[----:B------:R-:W-:Y:S01]  /*1030*/  MOV R53, RZ ;  /* 0x000000ff00357202 */ /* 0x000fe20000000f00 */
[----:B---3--:R-:W-:-:S05]  /*1040*/  FFMA.FTZ R11, -R10, R10, R11 ;  /* 0x0000000a0a0b7223 */ /* 0x008fca000001010b */
[----:B------:R-:W-:-:S13]  /*1050*/  FSETP.GTU.FTZ.AND P0, PT, R11, RZ, PT ;  /* 0x000000ff0b00720b */ /* 0x000fda0003f1c000 */
[----:B-1----:R-:W1:Y:S02]  /*1060*/  @P0 LDC R12, c[0x0][0x3c0] ;  /* 0x0000f000ff0c0b82 */ /* 0x002e640000000800 */
[----:B-1----:R-:W-:-:S04]  /*1070*/  @P0 FADD.FTZ R12, R11, R12 ;  /* 0x0000000c0b0c0221 */ /* 0x002fc80000010000 */
[----:B------:R0:W1:Y:S01]  /*1080*/  @P0 MUFU.RSQ R55, R12 ;  /* 0x0000000c00370308 */ /* 0x0000620000001400 */
[----:B--2---:R-:W-:Y:S02]  /*1090*/  @P2 SHF.L.U32 R54, R15, 0x10, RZ ;  /* 0x000000100f362819 */ /* 0x004fe400000006ff */
[----:B----4-:R-:W-:Y:S02]  /*10a0*/  @P2 SHF.L.U32 R53, R14, 0x10, RZ ;  /* 0x000000100e352819 */ /* 0x010fe400000006ff */
[----:B------:R-:W-:Y:S02]  /*10b0*/  SHF.L.U32 R52, R52, 0x10, RZ ;  /* 0x0000001034347819 */ /* 0x000fe400000006ff */
[----:B------:R-:W-:Y:S01]  /*10c0*/  SHF.L.U32 R11, R13, 0x10, RZ ;  /* 0x000000100d0b7819 */ /* 0x000fe200000006ff */
[----:B01----:R-:W-:Y:S06]  /*10d0*/  BRA.U UP0, `(.L_x_873) ;  /* 0x0000000900447547 */ /* 0x003fec000b800000 */
[--C-:B-----5:R-:W-:Y:S02]  /*10e0*/  HADD2.F32 R15, -RZ, R40.reuse.H0_H0 ;  /* 0x20000028ff0f7230 */ /* 0x120fe40000004100 */
[----:B------:R-:W-:Y:S02]  /*10f0*/  HADD2.F32 R17, -RZ, R40.H1_H1 ;  /* 0x30000028ff117230 */ /* 0x000fe40000004100 */
[--C-:B------:R-:W-:Y:S02]  /*1100*/  HADD2.F32 R13, -RZ, R39.reuse.H0_H0 ;  /* 0x20000027ff0d7230 */ /* 0x100fe40000004100 */
[C---:B------:R-:W-:Y:S01]  /*1110*/  FADD.FTZ R14, -R10.reuse, R15 ;  /* 0x0000000f0a0e7221 */ /* 0x040fe20000010100 */
[----:B------:R-:W-:Y:S02]  /*1120*/  HADD2.F32 R12, -RZ, R39.H1_H1 ;  /* 0x30000027ff0c7230 */ /* 0x000fe40000004100 */
[----:B------:R-:W-:Y:S01]  /*1130*/  FADD.FTZ R16, -R10, R17 ;  /* 0x000000110a107221 */ /* 0x000fe20000010100 */
[----:B------:R-:W-:-:S02]  /*1140*/  HADD2.F32 R21, -RZ, R38.H0_H0 ;  /* 0x20000026ff157230 */ /* 0x000fc40000004100 */
[----:B------:R-:W-:Y:S01]  /*1150*/  FMUL.FTZ R15, R52, R13 ;  /* 0x0000000d340f7220 */ /* 0x000fe20000410000 */
[-C--:B------:R-:W-:Y:S01]  /*1160*/  FMUL.FTZ R14, R14, R55.reuse ;  /* 0x000000370e0e7220 */ /* 0x080fe20000410000 */
        /* <DEDUP_REMOVED lines=94> */
[----:B------:R-:W-:Y:S02]  /*1750*/  HADD2.F32 R16, -RZ, R47.H0_H0 ;  /* 0x2000002fff107230 */ /* 0x000fe40000004100 */
[----:B------:R-:W-:Y:S01]  /*1760*/  FMUL.FTZ R20, R20, R55 ;  /* 0x0000003714147220 */ /* 0x000fe20000410000 */
[----:B------:R-:W-:Y:S02]  /*1770*/  HADD2.F32 R25, -RZ, R46.H1_H1 ;  /* 0x3000002eff197230 */ /* 0x000fe40000004100 */
[----:B------:R-:W-:Y:S01]  /*1780*/  FADD.FTZ R24, -R10, R23 ;  /* 0x000000170a187221 */ /* 0x000fe20000010100 */
[----:B------:R-:W-:Y:S01]  /*1790*/  FADD.FTZ R14, R14, R22 ;  /* 0x000000160e0e7221 */ /* 0x000fe20000010000 */
[----:B------:R-:W-:Y:S01]  /*17a0*/  FADD.FTZ R23, R17, R18 ;  /* 0x0000001211177221 */ /* 0x000fe20000010000 */
[----:B------:R-:W-:Y:S01]  /*17b0*/  FMUL.FTZ R26, R52, R16 ;  /* 0x00000010341a7220 */ /* 0x000fe20000410000 */
[----:B------:R-:W-:Y:S01]  /*17c0*/  FFMA.FTZ R22, R20, R17, R21 ;  /* 0x0000001114167223 */ /* 0x000fe20000010015 */
[----:B------:R-:W-:Y:S01]  /*17d0*/  FMUL.FTZ R17, R24, R55 ;  /* 0x0000003718117220 */ /* 0x000fe20000410000 */
[----:B------:R-:W-:-:S02]  /*17e0*/  HADD2.F32 R27, -RZ, R50.H0_H0 ;  /* 0x20000032ff1b7230 */ /* 0x000fc40000004100 */
[C---:B------:R-:W-:Y:S01]  /*17f0*/  FADD.FTZ R24, -R10.reuse, R25 ;  /* 0x000000190a187221 */ /* 0x040fe20000010100 */
[----:B------:R-:W-:Y:S02]  /*1800*/  HADD2.F32 R18, -RZ, R47.H1_H1 ;  /* 0x3000002fff127230 */ /* 0x000fe40000004100 */
[----:B------:R-:W-:Y:S01]  /*1810*/  FADD.FTZ R25, R23, R26 ;  /* 0x0000001a17197221 */ /* 0x000fe20000010000 */
[----:B------:R-:W-:Y:S01]  /*1820*/  FADD.FTZ R23, R13, R15 ;  /* 0x0000000f0d177221 */ /* 0x000fe20000010000 */
[----:B------:R-:W-:Y:S01]  /*1830*/  FFMA.FTZ R15, R15, R20, R12 ;  /* 0x000000140f0f7223 */ /* 0x000fe2000001000c */
[----:B------:R-:W-:Y:S01]  /*1840*/  FFMA.FTZ R28, R17, R26, R22 ;  /* 0x0000001a111c7223 */ /* 0x000fe20000010016 */
[----:B------:R-:W-:Y:S02]  /*1850*/  HADD2.F32 R13, -RZ, R49.H0_H0 ;  /* 0x20000031ff0d7230 */ /* 0x000fe40000004100 */
[----:B------:R-:W-:Y:S01]  /*1860*/  FADD.FTZ R20, -R10, R27 ;  /* 0x0000001b0a147221 */ /* 0x000fe20000010100 */
[----:B------:R-:W-:Y:S01]  /*1870*/  FMUL.FTZ R26, R11, R18 ;  /* 0x000000120b1a7220 */ /* 0x000fe20000410000 */
[----:B------:R-:W-:-:S02]  /*1880*/  HADD2.F32 R27, -RZ, R50.H1_H1 ;  /* 0x30000032ff1b7230 */ /* 0x000fc40000004100 */
[----:B------:R-:W-:Y:S01]  /*1890*/  FMUL.FTZ R21, R24, R55 ;  /* 0x0000003718157220 */ /* 0x000fe20000410000 */
[----:B------:R-:W-:Y:S02]  /*18a0*/  HADD2.F32 R12, -RZ, R49.H1_H1 ;  /* 0x30000031ff0c7230 */ /* 0x000fe40000004100 */
[----:B------:R-:W-:Y:S01]  /*18b0*/  FADD.FTZ R22, R26, R25 ;  /* 0x000000191a167221 */ /* 0x000fe20000010000 */
[----:B------:R-:W-:Y:S01]  /*18c0*/  FMUL.FTZ R29, R52, R13 ;  /* 0x0000000d341d7220 */ /* 0x000fe20000410000 */
[----:B------:R-:W-:Y:S01]  /*18d0*/  FFMA.FTZ R25, R21, R26, R28 ;  /* 0x0000001a15197223 */ /* 0x000fe2000001001c */
        /* <DEDUP_REMOVED lines=17> */
.L_x_873:
[--C-:B-----5:R-:W-:Y:S02]  /*19f0*/  HADD2.F32 R13, -RZ, R40.reuse.H0_H0 ;  /* 0x20000028ff0d7230 */ /* 0x120fe40000004100 */
[----:B------:R-:W-:Y:S02]  /*1a00*/  HADD2.F32 R15, -RZ, R40.H1_H1 ;  /* 0x30000028ff0f7230 */ /* 0x000fe40000004100 */
[----:B------:R-:W-:Y:S02]  /*1a10*/  HADD2.F32 R23, -RZ, R38.H1_H1 ;  /* 0x30000026ff177230 */ /* 0x000fe40000004100 */
[----:B------:R-:W-:Y:S01]  /*1a20*/  FADD.FTZ R12, -R10, R13 ;  /* 0x0000000d0a0c7221 */ /* 0x000fe20000010100 */
[----:B------:R-:W-:Y:S02]  /*1a30*/  HADD2.F32 R22, -RZ, R39.H0_H0 ;  /* 0x20000027ff167230 */ /* 0x000fe40000004100 */
[----:B------:R-:W-:Y:S02]  /*1a40*/  HADD2.F32 R29, -RZ, R36.H1_H1 ;  /* 0x30000024ff1d7230 */ /* 0x000fe40000004100 */
[----:B------:R-:W-:Y:S01]  /*1a50*/  FMUL.FTZ R13, R12, R55 ;  /* 0x000000370c0d7220 */ /* 0x000fe20000410000 */
        /* <DEDUP_REMOVED lines=152> */
[--C-:B------:R-:W-:Y:S02]  /*23e0*/  HADD2.F32 R16, -RZ, R9.reuse.H0_H0 ;  /* 0x20000009ff107230 */ /* 0x100fe40000004100 */
[----:B------:R-:W-:Y:S01]  /*23f0*/  FMUL.FTZ R18, R11, R18 ;  /* 0x000000120b127220 */ /* 0x000fe20000410000 */
[----:B------:R-:W-:Y:S01]  /*2400*/  FFMA.FTZ R15, R15, R17, R30 ;  /* 0x000000110f0f7223 */ /* 0x000fe2000001001e */
[----:B------:R-:W-:-:S03]  /*2410*/  HADD2.F32 R30, -RZ, R9.H1_H1 ;  /* 0x30000009ff1e7230 */ /* 0x000fc60000004100 */
[----:B------:R-:W-:Y:S01]  /*2420*/  FFMA.FTZ R14, R14, R18, R15 ;  /* 0x000000120e0e7223 */ /* 0x000fe2000001000f */
        /* <DEDUP_REMOVED lines=22> */
[----:B------:R-:W-:-:S03]  /*2590*/  FADD.FTZ R28, -R10, R31 ;  /* 0x0000001f0a1c7221 */ /* 0x000fc60000010100 */
[----:B------:R-:W-:Y:S01]  /*25a0*/  FMUL.FTZ R16, R16, R56 ;  /* 0x0000003810107220 */ /* 0x000fe20000410000 */
[----:B------:R-:W-:-:S03]  /*25b0*/  FMUL.FTZ R28, R28, R55 ;  /* 0x000000371c1c7220 */ /* 0x000fc60000410000 */
[----:B------:R-:W-:Y:S01]  /*25c0*/  FFMA.FTZ R12, R19, R16, R12 ;  /* 0x00000010130c7223 */ /* 0x000fe2000001000c */
[----:B------:R-:W-:-:S04]  /*25d0*/  FFMA.FTZ R27, R11, R28, R53 ;  /* 0x0000001c0b1b7223 */ /* 0x000fc80000010035 */
[----:B------:R-:W-:-:S06]  /*25e0*/  FMUL.FTZ R31, R27, -1.4426950216293334961 ;  /* 0xbfb8aa3b1b1f7820 */ /* 0x000fcc0000410000 */
        /* <DEDUP_REMOVED lines=9> */
[----:B------:R-:W-:Y:S01]  /*2680*/  FMUL.FTZ R27, R56, R55 ;  /* 0x00000037381b7220 */ /* 0x000fe20000410000 */
[----:B------:R-:W-:Y:S01]  /*2690*/  FADD.FTZ R30, R29, R17 ;  /* 0x000000111d1e7221 */ /* 0x000fe20000010000 */
[----:B------:R-:W-:Y:S02]  /*26a0*/  HADD2.F32 R56, -RZ, R47.H0_H0 ;  /* 0x2000002fff387230 */ /* 0x000fe40000004100 */
[----:B------:R-:W-:Y:S01]  /*26b0*/  FFMA.FTZ R21, R28, R24, R21 ;  /* 0x000000181c157223 */ /* 0x000fe20000010015 */
[----:B------:R-:W-:Y:S01]  /*26c0*/  FFMA.FTZ R29, R52, R27, R54 ;  /* 0x0000001b341d7223 */ /* 0x000fe20000010036 */
[----:B------:R-:W-:Y:S01]  /*26d0*/  FADD.FTZ R30, R18, R30 ;  /* 0x0000001e121e7221 */ /* 0x000fe20000010000 */
[----:B------:R-:W-:Y:S02]  /*26e0*/  FADD.FTZ R23, R23, R24 ;  /* 0x0000001817177221 */ /* 0x000fe40000010000 */
[----:B------:R-:W-:-:S06]  /*26f0*/  FMUL.FTZ R31, R29, -1.4426950216293334961 ;  /* 0xbfb8aa3b1d1f7820 */ /* 0x000fcc0000410000 */
[----:B------:R-:W0:Y:S02]  /*2700*/  MUFU.EX2 R31, R31 ;  /* 0x0000001f001f7308 */ /* 0x000e240000000800 */
[----:B0-----:R-:W-:-:S06]  /*2710*/  FADD.FTZ R17, R31, 1 ;  /* 0x3f8000001f117421 */ /* 0x001fcc0000010000 */
[----:B------:R-:W0:Y:S02]  /*2720*/  MUFU.RCP R17, R17 ;  /* 0x0000001100117308 */ /* 0x000e240000001000 */
[----:B0-----:R-:W-:Y:S01]  /*2730*/  FMUL.FTZ R15, R56, R17 ;  /* 0x00000011380f7220 */ /* 0x001fe20000410000 */
[----:B------:R-:W-:-:S04]  /*2740*/  FADD.FTZ R56, -R17, 1 ;  /* 0x3f80000011387421 */ /* 0x000fc80000010100 */
[----:B------:R-:W-:Y:S01]  /*2750*/  FFMA.FTZ R56, R29, R56, 1 ;  /* 0x3f8000001d387423 */ /* 0x000fe20000010038 */
[----:B------:R-:W-:-:S03]  /*2760*/  HADD2.F32 R29, -RZ, R46.H1_H1 ;  /* 0x3000002eff1d7230 */ /* 0x000fc60000004100 */
[----:B------:R-:W-:Y:S02]  /*2770*/  FMUL.FTZ R15, R15, R56 ;  /* 0x000000380f0f7220 */ /* 0x000fe40000410000 */
[----:B------:R-:W-:Y:S02]  /*2780*/  FADD.FTZ R29, -R10, R29 ;  /* 0x0000001d0a1d7221 */ /* 0x000fe40000010100 */
[----:B------:R-:W-:Y:S02]  /*2790*/  FFMA.FTZ R12, R27, R15, R12 ;  /* 0x0000000f1b0c7223 */ /* 0x000fe4000001000c */
[----:B------:R-:W-:Y:S01]  /*27a0*/  FMUL.FTZ R56, R29, R55 ;  /* 0x000000371d387220 */ /* 0x000fe20000410000 */
[----:B------:R-:W-:Y:S01]  /*27b0*/  FADD.FTZ R29, R22, R25 ;  /* 0x00000019161d7221 */ /* 0x000fe20000010000 */
[----:B------:R-:W-:Y:S02]  /*27c0*/  FMUL.FTZ R25, R52, R25 ;  /* 0x0000001934197220 */ /* 0x000fe40000410000 */
[----:B------:R-:W-:-:S02]  /*27d0*/  FFMA.FTZ R18, R11, R56, R53 ;  /* 0x000000380b127223 */ /* 0x000fc40000010035 */
[----:B------:R-:W-:Y:S01]  /*27e0*/  FFMA.FTZ R13, R13, R25, R14 ;  /* 0x000000190d0d7223 */ /* 0x000fe2000001000e */
[----:B------:R-:W-:Y:S02]  /*27f0*/  HADD2.F32 R14, -RZ, R47.H1_H1 ;  /* 0x3000002fff0e7230 */ /* 0x000fe40000004100 */
[----:B------:R-:W-:Y:S01]  /*2800*/  FMUL.FTZ R31, R18, -1.4426950216293334961 ;  /* 0xbfb8aa3b121f7820 */ /* 0x000fe20000410000 */
[----:B------:R-:W-:Y:S01]  /*2810*/  FADD.FTZ R30, R30, R25 ;  /* 0x000000191e1e7221 */ /* 0x000fe20000010000 */
[----:B------:R-:W-:Y:S01]  /*2820*/  FFMA.FTZ R20, R20, R26, R13 ;  /* 0x0000001a14147223 */ /* 0x000fe2000001000d */
[--C-:B------:R-:W-:Y:S02]  /*2830*/  HADD2.F32 R13, -RZ, R49.reuse.H0_H0 ;  /* 0x20000031ff0d7230 */ /* 0x100fe40000004100 */
[----:B------:R-:W-:Y:S01]  /*2840*/  FADD.FTZ R30, R26, R30 ;  /* 0x0000001e1a1e7221 */ /* 0x000fe20000010000 */
[----:B------:R-:W0:Y:S01]  /*2850*/  MUFU.EX2 R31, R31 ;  /* 0x0000001f001f7308 */ /* 0x000e220000000800 */
[----:B------:R-:W-:Y:S01]  /*2860*/  FADD.FTZ R26, R29, R16 ;  /* 0x000000101d1a7221 */ /* 0x000fe20000010000 */
[----:B------:R-:W-:Y:S01]  /*2870*/  FMUL.FTZ R29, R52, R16 ;  /* 0x00000010341d7220 */ /* 0x000fe20000410000 */
[----:B------:R-:W-:-:S03]  /*2880*/  HADD2.F32 R16, -RZ, R49.H1_H1 ;  /* 0x30000031ff107230 */ /* 0x000fc60000004100 */
[----:B------:R-:W-:Y:S01]  /*2890*/  FFMA.FTZ R19, R19, R29, R20 ;  /* 0x0000001d13137223 */ /* 0x000fe20000010014 */
[----:B------:R-:W-:Y:S01]  /*28a0*/  FADD.FTZ R29, R30, R29 ;  /* 0x0000001d1e1d7221 */ /* 0x000fe20000010000 */
        /* <DEDUP_REMOVED lines=14> */
[----:B------:R-:W-:-:S05]  /*2990*/  HADD2.F32 R25, -RZ, R50.H1_H1 ;  /* 0x30000032ff197230 */ /* 0x000fca0000004100 */
[----:B------:R-:W0:Y:S01]  /*29a0*/  MUFU.RCP R18, R18 ;  /* 0x0000001200127308 */ /* 0x000e220000001000 */
[----:B------:R-:W-:Y:S01]  /*29b0*/  FADD.FTZ R25, -R10, R25 ;  /* 0x000000190a197221 */ /* 0x000fe20000010100 */
[----:B0-----:R-:W-:Y:S01]  /*29c0*/  FMUL.FTZ R13, R13, R18 ;  /* 0x000000120d0d7220 */ /* 0x001fe20000410000 */
[----:B------:R-:W-:Y:S02]  /*29d0*/  FADD.FTZ R31, -R18, 1 ;  /* 0x3f800000121f7421 */ /* 0x000fe40000010100 */
[----:B------:R-:W-:Y:S02]  /*29e0*/  FMUL.FTZ R18, R25, R55 ;  /* 0x0000003719127220 */ /* 0x000fe40000410000 */
[----:B------:R-:W-:Y:S02]  /*29f0*/  FFMA.FTZ R22, R22, R31, 1 ;  /* 0x3f80000016167423 */ /* 0x000fe4000001001f */
[----:B------:R-:W-:Y:S02]  /*2a00*/  FFMA.FTZ R25, R11, R18, R53 ;  /* 0x000000120b197223 */ /* 0x000fe40000010035 */
[----:B------:R-:W-:-:S02]  /*2a10*/  FMUL.FTZ R22, R13, R22 ;  /* 0x000000160d167220 */ /* 0x000fc40000410000 */
        /* <DEDUP_REMOVED lines=8> */
[----:B------:R-:W-:-:S03]  /*2aa0*/  FMUL.FTZ R16, R11, R24 ;  /* 0x000000180b107220 */ /* 0x000fc60000410000 */
[----:B------:R-:W-:Y:S01]  /*2ab0*/  FFMA.FTZ R21, R18, R13, R21 ;  /* 0x0000000d12157223 */ /* 0x000fe20000010015 */
        /* <DEDUP_REMOVED lines=9> */
[----:B------:R-:W-:Y:S01]  /*2b50*/  FFMA.FTZ R16, R56, R19, R25 ;  /* 0x0000001338107223 */ /* 0x000fe20000010019 */
[----:B------:R-:W-:Y:S01]  /*2b60*/  FADD.FTZ R20, R19, R20 ;  /* 0x0000001413147221 */ /* 0x000fe20000010000 */
[----:B------:R-:W-:Y:S01]  /*2b70*/  FADD.FTZ R25, R26, R15 ;  /* 0x0000000f1a197221 */ /* 0x000fe20000010000 */
[----:B------:R-:W-:Y:S01]  /*2b80*/  FMUL.FTZ R15, R11, R13 ;  /* 0x0000000d0b0f7220 */ /* 0x000fe20000410000 */
[----:B------:R-:W-:Y:S01]  /*2b90*/  FFMA.FTZ R19, R17, R27, R16 ;  /* 0x0000001b11137223 */ /* 0x000fe20000010010 */
[----:B------:R-:W-:-:S03]  /*2ba0*/  FADD.FTZ R20, R20, R27 ;  /* 0x0000001b14147221 */ /* 0x000fc60000010000 */
[----:B------:R-:W-:Y:S01]  /*2bb0*/  FFMA.FTZ R19, R18, R15, R19 ;  /* 0x0000000f12137223 */ /* 0x000fe20000010013 */
[----:B------:R-:W-:Y:S01]  /*2bc0*/  FADD.FTZ R15, R15, R20 ;  /* 0x000000140f0f7221 */ /* 0x000fe20000010000 */
[----:B------:R-:W-:Y:S01]  /*2bd0*/  FFMA.FTZ R20, R17, R22, R12 ;  /* 0x0000001611147223 */ /* 0x000fe2000001000c */
[----:B------:R-:W-:-:S07]  /*2be0*/  FADD.FTZ R22, R25, R22 ;  /* 0x0000001619167221 */ /* 0x000fce0000010000 */
.L_x_874:
        /* <DEDUP_REMOVED lines=44> */
.L_x_876:
[----:B------:R-:W-:Y:S05]  /*2eb0*/  BSYNC.RECONVERGENT B0 ;  /* 0x0000000000007941 */ /* 0x000fea0003800200 */
.L_x_875:
        /* <DEDUP_REMOVED lines=13> */
[----:B------:R-:W-:Y:S02]  /*2f90*/  FADD.FTZ R28, R28, R19 ;  /* 0x000000131c1c7221 */ /* 0x000fe40000010000 */
[----:B------:R-:W1:Y:S01]  /*2fa0*/  LDS.128 R16, [UR5+0x50] ;  /* 0x00005005ff107984 */ /* 0x000e620008000c00 */
[----:B---3--:R-:W-:Y:S01]  /*2fb0*/  FADD.FTZ R29, R29, R24 ;  /* 0x000000181d1d7221 */ /* 0x008fe20000010000 */
        /* <DEDUP_REMOVED lines=26> */
.L_x_878:
[----:B------:R-:W-:Y:S05]  /*3160*/  BSYNC.RECONVERGENT B0 ;  /* 0x0000000000007941 */ /* 0x000fea0003800200 */
.L_x_877:
        /* <DEDUP_REMOVED lines=13> */
[----:B------:R-:W-:Y:S01]  /*3240*/  FADD.FTZ R29, R21, R30 ;  /* 0x0000001e151d7221 */ /* 0x000fe20000010000 */
[----:B------:R-:W-:Y:S01]  /*3250*/  FADD.FTZ R28, R20, R31 ;  /* 0x0000001f141c7221 */ /* 0x000fe20000010000 */
[----:B------:R-:W-:Y:S01]  /*3260*/  LDS.128 R24, [R56+0xa00] ;  /* 0x000a000038187984 */ /* 0x000fe20000000c00 */
[----:B--2---:R-:W-:Y:S01]  /*3270*/  FADD.FTZ R15, R15, R16 ;  /* 0x000000100f0f7221 */ /* 0x004fe20000010000 */
[----:B------:R-:W-:Y:S01]  /*3280*/  FADD.FTZ R14, R14, R17 ;  /* 0x000000110e0e7221 */ /* 0x000fe20000010000 */
[----:B------:R-:W-:Y:S01]  /*3290*/  FADD.FTZ R29, R29, R18 ;  /* 0x000000121d1d7221 */ /* 0x000fe20000010000 */
[----:B------:R-:W1:Y:S01]  /*32a0*/  LDS.128 R20, [R56+0x800] ;  /* 0x0008000038147984 */ /* 0x000e620000000c00 */
[----:B------:R-:W-:-:S03]  /*32b0*/  FADD.FTZ R28, R28, R19 ;  /* 0x000000131c1c7221 */ /* 0x000fc60000010000 */
[----:B------:R-:W2:Y:S01]  /*32c0*/  LDS.128 R16, [R56+0xc00] ;  /* 0x000c000038107984 */ /* 0x000ea20000000c00 */
[----:B-1----:R-:W-:Y:S01]  /*32d0*/  FADD.FTZ R15, R15, R20 ;  /* 0x000000140f0f7221 */ /* 0x002fe20000010000 */
[----:B------:R-:W-:Y:S01]  /*32e0*/  FADD.FTZ R14, R14, R21 ;  /* 0x000000150e0e7221 */ /* 0x000fe20000010000 */
[----:B------:R-:W-:Y:S01]  /*32f0*/  FADD.FTZ R29, R29, R22 ;  /* 0x000000161d1d7221 */ /* 0x000fe20000010000 */
[----:B------:R-:W-:Y:S01]  /*3300*/  FADD.FTZ R28, R28, R23 ;  /* 0x000000171c1c7221 */ /* 0x000fe20000010000 */
[----:B------:R-:W-:Y:S01]  /*3310*/  FADD.FTZ R15, R15, R24 ;  /* 0x000000180f0f7221 */ /* 0x000fe20000010000 */
[----:B------:R-:W1:Y:S01]  /*3320*/  LDS.128 R20, [R56+0xe00] ;  /* 0x000e000038147984 */ /* 0x000e620000000c00 */
[----:B------:R-:W-:Y:S01]  /*3330*/  FADD.FTZ R14, R14, R25 ;  /* 0x000000190e0e7221 */ /* 0x000fe20000010000 */
[----:B------:R-:W-:Y:S01]  /*3340*/  FADD.FTZ R29, R29, R26 ;  /* 0x0000001a1d1d7221 */ /* 0x000fe20000010000 */
[----:B------:R-:W-:Y:S01]  /*3350*/  FADD.FTZ R28, R28, R27 ;  /* 0x0000001b1c1c7221 */ /* 0x000fe20000010000 */
[----:B--2---:R-:W-:Y:S01]  /*3360*/  FADD.FTZ R15, R15, R16 ;  /* 0x000000100f0f7221 */ /* 0x004fe20000010000 */
        /* <DEDUP_REMOVED lines=47> */
.L_x_880:
[----:B------:R-:W-:Y:S05]  /*3660*/  BSYNC.RECONVERGENT B0 ;  /* 0x0000000000007941 */ /* 0x000fea0003800200 */
.L_x_879:
        /* <DEDUP_REMOVED lines=28> */
.L_x_882:
[----:B------:R-:W-:Y:S05]  /*3830*/  BSYNC.RECONVERGENT B0 ;  /* 0x0000000000007941 */ /* 0x000fea0003800200 */
.L_x_881:
[----:B------:R-:W-:Y:S05]  /*3840*/  @!P3 BRA `(.L_x_883) ;  /* 0x000000080090b947 */ /* 0x000fea0003800000 */
[----:B------:R-:W5:Y:S01]  /*3850*/  LDC.64 R30, c[0x0][0x3d0] ;  /* 0x0000f400ff1e7b82 */ /* 0x000f620000000a00 */
[----:B-1--4-:R-:W-:Y:S02]  /*3860*/  LOP3.LUT R15, R42, 0x1, RZ, 0xc0, !PT ;  /* 0x000000012a0f7812 */ /* 0x012fe400078ec0ff */
[----:B------:R-:W-:-:S03]  /*3870*/  ISETP.GE.U32.AND P3, PT, R5, 0x8, PT ;  /* 0x000000080500780c */ /* 0x000fc60003f66070 */
[----:B--2---:R-:W-:-:S04]  /*3880*/  IMAD R17, R15, R4, RZ ;  /* 0x000000040f117224 */ /* 0x004fc800078e02ff */
        /* <DEDUP_REMOVED lines=19> */
.L_x_885:
[----:B-1----:R-:W2:Y:S04]  /*39c0*/  LDG.E.STRONG.GPU R16, desc[UR8][R14.64] ;  /* 0x000000080e107981 */ /* 0x002ea8000c1ef900 */
[----:B--2---:R-:W-:Y:S01]  /*39d0*/  CCTL.IVALL ;  /* 0x00000000ff00798f */ /* 0x004fe20002000000 */
[----:B------:R-:W-:Y:S05]  /*39e0*/  YIELD ;  /* 0x0000000000007946 */ /* 0x000fea0003800000 */
[----:B------:R-:W-:-:S13]  /*39f0*/  ISETP.NE.AND P0, PT, R16, R21, PT ;  /* 0x000000151000720c */ /* 0x000fda0003f05270 */
[----:B------:R-:W-:Y:S05]  /*3a00*/  @P0 BRA `(.L_x_885) ;  /* 0xfffffffc00ec0947 */ /* 0x000fea000383ffff */
.L_x_884:
[----:B------:R-:W-:Y:S05]  /*3a10*/  WARPSYNC.ALL ;  /* 0x0000000000007948 */ /* 0x000fea0003800000 */
[----:B------:R-:W-:Y:S01]  /*3a20*/  BAR.SYNC.DEFER_BLOCKING 0x0 ;  /* 0x0000000000007b1d */ /* 0x000fe20000010000 */
[----:B------:R-:W-:-:S05]  /*3a30*/  HFMA2 R23, -RZ, RZ, 0, 0 ;  /* 0x00000000ff177431 */ /* 0x000fca00000001ff */
[----:B------:R-:W-:Y:S05]  /*3a40*/  @!P3 BRA `(.L_x_886) ;  /* 0x000000040018b947 */ /* 0x000fea0003800000 */
[CC--:B------:R-:W-:Y:S01]  /*3a50*/  LEA R29, R4.reuse, R0.reuse, 0x1 ;  /* 0x00000000041d7211 */ /* 0x0c0fe200078e08ff */
[C-C-:B------:R-:W-:Y:S01]  /*3a60*/  IMAD R28, R4.reuse, 0x6, R0.reuse ;  /* 0x00000006041c7824 */ /* 0x140fe200078e0200 */
[C---:B------:R-:W-:Y:S01]  /*3a70*/  LEA R24, R4.reuse, R0, 0x2 ;  /* 0x0000000004187211 */ /* 0x040fe200078e10ff */
[--C-:B------:R-:W-:Y:S01]  /*3a80*/  IMAD R27, R4, 0x3, R0.reuse ;  /* 0x00000003041b7824 */ /* 0x100fe200078e0200 */
[----:B------:R-:W-:Y:S01]  /*3a90*/  IADD3 R20, PT, PT, R0, R4, RZ ;  /* 0x0000000400147210 */ /* 0x000fe20007ffe0ff */
[C-C-:B------:R-:W-:Y:S01]  /*3aa0*/  IMAD R26, R4.reuse, 0x5, R0.reuse ;  /* 0x00000005041a7824 */ /* 0x140fe200078e0200 */
[----:B------:R-:W-:Y:S01]  /*3ab0*/  MOV R21, RZ ;  /* 0x000000ff00157202 */ /* 0x000fe20000000f00 */
[----:B------:R-:W-:Y:S01]  /*3ac0*/  IMAD R25, R4, 0x7, R0 ;  /* 0x0000000704197824 */ /* 0x000fe200078e0200 */
[----:B------:R-:W-:Y:S01]  /*3ad0*/  MOV R22, R0 ;  /* 0x0000000000167202 */ /* 0x000fe20000000f00 */
[----:B------:R-:W-:Y:S01]  /*3ae0*/  UIADD3 UR5, UPT, UPT, -UR10, URZ, URZ ;  /* 0x000000ff0a057290 */ /* 0x000fe2000fffe1ff */
[----:B------:R-:W-:-:S11]  /*3af0*/  LOP3.LUT R23, R5, 0x7ffffff8, RZ, 0xc0, !PT ;  /* 0x7ffffff805177812 */ /* 0x000fd600078ec0ff */
.L_x_887:
[----:B------:R-:W-:Y:S02]  /*3b00*/  ISETP.EQ.OR P0, PT, RZ, UR5, P1 ;  /* 0x00000005ff007c0c */ /* 0x000fe40008f02670 */
[----:B-1----:R-:W-:-:S04]  /*3b10*/  IADD3 R14, PT, PT, R21, 0x1, RZ ;  /* 0x00000001150e7810 */ /* 0x002fc80007ffe0ff */
[----:B------:R-:W-:-:S07]  /*3b20*/  ISETP.EQ.OR P4, PT, R14, UR10, P1 ;  /* 0x0000000a0e007c0c */ /* 0x000fce0008f82670 */
[----:B------:R-:W-:-:S06]  /*3b30*/  @!P0 IMAD.WIDE.U32 R14, R22, 0x8, R30 ;  /* 0x00000008160e8825 */ /* 0x000fcc00078e001e */
[----:B------:R-:W0:Y:S01]  /*3b40*/  @!P0 LDG.E.64 R14, desc[UR8][R14.64] ;  /* 0x000000080e0e8981 */ /* 0x000e22000c1e1b00 */
[----:B------:R-:W-:-:S06]  /*3b50*/  @!P4 IMAD.WIDE.U32 R18, R20, 0x8, R30 ;  /* 0x000000081412c825 */ /* 0x000fcc00078e001e */
[----:B------:R-:W2:Y:S01]  /*3b60*/  @!P4 LDG.E.64 R18, desc[UR8][R18.64] ;  /* 0x000000081212c981 */ /* 0x000ea2000c1e1b00 */
[C---:B------:R-:W-:Y:S02]  /*3b70*/  IADD3 R16, PT, PT, R21.reuse, 0x2, RZ ;  /* 0x0000000215107810 */ /* 0x040fe40007ffe0ff */
[C---:B------:R-:W-:Y:S02]  /*3b80*/  IADD3 R56, PT, PT, R21.reuse, 0x4, RZ ;  /* 0x0000000415387810 */ /* 0x040fe40007ffe0ff */
[----:B------:R-:W-:Y:S02]  /*3b90*/  ISETP.EQ.OR P6, PT, R16, UR10, P1 ;  /* 0x0000000a10007c0c */ /* 0x000fe40008fc2670 */
[----:B------:R-:W-:-:S04]  /*3ba0*/  IADD3 R16, PT, PT, R21, 0x3, RZ ;  /* 0x0000000315107810 */ /* 0x000fc80007ffe0ff */
[----:B------:R-:W-:-:S07]  /*3bb0*/  ISETP.EQ.OR P3, PT, R16, UR10, P1 ;  /* 0x0000000a10007c0c */ /* 0x000fce0008f62670 */
[----:B------:R-:W-:-:S06]  /*3bc0*/  @!P6 IMAD.WIDE.U32 R16, R29, 0x8, R30 ;  /* 0x000000081d10e825 */ /* 0x000fcc00078e001e */
[----:B------:R-:W3:Y:S01]  /*3bd0*/  @!P6 LDG.E.64 R16, desc[UR8][R16.64] ;  /* 0x000000081010e981 */ /* 0x000ee2000c1e1b00 */
[----:B0-----:R-:W-:Y:S01]  /*3be0*/  @!P0 FADD.FTZ R12, R12, R14 ;  /* 0x0000000e0c0c8221 */ /* 0x001fe20000010000 */
[----:B------:R-:W-:Y:S01]  /*3bf0*/  @!P0 FADD.FTZ R13, R13, R15 ;  /* 0x0000000f0d0d8221 */ /* 0x000fe20000010000 */
[----:B------:R-:W-:Y:S01]  /*3c00*/  @!P3 IMAD.WIDE.U32 R14, R27, 0x8, R30 ;  /* 0x000000081b0eb825 */ /* 0x000fe200078e001e */
[----:B------:R-:W-:-:S03]  /*3c10*/  ISETP.EQ.OR P0, PT, R56, UR10, P1 ;  /* 0x0000000a38007c0c */ /* 0x000fc60008f02670 */
[----:B--2---:R-:W-:Y:S02]  /*3c20*/  @!P4 FADD.FTZ R12, R12, R18 ;  /* 0x000000120c0cc221 */ /* 0x004fe40000010000 */
[----:B------:R-:W2:Y:S01]  /*3c30*/  @!P3 LDG.E.64 R14, desc[UR8][R14.64] ;  /* 0x000000080e0eb981 */ /* 0x000ea2000c1e1b00 */
[----:B------:R-:W-:-:S07]  /*3c40*/  @!P4 FADD.FTZ R13, R13, R19 ;  /* 0x000000130d0dc221 */ /* 0x000fce0000010000 */
[----:B------:R-:W-:-:S06]  /*3c50*/  @!P0 IMAD.WIDE.U32 R18, R24, 0x8, R30 ;  /* 0x0000000818128825 */ /* 0x000fcc00078e001e */
[----:B------:R-:W4:Y:S01]  /*3c60*/  @!P0 LDG.E.64 R18, desc[UR8][R18.64] ;  /* 0x0000000812128981 */ /* 0x000f22000c1e1b00 */
[----:B------:R-:W-:Y:S01]  /*3c70*/  IADD3 R56, PT, PT, R21, 0x5, RZ ;  /* 0x0000000515387810 */ /* 0x000fe20007ffe0ff */
[----:B---3--:R-:W-:Y:S01]  /*3c80*/  @!P6 FADD.FTZ R12, R12, R16 ;  /* 0x000000100c0ce221 */ /* 0x008fe20000010000 */
[----:B------:R-:W-:Y:S02]  /*3c90*/  @!P6 FADD.FTZ R13, R13, R17 ;  /* 0x000000110d0de221 */ /* 0x000fe40000010000 */
[----:B------:R-:W-:Y:S02]  /*3ca0*/  ISETP.EQ.OR P6, PT, R56, UR10, P1 ;  /* 0x0000000a38007c0c */ /* 0x000fe40008fc2670 */
[----:B------:R-:W-:-:S04]  /*3cb0*/  IADD3 R16, PT, PT, R21, 0x6, RZ ;  /* 0x0000000615107810 */ /* 0x000fc80007ffe0ff */
[----:B------:R-:W-:-:S13]  /*3cc0*/  ISETP.EQ.OR P4, PT, R16, UR10, P1 ;  /* 0x0000000a10007c0c */ /* 0x000fda0008f82670 */
[----:B------:R-:W-:-:S06]  /*3cd0*/  @!P4 IMAD.WIDE.U32 R16, R28, 0x8, R30 ;  /* 0x000000081c10c825 */ /* 0x000fcc00078e001e */
[----:B------:R-:W3:Y:S01]  /*3ce0*/  @!P4 LDG.E.64 R16, desc[UR8][R16.64] ;  /* 0x000000081010c981 */ /* 0x000ee2000c1e1b00 */
[----:B--2---:R-:W-:Y:S01]  /*3cf0*/  @!P3 FADD.FTZ R12, R12, R14 ;  /* 0x0000000e0c0cb221 */ /* 0x004fe20000010000 */
[----:B------:R-:W-:Y:S01]  /*3d00*/  IADD3 R14, PT, PT, R21, 0x7, RZ ;  /* 0x00000007150e7810 */ /* 0x000fe20007ffe0ff */
[----:B------:R-:W-:-:S03]  /*3d10*/  @!P3 FADD.FTZ R13, R13, R15 ;  /* 0x0000000f0d0db221 */ /* 0x000fc60000010000 */
[----:B------:R-:W-:Y:S01]  /*3d20*/  ISETP.EQ.OR P3, PT, R14, UR10, P1 ;  /* 0x0000000a0e007c0c */ /* 0x000fe20008f62670 */
[----:B------:R-:W-:-:S06]  /*3d30*/  @!P6 IMAD.WIDE.U32 R14, R26, 0x8, R30 ;  /* 0x000000081a0ee825 */ /* 0x000fcc00078e001e */
[----:B------:R-:W2:Y:S01]  /*3d40*/  @!P6 LDG.E.64 R14, desc[UR8][R14.64] ;  /* 0x000000080e0ee981 */ /* 0x000ea2000c1e1b00 */
        /* <DEDUP_REMOVED lines=15> */
[----:B--2---:R-:W-:Y:S01]  /*3e40*/  @!P6 FADD.FTZ R12, R12, R14 ;  /* 0x0000000e0c0ce221 */ /* 0x004fe20000010000 */
[----:B------:R-:W-:-:S03]  /*3e50*/  @!P6 FADD.FTZ R13, R13, R15 ;  /* 0x0000000f0d0de221 */ /* 0x000fc60000010000 */
[----:B---3--:R-:W-:Y:S01]  /*3e60*/  @!P4 FADD.FTZ R12, R12, R16 ;  /* 0x000000100c0cc221 */ /* 0x008fe20000010000 */
[----:B------:R-:W-:-:S03]  /*3e70*/  @!P4 FADD.FTZ R13, R13, R17 ;  /* 0x000000110d0dc221 */ /* 0x000fc60000010000 */
[----:B----4-:R-:W-:Y:S01]  /*3e80*/  @!P3 FADD.FTZ R12, R12, R18 ;  /* 0x000000120c0cb221 */ /* 0x010fe20000010000 */
[----:B------:R-:W-:Y:S01]  /*3e90*/  @!P3 FADD.FTZ R13, R13, R19 ;  /* 0x000000130d0db221 */ /* 0x000fe20000010000 */
[----:B------:R-:W-:Y:S06]  /*3ea0*/  @P0 BRA `(.L_x_887) ;  /* 0xfffffffc00140947 */ /* 0x000fec000383ffff */
.L_x_886:
        /* <DEDUP_REMOVED lines=34> */
.L_x_888:
        /* <DEDUP_REMOVED lines=18> */
.L_x_889:
        /* <DEDUP_REMOVED lines=9> */
.L_x_890:
[----:B------:R-:W-:Y:S05]  /*4280*/  BSYNC.RECONVERGENT B0 ;  /* 0x0000000000007941 */ /* 0x000fea0003800200 */
.L_x_883:
[----:B------:R-:W5:Y:S01]  /*4290*/  S2UR UR6, SR_CgaCtaId ;  /* 0x00000000000679c3 */ /* 0x000f620000008800 */
[----:B------:R-:W-:Y:S01]  /*42a0*/  UMOV UR5, 0x400 ;  /* 0x0000040000057882 */ /* 0x000fe20000000000 */
[----:B------:R-:W0:Y:S01]  /*42b0*/  LDCU.64 UR12, c[0x0][0x400] ;  /* 0x00008000ff0c77ac */ /* 0x000e220008000a00 */
[----:B---34-:R-:W-:Y:S01]  /*42c0*/  SHF.R.U32.HI R14, RZ, 0x5, R2 ;  /* 0x00000005ff0e7819 */ /* 0x018fe20000011602 */
[----:B------:R-:W-:Y:S02]  /*42d0*/  HADD2.F32 R23, -RZ, R34.H0_H0 ;  /* 0x20000022ff177230 */ /* 0x000fe40000004100 */
[----:B------:R-:W-:Y:S02]  /*42e0*/  HADD2.F32 R18, -RZ, R38.H1_H1 ;  /* 0x30000026ff127230 */ /* 0x000fe40000004100 */
[----:B-1----:R-:W1:Y:S01]  /*42f0*/  LDC R15, c[0x0][0x41c] ;  /* 0x00010700ff0f7b82 */ /* 0x002e620000000800 */
[----:B------:R-:W-:Y:S02]  /*4300*/  HADD2.F32 R31, -RZ, R34.H1_H1 ;  /* 0x30000022ff1f7230 */ /* 0x000fe40000004100 */
[----:B------:R-:W-:Y:S01]  /*4310*/  FADD.FTZ R24, -R10, R23 ;  /* 0x000000170a187221 */ /* 0x000fe20000010100 */
[----:B------:R-:W-:-:S02]  /*4320*/  HADD2.F32 R22, -RZ, R36.H1_H1 ;  /* 0x30000024ff167230 */ /* 0x000fc40000004100 */
[----:B------:R-:W-:Y:S02]  /*4330*/  HADD2.F32 R20, -RZ, R36.H0_H0 ;  /* 0x20000024ff147230 */ /* 0x000fe40000004100 */
[C---:B------:R-:W-:Y:S01]  /*4340*/  FADD.FTZ R36, -R10.reuse, R18 ;  /* 0x000000120a247221 */ /* 0x040fe20000010100 */
[----:B------:R-:W-:Y:S02]  /*4350*/  HADD2.F32 R21, -RZ, R32.H0_H0 ;  /* 0x20000020ff157230 */ /* 0x000fe40000004100 */
[C---:B------:R-:W-:Y:S01]  /*4360*/  FADD.FTZ R23, -R10.reuse, R31 ;  /* 0x0000001f0a177221 */ /* 0x040fe20000010100 */
[----:B------:R-:W-:Y:S02]  /*4370*/  HADD2.F32 R16, -RZ, R38.H0_H0 ;  /* 0x20000026ff107230 */ /* 0x000fe40000004100 */
[C---:B------:R-:W-:Y:S01]  /*4380*/  FADD.FTZ R34, -R10.reuse, R20 ;  /* 0x000000140a227221 */ /* 0x040fe20000010100 */
[----:B------:R-:W-:Y:S02]  /*4390*/  HADD2.F32 R29, -RZ, R32.H1_H1 ;  /* 0x30000020ff1d7230 */ /* 0x000fe40000004100 */
[----:B------:R-:W-:Y:S01]  /*43a0*/  FADD.FTZ R32, -R10, R22 ;  /* 0x000000160a207221 */ /* 0x000fe20000010100 */
[----:B------:R-:W-:-:S02]  /*43b0*/  HADD2.F32 R19, -RZ, R46.H0_H0 ;  /* 0x2000002eff137230 */ /* 0x000fc40000004100 */
[C---:B------:R-:W-:Y:S01]  /*43c0*/  FADD.FTZ R22, -R10.reuse, R21 ;  /* 0x000000150a167221 */ /* 0x040fe20000010100 */
[--C-:B------:R-:W-:Y:S01]  /*43d0*/  HADD2.F32 R25, -RZ, R40.reuse.H0_H0 ;  /* 0x20000028ff197230 */ /* 0x100fe20000004100 */
[----:B-----5:R-:W-:Y:S01]  /*43e0*/  ULEA UR5, UR6, UR5, 0x18 ;  /* 0x0000000506057291 */ /* 0x020fe2000f8ec0ff */
[----:B------:R-:W-:Y:S01]  /*43f0*/  HADD2.F32 R57, -RZ, R40.H1_H1 ;  /* 0x30000028ff397230 */ /* 0x000fe20000004100 */
[----:B------:R-:W3:Y:S01]  /*4400*/  LDCU UR6, c[0x0][0x42c] ;  /* 0x00008580ff0677ac */ /* 0x000ee20008000800 */
[----:B------:R-:W-:Y:S02]  /*4410*/  HADD2.F32 R27, -RZ, R46.H1_H1 ;  /* 0x3000002eff1b7230 */ /* 0x000fe40000004100 */
[C---:B------:R-:W-:Y:S01]  /*4420*/  FADD.FTZ R38, -R10.reuse, R16 ;  /* 0x000000100a267221 */ /* 0x040fe20000010100 */
[--C-:B------:R-:W-:Y:S02]  /*4430*/  HADD2.F32 R26, -RZ, R48.reuse.H0_H0 ;  /* 0x20000030ff1a7230 */ /* 0x100fe40000004100 */
[----:B------:R-:W-:Y:S01]  /*4440*/  FADD.FTZ R21, -R10, R29 ;  /* 0x0000001d0a157221 */ /* 0x000fe20000010100 */
[----:B------:R-:W-:-:S02]  /*4450*/  HADD2.F32 R48, -RZ, R48.H1_H1 ;  /* 0x30000030ff307230 */ /* 0x000fc40000004100 */
[C---:B------:R-:W-:Y:S01]  /*4460*/  FADD.FTZ R20, -R10.reuse, R19 ;  /* 0x000000130a147221 */ /* 0x040fe20000010100 */
[----:B------:R-:W-:Y:S01]  /*4470*/  @!P1 STS.64 [UR5+0x98], R12 ;  /* 0x0000980cff009988 */ /* 0x000fe20008000a05 */
[----:B-1----:R-:W-:Y:S02]  /*4480*/  IMAD R14, R15, UR10, R14 ;  /* 0x0000000a0f0e7c24 */ /* 0x002fe4000f8e020e */
[----:B------:R-:W-:Y:S01]  /*4490*/  FADD.FTZ R46, -R10, R25 ;  /* 0x000000190a2e7221 */ /* 0x000fe20000010100 */
[--C-:B------:R-:W-:Y:S01]  /*44a0*/  HADD2.F32 R15, -RZ, R50.reuse.H0_H0 ;  /* 0x20000032ff0f7230 */ /* 0x100fe20000004100 */
[----:B------:R-:W-:Y:S01]  /*44b0*/  BAR.SYNC.DEFER_BLOCKING 0x0 ;  /* 0x0000000000007b1d */ /* 0x000fe20000010000 */
[----:B--2---:R-:W-:Y:S01]  /*44c0*/  HADD2.F32 R17, -RZ, R50.H1_H1 ;  /* 0x30000032ff117230 */ /* 0x004fe20000004100 */
        /* <DEDUP_REMOVED lines=19> */
[----:B------:R-:W3:Y:S02]  /*4600*/  LDS.64 R12, [UR5+0x98] ;  /* 0x00009805ff0c7984 */ /* 0x000ee40008000a00 */
[----:B---3--:R-:W-:Y:S01]  /*4610*/  FMUL.FTZ R27, R12, UR6 ;  /* 0x000000060c1b7c20 */ /* 0x008fe20008410000 */
        /* <DEDUP_REMOVED lines=22> */
.L_x_891:
[C-C-:B------:R-:W-:Y:S01]  /*4780*/  FFMA.FTZ R17, R27.reuse, R17, R28.reuse ;  /* 0x000000111b117223 */ /* 0x140fe2000001001c */
[----:B------:R-:W-:Y:S01]  /*4790*/  FFMA.FTZ R46, R27, R40, R28 ;  /* 0x000000281b2e7223 */ /* 0x000fe2000001001c */
[----:B------:R-:W-:Y:S01]  /*47a0*/  BSSY.RECONVERGENT B0, `(.L_x_892) ;  /* 0x0000013000007945 */ /* 0x000fe20003800200 */
[----:B------:R-:W-:Y:S01]  /*47b0*/  FMUL.FTZ R39, R38, R55 ;  /* 0x0000003726277220 */ /* 0x000fe20000410000 */
[----:B------:R-:W-:Y:S01]  /*47c0*/  FFMA.FTZ R40, R52, R13, -R17 ;  /* 0x0000000d34287223 */ /* 0x000fe20000010811 */
[----:B------:R-:W-:Y:S01]  /*47d0*/  FFMA.FTZ R38, R11, R12, -R46 ;  /* 0x0000000c0b267223 */ /* 0x000fe2000001082e */
[----:B------:R-:W-:Y:S06]  /*47e0*/  @P0 BRA `(.L_x_893) ;  /* 0x0000000000380947 */ /* 0x000fec0003800000 */
[----:B------:R-:W0:Y:S01]  /*47f0*/  LDCU.64 UR14, c[0x0][0x3f8] ;  /* 0x00007f00ff0e77ac */ /* 0x000e220008000a00 */
[----:B------:R-:W-:Y:S01]  /*4800*/  MOV R12, R58 ;  /* 0x0000003a000c7202 */ /* 0x000fe20000000f00 */
[----:B------:R-:W-:Y:S01]  /*4810*/  FMUL.FTZ R57, R40, R55 ;  /* 0x0000003728397220 */ /* 0x000fe20000410000 */
        /* <DEDUP_REMOVED lines=11> */
.L_x_893:
[----:B------:R-:W-:Y:S05]  /*48d0*/  BSYNC.RECONVERGENT B0 ;  /* 0x0000000000007941 */ /* 0x000fea0003800200 */
.L_x_892:
[--C-:B0-----:R-:W-:Y:S02]  /*48e0*/  HADD2.F32 R13, -RZ, R37.reuse.H0_H0 ;  /* 0x20000025ff0d7230 */ /* 0x101fe40000004100 */
[----:B------:R-:W-:Y:S01]  /*48f0*/  FFMA.FTZ R17, R27, R39, R28 ;  /* 0x000000271b117223 */ /* 0x000fe2000001001c */
        /* <DEDUP_REMOVED lines=21> */
.L_x_894:
        /* <DEDUP_REMOVED lines=21> */
.L_x_896:
[----:B------:R-:W-:Y:S05]  /*4ba0*/  BSYNC.RECONVERGENT B0 ;  /* 0x0000000000007941 */ /* 0x000fea0003800200 */
.L_x_895:
        /* <DEDUP_REMOVED lines=23> */
.L_x_897:
        /* <DEDUP_REMOVED lines=18> */
.L_x_899:
[----:B------:R-:W-:Y:S05]  /*4e40*/  BSYNC.RECONVERGENT B0 ;  /* 0x0000000000007941 */ /* 0x000fea0003800200 */
.L_x_898:
        /* <DEDUP_REMOVED lines=23> */
.L_x_900:
        /* <DEDUP_REMOVED lines=20> */
.L_x_902:
[----:B------:R-:W-:Y:S05]  /*5100*/  BSYNC.RECONVERGENT B0 ;  /* 0x0000000000007941 */ /* 0x000fea0003800200 */
.L_x_901:
[----:B------:R-:W-:Y:S01]  /*5110*/  UISETP.NE.AND UP0, UPT, UR11, URZ, UPT ;  /* 0x000000ff0b00728c */ /* 0x000fe2000bf05270 */
[----:B------:R-:W-:Y:S01]  /*5120*/  ISETP.GE.U32.AND P1, PT, R43, UR12, PT ;  /* 0x0000000c2b007c0c */ /* 0x000fe2000bf26070 */
[-C--:B------:R-:W-:Y:S01]  /*5130*/  FMUL.FTZ R32, R23, R55.reuse ;  /* 0x0000003717207220 */ /* 0x080fe20000410000 */
[----:B------:R-:W-:Y:S01]  /*5140*/  IADD3 R29, PT, PT, R14, 0x40, RZ ;  /* 0x000000400e1d7810 */ /* 0x000fe20007ffe0ff */
[-C--:B------:R-:W-:Y:S01]  /*5150*/  FMUL.FTZ R23, R22, R55.reuse ;  /* 0x0000003716177220 */ /* 0x080fe20000410000 */
[-C--:B------:R-:W-:Y:S01]  /*5160*/  FMUL.FTZ R22, R21, R55.reuse ;  /* 0x0000003715167220 */ /* 0x080fe20000410000 */
[----:B------:R-:W-:Y:S01]  /*5170*/  ISETP.GE.U32.AND P0, PT, R44, UR12, PT ;  /* 0x0000000c2c007c0c */ /* 0x000fe2000bf06070 */
[-C--:B------:R-:W-:Y:S01]  /*5180*/  FMUL.FTZ R35, R24, R55.reuse ;  /* 0x0000003718237220 */ /* 0x080fe20000410000 */
[-C--:B------:R-:W-:Y:S01]  /*5190*/  FMUL.FTZ R21, R20, R55.reuse ;  /* 0x0000003714157220 */ /* 0x080fe20000410000 */
[-C--:B------:R-:W-:Y:S01]  /*51a0*/  FMUL.FTZ R18, R19, R55.reuse ;  /* 0x0000003713127220 */ /* 0x080fe20000410000 */
[----:B------:R-:W-:Y:S01]  /*51b0*/  ISETP.GE.AND.EX P3, PT, R8, UR13, PT, P1 ;  /* 0x0000000d08007c0c */ /* 0x000fe2000bf66310 */
[-C--:B0-----:R-:W-:Y:S01]  /*51c0*/  FMUL.FTZ R17, R15, R55.reuse ;  /* 0x000000370f117220 */ /* 0x081fe20000410000 */
[----:B------:R-:W-:Y:S01]  /*51d0*/  IADD3 R16, PT, PT, R14, 0x70, RZ ;  /* 0x000000700e107810 */ /* 0x000fe20007ffe0ff */
[----:B------:R-:W-:Y:S01]  /*51e0*/  FMUL.FTZ R10, R10, R55 ;  /* 0x000000370a0a7220 */ /* 0x000fe20000410000 */
[----:B------:R-:W-:Y:S01]  /*51f0*/  ISETP.GE.U32.AND P1, PT, R29, UR12, PT ;  /* 0x0000000c1d007c0c */ /* 0x000fe2000bf26070 */
[C-C-:B------:R-:W-:Y:S01]  /*5200*/  FFMA.FTZ R13, R27.reuse, R35, R28.reuse ;  /* 0x000000231b0d7223 */ /* 0x140fe2000001001c */
[----:B------:R-:W-:Y:S01]  /*5210*/  SHF.R.S32.HI R12, RZ, 0x1f, R29 ;  /* 0x0000001fff0c7819 */ /* 0x000fe2000001141d */
[--C-:B------:R-:W-:Y:S01]  /*5220*/  FFMA.FTZ R14, R27, R32, R28.reuse ;  /* 0x000000201b0e7223 */ /* 0x100fe2000001001c */
[----:B------:R-:W-:Y:S01]  /*5230*/  ISETP.GE.AND.EX P2, PT, R7, UR13, PT, P0 ;  /* 0x0000000d07007c0c */ /* 0x000fe2000bf46300 */
[C-C-:B------:R-:W-:Y:S01]  /*5240*/  FFMA.FTZ R31, R27.reuse, R23, R28.reuse ;  /* 0x000000171b1f7223 */ /* 0x140fe2000001001c */
        /* <DEDUP_REMOVED lines=9> */
[----:B------:R-:W-:Y:S11]  /*52e0*/  BRA.U !UP0, `(.L_x_903) ;  /* 0x0000000108487547 */ /* 0x000ff6000b800000 */
        /* <DEDUP_REMOVED lines=18> */
.L_x_903:
[----:B------:R-:W-:Y:S01]  /*5410*/  BSSY.RECONVERGENT B0, `(.L_x_904) ;  /* 0x0000012000007945 */ /* 0x000fe20003800200 */
[----:B------:R-:W-:Y:S01]  /*5420*/  FFMA.FTZ R26, R52, R15, -R13 ;  /* 0x0000000f341a7223 */ /* 0x000fe2000001080d */
[----:B------:R-:W-:Y:S02]  /*5430*/  FFMA.FTZ R14, R11, R33, -R14 ;  /* 0x000000210b0e7223 */ /* 0x000fe4000001080e */
[----:B------:R-:W-:Y:S05]  /*5440*/  @P1 BRA `(.L_x_905) ;  /* 0x0000000000381947 */ /* 0x000fea0003800000 */
[----:B------:R-:W0:Y:S01]  /*5450*/  LDCU.64 UR6, c[0x0][0x3f8] ;  /* 0x00007f00ff0677ac */ /* 0x000e220008000a00 */
[----:B------:R-:W-:Y:S01]  /*5460*/  MOV R13, R61 ;  /* 0x0000003d000d7202 */ /* 0x000fe20000000f00 */
[-C--:B------:R-:W-:Y:S01]  /*5470*/  FMUL.FTZ R27, R26, R55.reuse ;  /* 0x000000371a1b7220 */ /* 0x080fe20000410000 */
[----:B------:R-:W-:Y:S01]  /*5480*/  FMUL.FTZ R26, R14, R55 ;  /* 0x000000370e1a7220 */ /* 0x000fe20000410000 */
        /* <DEDUP_REMOVED lines=10> */
.L_x_905:
[----:B------:R-:W-:Y:S05]  /*5530*/  BSYNC.RECONVERGENT B0 ;  /* 0x0000000000007941 */ /* 0x000fea0003800200 */
.L_x_904:
        /* <DEDUP_REMOVED lines=21> */
.L_x_906:
        /* <DEDUP_REMOVED lines=18> */
.L_x_908:
[----:B------:R-:W-:Y:S05]  /*57b0*/  BSYNC.RECONVERGENT B0 ;  /* 0x0000000000007941 */ /* 0x000fea0003800200 */
.L_x_907:
[--C-:B0-----:R-:W-:Y:S02]  /*57c0*/  HADD2.F32 R9, -RZ, R47.reuse.H0_H0 ;  /* 0x2000002fff097230 */ /* 0x101fe40000004100 */
        /* <DEDUP_REMOVED lines=20> */
.L_x_909:
        /* <DEDUP_REMOVED lines=18> */
.L_x_911:
[----:B------:R-:W-:Y:S05]  /*5a30*/  BSYNC.RECONVERGENT B0 ;  /* 0x0000000000007941 */ /* 0x000fea0003800200 */
.L_x_910:
[--C-:B0-----:R-:W-:Y:S01]  /*5a40*/  HADD2.F32 R9, -RZ, R49.reuse.H0_H0 ;  /* 0x20000031ff097230 */ /* 0x101fe20000004100 */
        /* <DEDUP_REMOVED lines=21> */
.L_x_912:
        /* <DEDUP_REMOVED lines=18> */
.L_x_914:
[----:B------:R-:W-:Y:S05]  /*5cc0*/  BSYNC.RECONVERGENT B0 ;  /* 0x0000000000007941 */ /* 0x000fea0003800200 */
.L_x_913:
[----:B------:R-:W-:Y:S02]  /*5cd0*/  IADD3 R41, PT, PT, R4, R41, RZ ;  /* 0x0000002904297210 */ /* 0x000fe40007ffe0ff */
[----:B------:R-:W-:Y:S02]  /*5ce0*/  IADD3 R42, PT, PT, R42, 0x1, RZ ;  /* 0x000000012a2a7810 */ /* 0x000fe40007ffe0ff */
[----:B------:R-:W-:-:S13]  /*5cf0*/  ISETP.GE.AND P0, PT, R41, UR4, PT ;  /* 0x0000000429007c0c */ /* 0x000fda000bf06270 */
[----:B------:R-:W-:Y:S05]  /*5d00*/  @!P0 BRA `(.L_x_915) ;  /* 0xffffffa400208947 */ /* 0x000fea000383ffff */
.L_x_872:
[----:B------:R-:W1:Y:S01]  /*5d10*/  LDC R6, c[0x0][0x370] ;  /* 0x0000dc00ff067b82 */ /* 0x000e620000000800 */
        /* <DEDUP_REMOVED lines=18> */
.L_x_917:
[----:B------:R-:W-:Y:S05]  /*5e40*/  BSYNC.RECONVERGENT B0 ;  /* 0x0000000000007941 */ /* 0x000fea0003800200 */
.L_x_916:
[----:B------:R-:W-:Y:S05]  /*5e50*/  @P0 EXIT ;  /* 0x000000000000094d */ /* 0x000fea0003800000 */
[----:B------:R-:W-:Y:S05]  /*5e60*/  @P2 BRA `(.L_x_918) ;  /* 0x0000000000202947 */ /* 0x000fea0003800000 */
[----:B------:R-:W-:-:S05]  /*5e70*/  IMAD R0, R6, R7, RZ ;  /* 0x0000000706007224 */ /* 0x000fca00078e02ff */
[----:B------:R-:W-:-:S13]  /*5e80*/  ISETP.NE.AND P0, PT, R0, -0x1, PT ;  /* 0xffffffff0000780c */ /* 0x000fda0003f05270 */
[----:B------:R-:W-:Y:S05]  /*5e90*/  @!P0 BRA `(.L_x_918) ;  /* 0x0000000000148947 */ /* 0x000fea0003800000 */
.L_x_919:
[----:B-1----:R-:W2:Y:S04]  /*5ea0*/  LDG.E.STRONG.GPU R3, desc[UR8][R4.64] ;  /* 0x0000000804037981 */ /* 0x002ea8000c1ef900 */
[----:B--2---:R-:W-:Y:S01]  /*5eb0*/  CCTL.IVALL ;  /* 0x00000000ff00798f */ /* 0x004fe20002000000 */
[----:B------:R-:W-:Y:S05]  /*5ec0*/  YIELD ;  /* 0x0000000000007946 */ /* 0x000fea0003800000 */
[----:B------:R-:W-:-:S13]  /*5ed0*/  ISETP.NE.AND P0, PT, R3, R0, PT ;  /* 0x000000000300720c */ /* 0x000fda0003f05270 */
[----:B------:R-:W-:Y:S05]  /*5ee0*/  @P0 BRA `(.L_x_919) ;  /* 0xfffffffc00ec0947 */ /* 0x000fea000383ffff */
.L_x_918:
        /* <DEDUP_REMOVED lines=14> */
[----:B0-----:R-:W-:Y:S02]  /*5fd0*/  IADD3.X R9, PT, PT, RZ, R7, RZ, P1, !PT ;  /* 0x00000007ff097210 */ /* 0x001fe40000ffe4ff */
        /* <DEDUP_REMOVED lines=45> */
.L_x_922:
        /* <DEDUP_REMOVED lines=31> */
.L_x_921:
[----:B------:R-:W-:Y:S05]  /*64a0*/  BSYNC.RECONVERGENT B0 ;  /* 0x0000000000007941 */ /* 0x000fea0003800200 */
.L_x_920:
        /* <DEDUP_REMOVED lines=10> */
.L_x_923:
        /* <DEDUP_REMOVED lines=67> */
[----:B------:R1:W5:Y:S04]  /*6980*/  LDG.E R6, desc[UR8][R6.64+0x1800] ;  /* 0x0018000806067981 */ /* 0x000368000c1e1900 */
        /* <DEDUP_REMOVED lines=12> */
[----:B-1----:R-:W-:Y:S01]  /*6a50*/  HFMA2 R7, -RZ, RZ, 0, 0 ;  /* 0x00000000ff077431 */ /* 0x002fe200000001ff */
[----:B----4-:R-:W-:Y:S02]  /*6a60*/  F2FP.BF16.F32.PACK_AB R11, R11, R4 ;  /* 0x000000040b0b723e */ /* 0x010fe400000010ff */
[----:B-----5:R-:W-:-:S03]  /*6a70*/  F2FP.BF16.F32.PACK_AB R5, R9, R6 ;  /* 0x000000060905723e */ /* 0x020fc600000010ff */
[----:B------:R3:W-:Y:S04]  /*6a80*/  STG.E desc[UR8][R28.64], R11 ;  /* 0x0000000b1c007986 */ /* 0x0007e8000c101908 */
[----:B------:R3:W-:Y:S02]  /*6a90*/  STG.E desc[UR8][R26.64], R5 ;  /* 0x000000051a007986 */ /* 0x0007e4000c101908 */
[----:B------:R-:W-:Y:S05]  /*6aa0*/  @P0 BRA `(.L_x_923) ;  /* 0xfffffff800a80947 */ /* 0x000fea000383ffff */
[----:B------:R-:W-:Y:S05]  /*6ab0*/  EXIT ;  /* 0x000000000000794d */ /* 0x000fea0003800000 */
.L_x_924:
        /* <DEDUP_REMOVED lines=12> */
.L_x_4513:


//--------------------- .text._Z35group_norm_nhwc_bwd_one_pass_kernelI11Fp16IOBf16WLi256ELi64ELi512EEv26Group_norm_nhwc_bwd_params --------------------------
	.section	.text._Z35group_norm_nhwc_bwd_one_pass_kernelI11Fp16IOBf16WLi256ELi64ELi512EEv26Group_norm_nhwc_bwd_params,"ax",@progbits
	.align	128
        .global         _Z35group_norm_nhwc_bwd_one_pass_kernelI11Fp16IOBf16WLi256ELi64ELi512EEv26Group_norm_nhwc_bwd_params
        .type           _Z35group_norm_nhwc_bwd_one_pass_kernelI11Fp16IOBf16WLi256ELi64ELi512EEv26Group_norm_nhwc_bwd_params,@function
        .size           _Z35group_norm_nhwc_bwd_one_pass_kernelI11Fp16IOBf16WLi256ELi64ELi512EEv26Group_norm_nhwc_bwd_params,(.L_x_4514 - _Z35group_norm_nhwc_bwd_one_pass_kernelI11Fp16IOBf16WLi256ELi64ELi512EEv26Group_norm_nhwc_bwd_params)
        .other          _Z35group_norm_nhwc_bwd_one_pass_kernelI11Fp16IOBf16WLi256ELi64ELi512EEv26Group_norm_nhwc_bwd_params,@"STO_CUDA_ENTRY STV_DEFAULT"
_Z35group_norm_nhwc_bwd_one_pass_kernelI11Fp16IOBf16WLi256ELi64ELi512EEv26Group_norm_nhwc_bwd_params:
.text._Z35group_norm_nhwc_bwd_one_pass_kernelI11Fp16IOBf16WLi256ELi64ELi512EEv26Group_norm_nhwc_bwd_params:
        /* <DEDUP_REMOVED lines=9> */
.L_x_992:
[----:B0-----:R-:W0:Y:S01]  /*0090*/  LDC R6, c[0x0][0x410] ;  /* 0x00010400ff067b82 */ /* 0x001e220000000800 */
[----:B------:R-:W1:Y:S01]  /*00a0*/  S2R R26, SR_TID.X ;  /* 0x00000000001a7919 */ /* 0x000e620000002100 */
[----:B------:R-:W2:Y:S01]  /*00b0*/  LDCU UR5, c[0x0][0x41c] ;  /* 0x00008380ff0577ac */ /* 0x000ea20008000800 */
[----:B------:R-:W-:Y:S01]  /*00c0*/  ISETP.LE.AND P3, PT, RZ, UR6, PT ;  /* 0x00000006ff007c0c */ /* 0x000fe2000bf63270 */
[----:B------:R-:W-:Y:S01]  /*00d0*/  HFMA2 R42, -RZ, RZ, 0, 0 ;  /* 0x00000000ff2a7431 */ /* 0x000fe200000001ff */
[----:B------:R-:W3:Y:S01]  /*00e0*/  LDCU.128 UR12, c[0x0][0x400] ;  /* 0x00008000ff0c77ac */ /* 0x000ee20008000c00 */
[----:B------:R-:W-:Y:S02]  /*00f0*/  CS2R R40, SRZ ;  /* 0x0000000000287805 */ /* 0x000fe4000001ff00 */
[----:B------:R-:W-:Y:S02]  /*0100*/  CS2R R38, SRZ ;  /* 0x0000000000267805 */ /* 0x000fe4000001ff00 */
[----:B------:R-:W-:-:S02]  /*0110*/  CS2R R36, SRZ ;  /* 0x0000000000247805 */ /* 0x000fc4000001ff00 */
        /* <DEDUP_REMOVED lines=31> */
[----:B------:R-:W-:Y:S02]  /*0310*/  IADD3 R5, PT, PT, R2, -R5, RZ ;  /* 0x8000000502057210 */ /* 0x000fe40007ffe0ff */
[----:B------:R-:W-:Y:S02]  /*0320*/  @!P4 IADD3 R3, PT, PT, R3, 0x1, RZ ;  /* 0x000000010303c810 */ /* 0x000fe40007ffe0ff */
[----:B------:R-:W-:Y:S02]  /*0330*/  SEL R2, R5, R2, !P5 ;  /* 0x0000000205027207 */ /* 0x000fe40006800000 */
[----:B------:R-:W-:Y:S02]  /*0340*/  IADD3 R23, PT, PT, R29, 0x10, RZ ;  /* 0x000000101d177810 */ /* 0x000fe40007ffe0ff */
[----:B------:R-:W-:Y:S01]  /*0350*/  @P2 IADD3 R3, PT, PT, R3, 0x1, RZ ;  /* 0x0000000103032810 */ /* 0x000fe20007ffe0ff */
[----:B------:R-:W0:Y:S01]  /*0360*/  @!P0 LDC.64 R24, c[0x0][0x3f8] ;  /* 0x0000fe00ff188b82 */ /* 0x000e220000000a00 */
[----:B------:R-:W-:-:S02]  /*0370*/  ISETP.NE.AND P4, PT, R6, RZ, PT ;  /* 0x000000ff0600720c */ /* 0x000fc40003f85270 */
[----:B------:R-:W-:Y:S02]  /*0380*/  LOP3.LUT R5, RZ, R6, RZ, 0x33, !PT ;  /* 0x00000006ff057212 */ /* 0x000fe400078e33ff */
[----:B------:R-:W-:Y:S02]  /*0390*/  ISETP.GE.U32.AND P2, PT, R23, UR12, PT ;  /* 0x0000000c17007c0c */ /* 0x000fe4000bf46070 */
[----:B------:R-:W-:Y:S01]  /*03a0*/  SHF.R.S32.HI R21, RZ, 0x1f, R23 ;  /* 0x0000001fff157819 */ /* 0x000fe20000011417 */
[----:B------:R-:W1:Y:S01]  /*03b0*/  @!P0 LDC.64 R6, c[0x0][0x3a0] ;  /* 0x0000e800ff068b82 */ /* 0x000e620000000a00 */
[----:B------:R-:W-:Y:S02]  /*03c0*/  @!P3 IADD3 R2, PT, PT, -R2, RZ, RZ ;  /* 0x000000ff0202b210 */ /* 0x000fe40007ffe1ff */
[----:B------:R-:W-:Y:S02]  /*03d0*/  @!P1 IADD3 R3, PT, PT, -R3, RZ, RZ ;  /* 0x000000ff03039210 */ /* 0x000fe40007ffe1ff */
[----:B------:R-:W-:-:S02]  /*03e0*/  ISETP.GE.AND.EX P2, PT, R21, UR13, PT, P2 ;  /* 0x0000000d15007c0c */ /* 0x000fc4000bf46320 */
[C---:B------:R-:W-:Y:S01]  /*03f0*/  SEL R27, R5.reuse, R2, !P4 ;  /* 0x00000002051b7207 */ /* 0x040fe20006000000 */
[----:B------:R-:W2:Y:S01]  /*0400*/  @!P0 LDC.64 R14, c[0x0][0x398] ;  /* 0x0000e600ff0e8b82 */ /* 0x000ea20000000a00 */
[----:B------:R-:W-:Y:S02]  /*0410*/  SEL R3, R5, R3, !P4 ;  /* 0x0000000305037207 */ /* 0x000fe40006000000 */
[----:B------:R-:W-:Y:S02]  /*0420*/  SHF.L.U32 R5, R27, 0x6, RZ ;  /* 0x000000061b057819 */ /* 0x000fe400000006ff */
[----:B------:R-:W-:Y:S02]  /*0430*/  SHF.R.S32.HI R2, RZ, 0x1f, R3 ;  /* 0x0000001fff027819 */ /* 0x000fe40000011403 */
[----:B------:R-:W-:Y:S02]  /*0440*/  SHF.R.S32.HI R59, RZ, 0x1f, R5 ;  /* 0x0000001fff3b7819 */ /* 0x000fe40000011405 */
[----:B------:R-:W-:Y:S01]  /*0450*/  LOP3.LUT R58, R5, R28, RZ, 0xfc, !PT ;  /* 0x0000001c053a7212 */ /* 0x000fe200078efcff */
[----:B------:R-:W-:Y:S01]  /*0460*/  IMAD R2, R2, UR14, RZ ;  /* 0x0000000e02027c24 */ /* 0x000fe2000f8e02ff */
[----:B------:R-:W3:Y:S01]  /*0470*/  @!P2 LDC.64 R4, c[0x0][0x3f8] ;  /* 0x0000fe00ff04ab82 */ /* 0x000ee20000000a00 */
[----:B------:R-:W-:-:S02]  /*0480*/  IADD3 R9, PT, PT, R29, 0x20, RZ ;  /* 0x000000201d097810 */ /* 0x000fc40007ffe0ff */
[----:B------:R-:W-:Y:S01]  /*0490*/  IMAD.WIDE.U32 R58, R3, UR14, R58 ;  /* 0x0000000e033a7c25 */ /* 0x000fe2000f8e003a */
[----:B------:R-:W-:Y:S02]  /*04a0*/  IADD3 R8, PT, PT, R29, 0x30, RZ ;  /* 0x000000301d087810 */ /* 0x000fe40007ffe0ff */
[----:B------:R-:W-:Y:S01]  /*04b0*/  ISETP.GE.U32.AND P3, PT, R9, UR12, PT ;  /* 0x0000000c09007c0c */ /* 0x000fe2000bf66070 */
[----:B------:R-:W-:Y:S01]  /*04c0*/  IMAD R3, R3, UR15, R2 ;  /* 0x0000000f03037c24 */ /* 0x000fe2000f8e0202 */
[----:B------:R-:W-:Y:S01]  /*04d0*/  @!P0 MOV R60, R58 ;  /* 0x0000003a003c8202 */ /* 0x000fe20000000f00 */
[----:B0-----:R-:W-:Y:S01]  /*04e0*/  @!P0 IMAD R2, R11, R24, RZ ;  /* 0x000000180b028224 */ /* 0x001fe200078e02ff */
[----:B------:R-:W-:Y:S01]  /*04f0*/  SHF.R.S32.HI R17, RZ, 0x1f, R9 ;  /* 0x0000001fff117819 */ /* 0x000fe20000011409 */
[----:B------:R-:W0:Y:S01]  /*0500*/  @!P2 LDC.64 R10, c[0x0][0x3a0] ;  /* 0x0000e800ff0aab82 */ /* 0x000e220000000a00 */
[----:B------:R-:W-:Y:S01]  /*0510*/  IADD3 R61, PT, PT, R59, R3, RZ ;  /* 0x000000033b3d7210 */ /* 0x000fe20007ffe0ff */
[----:B------:R-:W-:Y:S01]  /*0520*/  @!P0 IMAD R25, R29, R25, R2 ;  /* 0x000000191d198224 */ /* 0x000fe200078e0202 */
[----:B------:R-:W-:-:S02]  /*0530*/  ISETP.GE.AND.EX P3, PT, R17, UR13, PT, P3 ;  /* 0x0000000d11007c0c */ /* 0x000fc4000bf66330 */
[----:B------:R-:W-:Y:S01]  /*0540*/  ISETP.GE.U32.AND P4, PT, R8, UR12, PT ;  /* 0x0000000c08007c0c */ /* 0x000fe2000bf86070 */
[----:B------:R-:W-:Y:S01]  /*0550*/  @!P0 IMAD.WIDE.U32 R12, R29, R24, R60 ;  /* 0x000000181d0c8225 */ /* 0x000fe200078e003c */
[----:B------:R-:W-:-:S04]  /*0560*/  SHF.R.S32.HI R19, RZ, 0x1f, R8 ;  /* 0x0000001fff137819 */ /* 0x000fc80000011408 */
[----:B------:R-:W-:Y:S02]  /*0570*/  @!P0 IADD3 R25, PT, PT, R13, R25, RZ ;  /* 0x000000190d198210 */ /* 0x000fe40007ffe0ff */
[C---:B------:R-:W-:Y:S02]  /*0580*/  @!P0 SHF.L.U32 R13, R12.reuse, 0x1, RZ ;  /* 0x000000010c0d8819 */ /* 0x040fe400000006ff */
[----:B------:R-:W-:Y:S01]  /*0590*/  @!P0 SHF.L.U64.HI R16, R12, 0x1, R25 ;  /* 0x000000010c108819 */ /* 0x000fe20000010219 */
[----:B---3--:R-:W-:Y:S01]  /*05a0*/  @!P2 IMAD R12, R21, R4, RZ ;  /* 0x00000004150ca224 */ /* 0x008fe200078e02ff */
[----:B-1----:R-:W-:Y:S01]  /*05b0*/  @!P0 IADD3 R20, P1, PT, R13, R6, RZ ;  /* 0x000000060d148210 */ /* 0x002fe20007f3e0ff */
[----:B------:R-:W1:Y:S01]  /*05c0*/  @!P3 LDC.64 R2, c[0x0][0x3f8] ;  /* 0x0000fe00ff02bb82 */ /* 0x000e620000000a00 */
[----:B------:R-:W-:Y:S01]  /*05d0*/  ISETP.GE.AND.EX P4, PT, R19, UR13, PT, P4 ;  /* 0x0000000d13007c0c */ /* 0x000fe2000bf86340 */
[----:B------:R-:W-:Y:S01]  /*05e0*/  @!P2 IMAD R25, R23, R5, R12 ;  /* 0x000000051719a224 */ /* 0x000fe200078e020c */
[----:B------:R-:W-:-:S02]  /*05f0*/  @!P0 IADD3.X R21, PT, PT, R16, R7, RZ, P1, !PT ;  /* 0x0000000710158210 */ /* 0x000fc40000ffe4ff */
[----:B------:R-:W-:Y:S02]  /*0600*/  @!P2 MOV R6, R58 ;  /* 0x0000003a0006a202 */ /* 0x000fe40000000f00 */
[----:B------:R-:W-:Y:S01]  /*0610*/  @!P2 MOV R7, R61 ;  /* 0x0000003d0007a202 */ /* 0x000fe20000000f00 */
[----:B------:R3:W5:Y:S01]  /*0620*/  @!P0 LDG.E R42, desc[UR10][R20.64] ;  /* 0x0000000a142a8981 */ /* 0x000762000c1e1900 */
[----:B--2---:R-:W-:Y:S02]  /*0630*/  @!P0 IADD3 R22, P1, PT, R13, R14, RZ ;  /* 0x0000000e0d168210 */ /* 0x004fe40007f3e0ff */
[----:B------:R-:W2:Y:S01]  /*0640*/  @!P2 LDC.64 R12, c[0x0][0x398] ;  /* 0x0000e600ff0cab82 */ /* 0x000ea20000000a00 */
[----:B------:R-:W-:-:S05]  /*0650*/  @!P2 IMAD.WIDE.U32 R4, R23, R4, R6 ;  /* 0x000000041704a225 */ /* 0x000fca00078e0006 */
[----:B------:R-:W-:Y:S02]  /*0660*/  @!P2 IADD3 R5, PT, PT, R5, R25, RZ ;  /* 0x000000190505a210 */ /* 0x000fe40007ffe0ff */
[----:B------:R-:W4:Y:S01]  /*0670*/  @!P4 LDC.64 R6, c[0x0][0x3f8] ;  /* 0x0000fe00ff06cb82 */ /* 0x000f220000000a00 */
[C---:B------:R-:W-:Y:S02]  /*0680*/  @!P2 SHF.L.U32 R25, R4.reuse, 0x1, RZ ;  /* 0x000000010419a819 */ /* 0x040fe400000006ff */
[----:B------:R-:W-:-:S05]  /*0690*/  @!P2 SHF.L.U64.HI R14, R4, 0x1, R5 ;  /* 0x00000001040ea819 */ /* 0x000fca0000010205 */
[----:B------:R-:W2:Y:S01]  /*06a0*/  @!P3 LDC.64 R4, c[0x0][0x3a0] ;  /* 0x0000e800ff04bb82 */ /* 0x000ea20000000a00 */
[----:B------:R-:W-:Y:S01]  /*06b0*/  @!P0 IADD3.X R23, PT, PT, R16, R15, RZ, P1, !PT ;  /* 0x0000000f10178210 */ /* 0x000fe20000ffe4ff */
[----:B-1----:R-:W-:Y:S01]  /*06c0*/  @!P3 IMAD R16, R17, R2, RZ ;  /* 0x000000021110b224 */ /* 0x002fe200078e02ff */
[----:B---3--:R-:W-:Y:S02]  /*06d0*/  @!P3 MOV R20, R58 ;  /* 0x0000003a0014b202 */ /* 0x008fe40000000f00 */
[----:B------:R-:W-:Y:S02]  /*06e0*/  @!P3 MOV R21, R61 ;  /* 0x0000003d0015b202 */ /* 0x000fe40000000f00 */
[----:B------:R-:W-:Y:S01]  /*06f0*/  IADD3 R15, PT, PT, R29, 0x40, RZ ;  /* 0x000000401d0f7810 */ /* 0x000fe20007ffe0ff */
[----:B------:R-:W-:Y:S01]  /*0700*/  @!P3 IMAD R31, R9, R3, R16 ;  /* 0x00000003091fb224 */ /* 0x000fe200078e0210 */
[----:B0-----:R-:W-:Y:S01]  /*0710*/  @!P2 IADD3 R10, P1, PT, R25, R10, RZ ;  /* 0x0000000a190aa210 */ /* 0x001fe20007f3e0ff */
[----:B------:R-:W-:Y:S01]  /*0720*/  @!P3 IMAD.WIDE.U32 R20, R9, R2, R20 ;  /* 0x000000020914b225 */ /* 0x000fe200078e0014 */
[----:B------:R0:W5:Y:S01]  /*0730*/  @!P0 LDG.E R41, desc[UR10][R22.64] ;  /* 0x0000000a16298981 */ /* 0x000162000c1e1900 */
[----:B------:R-:W-:Y:S01]  /*0740*/  ISETP.GE.U32.AND P0, PT, R15, UR12, PT ;  /* 0x0000000c0f007c0c */ /* 0x000fe2000bf06070 */
[----:B------:R-:W1:Y:S01]  /*0750*/  @!P3 LDC.64 R2, c[0x0][0x398] ;  /* 0x0000e600ff02bb82 */ /* 0x000e620000000a00 */
[----:B------:R-:W-:-:S02]  /*0760*/  SHF.R.S32.HI R17, RZ, 0x1f, R15 ;  /* 0x0000001fff117819 */ /* 0x000fc4000001140f */
[----:B------:R-:W-:Y:S01]  /*0770*/  @!P2 IADD3.X R11, PT, PT, R14, R11, RZ, P1, !PT ;  /* 0x0000000b0e0ba210 */ /* 0x000fe20000ffe4ff */
[----:B----4-:R-:W-:Y:S01]  /*0780*/  @!P4 IMAD R16, R19, R6, RZ ;  /* 0x000000061310c224 */ /* 0x010fe200078e02ff */
[----:B--2---:R-:W-:Y:S02]  /*0790*/  @!P2 IADD3 R12, P1, PT, R25, R12, RZ ;  /* 0x0000000c190ca210 */ /* 0x004fe40007f3e0ff */
[----:B------:R-:W-:Y:S01]  /*07a0*/  @!P3 IADD3 R9, PT, PT, R21, R31, RZ ;  /* 0x0000001f1509b210 */ /* 0x000fe20007ffe0ff */
[----:B------:R2:W5:Y:S01]  /*07b0*/  @!P2 LDG.E R40, desc[UR10][R10.64] ;  /* 0x0000000a0a28a981 */ /* 0x000562000c1e1900 */
[----:B------:R-:W-:Y:S02]  /*07c0*/  @!P3 SHF.L.U32 R19, R20, 0x1, RZ ;  /* 0x000000011413b819 */ /* 0x000fe400000006ff */
[----:B------:R-:W-:Y:S02]  /*07d0*/  ISETP.GE.AND.EX P0, PT, R17, UR13, PT, P0 ;  /* 0x0000000d11007c0c */ /* 0x000fe4000bf06300 */
[----:B------:R-:W-:-:S02]  /*07e0*/  @!P2 IADD3.X R13, PT, PT, R14, R13, RZ, P1, !PT ;  /* 0x0000000d0e0da210 */ /* 0x000fc40000ffe4ff */
[----:B------:R-:W-:Y:S02]  /*07f0*/  @!P3 SHF.L.U64.HI R20, R20, 0x1, R9 ;  /* 0x000000011414b819 */ /* 0x000fe40000010209 */
[----:B0-----:R-:W-:Y:S02]  /*0800*/  @!P3 IADD3 R22, P1, PT, R19, R4, RZ ;  /* 0x000000041316b210 */ /* 0x001fe40007f3e0ff */
[----:B------:R-:W-:Y:S02]  /*0810*/  @!P4 MOV R24, R58 ;  /* 0x0000003a0018c202 */ /* 0x000fe40000000f00 */
[----:B------:R-:W-:Y:S01]  /*0820*/  @!P4 MOV R25, R61 ;  /* 0x0000003d0019c202 */ /* 0x000fe20000000f00 */
[----:B------:R-:W-:Y:S01]  /*0830*/  @!P4 IMAD R31, R8, R7, R16 ;  /* 0x00000007081fc224 */ /* 0x000fe200078e0210 */
[----:B------:R-:W-:Y:S01]  /*0840*/  IADD3 R14, PT, PT, R29, 0x50, RZ ;  /* 0x000000501d0e7810 */ /* 0x000fe20007ffe0ff */
[----:B------:R0:W5:Y:S01]  /*0850*/  @!P2 LDG.E R39, desc[UR10][R12.64] ;  /* 0x0000000a0c27a981 */ /* 0x000162000c1e1900 */
[----:B------:R-:W-:Y:S01]  /*0860*/  @!P3 IADD3.X R23, PT, PT, R20, R5, RZ, P1, !PT ;  /* 0x000000051417b210 */ /* 0x000fe20000ffe4ff */
[----:B--2---:R-:W2:Y:S01]  /*0870*/  @!P4 LDC.64 R10, c[0x0][0x3a0] ;  /* 0x0000e800ff0acb82 */ /* 0x004ea20000000a00 */
[----:B------:R-:W-:-:S02]  /*0880*/  ISETP.GE.U32.AND P1, PT, R14, UR12, PT ;  /* 0x0000000c0e007c0c */ /* 0x000fc4000bf26070 */
[----:B------:R-:W-:Y:S01]  /*0890*/  SHF.R.S32.HI R21, RZ, 0x1f, R14 ;  /* 0x0000001fff157819 */ /* 0x000fe2000001140e */
[----:B------:R-:W-:Y:S01]  /*08a0*/  @!P4 IMAD.WIDE.U32 R24, R8, R6, R24 ;  /* 0x000000060818c225 */ /* 0x000fe200078e0018 */
[----:B-1----:R-:W-:Y:S01]  /*08b0*/  @!P3 IADD3 R18, P2, PT, R19, R2, RZ ;  /* 0x000000021312b210 */ /* 0x002fe20007f5e0ff */
[----:B------:R1:W5:Y:S01]  /*08c0*/  @!P3 LDG.E R38, desc[UR10][R22.64] ;  /* 0x0000000a1626b981 */ /* 0x000362000c1e1900 */
[----:B------:R-:W-:Y:S01]  /*08d0*/  ISETP.GE.AND.EX P1, PT, R21, UR13, PT, P1 ;  /* 0x0000000d15007c0c */ /* 0x000fe2000bf26310 */
[----:B------:R-:W3:Y:S01]  /*08e0*/  @!P0 LDC.64 R6, c[0x0][0x3f8] ;  /* 0x0000fe00ff068b82 */ /* 0x000ee20000000a00 */
[----:B------:R-:W-:Y:S02]  /*08f0*/  @!P4 IADD3 R5, PT, PT, R25, R31, RZ ;  /* 0x0000001f1905c210 */ /* 0x000fe40007ffe0ff */
[----:B------:R-:W-:-:S05]  /*0900*/  @!P3 IADD3.X R19, PT, PT, R20, R3, RZ, P2, !PT ;  /* 0x000000031413b210 */ /* 0x000fca00017fe4ff */
[----:B------:R-:W4:Y:S01]  /*0910*/  @!P4 LDC.64 R8, c[0x0][0x398] ;  /* 0x0000e600ff08cb82 */ /* 0x000f220000000a00 */
[C---:B------:R-:W-:Y:S01]  /*0920*/  @!P4 SHF.L.U32 R31, R24.reuse, 0x1, RZ ;  /* 0x00000001181fc819 */ /* 0x040fe200000006ff */
[----:B------:R-:W5:Y:S01]  /*0930*/  @!P3 LDG.E R37, desc[UR10][R18.64] ;  /* 0x0000000a1225b981 */ /* 0x000f62000c1e1900 */
[----:B------:R-:W-:Y:S02]  /*0940*/  @!P4 SHF.L.U64.HI R24, R24, 0x1, R5 ;  /* 0x000000011818c819 */ /* 0x000fe40000010205 */
[----:B------:R-:W-:-:S03]  /*0950*/  IADD3 R16, PT, PT, R29, 0x60, RZ ;  /* 0x000000601d107810 */ /* 0x000fc60007ffe0ff */
[----:B------:R-:W4:Y:S01]  /*0960*/  @!P1 LDC.64 R2, c[0x0][0x3f8] ;  /* 0x0000fe00ff029b82 */ /* 0x000f220000000a00 */
[----:B------:R-:W-:-:S07]  /*0970*/  ISETP.GE.U32.AND P2, PT, R16, UR12, PT ;  /* 0x0000000c10007c0c */ /* 0x000fce000bf46070 */
[----:B------:R-:W4:Y:S01]  /*0980*/  @!P0 LDC.64 R4, c[0x0][0x3a0] ;  /* 0x0000e800ff048b82 */ /* 0x000f220000000a00 */
[----:B------:R-:W-:-:S07]  /*0990*/  SHF.R.S32.HI R25, RZ, 0x1f, R16 ;  /* 0x0000001fff197819 */ /* 0x000fce0000011410 */
[----:B0-----:R-:W0:Y:S01]  /*09a0*/  @!P0 LDC.64 R12, c[0x0][0x398] ;  /* 0x0000e600ff0c8b82 */ /* 0x001e220000000a00 */
[----:B------:R-:W-:Y:S01]  /*09b0*/  ISETP.GE.AND.EX P2, PT, R25, UR13, PT, P2 ;  /* 0x0000000d19007c0c */ /* 0x000fe2000bf46320 */
[----:B---3--:R-:W-:Y:S01]  /*09c0*/  @!P0 IMAD R20, R17, R6, RZ ;  /* 0x0000000611148224 */ /* 0x008fe200078e02ff */
[----:B-1----:R-:W-:Y:S02]  /*09d0*/  @!P0 MOV R22, R58 ;  /* 0x0000003a00168202 */ /* 0x002fe40000000f00 */
[----:B------:R-:W-:Y:S01]  /*09e0*/  @!P0 MOV R23, R61 ;  /* 0x0000003d00178202 */ /* 0x000fe20000000f00 */
[----:B------:R-:W-:Y:S01]  /*09f0*/  @!P0 IMAD R17, R15, R7, R20 ;  /* 0x000000070f118224 */ /* 0x000fe200078e0214 */
[----:B--2---:R-:W-:Y:S01]  /*0a00*/  @!P4 IADD3 R10, P5, PT, R31, R10, RZ ;  /* 0x0000000a1f0ac210 */ /* 0x004fe20007fbe0ff */
[----:B------:R-:W-:Y:S01]  /*0a10*/  @!P0 IMAD.WIDE.U32 R22, R15, R6, R22 ;  /* 0x000000060f168225 */ /* 0x000fe200078e0016 */
[----:B----4-:R-:W-:Y:S02]  /*0a20*/  @!P4 IADD3 R8, P3, PT, R31, R8, RZ ;  /* 0x000000081f08c210 */ /* 0x010fe40007f7e0ff */
[----:B------:R-:W-:-:S03]  /*0a30*/  @!P4 IADD3.X R11, PT, PT, R24, R11, RZ, P5, !PT ;  /* 0x0000000b180bc210 */ /* 0x000fc60002ffe4ff */
[----:B------:R-:W1:Y:S01]  /*0a40*/  @!P2 LDC.64 R6, c[0x0][0x3f8] ;  /* 0x0000fe00ff06ab82 */ /* 0x000e620000000a00 */
[----:B------:R-:W-:Y:S02]  /*0a50*/  @!P0 IADD3 R17, PT, PT, R23, R17, RZ ;  /* 0x0000001117118210 */ /* 0x000fe40007ffe0ff */
[----:B------:R-:W-:Y:S01]  /*0a60*/  @!P0 SHF.L.U32 R15, R22, 0x1, RZ ;  /* 0x00000001160f8819 */ /* 0x000fe200000006ff */
[----:B------:R-:W-:Y:S01]  /*0a70*/  @!P1 IMAD R21, R21, R2, RZ ;  /* 0x0000000215159224 */ /* 0x000fe200078e02ff */
[----:B------:R-:W-:Y:S01]  /*0a80*/  @!P4 IADD3.X R9, PT, PT, R24, R9, RZ, P3, !PT ;  /* 0x000000091809c210 */ /* 0x000fe20001ffe4ff */
[----:B------:R2:W5:Y:S01]  /*0a90*/  @!P4 LDG.E R36, desc[UR10][R10.64] ;  /* 0x0000000a0a24c981 */ /* 0x000562000c1e1900 */
[----:B------:R-:W-:Y:S02]  /*0aa0*/  @!P0 SHF.L.U64.HI R22, R22, 0x1, R17 ;  /* 0x0000000116168819 */ /* 0x000fe40000010211 */
[----:B------:R-:W-:Y:S01]  /*0ab0*/  @!P0 IADD3 R20, P3, PT, R15, R4, RZ ;  /* 0x000000040f148210 */ /* 0x000fe20007f7e0ff */
[----:B------:R3:W5:Y:S01]  /*0ac0*/  @!P4 LDG.E R35, desc[UR10][R8.64] ;  /* 0x0000000a0823c981 */ /* 0x000762000c1e1900 */
[----:B------:R-:W-:-:S02]  /*0ad0*/  IADD3 R23, PT, PT, R29, 0x70, RZ ;  /* 0x000000701d177810 */ /* 0x000fc40007ffe0ff */
[----:B0-----:R-:W-:Y:S01]  /*0ae0*/  @!P0 IADD3 R12, P5, PT, R15, R12, RZ ;  /* 0x0000000c0f0c8210 */ /* 0x001fe20007fbe0ff */
[----:B------:R-:W-:Y:S01]  /*0af0*/  @!P1 IMAD R15, R14, R3, R21 ;  /* 0x000000030e0f9224 */ /* 0x000fe200078e0215 */
[----:B------:R-:W-:Y:S01]  /*0b00*/  @!P0 IADD3.X R21, PT, PT, R22, R5, RZ, P3, !PT ;  /* 0x0000000516158210 */ /* 0x000fe20001ffe4ff */
[----:B--2---:R-:W0:Y:S01]  /*0b10*/  @!P1 LDC.64 R10, c[0x0][0x3a0] ;  /* 0x0000e800ff0a9b82 */ /* 0x004e220000000a00 */
[----:B------:R-:W-:Y:S02]  /*0b20*/  ISETP.GE.U32.AND P4, PT, R23, UR12, PT ;  /* 0x0000000c17007c0c */ /* 0x000fe4000bf86070 */
[----:B------:R-:W-:Y:S01]  /*0b30*/  SHF.R.S32.HI R19, RZ, 0x1f, R23 ;  /* 0x0000001fff137819 */ /* 0x000fe20000011417 */
[----:B------:R2:W5:Y:S01]  /*0b40*/  @!P0 LDG.E R34, desc[UR10][R20.64] ;  /* 0x0000000a14228981 */ /* 0x000562000c1e1900 */
[----:B------:R-:W-:Y:S02]  /*0b50*/  @!P1 MOV R4, R58 ;  /* 0x0000003a00049202 */ /* 0x000fe40000000f00 */
[----:B------:R-:W-:-:S02]  /*0b60*/  @!P1 MOV R5, R61 ;  /* 0x0000003d00059202 */ /* 0x000fc40000000f00 */
[----:B------:R-:W-:Y:S01]  /*0b70*/  ISETP.GE.AND.EX P4, PT, R19, UR13, PT, P4 ;  /* 0x0000000d13007c0c */ /* 0x000fe2000bf86340 */
[----:B------:R-:W-:-:S03]  /*0b80*/  @!P1 IMAD.WIDE.U32 R2, R14, R2, R4 ;  /* 0x000000020e029225 */ /* 0x000fc600078e0004 */
[----:B------:R-:W4:Y:S02]  /*0b90*/  @!P1 LDC.64 R4, c[0x0][0x398] ;  /* 0x0000e600ff049b82 */ /* 0x000f240000000a00 */
[----:B------:R-:W-:Y:S01]  /*0ba0*/  @!P1 IADD3 R3, PT, PT, R3, R15, RZ ;  /* 0x0000000f03039210 */ /* 0x000fe20007ffe0ff */
[----:B-1----:R-:W-:Y:S01]  /*0bb0*/  @!P2 IMAD R25, R25, R6, RZ ;  /* 0x000000061919a224 */ /* 0x002fe200078e02ff */
[----:B------:R-:W-:-:S04]  /*0bc0*/  IADD3 R17, PT, PT, R29, 0x80, RZ ;  /* 0x000000801d117810 */ /* 0x000fc80007ffe0ff */
[----:B------:R-:W1:Y:S01]  /*0bd0*/  @!P2 LDC.64 R14, c[0x0][0x398] ;  /* 0x0000e600ff0eab82 */ /* 0x000e620000000a00 */
[C---:B------:R-:W-:Y:S02]  /*0be0*/  @!P1 SHF.L.U32 R31, R2.reuse, 0x1, RZ ;  /* 0x00000001021f9819 */ /* 0x040fe400000006ff */
[----:B------:R-:W-:-:S05]  /*0bf0*/  @!P1 SHF.L.U64.HI R18, R2, 0x1, R3 ;  /* 0x0000000102129819 */ /* 0x000fca0000010203 */
[----:B---3--:R-:W3:Y:S01]  /*0c00*/  @!P4 LDC.64 R8, c[0x0][0x3f8] ;  /* 0x0000fe00ff08cb82 */ /* 0x008ee20000000a00 */
[----:B------:R-:W-:Y:S01]  /*0c10*/  @!P2 IMAD R43, R16, R7, R25 ;  /* 0x00000007102ba224 */ /* 0x000fe200078e0219 */
[----:B------:R-:W-:Y:S02]  /*0c20*/  ISETP.GE.U32.AND P3, PT, R17, UR12, PT ;  /* 0x0000000c11007c0c */ /* 0x000fe4000bf66070 */
[----:B--2---:R-:W-:-:S04]  /*0c30*/  SHF.R.S32.HI R21, RZ, 0x1f, R17 ;  /* 0x0000001fff157819 */ /* 0x004fc80000011411 */
[----:B------:R-:W2:Y:S01]  /*0c40*/  @!P2 LDC.64 R2, c[0x0][0x3a0] ;  /* 0x0000e800ff02ab82 */ /* 0x000ea20000000a00 */
[----:B------:R-:W-:Y:S02]  /*0c50*/  @!P2 MOV R24, R58 ;  /* 0x0000003a0018a202 */ /* 0x000fe40000000f00 */
[----:B------:R-:W-:Y:S02]  /*0c60*/  @!P2 MOV R25, R61 ;  /* 0x0000003d0019a202 */ /* 0x000fe40000000f00 */
[----:B------:R-:W-:Y:S02]  /*0c70*/  @!P0 IADD3.X R13, PT, PT, R22, R13, RZ, P5, !PT ;  /* 0x0000000d160d8210 */ /* 0x000fe40002ffe4ff */
[----:B------:R-:W-:Y:S01]  /*0c80*/  ISETP.GE.AND.EX P3, PT, R21, UR13, PT, P3 ;  /* 0x0000000d15007c0c */ /* 0x000fe2000bf66330 */
[----:B------:R-:W-:Y:S01]  /*0c90*/  @!P2 IMAD.WIDE.U32 R6, R16, R6, R24 ;  /* 0x000000061006a225 */ /* 0x000fe200078e0018 */
[C---:B0-----:R-:W-:Y:S01]  /*0ca0*/  @!P1 IADD3 R10, P5, PT, R31.reuse, R10, RZ ;  /* 0x0000000a1f0a9210 */ /* 0x041fe20007fbe0ff */
[----:B------:R0:W5:Y:S01]  /*0cb0*/  @!P0 LDG.E R33, desc[UR10][R12.64] ;  /* 0x0000000a0c218981 */ /* 0x000162000c1e1900 */
[----:B----4-:R-:W-:-:S02]  /*0cc0*/  @!P1 IADD3 R4, P0, PT, R31, R4, RZ ;  /* 0x000000041f049210 */ /* 0x010fc40007f1e0ff */
[----:B------:R-:W-:Y:S02]  /*0cd0*/  CS2R R30, SRZ ;  /* 0x00000000001e7805 */ /* 0x000fe4000001ff00 */
[----:B------:R-:W-:Y:S02]  /*0ce0*/  @!P2 IADD3 R7, PT, PT, R7, R43, RZ ;  /* 0x0000002b0707a210 */ /* 0x000fe40007ffe0ff */
[C---:B------:R-:W-:Y:S02]  /*0cf0*/  @!P1 IADD3.X R11, PT, PT, R18.reuse, R11, RZ, P5, !PT ;  /* 0x0000000b120b9210 */ /* 0x040fe40002ffe4ff */
[----:B------:R-:W-:Y:S02]  /*0d00*/  @!P1 IADD3.X R5, PT, PT, R18, R5, RZ, P0, !PT ;  /* 0x0000000512059210 */ /* 0x000fe400007fe4ff */
[C---:B------:R-:W-:Y:S01]  /*0d10*/  @!P2 SHF.L.U32 R25, R6.reuse, 0x1, RZ ;  /* 0x000000010619a819 */ /* 0x040fe200000006ff */
[----:B------:R3:W5:Y:S01]  /*0d20*/  @!P1 LDG.E R32, desc[UR10][R10.64] ;  /* 0x0000000a0a209981 */ /* 0x000762000c1e1900 */
[----:B------:R-:W-:Y:S01]  /*0d30*/  @!P2 SHF.L.U64.HI R16, R6, 0x1, R7 ;  /* 0x000000010610a819 */ /* 0x000fe20000010207 */
[----:B0-----:R-:W0:Y:S02]  /*0d40*/  @!P4 LDC.64 R12, c[0x0][0x3a0] ;  /* 0x0000e800ff0ccb82 */ /* 0x001e240000000a00 */
[----:B------:R4:W5:Y:S01]  /*0d50*/  @!P1 LDG.E R31, desc[UR10][R4.64] ;  /* 0x0000000a041f9981 */ /* 0x000962000c1e1900 */
[----:B-1----:R-:W-:-:S05]  /*0d60*/  @!P2 IADD3 R14, P1, PT, R25, R14, RZ ;  /* 0x0000000e190ea210 */ /* 0x002fca0007f3e0ff */
[----:B------:R-:W1:Y:S01]  /*0d70*/  @!P3 LDC.64 R6, c[0x0][0x3f8] ;  /* 0x0000fe00ff06bb82 */ /* 0x000e620000000a00 */
[----:B---3--:R-:W-:Y:S01]  /*0d80*/  @!P4 IMAD R10, R19, R8, RZ ;  /* 0x00000008130ac224 */ /* 0x008fe200078e02ff */
[----:B------:R-:W-:Y:S02]  /*0d90*/  IADD3 R19, PT, PT, R29, 0x90, RZ ;  /* 0x000000901d137810 */ /* 0x000fe40007ffe0ff */
[----:B--2---:R-:W-:Y:S01]  /*0da0*/  @!P2 IADD3 R2, P0, PT, R25, R2, RZ ;  /* 0x000000021902a210 */ /* 0x004fe20007f1e0ff */
[----:B------:R-:W-:Y:S01]  /*0db0*/  @!P4 IMAD R43, R23, R9, R10 ;  /* 0x00000009172bc224 */ /* 0x000fe200078e020a */
[----:B------:R-:W-:Y:S02]  /*0dc0*/  @!P2 IADD3.X R15, PT, PT, R16, R15, RZ, P1, !PT ;  /* 0x0000000f100fa210 */ /* 0x000fe40000ffe4ff */
[----:B------:R-:W-:Y:S01]  /*0dd0*/  ISETP.GE.U32.AND P1, PT, R19, UR12, PT ;  /* 0x0000000c13007c0c */ /* 0x000fe2000bf26070 */
[----:B----4-:R-:W2:Y:S01]  /*0de0*/  @!P4 LDC.64 R4, c[0x0][0x398] ;  /* 0x0000e600ff04cb82 */ /* 0x010ea20000000a00 */
[----:B------:R-:W-:-:S02]  /*0df0*/  SHF.R.S32.HI R25, RZ, 0x1f, R19 ;  /* 0x0000001fff197819 */ /* 0x000fc40000011413 */
[----:B------:R-:W-:Y:S02]  /*0e00*/  @!P4 MOV R10, R58 ;  /* 0x0000003a000ac202 */ /* 0x000fe40000000f00 */
[----:B------:R-:W-:Y:S02]  /*0e10*/  @!P4 MOV R11, R61 ;  /* 0x0000003d000bc202 */ /* 0x000fe40000000f00 */
[----:B------:R-:W-:Y:S01]  /*0e20*/  ISETP.GE.AND.EX P1, PT, R25, UR13, PT, P1 ;  /* 0x0000000d19007c0c */ /* 0x000fe2000bf26310 */
[----:B------:R-:W-:Y:S02]  /*0e30*/  @!P4 IMAD.WIDE.U32 R8, R23, R8, R10 ;  /* 0x000000081708c225 */ /* 0x000fe400078e000a */
[----:B------:R-:W3:Y:S01]  /*0e40*/  @!P3 LDC.64 R22, c[0x0][0x3a0] ;  /* 0x0000e800ff16bb82 */ /* 0x000ee20000000a00 */
[----:B------:R-:W-:Y:S02]  /*0e50*/  @!P2 IADD3.X R3, PT, PT, R16, R3, RZ, P0, !PT ;  /* 0x000000031003a210 */ /* 0x000fe400007fe4ff */
[----:B------:R-:W-:Y:S01]  /*0e60*/  @!P4 IADD3 R9, PT, PT, R9, R43, RZ ;  /* 0x0000002b0909c210 */ /* 0x000fe20007ffe0ff */
[----:B------:R-:W-:Y:S01]  /*0e70*/  HFMA2 R11, -RZ, RZ, 0, 0 ;  /* 0x00000000ff0b7431 */ /* 0x000fe200000001ff */
[C---:B------:R-:W-:Y:S01]  /*0e80*/  @!P4 SHF.L.U32 R43, R8.reuse, 0x1, RZ ;  /* 0x00000001082bc819 */ /* 0x040fe200000006ff */
[----:B------:R4:W5:Y:S01]  /*0e90*/  @!P2 LDG.E R30, desc[UR10][R2.64] ;  /* 0x0000000a021ea981 */ /* 0x000962000c1e1900 */
[----:B------:R-:W-:Y:S01]  /*0ea0*/  @!P4 SHF.L.U64.HI R10, R8, 0x1, R9 ;  /* 0x00000001080ac819 */ /* 0x000fe20000010209 */
[----:B-1----:R-:W-:-:S02]  /*0eb0*/  @!P3 IMAD R16, R21, R6, RZ ;  /* 0x000000061510b224 */ /* 0x002fc400078e02ff */
[----:B------:R-:W1:Y:S01]  /*0ec0*/  @!P1 LDC.64 R8, c[0x0][0x3f8] ;  /* 0x0000fe00ff089b82 */ /* 0x000e620000000a00 */
[----:B------:R-:W-:Y:S01]  /*0ed0*/  IADD3 R51, PT, PT, R29, 0xa0, RZ ;  /* 0x000000a01d337810 */ /* 0x000fe20007ffe0ff */
[----:B------:R2:W5:Y:S01]  /*0ee0*/  @!P2 LDG.E R11, desc[UR10][R14.64] ;  /* 0x0000000a0e0ba981 */ /* 0x000562000c1e1900 */
[----:B------:R-:W-:Y:S01]  /*0ef0*/  @!P3 IMAD R45, R17, R7, R16 ;  /* 0x00000007112db224 */ /* 0x000fe200078e0210 */
[----:B----4-:R-:W-:-:S04]  /*0f00*/  @!P3 MOV R2, R58 ;  /* 0x0000003a0002b202 */ /* 0x010fc80000000f00 */
[----:B------:R-:W4:Y:S01]  /*0f10*/  @!P3 LDC.64 R20, c[0x0][0x398] ;  /* 0x0000e600ff14bb82 */ /* 0x000f220000000a00 */
[----:B------:R-:W-:Y:S02]  /*0f20*/  @!P3 MOV R3, R61 ;  /* 0x0000003d0003b202 */ /* 0x000fe40000000f00 */
[----:B------:R-:W-:Y:S02]  /*0f30*/  ISETP.GE.U32.AND P2, PT, R51, UR12, PT ;  /* 0x0000000c33007c0c */ /* 0x000fe4000bf46070 */
[----:B------:R-:W-:Y:S01]  /*0f40*/  SHF.R.S32.HI R49, RZ, 0x1f, R51 ;  /* 0x0000001fff317819 */ /* 0x000fe20000011433 */
[----:B------:R-:W-:Y:S01]  /*0f50*/  @!P3 IMAD.WIDE.U32 R6, R17, R6, R2 ;  /* 0x000000061106b225 */ /* 0x000fe200078e0002 */
[----:B0-----:R-:W-:Y:S01]  /*0f60*/  @!P4 IADD3 R12, P0, PT, R43, R12, RZ ;  /* 0x0000000c2b0cc210 */ /* 0x001fe20007f1e0ff */
[----:B------:R-:W0:Y:S01]  /*0f70*/  @!P1 LDC.64 R16, c[0x0][0x3a0] ;  /* 0x0000e800ff109b82 */ /* 0x000e220000000a00 */
[----:B------:R-:W-:Y:S02]  /*0f80*/  ISETP.GE.AND.EX P2, PT, R49, UR13, PT, P2 ;  /* 0x0000000d31007c0c */ /* 0x000fe4000bf46320 */
[----:B------:R-:W-:-:S02]  /*0f90*/  @!P4 IADD3.X R13, PT, PT, R10, R13, RZ, P0, !PT ;  /* 0x0000000d0a0dc210 */ /* 0x000fc400007fe4ff */
[----:B--2---:R-:W-:Y:S02]  /*0fa0*/  @!P4 IADD3 R4, P0, PT, R43, R4, RZ ;  /* 0x000000042b04c210 */ /* 0x004fe40007f1e0ff */
[----:B------:R-:W-:Y:S02]  /*0fb0*/  @!P3 IADD3 R15, PT, PT, R7, R45, RZ ;  /* 0x0000002d070fb210 */ /* 0x000fe40007ffe0ff */
[----:B------:R-:W-:Y:S02]  /*0fc0*/  @!P3 SHF.L.U32 R7, R6, 0x1, RZ ;  /* 0x000000010607b819 */ /* 0x000fe400000006ff */
[----:B------:R-:W-:Y:S02]  /*0fd0*/  @!P4 IADD3.X R5, PT, PT, R10, R5, RZ, P0, !PT ;  /* 0x000000050a05c210 */ /* 0x000fe400007fe4ff */
[----:B------:R-:W-:Y:S02]  /*0fe0*/  CS2R R2, SRZ ;  /* 0x0000000000027805 */ /* 0x000fe4000001ff00 */
[----:B------:R-:W-:-:S02]  /*0ff0*/  @!P3 SHF.L.U64.HI R10, R6, 0x1, R15 ;  /* 0x00000001060ab819 */ /* 0x000fc4000001020f */
[----:B---3--:R-:W-:Y:S01]  /*1000*/  @!P3 IADD3 R22, P0, PT, R7, R22, RZ ;  /* 0x000000160716b210 */ /* 0x008fe20007f1e0ff */
[----:B------:R-:W2:Y:S01]  /*1010*/  @!P2 LDC.64 R14, c[0x0][0x3f8] ;  /* 0x0000fe00ff0eab82 */ /* 0x000ea20000000a00 */
[----:B------:R-:W-:Y:S01]  /*1020*/  IADD3 R47, PT, PT, R29, 0xb0, RZ ;  /* 0x000000b01d2f7810 */ /* 0x000fe20007ffe0ff */
[----:B------:R1:W5:Y:S01]  /*1030*/  @!P4 LDG.E R2, desc[UR10][R12.64] ;  /* 0x0000000a0c02c981 */ /* 0x000362000c1e1900 */
[----:B------:R-:W-:Y:S02]  /*1040*/  @!P3 IADD3.X R23, PT, PT, R10, R23, RZ, P0, !PT ;  /* 0x000000170a17b210 */ /* 0x000fe400007fe4ff */
[----:B------:R-:W-:Y:S01]  /*1050*/  ISETP.GE.U32.AND P0, PT, R47, UR12, PT ;  /* 0x0000000c2f007c0c */ /* 0x000fe2000bf06070 */
[----:B------:R3:W5:Y:S01]  /*1060*/  @!P4 LDG.E R3, desc[UR10][R4.64] ;  /* 0x0000000a0403c981 */ /* 0x000762000c1e1900 */
[----:B------:R-:W-:Y:S02]  /*1070*/  SHF.R.S32.HI R43, RZ, 0x1f, R47 ;  /* 0x0000001fff2b7819 */ /* 0x000fe4000001142f */
[----:B----4-:R-:W-:-:S02]  /*1080*/  @!P3 IADD3 R20, P4, PT, R7, R20, RZ ;  /* 0x000000140714b210 */ /* 0x010fc40007f9e0ff */
[----:B------:R-:W-:Y:S01]  /*1090*/  ISETP.GE.AND.EX P0, PT, R43, UR13, PT, P0 ;  /* 0x0000000d2b007c0c */ /* 0x000fe2000bf06300 */
[----:B-1----:R-:W-:Y:S01]  /*10a0*/  @!P1 IMAD R12, R25, R8, RZ ;  /* 0x00000008190c9224 */ /* 0x002fe200078e02ff */
[----:B------:R-:W1:Y:S01]  /*10b0*/  @!P1 LDC.64 R6, c[0x0][0x398] ;  /* 0x0000e600ff069b82 */ /* 0x000e620000000a00 */
[----:B------:R-:W-:Y:S02]  /*10c0*/  @!P1 MOV R13, R61 ;  /* 0x0000003d000d9202 */ /* 0x000fe40000000f00 */
[----:B------:R-:W-:Y:S01]  /*10d0*/  @!P1 IMAD R45, R19, R9, R12 ;  /* 0x00000009132d9224 */ /* 0x000fe200078e020c */
[----:B------:R-:W-:-:S05]  /*10e0*/  @!P1 MOV R12, R58 ;  /* 0x0000003a000c9202 */ /* 0x000fca0000000f00 */
[----:B------:R-:W-:Y:S01]  /*10f0*/  @!P1 IMAD.WIDE.U32 R8, R19, R8, R12 ;  /* 0x0000000813089225 */ /* 0x000fe200078e000c */
[----:B---3--:R-:W-:Y:S01]  /*1100*/  CS2R R4, SRZ ;  /* 0x0000000000047805 */ /* 0x008fe2000001ff00 */
[----:B------:R-:W3:Y:S01]  /*1110*/  @!P0 LDC.64 R12, c[0x0][0x3f8] ;  /* 0x0000fe00ff0c8b82 */ /* 0x000ee20000000a00 */
[----:B------:R-:W-:Y:S02]  /*1120*/  @!P3 IADD3.X R21, PT, PT, R10, R21, RZ, P4, !PT ;  /* 0x000000150a15b210 */ /* 0x000fe400027fe4ff */
[----:B------:R-:W-:Y:S02]  /*1130*/  @!P1 IADD3 R9, PT, PT, R9, R45, RZ ;  /* 0x0000002d09099210 */ /* 0x000fe40007ffe0ff */
[C---:B------:R-:W-:Y:S01]  /*1140*/  @!P1 SHF.L.U32 R53, R8.reuse, 0x1, RZ ;  /* 0x0000000108359819 */ /* 0x040fe200000006ff */
[----:B------:R1:W5:Y:S01]  /*1150*/  @!P3 LDG.E R4, desc[UR10][R22.64] ;  /* 0x0000000a1604b981 */ /* 0x000362000c1e1900 */
[----:B------:R-:W-:Y:S01]  /*1160*/  IADD3 R25, PT, PT, R29, 0xc0, RZ ;  /* 0x000000c01d197810 */ /* 0x000fe20007ffe0ff */
[----:B--2---:R-:W-:Y:S01]  /*1170*/  @!P2 IMAD R24, R49, R14, RZ ;  /* 0x0000000e3118a224 */ /* 0x004fe200078e02ff */
[----:B------:R-:W-:Y:S01]  /*1180*/  @!P1 SHF.L.U64.HI R10, R8, 0x1, R9 ;  /* 0x00000001080a9819 */ /* 0x000fe20000010209 */
[----:B------:R2:W5:Y:S01]  /*1190*/  @!P3 LDG.E R5, desc[UR10][R20.64] ;  /* 0x0000000a1405b981 */ /* 0x000562000c1e1900 */
[----:B0-----:R-:W-:Y:S01]  /*11a0*/  @!P1 IADD3 R48, P4, PT, R53, R16, RZ ;  /* 0x0000001035309210 */ /* 0x001fe20007f9e0ff */
[----:B------:R-:W0:Y:S01]  /*11b0*/  @!P2 LDC.64 R18, c[0x0][0x3a0] ;  /* 0x0000e800ff12ab82 */ /* 0x000e220000000a00 */
[----:B------:R-:W-:-:S02]  /*11c0*/  ISETP.GE.U32.AND P3, PT, R25, UR12, PT ;  /* 0x0000000c19007c0c */ /* 0x000fc4000bf66070 */
[----:B------:R-:W-:Y:S02]  /*11d0*/  SHF.R.S32.HI R45, RZ, 0x1f, R25 ;  /* 0x0000001fff2d7819 */ /* 0x000fe40000011419 */
[----:B------:R-:W-:Y:S02]  /*11e0*/  @!P1 IADD3.X R49, PT, PT, R10, R17, RZ, P4, !PT ;  /* 0x000000110a319210 */ /* 0x000fe400027fe4ff */
[----:B------:R-:W-:Y:S01]  /*11f0*/  @!P2 MOV R16, R58 ;  /* 0x0000003a0010a202 */ /* 0x000fe20000000f00 */
[----:B------:R-:W4:Y:S01]  /*1200*/  @!P2 LDC.64 R8, c[0x0][0x398] ;  /* 0x0000e600ff08ab82 */ /* 0x000f220000000a00 */
[----:B------:R-:W-:Y:S02]  /*1210*/  @!P2 MOV R17, R61 ;  /* 0x0000003d0011a202 */ /* 0x000fe40000000f00 */
[----:B------:R-:W-:Y:S02]  /*1220*/  ISETP.GE.AND.EX P3, PT, R45, UR13, PT, P3 ;  /* 0x0000000d2d007c0c */ /* 0x000fe4000bf66330 */
[----:B-1----:R-:W-:Y:S01]  /*1230*/  @!P1 IADD3 R22, P5, PT, R53, R6, RZ ;  /* 0x0000000635169210 */ /* 0x002fe20007fbe0ff */
[----:B------:R-:W-:-:S02]  /*1240*/  @!P2 IMAD R15, R51, R15, R24 ;  /* 0x0000000f330fa224 */ /* 0x000fc400078e0218 */
[----:B------:R-:W-:Y:S01]  /*1250*/  @!P2 IMAD.WIDE.U32 R16, R51, R14, R16 ;  /* 0x0000000e3310a225 */ /* 0x000fe200078e0010 */
[----:B------:R-:W-:Y:S02]  /*1260*/  @!P1 IADD3.X R23, PT, PT, R10, R7, RZ, P5, !PT ;  /* 0x000000070a179210 */ /* 0x000fe40002ffe4ff */
[----:B------:R-:W-:Y:S02]  /*1270*/  CS2R R6, SRZ ;  /* 0x0000000000067805 */ /* 0x000fe4000001ff00 */
[----:B------:R-:W-:Y:S02]  /*1280*/  IADD3 R46, PT, PT, R29, 0xd0, RZ ;  /* 0x000000d01d2e7810 */ /* 0x000fe40007ffe0ff */
[----:B------:R-:W-:Y:S01]  /*1290*/  @!P2 IADD3 R17, PT, PT, R17, R15, RZ ;  /* 0x0000000f1111a210 */ /* 0x000fe20007ffe0ff */
[----:B---3--:R-:W-:Y:S01]  /*12a0*/  @!P0 IMAD R24, R43, R12, RZ ;  /* 0x0000000c2b188224 */ /* 0x008fe200078e02ff */
[C---:B--2---:R-:W-:Y:S01]  /*12b0*/  @!P2 SHF.L.U32 R21, R16.reuse, 0x1, RZ ;  /* 0x000000011015a819 */ /* 0x044fe200000006ff */
[----:B------:R-:W5:Y:S01]  /*12c0*/  @!P1 LDG.E R6, desc[UR10][R48.64] ;  /* 0x0000000a30069981 */ /* 0x000f62000c1e1900 */
[----:B------:R-:W1:Y:S01]  /*12d0*/  @!P3 LDC.64 R14, c[0x0][0x3f8] ;  /* 0x0000fe00ff0ebb82 */ /* 0x000e620000000a00 */
[----:B------:R-:W-:-:S02]  /*12e0*/  @!P2 SHF.L.U64.HI R10, R16, 0x1, R17 ;  /* 0x00000001100aa819 */ /* 0x000fc40000010211 */
[----:B------:R2:W5:Y:S01]  /*12f0*/  @!P1 LDG.E R7, desc[UR10][R22.64] ;  /* 0x0000000a16079981 */ /* 0x000562000c1e1900 */
[----:B------:R-:W-:Y:S02]  /*1300*/  ISETP.GE.U32.AND P1, PT, R46, UR12, PT ;  /* 0x0000000c2e007c0c */ /* 0x000fe4000bf26070 */
[----:B------:R-:W-:Y:S02]  /*1310*/  SHF.R.S32.HI R43, RZ, 0x1f, R46 ;  /* 0x0000001fff2b7819 */ /* 0x000fe4000001142e */
[----:B------:R-:W3:Y:S02]  /*1320*/  @!P0 LDC.64 R16, c[0x0][0x3a0] ;  /* 0x0000e800ff108b82 */ /* 0x000ee40000000a00 */
[----:B------:R-:W-:Y:S02]  /*1330*/  ISETP.GE.AND.EX P1, PT, R43, UR13, PT, P1 ;  /* 0x0000000d2b007c0c */ /* 0x000fe4000bf26310 */
[----:B--2---:R-:W-:Y:S02]  /*1340*/  @!P0 MOV R22, R58 ;  /* 0x0000003a00168202 */ /* 0x004fe40000000f00 */
[----:B------:R-:W-:Y:S01]  /*1350*/  @!P0 MOV R23, R61 ;  /* 0x0000003d00178202 */ /* 0x000fe20000000f00 */
[----:B------:R-:W-:Y:S01]  /*1360*/  @!P0 IMAD R49, R47, R13, R24 ;  /* 0x0000000d2f318224 */ /* 0x000fe200078e0218 */
[----:B0-----:R-:W-:-:S02]  /*1370*/  @!P2 IADD3 R20, P4, PT, R21, R18, RZ ;  /* 0x000000121514a210 */ /* 0x001fc40007f9e0ff */
[----:B----4-:R-:W-:Y:S01]  /*1380*/  @!P2 IADD3 R18, P5, PT, R21, R8, RZ ;  /* 0x000000081512a210 */ /* 0x010fe20007fbe0ff */
[----:B------:R-:W-:Y:S01]  /*1390*/  @!P0 IMAD.WIDE.U32 R12, R47, R12, R22 ;  /* 0x0000000c2f0c8225 */ /* 0x000fe200078e0016 */
[C---:B------:R-:W-:Y:S02]  /*13a0*/  @!P2 IADD3.X R21, PT, PT, R10.reuse, R19, RZ, P4, !PT ;  /* 0x000000130a15a210 */ /* 0x040fe400027fe4ff */
[----:B------:R-:W-:Y:S02]  /*13b0*/  @!P2 IADD3.X R19, PT, PT, R10, R9, RZ, P5, !PT ;  /* 0x000000090a13a210 */ /* 0x000fe40002ffe4ff */
[----:B------:R-:W-:Y:S02]  /*13c0*/  CS2R R8, SRZ ;  /* 0x0000000000087805 */ /* 0x000fe4000001ff00 */
[----:B------:R-:W-:Y:S01]  /*13d0*/  @!P0 IADD3 R13, PT, PT, R13, R49, RZ ;  /* 0x000000310d0d8210 */ /* 0x000fe20007ffe0ff */
[----:B------:R-:W-:Y:S01]  /*13e0*/  UIMAD.WIDE UR8, UR6, 0x8, UR8 ;  /* 0x00000008060878a5 */ /* 0x000fe2000f8e0208 */
[----:B------:R-:W0:Y:S01]  /*13f0*/  @!P1 LDC.64 R22, c[0x0][0x3f8] ;  /* 0x0000fe00ff169b82 */ /* 0x000e220000000a00 */
[----:B------:R-:W-:-:S02]  /*1400*/  @!P0 SHF.L.U32 R51, R12, 0x1, RZ ;  /* 0x000000010c338819 */ /* 0x000fc400000006ff */
[----:B------:R-:W-:Y:S01]  /*1410*/  @!P0 SHF.L.U64.HI R44, R12, 0x1, R13 ;  /* 0x000000010c2c8819 */ /* 0x000fe2000001020d */
[----:B------:R2:W5:Y:S04]  /*1420*/  @!P2 LDG.E R9, desc[UR10][R18.64] ;  /* 0x0000000a1209a981 */ /* 0x000568000c1e1900 */
[----:B------:R-:W4:Y:S01]  /*1430*/  @!P0 LDC.64 R12, c[0x0][0x398] ;  /* 0x0000e600ff0c8b82 */ /* 0x000f220000000a00 */
[----:B------:R2:W5:Y:S01]  /*1440*/  @!P2 LDG.E R8, desc[UR10][R20.64] ;  /* 0x0000000a1408a981 */ /* 0x000562000c1e1900 */
[----:B-1----:R-:W-:Y:S01]  /*1450*/  @!P3 IMAD R10, R45, R14, RZ ;  /* 0x0000000e2d0ab224 */ /* 0x002fe200078e02ff */
[----:B---3--:R-:W-:Y:S02]  /*1460*/  @!P0 IADD3 R24, P2, PT, R51, R16, RZ ;  /* 0x0000001033188210 */ /* 0x008fe40007f5e0ff */
[----:B--2---:R-:W-:-:S02]  /*1470*/  MOV R18, UR8 ;  /* 0x0000000800127c02 */ /* 0x004fc40008000f00 */
[----:B------:R-:W-:Y:S02]  /*1480*/  MOV R19, UR9 ;  /* 0x0000000900137c02 */ /* 0x000fe40008000f00 */
[----:B------:R-:W-:Y:S02]  /*1490*/  @!P3 MOV R20, R58 ;  /* 0x0000003a0014b202 */ /* 0x000fe40000000f00 */
[----:B------:R-:W-:Y:S02]  /*14a0*/  @!P3 MOV R21, R61 ;  /* 0x0000003d0015b202 */ /* 0x000fe40000000f00 */
[----:B------:R-:W-:Y:S01]  /*14b0*/  IADD3 R48, PT, PT, R29, 0xe0, RZ ;  /* 0x000000e01d307810 */ /* 0x000fe20007ffe0ff */
[C---:B------:R-:W-:Y:S01]  /*14c0*/  @!P3 IMAD R45, R25.reuse, R15, R10 ;  /* 0x0000000f192db224 */ /* 0x040fe200078e020a */
[----:B------:R-:W2:Y:S01]  /*14d0*/  LDG.E.64 R18, desc[UR10][R18.64] ;  /* 0x0000000a12127981 */ /* 0x000ea2000c1e1b00 */
[----:B------:R-:W-:Y:S01]  /*14e0*/  @!P3 IMAD.WIDE.U32 R20, R25, R14, R20 ;  /* 0x0000000e1914b225 */ /* 0x000fe200078e0014 */
[----:B------:R-:W-:Y:S01]  /*14f0*/  @!P0 IADD3.X R25, PT, PT, R44, R17, RZ, P2, !PT ;  /* 0x000000112c198210 */ /* 0x000fe200017fe4ff */
[----:B------:R-:W1:Y:S01]  /*1500*/  @!P3 LDC.64 R14, c[0x0][0x3a0] ;  /* 0x0000e800ff0ebb82 */ /* 0x000e620000000a00 */
[----:B------:R-:W-:-:S02]  /*1510*/  ISETP.GE.U32.AND P2, PT, R48, UR12, PT ;  /* 0x0000000c30007c0c */ /* 0x000fc4000bf46070 */
[----:B------:R-:W-:Y:S01]  /*1520*/  SHF.R.S32.HI R53, RZ, 0x1f, R48 ;  /* 0x0000001fff357819 */ /* 0x000fe20000011430 */
[----:B------:R-:W-:-:S03]  /*1530*/  HFMA2 R10, -RZ, RZ, 0, 0 ;  /* 0x00000000ff0a7431 */ /* 0x000fc600000001ff */
[----:B------:R-:W-:Y:S01]  /*1540*/  ISETP.GE.AND.EX P2, PT, R53, UR13, PT, P2 ;  /* 0x0000000d35007c0c */ /* 0x000fe2000bf46320 */
[----:B------:R-:W3:Y:S01]  /*1550*/  @!P3 LDC.64 R16, c[0x0][0x398] ;  /* 0x0000e600ff10bb82 */ /* 0x000ee20000000a00 */
[----:B------:R-:W-:Y:S01]  /*1560*/  @!P3 IADD3 R21, PT, PT, R21, R45, RZ ;  /* 0x0000002d1515b210 */ /* 0x000fe20007ffe0ff */
[----:B------:R4:W5:Y:S01]  /*1570*/  @!P0 LDG.E R10, desc[UR10][R24.64] ;  /* 0x0000000a180a8981 */ /* 0x000962000c1e1900 */
[----:B------:R-:W-:Y:S01]  /*1580*/  IADD3 R29, PT, PT, R29, 0xf0, RZ ;  /* 0x000000f01d1d7810 */ /* 0x000fe20007ffe0ff */
[----:B0-----:R-:W-:Y:S01]  /*1590*/  @!P1 IMAD R55, R43, R22, RZ ;  /* 0x000000162b379224 */ /* 0x001fe200078e02ff */
[----:B----4-:R-:W-:Y:S02]  /*15a0*/  @!P0 IADD3 R50, P5, PT, R51, R12, RZ ;  /* 0x0000000c33328210 */ /* 0x010fe40007fbe0ff */
[----:B------:R-:W-:Y:S01]  /*15b0*/  ISETP.GE.U32.AND P4, PT, R29, UR12, PT ;  /* 0x0000000c1d007c0c */ /* 0x000fe2000bf86070 */
[----:B------:R-:W-:Y:S01]  /*15c0*/  @!P1 IMAD R55, R46, R23, R55 ;  /* 0x000000172e379224 */ /* 0x000fe200078e0237 */
[----:B------:R-:W-:-:S02]  /*15d0*/  @!P1 MOV R24, R58 ;  /* 0x0000003a00189202 */ /* 0x000fc40000000f00 */
[----:B------:R-:W-:Y:S02]  /*15e0*/  @!P1 MOV R25, R61 ;  /* 0x0000003d00199202 */ /* 0x000fe40000000f00 */
[----:B------:R-:W-:Y:S02]  /*15f0*/  SHF.R.S32.HI R49, RZ, 0x1f, R29 ;  /* 0x0000001fff317819 */ /* 0x000fe4000001141d */
[----:B------:R-:W-:Y:S01]  /*1600*/  @!P3 SHF.L.U32 R45, R20, 0x1, RZ ;  /* 0x00000001142db819 */ /* 0x000fe200000006ff */
[----:B------:R-:W-:Y:S01]  /*1610*/  @!P1 IMAD.WIDE.U32 R46, R46, R22, R24 ;  /* 0x000000162e2e9225 */ /* 0x000fe200078e0018 */
[----:B------:R-:W-:Y:S01]  /*1620*/  @!P3 SHF.L.U64.HI R12, R20, 0x1, R21 ;  /* 0x00000001140cb819 */ /* 0x000fe20000010215 */
[----:B------:R-:W0:Y:S01]  /*1630*/  @!P2 LDC.64 R24, c[0x0][0x3f8] ;  /* 0x0000fe00ff18ab82 */ /* 0x000e220000000a00 */
[----:B------:R-:W-:-:S07]  /*1640*/  ISETP.GE.AND.EX P4, PT, R49, UR13, PT, P4 ;  /* 0x0000000d31007c0c */ /* 0x000fce000bf86340 */
[----:B------:R-:W4:Y:S01]  /*1650*/  @!P1 LDC.64 R20, c[0x0][0x3a0] ;  /* 0x0000e800ff149b82 */ /* 0x000f220000000a00 */
[----:B------:R-:W-:Y:S02]  /*1660*/  @!P0 IADD3.X R51, PT, PT, R44, R13, RZ, P5, !PT ;  /* 0x0000000d2c338210 */ /* 0x000fe40002ffe4ff */
[C---:B-1----:R-:W-:Y:S02]  /*1670*/  @!P3 IADD3 R14, P6, PT, R45.reuse, R14, RZ ;  /* 0x0000000e2d0eb210 */ /* 0x042fe40007fde0ff */
[----:B---3--:R-:W-:Y:S02]  /*1680*/  @!P3 IADD3 R16, P5, PT, R45, R16, RZ ;  /* 0x000000102d10b210 */ /* 0x008fe40007fbe0ff */
[C---:B------:R-:W-:Y:S01]  /*1690*/  @!P3 IADD3.X R15, PT, PT, R12.reuse, R15, RZ, P6, !PT ;  /* 0x0000000f0c0fb210 */ /* 0x040fe200037fe4ff */
[----:B------:R-:W1:Y:S01]  /*16a0*/  @!P1 LDC.64 R22, c[0x0][0x398] ;  /* 0x0000e600ff169b82 */ /* 0x000e620000000a00 */
[----:B------:R-:W-:Y:S02]  /*16b0*/  @!P3 IADD3.X R17, PT, PT, R12, R17, RZ, P5, !PT ;  /* 0x000000110c11b210 */ /* 0x000fe40002ffe4ff */
[----:B------:R-:W-:-:S05]  /*16c0*/  @!P1 IADD3 R55, PT, PT, R47, R55, RZ ;  /* 0x000000372f379210 */ /* 0x000fca0007ffe0ff */
[----:B------:R-:W3:Y:S01]  /*16d0*/  @!P4 LDC.64 R12, c[0x0][0x3f8] ;  /* 0x0000fe00ff0ccb82 */ /* 0x000ee20000000a00 */
[C---:B------:R-:W-:Y:S01]  /*16e0*/  @!P1 SHF.L.U32 R57, R46.reuse, 0x1, RZ ;  /* 0x000000012e399819 */ /* 0x040fe200000006ff */
[----:B------:R-:W-:Y:S01]  /*16f0*/  HFMA2 R43, -RZ, RZ, 0, 0 ;  /* 0x00000000ff2b7431 */ /* 0x000fe200000001ff */
[----:B------:R-:W-:Y:S01]  /*1700*/  @!P1 SHF.L.U64.HI R46, R46, 0x1, R55 ;  /* 0x000000012e2e9819 */ /* 0x000fe20000010237 */
[----:B0-----:R-:W-:Y:S01]  /*1710*/  @!P2 IMAD R53, R53, R24, RZ ;  /* 0x000000183535a224 */ /* 0x001fe200078e02ff */
[----:B----4-:R-:W-:-:S03]  /*1720*/  @!P1 IADD3 R54, P5, PT, R57, R20, RZ ;  /* 0x0000001439369210 */ /* 0x010fc60007fbe0ff */
[----:B------:R0:W5:Y:S01]  /*1730*/  @!P0 LDG.E R43, desc[UR10][R50.64] ;  /* 0x0000000a322b8981 */ /* 0x000162000c1e1900 */
[----:B------:R-:W-:Y:S02]  /*1740*/  @!P2 MOV R52, R58 ;  /* 0x0000003a0034a202 */ /* 0x000fe40000000f00 */
[----:B------:R-:W-:Y:S01]  /*1750*/  @!P1 IADD3.X R55, PT, PT, R46, R21, RZ, P5, !PT ;  /* 0x000000152e379210 */ /* 0x000fe20002ffe4ff */
[C---:B------:R-:W-:Y:S01]  /*1760*/  @!P2 IMAD R21, R48.reuse, R25, R53 ;  /* 0x000000193015a224 */ /* 0x040fe200078e0235 */
[----:B------:R-:W-:Y:S01]  /*1770*/  @!P2 MOV R53, R61 ;  /* 0x0000003d0035a202 */ /* 0x000fe20000000f00 */
[----:B------:R-:W-:Y:S01]  /*1780*/  HFMA2 R45, -RZ, RZ, 0, 0 ;  /* 0x00000000ff2d7431 */ /* 0x000fe200000001ff */
[----:B------:R-:W-:Y:S02]  /*1790*/  ISETP.NE.AND P0, PT, RZ, UR7, PT ;  /* 0x00000007ff007c0c */ /* 0x000fe4000bf05270 */
[----:B------:R-:W-:Y:S01]  /*17a0*/  MOV R44, RZ ;  /* 0x000000ff002c7202 */ /* 0x000fe20000000f00 */
[----:B------:R-:W-:Y:S01]  /*17b0*/  @!P2 IMAD.WIDE.U32 R52, R48, R24, R52 ;  /* 0x000000183034a225 */ /* 0x000fe200078e0034 */
[----:B0-----:R-:W0:Y:S01]  /*17c0*/  LDC.64 R50, c[0x0][0x3a8] ;  /* 0x0000ea00ff327b82 */ /* 0x001e220000000a00 */
[----:B------:R4:W5:Y:S02]  /*17d0*/  @!P3 LDG.E R45, desc[UR10][R16.64] ;  /* 0x0000000a102db981 */ /* 0x000964000c1e1900 */
[----:B---3--:R-:W-:-:S02]  /*17e0*/  @!P4 IMAD R20, R49, R12, RZ ;  /* 0x0000000c3114c224 */ /* 0x008fc400078e02ff */
[----:B------:R3:W5:Y:S01]  /*17f0*/  @!P3 LDG.E R44, desc[UR10][R14.64] ;  /* 0x0000000a0e2cb981 */ /* 0x000762000c1e1900 */
[----:B-1----:R-:W-:-:S03]  /*1800*/  @!P1 IADD3 R56, P3, PT, R57, R22, RZ ;  /* 0x0000001639389210 */ /* 0x002fc60007f7e0ff */
[----:B------:R-:W1:Y:S01]  /*1810*/  @P0 LDC.64 R24, c[0x0][0x3b0] ;  /* 0x0000ec00ff180b82 */ /* 0x000e620000000a00 */
[----:B----4-:R-:W-:Y:S01]  /*1820*/  @!P2 IADD3 R17, PT, PT, R53, R21, RZ ;  /* 0x000000153511a210 */ /* 0x010fe20007ffe0ff */
[----:B------:R-:W-:Y:S01]  /*1830*/  @!P4 IMAD R53, R29, R13, R20 ;  /* 0x0000000d1d35c224 */ /* 0x000fe200078e0214 */
[----:B------:R-:W-:-:S05]  /*1840*/  @!P2 SHF.L.U32 R49, R52, 0x1, RZ ;  /* 0x000000013431a819 */ /* 0x000fca00000006ff */
[----:B---3--:R-:W3:Y:S01]  /*1850*/  @!P2 LDC.64 R14, c[0x0][0x3a0] ;  /* 0x0000e800ff0eab82 */ /* 0x008ee20000000a00 */
[----:B------:R-:W-:Y:S02]  /*1860*/  @!P1 IADD3.X R57, PT, PT, R46, R23, RZ, P3, !PT ;  /* 0x000000172e399210 */ /* 0x000fe40001ffe4ff */
[----:B------:R-:W-:Y:S02]  /*1870*/  @!P2 SHF.L.U64.HI R52, R52, 0x1, R17 ;  /* 0x000000013434a819 */ /* 0x000fe40000010211 */
[----:B------:R-:W-:-:S03]  /*1880*/  CS2R R46, SRZ ;  /* 0x00000000002e7805 */ /* 0x000fc6000001ff00 */
[----:B------:R-:W4:Y:S03]  /*1890*/  @!P2 LDC.64 R16, c[0x0][0x398] ;  /* 0x0000e600ff10ab82 */ /* 0x000f260000000a00 */
[----:B------:R0:W5:Y:S04]  /*18a0*/  @!P1 LDG.E R46, desc[UR10][R54.64] ;  /* 0x0000000a362e9981 */ /* 0x000168000c1e1900 */
[----:B------:R-:W5:Y:S01]  /*18b0*/  @!P1 LDG.E R47, desc[UR10][R56.64] ;  /* 0x0000000a382f9981 */ /* 0x000f62000c1e1900 */
[----:B------:R-:W4:Y:S08]  /*18c0*/  @!P4 LDC.64 R20, c[0x0][0x3a0] ;  /* 0x0000e800ff14cb82 */ /* 0x000f300000000a00 */
[----:B------:R-:W4:Y:S01]  /*18d0*/  @!P4 LDC.64 R22, c[0x0][0x398] ;  /* 0x0000e600ff16cb82 */ /* 0x000f220000000a00 */
[----:B0-----:R-:W-:-:S02]  /*18e0*/  @!P4 MOV R54, R58 ;  /* 0x0000003a0036c202 */ /* 0x001fc40000000f00 */
[----:B------:R-:W-:-:S03]  /*18f0*/  @!P4 MOV R55, R61 ;  /* 0x0000003d0037c202 */ /* 0x000fc60000000f00 */
[----:B------:R-:W-:Y:S01]  /*1900*/  @!P4 IMAD.WIDE.U32 R54, R29, R12, R54 ;  /* 0x0000000c1d36c225 */ /* 0x000fe200078e0036 */
[----:B------:R-:W-:Y:S02]  /*1910*/  LEA R29, R27, R28, 0x6 ;  /* 0x0000001c1b1d7211 */ /* 0x000fe400078e30ff */
[----:B---3--:R-:W-:Y:S02]  /*1920*/  @!P2 IADD3 R14, P1, PT, R49, R14, RZ ;  /* 0x0000000e310ea210 */ /* 0x008fe40007f3e0ff */
[----:B------:R-:W-:Y:S02]  /*1930*/  @!P4 IADD3 R55, PT, PT, R55, R53, RZ ;  /* 0x000000353737c210 */ /* 0x000fe40007ffe0ff */
[----:B------:R-:W-:Y:S01]  /*1940*/  @!P4 SHF.L.U32 R53, R54, 0x1, RZ ;  /* 0x000000013635c819 */ /* 0x000fe200000006ff */
[----:B-1----:R-:W-:Y:S01]  /*1950*/  @P0 IMAD.WIDE R24, R29, 0x2, R24 ;  /* 0x000000021d180825 */ /* 0x002fe200078e0218 */
[----:B------:R-:W-:Y:S02]  /*1960*/  @!P2 IADD3.X R15, PT, PT, R52, R15, RZ, P1, !PT ;  /* 0x0000000f340fa210 */ /* 0x000fe40000ffe4ff */
[----:B----4-:R-:W-:Y:S01]  /*1970*/  @!P2 IADD3 R16, P1, PT, R49, R16, RZ ;  /* 0x000000103110a210 */ /* 0x010fe20007f3e0ff */
[----:B------:R-:W-:Y:S01]  /*1980*/  IMAD.WIDE R28, R29, 0x2, R50 ;  /* 0x000000021d1c7825 */ /* 0x000fe200078e0232 */
[----:B------:R-:W-:-:S02]  /*1990*/  @!P4 SHF.L.U64.HI R54, R54, 0x1, R55 ;  /* 0x000000013636c819 */ /* 0x000fc40000010237 */
[C---:B------:R-:W-:Y:S02]  /*19a0*/  @!P4 IADD3 R20, P3, PT, R53.reuse, R20, RZ ;  /* 0x000000143514c210 */ /* 0x040fe40007f7e0ff */
[----:B------:R-:W-:Y:S02]  /*19b0*/  @!P4 IADD3 R22, P5, PT, R53, R22, RZ ;  /* 0x000000163516c210 */ /* 0x000fe40007fbe0ff */
[----:B------:R-:W-:Y:S02]  /*19c0*/  CS2R R50, SRZ ;  /* 0x0000000000327805 */ /* 0x000fe4000001ff00 */
[----:B------:R-:W-:Y:S01]  /*19d0*/  MOV R49, RZ ;  /* 0x000000ff00317202 */ /* 0x000fe20000000f00 */
[----:B------:R-:W3:Y:S01]  /*19e0*/  @P0 LDG.E.U16 R12, desc[UR10][R24.64] ;  /* 0x0000000a180c0981 */ /* 0x000ee2000c1e1500 */
[----:B------:R-:W-:Y:S02]  /*19f0*/  @!P2 IADD3.X R17, PT, PT, R52, R17, RZ, P1, !PT ;  /* 0x000000113411a210 */ /* 0x000fe40000ffe4ff */
[C---:B------:R-:W-:Y:S01]  /*1a00*/  @!P4 IADD3.X R21, PT, PT, R54.reuse, R21, RZ, P3, !PT ;  /* 0x000000153615c210 */ /* 0x040fe20001ffe4ff */
[----:B------:R-:W4:Y:S01]  /*1a10*/  @P0 LDG.E.U16 R13, desc[UR10][R24.64+0x2] ;  /* 0x0000020a180d0981 */ /* 0x000f22000c1e1500 */
[----:B------:R-:W-:-:S03]  /*1a20*/  @!P4 IADD3.X R23, PT, PT, R54, R23, RZ, P5, !PT ;  /* 0x000000173617c210 */ /* 0x000fc60002ffe4ff */
[----:B------:R-:W4:Y:S04]  /*1a30*/  LDG.E.U16 R53, desc[UR10][R28.64] ;  /* 0x0000000a1c357981 */ /* 0x000f28000c1e1500 */
[----:B------:R-:W4:Y:S04]  /*1a40*/  LDG.E.U16 R52, desc[UR10][R28.64+0x2] ;  /* 0x0000020a1c347981 */ /* 0x000f28000c1e1500 */
[----:B------:R-:W5:Y:S04]  /*1a50*/  @!P2 LDG.E R51, desc[UR10][R16.64] ;  /* 0x0000000a1033a981 */ /* 0x000f68000c1e1900 */
[----:B------:R-:W5:Y:S04]  /*1a60*/  @!P4 LDG.E R50, desc[UR10][R20.64] ;  /* 0x0000000a1432c981 */ /* 0x000f68000c1e1900 */
[----:B------:R-:W5:Y:S01]  /*1a70*/  @!P4 LDG.E R49, desc[UR10][R22.64] ;  /* 0x0000000a1631c981 */ /* 0x000f62000c1e1900 */
[----:B------:R-:W-:-:S06]  /*1a80*/  HFMA2 R48, -RZ, RZ, 0, 0 ;  /* 0x00000000ff307431 */ /* 0x000fcc00000001ff */
[----:B------:R0:W5:Y:S01]  /*1a90*/  @!P2 LDG.E R48, desc[UR10][R14.64] ;  /* 0x0000000a0e30a981 */ /* 0x000162000c1e1900 */
[----:B------:R-:W-:Y:S01]  /*1aa0*/  UISETP.NE.AND UP1, UPT, UR7, URZ, UPT ;  /* 0x000000ff0700728c */ /* 0x000fe2000bf25270 */
[----:B------:R-:W-:Y:S01]  /*1ab0*/  CS2R R54, SRZ ;  /* 0x0000000000367805 */ /* 0x000fe2000001ff00 */
[----:B------:R-:W-:Y:S01]  /*1ac0*/  UMOV UR12, 0x3f800000 ;  /* 0x3f800000000c7882 */ /* 0x000fe20000000000 */
[----:B--2---:R-:W-:-:S13]  /*1ad0*/  R2UR UR9, R18 ;  /* 0x00000000120972ca */ /* 0x004fda00000e0000 */
[----:B0-----:R-:W-:-:S05]  /*1ae0*/  MOV R14, UR9 ;  /* 0x00000009000e7c02 */ /* 0x001fca0008000f00 */
        /* <DEDUP_REMOVED lines=9> */
[----:B---3--:R-:W-:Y:S02]  /*1b80*/  @P0 SHF.L.U32 R54, R12, 0x10, RZ ;  /* 0x000000100c360819 */ /* 0x008fe400000006ff */
[----:B----4-:R-:W-:Y:S02]  /*1b90*/  @P0 SHF.L.U32 R55, R13, 0x10, RZ ;  /* 0x000000100d370819 */ /* 0x010fe400000006ff */
[----:B------:R-:W-:Y:S02]  /*1ba0*/  SHF.L.U32 R53, R53, 0x10, RZ ;  /* 0x0000001035357819 */ /* 0x000fe400000006ff */
        /* <DEDUP_REMOVED lines=15> */
[----:B------:R-:W-:Y:S01]  /*1ca0*/  FADD.FTZ R20, R20, -UR9 ;  /* 0x8000000914147e21 */ /* 0x000fe20008010000 */
[----:B------:R-:W-:Y:S02]  /*1cb0*/  HADD2.F32 R18, -RZ, R39.H0_H0 ;  /* 0x20000027ff127230 */ /* 0x000fe40000004100 */
[----:B------:R-:W-:Y:S01]  /*1cc0*/  FADD.FTZ R16, R17, R16 ;  /* 0x0000001011107221 */ /* 0x000fe20000010000 */
[----:B------:R-:W-:Y:S01]  /*1cd0*/  FFMA.FTZ R19, R14, R17, R19 ;  /* 0x000000110e137223 */ /* 0x000fe20000010013 */
[----:B------:R-:W-:Y:S01]  /*1ce0*/  FFMA.FTZ R15, R12, R15, RZ ;  /* 0x0000000f0c0f7223 */ /* 0x000fe200000100ff */
[----:B------:R-:W-:Y:S01]  /*1cf0*/  FADD.FTZ R21, RZ, R12 ;  /* 0x0000000cff157221 */ /* 0x000fe20000010000 */
[----:B------:R-:W-:Y:S01]  /*1d00*/  FMUL.FTZ R20, R20, UR12 ;  /* 0x0000000c14147c20 */ /* 0x000fe20008410000 */
[----:B------:R-:W-:-:S02]  /*1d10*/  HADD2.F32 R17, -RZ, R40.H1_H1 ;  /* 0x30000028ff117230 */ /* 0x000fc40000004100 */
[----:B------:R-:W-:Y:S01]  /*1d20*/  FMUL.FTZ R23, R53, R18 ;  /* 0x0000001235177220 */ /* 0x000fe20000410000 */
[C---:B------:R-:W-:Y:S01]  /*1d30*/  FADD.FTZ R12, R18.reuse, R21 ;  /* 0x00000015120c7221 */ /* 0x040fe20000010000 */
[----:B------:R-:W-:Y:S01]  /*1d40*/  FFMA.FTZ R15, R18, R20, R15 ;  /* 0x00000014120f7223 */ /* 0x000fe2000001000f */
[----:B------:R-:W-:Y:S01]  /*1d50*/  FFMA.FTZ R14, R13, R14, RZ ;  /* 0x0000000e0d0e7223 */ /* 0x000fe200000100ff */
[----:B------:R-:W-:Y:S01]  /*1d60*/  FADD.FTZ R18, R17, -UR9 ;  /* 0x8000000911127e21 */ /* 0x000fe20008010000 */
[----:B------:R-:W-:Y:S02]  /*1d70*/  HADD2.F32 R17, -RZ, R39.H1_H1 ;  /* 0x30000027ff117230 */ /* 0x000fe40000004100 */
[----:B------:R-:W-:Y:S01]  /*1d80*/  FADD.FTZ R16, R16, R23 ;  /* 0x0000001710107221 */ /* 0x000fe20000010000 */
[----:B------:R-:W-:Y:S01]  /*1d90*/  FFMA.FTZ R23, R20, R23, R19 ;  /* 0x0000001714177223 */ /* 0x000fe20000010013 */
[----:B------:R-:W-:Y:S01]  /*1da0*/  FADD.FTZ R20, RZ, R13 ;  /* 0x0000000dff147221 */ /* 0x000fe20000010000 */
[----:B------:R-:W-:Y:S01]  /*1db0*/  FMUL.FTZ R18, R18, UR12 ;  /* 0x0000000c12127c20 */ /* 0x000fe20008410000 */
[----:B------:R-:W-:-:S02]  /*1dc0*/  HADD2.F32 R21, -RZ, R38.H0_H0 ;  /* 0x20000026ff157230 */ /* 0x000fc40000004100 */
[----:B------:R-:W-:Y:S01]  /*1dd0*/  FMUL.FTZ R19, R52, R17 ;  /* 0x0000001134137220 */ /* 0x000fe20000410000 */
[C---:B------:R-:W-:Y:S01]  /*1de0*/  FADD.FTZ R13, R17.reuse, R20 ;  /* 0x00000014110d7221 */ /* 0x040fe20000010000 */
[----:B------:R-:W-:Y:S01]  /*1df0*/  FFMA.FTZ R14, R17, R18, R14 ;  /* 0x00000012110e7223 */ /* 0x000fe2000001000e */
[----:B------:R-:W-:Y:S02]  /*1e00*/  HADD2.F32 R20, -RZ, R38.H1_H1 ;  /* 0x30000026ff147230 */ /* 0x000fe40000004100 */
[----:B------:R-:W-:Y:S01]  /*1e10*/  FFMA.FTZ R17, R18, R19, R23 ;  /* 0x0000001312117223 */ /* 0x000fe20000010017 */
[----:B------:R-:W-:Y:S01]  /*1e20*/  FADD.FTZ R18, R21, -UR9 ;  /* 0x8000000915127e21 */ /* 0x000fe20008010000 */
[--C-:B------:R-:W-:Y:S02]  /*1e30*/  HADD2.F32 R22, -RZ, R37.reuse.H0_H0 ;  /* 0x20000025ff167230 */ /* 0x100fe40000004100 */
[----:B------:R-:W-:Y:S01]  /*1e40*/  FADD.FTZ R16, R19, R16 ;  /* 0x0000001013107221 */ /* 0x000fe20000010000 */
[----:B------:R-:W-:Y:S01]  /*1e50*/  FADD.FTZ R19, R20, -UR9 ;  /* 0x8000000914137e21 */ /* 0x000fe20008010000 */
[----:B------:R-:W-:-:S02]  /*1e60*/  HADD2.F32 R21, -RZ, R37.H1_H1 ;  /* 0x30000025ff157230 */ /* 0x000fc40000004100 */
[----:B------:R-:W-:Y:S01]  /*1e70*/  FMUL.FTZ R20, R18, UR12 ;  /* 0x0000000c12147c20 */ /* 0x000fe20008410000 */
[----:B------:R-:W-:Y:S02]  /*1e80*/  HADD2.F32 R18, -RZ, R36.H0_H0 ;  /* 0x20000024ff127230 */ /* 0x000fe40000004100 */
[----:B------:R-:W-:Y:S01]  /*1e90*/  FMUL.FTZ R23, R53, R22 ;  /* 0x0000001635177220 */ /* 0x000fe20000410000 */
[----:B------:R-:W-:Y:S01]  /*1ea0*/  FADD.FTZ R12, R12, R22 ;  /* 0x000000160c0c7221 */ /* 0x000fe20000010000 */
[----:B------:R-:W-:Y:S01]  /*1eb0*/  FFMA.FTZ R15, R22, R20, R15 ;  /* 0x00000014160f7223 */ /* 0x000fe2000001000f */
[----:B------:R-:W-:Y:S01]  /*1ec0*/  FMUL.FTZ R19, R19, UR12 ;  /* 0x0000000c13137c20 */ /* 0x000fe20008410000 */
[----:B------:R-:W-:Y:S01]  /*1ed0*/  FMUL.FTZ R22, R52, R21 ;  /* 0x0000001534167220 */ /* 0x000fe20000410000 */
[----:B------:R-:W-:Y:S01]  /*1ee0*/  FFMA.FTZ R20, R20, R23, R17 ;  /* 0x0000001714147223 */ /* 0x000fe20000010011 */
[----:B------:R-:W-:Y:S01]  /*1ef0*/  FADD.FTZ R18, R18, -UR9 ;  /* 0x8000000912127e21 */ /* 0x000fe20008010000 */
[----:B------:R-:W-:-:S02]  /*1f00*/  HADD2.F32 R24, -RZ, R35.H0_H0 ;  /* 0x20000023ff187230 */ /* 0x000fc40000004100 */
[----:B------:R-:W-:Y:S01]  /*1f10*/  FADD.FTZ R13, R13, R21 ;  /* 0x000000150d0d7221 */ /* 0x000fe20000010000 */
[----:B------:R-:W-:Y:S01]  /*1f20*/  FFMA.FTZ R17, R19, R22, R20 ;  /* 0x0000001613117223 */ /* 0x000fe20000010014 */
[----:B------:R-:W-:Y:S01]  /*1f30*/  FMUL.FTZ R20, R18, UR12 ;  /* 0x0000000c12147c20 */ /* 0x000fe20008410000 */
[----:B------:R-:W-:Y:S02]  /*1f40*/  HADD2.F32 R18, -RZ, R36.H1_H1 ;  /* 0x30000024ff127230 */ /* 0x000fe40000004100 */
[----:B------:R-:W-:Y:S01]  /*1f50*/  FFMA.FTZ R14, R21, R19, R14 ;  /* 0x00000013150e7223 */ /* 0x000fe2000001000e */
[----:B------:R-:W-:Y:S01]  /*1f60*/  FADD.FTZ R21, R16, R23 ;  /* 0x0000001710157221 */ /* 0x000fe20000010000 */
[----:B------:R-:W-:Y:S01]  /*1f70*/  FMUL.FTZ R19, R53, R24 ;  /* 0x0000001835137220 */ /* 0x000fe20000410000 */
[----:B------:R-:W-:Y:S01]  /*1f80*/  FFMA.FTZ R15, R24, R20, R15 ;  /* 0x00000014180f7223 */ /* 0x000fe2000001000f */
[----:B------:R-:W-:Y:S01]  /*1f90*/  FADD.FTZ R18, R18, -UR9 ;  /* 0x8000000912127e21 */ /* 0x000fe20008010000 */
[----:B------:R-:W-:Y:S01]  /*1fa0*/  FADD.FTZ R16, R22, R21 ;  /* 0x0000001516107221 */ /* 0x000fe20000010000 */
[----:B------:R-:W-:-:S02]  /*1fb0*/  HADD2.F32 R22, -RZ, R34.H0_H0 ;  /* 0x20000022ff167230 */ /* 0x000fc40000004100 */
[----:B------:R-:W-:Y:S01]  /*1fc0*/  FFMA.FTZ R17, R20, R19, R17 ;  /* 0x0000001314117223 */ /* 0x000fe20000010011 */
[----:B------:R-:W-:Y:S02]  /*1fd0*/  HADD2.F32 R21, -RZ, R35.H1_H1 ;  /* 0x30000023ff157230 */ /* 0x000fe40000004100 */
[----:B------:R-:W-:Y:S01]  /*1fe0*/  FMUL.FTZ R20, R18, UR12 ;  /* 0x0000000c12147c20 */ /* 0x000fe20008410000 */
[----:B------:R-:W-:Y:S01]  /*1ff0*/  FADD.FTZ R16, R16, R19 ;  /* 0x0000001310107221 */ /* 0x000fe20000010000 */
[----:B------:R-:W-:Y:S01]  /*2000*/  FADD.FTZ R23, R22, -UR9 ;  /* 0x8000000916177e21 */ /* 0x000fe20008010000 */
[----:B------:R-:W-:Y:S02]  /*2010*/  HADD2.F32 R22, -RZ, R33.H0_H0 ;  /* 0x20000021ff167230 */ /* 0x000fe40000004100 */
[----:B------:R-:W-:Y:S01]  /*2020*/  FADD.FTZ R13, R13, R21 ;  /* 0x000000150d0d7221 */ /* 0x000fe20000010000 */
[----:B------:R-:W-:Y:S01]  /*2030*/  FFMA.FTZ R14, R21, R20, R14 ;  /* 0x00000014150e7223 */ /* 0x000fe2000001000e */
[----:B------:R-:W-:-:S02]  /*2040*/  HADD2.F32 R19, -RZ, R34.H1_H1 ;  /* 0x30000022ff137230 */ /* 0x000fc40000004100 */
[----:B------:R-:W-:Y:S01]  /*2050*/  FMUL.FTZ R21, R52, R21 ;  /* 0x0000001534157220 */ /* 0x000fe20000410000 */
[----:B------:R-:W-:Y:S01]  /*2060*/  FADD.FTZ R12, R12, R24 ;  /* 0x000000180c0c7221 */ /* 0x000fe20000010000 */
[----:B------:R-:W-:Y:S01]  /*2070*/  FMUL.FTZ R18, R23, UR12 ;  /* 0x0000000c17127c20 */ /* 0x000fe20008410000 */
[----:B------:R-:W-:Y:S01]  /*2080*/  FMUL.FTZ R23, R53, R22 ;  /* 0x0000001635177220 */ /* 0x000fe20000410000 */
[----:B------:R-:W-:Y:S01]  /*2090*/  FFMA.FTZ R17, R20, R21, R17 ;  /* 0x0000001514117223 */ /* 0x000fe20000010011 */
[----:B------:R-:W-:Y:S01]  /*20a0*/  FADD.FTZ R16, R21, R16 ;  /* 0x0000001015107221 */ /* 0x000fe20000010000 */
[----:B------:R-:W-:Y:S01]  /*20b0*/  FADD.FTZ R20, R19, -UR9 ;  /* 0x8000000913147e21 */ /* 0x000fe20008010000 */
[----:B------:R-:W-:Y:S02]  /*20c0*/  HADD2.F32 R19, -RZ, R33.H1_H1 ;  /* 0x30000021ff137230 */ /* 0x000fe40000004100 */
[----:B------:R-:W-:Y:S01]  /*20d0*/  FADD.FTZ R12, R12, R22 ;  /* 0x000000160c0c7221 */ /* 0x000fe20000010000 */
[----:B------:R-:W-:Y:S01]  /*20e0*/  FFMA.FTZ R15, R22, R18, R15 ;  /* 0x00000012160f7223 */ /* 0x000fe2000001000f */
[----:B------:R-:W-:Y:S01]  /*20f0*/  FADD.FTZ R22, R16, R23 ;  /* 0x0000001710167221 */ /* 0x000fe20000010000 */
[----:B------:R-:W-:Y:S01]  /*2100*/  FFMA.FTZ R23, R18, R23, R17 ;  /* 0x0000001712177223 */ /* 0x000fe20000010011 */
[----:B------:R-:W-:Y:S01]  /*2110*/  FMUL.FTZ R20, R20, UR12 ;  /* 0x0000000c14147c20 */ /* 0x000fe20008410000 */
[----:B------:R-:W-:-:S02]  /*2120*/  HADD2.F32 R18, -RZ, R32.H0_H0 ;  /* 0x20000020ff127230 */ /* 0x000fc40000004100 */
[----:B------:R-:W-:Y:S01]  /*2130*/  FMUL.FTZ R17, R52, R19 ;  /* 0x0000001334117220 */ /* 0x000fe20000410000 */
[----:B------:R-:W-:Y:S01]  /*2140*/  FADD.FTZ R13, R13, R19 ;  /* 0x000000130d0d7221 */ /* 0x000fe20000010000 */
[----:B------:R-:W-:Y:S01]  /*2150*/  FFMA.FTZ R16, R19, R20, R14 ;  /* 0x0000001413107223 */ /* 0x000fe2000001000e */
[----:B------:R-:W-:Y:S02]  /*2160*/  HADD2.F32 R19, -RZ, R32.H1_H1 ;  /* 0x30000020ff137230 */ /* 0x000fe40000004100 */
[----:B------:R-:W-:Y:S01]  /*2170*/  FADD.FTZ R14, R17, R22 ;  /* 0x00000016110e7221 */ /* 0x000fe20000010000 */
[----:B------:R-:W-:Y:S01]  /*2180*/  FADD.FTZ R18, R18, -UR9 ;  /* 0x8000000912127e21 */ /* 0x000fe20008010000 */
[--C-:B------:R-:W-:Y:S02]  /*2190*/  HADD2.F32 R22, -RZ, R31.reuse.H0_H0 ;  /* 0x2000001fff167230 */ /* 0x100fe40000004100 */
[----:B------:R-:W-:Y:S01]  /*21a0*/  FFMA.FTZ R17, R20, R17, R23 ;  /* 0x0000001114117223 */ /* 0x000fe20000010017 */
[----:B------:R-:W-:-:S02]  /*21b0*/  HADD2.F32 R21, -RZ, R31.H1_H1 ;  /* 0x3000001fff157230 */ /* 0x000fc40000004100 */
[----:B------:R-:W-:Y:S01]  /*21c0*/  FMUL.FTZ R20, R18, UR12 ;  /* 0x0000000c12147c20 */ /* 0x000fe20008410000 */
[----:B------:R-:W-:Y:S01]  /*21d0*/  FADD.FTZ R19, R19, -UR9 ;  /* 0x8000000913137e21 */ /* 0x000fe20008010000 */
        /* <DEDUP_REMOVED lines=28> */
[----:B------:R-:W-:Y:S01]  /*23a0*/  FMUL.FTZ R21, R52, R21 ;  /* 0x0000001534157220 */ /* 0x000fe20000410000 */
[----:B------:R-:W-:-:S02]  /*23b0*/  HADD2.F32 R19, -RZ, R2.H1_H1 ;  /* 0x30000002ff137230 */ /* 0x000fc40000004100 */
[----:B------:R-:W-:Y:S01]  /*23c0*/  FMUL.FTZ R18, R23, UR12 ;  /* 0x0000000c17127c20 */ /* 0x000fe20008410000 */
[----:B------:R-:W-:Y:S01]  /*23d0*/  FMUL.FTZ R23, R53, R22 ;  /* 0x0000001635177220 */ /* 0x000fe20000410000 */
[----:B------:R-:W-:Y:S01]  /*23e0*/  FADD.FTZ R14, R21, R14 ;  /* 0x0000000e150e7221 */ /* 0x000fe20000010000 */
[----:B------:R-:W-:Y:S01]  /*23f0*/  FFMA.FTZ R17, R20, R21, R17 ;  /* 0x0000001514117223 */ /* 0x000fe20000010011 */
[----:B------:R-:W-:Y:S01]  /*2400*/  FADD.FTZ R20, R19, -UR9 ;  /* 0x8000000913147e21 */ /* 0x000fe20008010000 */
[----:B------:R-:W-:Y:S02]  /*2410*/  HADD2.F32 R19, -RZ, R3.H1_H1 ;  /* 0x30000003ff137230 */ /* 0x000fe40000004100 */
[----:B------:R-:W-:Y:S01]  /*2420*/  FADD.FTZ R14, R14, R23 ;  /* 0x000000170e0e7221 */ /* 0x000fe20000010000 */
[----:B------:R-:W-:Y:S01]  /*2430*/  FFMA.FTZ R15, R22, R18, R15 ;  /* 0x00000012160f7223 */ /* 0x000fe2000001000f */
[----:B------:R-:W-:Y:S01]  /*2440*/  FFMA.FTZ R23, R18, R23, R17 ;  /* 0x0000001712177223 */ /* 0x000fe20000010011 */
[----:B------:R-:W-:Y:S01]  /*2450*/  FADD.FTZ R12, R12, R24 ;  /* 0x000000180c0c7221 */ /* 0x000fe20000010000 */
[----:B------:R-:W-:Y:S01]  /*2460*/  FMUL.FTZ R20, R20, UR12 ;  /* 0x0000000c14147c20 */ /* 0x000fe20008410000 */
[----:B------:R-:W-:-:S02]  /*2470*/  HADD2.F32 R18, -RZ, R4.H0_H0 ;  /* 0x20000004ff127230 */ /* 0x000fc40000004100 */
[----:B------:R-:W-:Y:S01]  /*2480*/  FMUL.FTZ R17, R52, R19 ;  /* 0x0000001334117220 */ /* 0x000fe20000410000 */
[----:B------:R-:W-:Y:S01]  /*2490*/  FADD.FTZ R12, R12, R22 ;  /* 0x000000160c0c7221 */ /* 0x000fe20000010000 */
[----:B------:R-:W-:Y:S01]  /*24a0*/  FADD.FTZ R13, R13, R19 ;  /* 0x000000130d0d7221 */ /* 0x000fe20000010000 */
[----:B------:R-:W-:Y:S01]  /*24b0*/  FFMA.FTZ R16, R19, R20, R16 ;  /* 0x0000001413107223 */ /* 0x000fe20000010010 */
[----:B------:R-:W-:Y:S02]  /*24c0*/  HADD2.F32 R19, -RZ, R4.H1_H1 ;  /* 0x30000004ff137230 */ /* 0x000fe40000004100 */
[----:B------:R-:W-:Y:S01]  /*24d0*/  FADD.FTZ R18, R18, -UR9 ;  /* 0x8000000912127e21 */ /* 0x000fe20008010000 */
[--C-:B------:R-:W-:Y:S02]  /*24e0*/  HADD2.F32 R22, -RZ, R5.reuse.H0_H0 ;  /* 0x20000005ff167230 */ /* 0x100fe40000004100 */
[----:B------:R-:W-:Y:S01]  /*24f0*/  FADD.FTZ R14, R17, R14 ;  /* 0x0000000e110e7221 */ /* 0x000fe20000010000 */
        /* <DEDUP_REMOVED lines=66> */
[----:B------:R-:W-:Y:S01]  /*2920*/  FADD.FTZ R13, R13, R21 ;  /* 0x000000150d0d7221 */ /* 0x000fe20000010000 */
[----:B------:R-:W-:Y:S01]  /*2930*/  FFMA.FTZ R16, R21, R19, R16 ;  /* 0x0000001315107223 */ /* 0x000fe20000010010 */
[----:B------:R-:W-:-:S02]  /*2940*/  HADD2.F32 R24, -RZ, R45.H0_H0 ;  /* 0x2000002dff187230 */ /* 0x000fc40000004100 */
[----:B------:R-:W-:Y:S01]  /*2950*/  FFMA.FTZ R17, R19, R22, R20 ;  /* 0x0000001613117223 */ /* 0x000fe20000010014 */
[----:B------:R-:W-:Y:S01]  /*2960*/  FADD.FTZ R21, R14, R23 ;  /* 0x000000170e157221 */ /* 0x000fe20000010000 */
[----:B------:R-:W-:Y:S01]  /*2970*/  FMUL.FTZ R20, R18, UR12 ;  /* 0x0000000c12147c20 */ /* 0x000fe20008410000 */
[----:B------:R-:W-:Y:S02]  /*2980*/  HADD2.F32 R18, -RZ, R44.H1_H1 ;  /* 0x3000002cff127230 */ /* 0x000fe40000004100 */
[----:B------:R-:W-:Y:S01]  /*2990*/  FMUL.FTZ R19, R53, R24 ;  /* 0x0000001835137220 */ /* 0x000fe20000410000 */
[----:B------:R-:W-:Y:S01]  /*29a0*/  FADD.FTZ R14, R22, R21 ;  /* 0x00000015160e7221 */ /* 0x000fe20000010000 */
[----:B------:R-:W-:Y:S02]  /*29b0*/  HADD2.F32 R21, -RZ, R46.H0_H0 ;  /* 0x2000002eff157230 */ /* 0x000fe40000004100 */
[----:B------:R-:W-:Y:S01]  /*29c0*/  FFMA.FTZ R15, R24, R20, R15 ;  /* 0x00000014180f7223 */ /* 0x000fe2000001000f */
[----:B------:R-:W-:Y:S01]  /*29d0*/  FADD.FTZ R18, R18, -UR9 ;  /* 0x8000000912127e21 */ /* 0x000fe20008010000 */
[----:B------:R-:W-:Y:S01]  /*29e0*/  FADD.FTZ R14, R14, R19 ;  /* 0x000000130e0e7221 */ /* 0x000fe20000010000 */
[----:B------:R-:W-:Y:S01]  /*29f0*/  FFMA.FTZ R17, R20, R19, R17 ;  /* 0x0000001314117223 */ /* 0x000fe20000010011 */
[----:B------:R-:W-:-:S02]  /*2a00*/  HADD2.F32 R19, -RZ, R45.H1_H1 ;  /* 0x3000002dff137230 */ /* 0x000fc40000004100 */
[----:B------:R-:W-:Y:S01]  /*2a10*/  FMUL.FTZ R20, R18, UR12 ;  /* 0x0000000c12147c20 */ /* 0x000fe20008410000 */
[----:B------:R-:W-:Y:S01]  /*2a20*/  FADD.FTZ R23, R21, -UR9 ;  /* 0x8000000915177e21 */ /* 0x000fe20008010000 */
[--C-:B------:R-:W-:Y:S02]  /*2a30*/  HADD2.F32 R22, -RZ, R47.reuse.H0_H0 ;  /* 0x2000002fff167230 */ /* 0x100fe40000004100 */
[----:B------:R-:W-:Y:S01]  /*2a40*/  FADD.FTZ R12, R12, R24 ;  /* 0x000000180c0c7221 */ /* 0x000fe20000010000 */
        /* <DEDUP_REMOVED lines=31> */
[----:B------:R-:W-:Y:S01]  /*2c40*/  FADD.FTZ R25, R25, R18 ;  /* 0x0000001219197221 */ /* 0x000fe20000010000 */
[----:B------:R-:W-:Y:S01]  /*2c50*/  FMUL.FTZ R21, R21, UR12 ;  /* 0x0000000c15157c20 */ /* 0x000fe20008410000 */
[----:B------:R-:W-:Y:S01]  /*2c60*/  FMUL.FTZ R14, R52, R17 ;  /* 0x00000011340e7220 */ /* 0x000fe20000410000 */
[----:B------:R-:W-:-:S02]  /*2c70*/  HADD2.F32 R19, -RZ, R50.H0_H0 ;  /* 0x20000032ff137230 */ /* 0x000fc40000004100 */
[--C-:B------:R-:W-:Y:S02]  /*2c80*/  HADD2.F32 R20, -RZ, R49.reuse.H0_H0 ;  /* 0x20000031ff147230 */ /* 0x100fe40000004100 */
[----:B------:R-:W-:Y:S01]  /*2c90*/  FFMA.FTZ R18, R17, R21, R16 ;  /* 0x0000001511127223 */ /* 0x000fe20000010010 */
[----:B------:R-:W-:Y:S01]  /*2ca0*/  FADD.FTZ R25, R14, R25 ;  /* 0x000000190e197221 */ /* 0x000fe20000010000 */
[----:B------:R-:W-:Y:S01]  /*2cb0*/  FFMA.FTZ R22, R21, R14, R22 ;  /* 0x0000000e15167223 */ /* 0x000fe20000010016 */
[----:B------:R-:W-:Y:S01]  /*2cc0*/  FADD.FTZ R21, R19, -UR9 ;  /* 0x8000000913157e21 */ /* 0x000fe20008010000 */
[----:B------:R-:W-:Y:S02]  /*2cd0*/  HADD2.F32 R14, -RZ, R50.H1_H1 ;  /* 0x30000032ff0e7230 */ /* 0x000fe40000004100 */
[----:B------:R-:W-:Y:S01]  /*2ce0*/  FMUL.FTZ R16, R53, R20 ;  /* 0x0000001435107220 */ /* 0x000fe20000410000 */
[----:B------:R-:W-:Y:S02]  /*2cf0*/  HADD2.F32 R19, -RZ, R49.H1_H1 ;  /* 0x30000031ff137230 */ /* 0x000fe40000004100 */
[----:B------:R-:W-:Y:S01]  /*2d00*/  FMUL.FTZ R21, R21, UR12 ;  /* 0x0000000c15157c20 */ /* 0x000fe20008410000 */
[----:B------:R-:W-:Y:S01]  /*2d10*/  FADD.FTZ R14, R14, -UR9 ;  /* 0x800000090e0e7e21 */ /* 0x000fe20008010000 */
[----:B------:R-:W-:-:S02]  /*2d20*/  FADD.FTZ R25, R25, R16 ;  /* 0x0000001019197221 */ /* 0x000fc40000010000 */
[----:B------:R-:W-:Y:S01]  /*2d30*/  FFMA.FTZ R28, R21, R16, R22 ;  /* 0x00000010151c7223 */ /* 0x000fe20000010016 */
[----:B------:R-:W-:Y:S01]  /*2d40*/  FMUL.FTZ R24, R52, R19 ;  /* 0x0000001334187220 */ /* 0x000fe20000410000 */
[----:B------:R-:W-:Y:S01]  /*2d50*/  FMUL.FTZ R23, R14, UR12 ;  /* 0x0000000c0e177c20 */ /* 0x000fe20008410000 */
[----:B------:R-:W-:Y:S01]  /*2d60*/  FADD.FTZ R22, R13, R17 ;  /* 0x000000110d167221 */ /* 0x000fe20000010000 */
[----:B------:R-:W-:Y:S01]  /*2d70*/  FADD.FTZ R14, R12, R20 ;  /* 0x000000140c0e7221 */ /* 0x000fe20000010000 */
[----:B------:R-:W-:Y:S01]  /*2d80*/  FFMA.FTZ R12, R20, R21, R15 ;  /* 0x00000015140c7223 */ /* 0x000fe2000001000f */
[----:B------:R-:W-:Y:S01]  /*2d90*/  FADD.FTZ R16, R24, R25 ;  /* 0x0000001918107221 */ /* 0x000fe20000010000 */
[----:B------:R-:W-:Y:S01]  /*2da0*/  FFMA.FTZ R17, R23, R24, R28 ;  /* 0x0000001817117223 */ /* 0x000fe2000001001c */
[----:B------:R-:W-:Y:S01]  /*2db0*/  FADD.FTZ R15, R22, R19 ;  /* 0x00000013160f7221 */ /* 0x000fe20000010000 */
[----:B------:R-:W-:Y:S01]  /*2dc0*/  FFMA.FTZ R13, R19, R23, R18 ;  /* 0x00000017130d7223 */ /* 0x000fe20000010012 */
[----:B------:R-:W-:Y:S06]  /*2dd0*/  BRA `(.L_x_927) ;  /* 0x0000002400007947 */ /* 0x000fec0003800000 */
.L_x_926:
[----:B-----5:R-:W-:Y:S02]  /*2de0*/  HADD2.F32 R12, -RZ, R42.H0_H0 ;  /* 0x2000002aff0c7230 */ /* 0x020fe40000004100 */
[--C-:B------:R-:W-:Y:S02]  /*2df0*/  HADD2.F32 R17, -RZ, R40.reuse.H0_H0 ;  /* 0x20000028ff117230 */ /* 0x100fe40000004100 */
[----:B------:R-:W-:Y:S02]  /*2e00*/  HADD2.F32 R18, -RZ, R40.H1_H1 ;  /* 0x30000028ff127230 */ /* 0x000fe40000004100 */
[----:B------:R-:W-:Y:S01]  /*2e10*/  FADD.FTZ R12, R12, -UR9 ;  /* 0x800000090c0c7e21 */ /* 0x000fe20008010000 */
[----:B------:R-:W-:Y:S02]  /*2e20*/  HADD2.F32 R29, -RZ, R41.H0_H0 ;  /* 0x20000029ff1d7230 */ /* 0x000fe40000004100 */
[----:B------:R-:W-:Y:S01]  /*2e30*/  FADD.FTZ R17, R17, -UR9 ;  /* 0x8000000911117e21 */ /* 0x000fe20008010000 */
[----:B------:R-:W-:-:S02]  /*2e40*/  HADD2.F32 R56, -RZ, R38.H1_H1 ;  /* 0x30000026ff387230 */ /* 0x000fc40000004100 */
[----:B------:R-:W-:Y:S01]  /*2e50*/  FMUL.FTZ R13, R12, UR12 ;  /* 0x0000000c0c0d7c20 */ /* 0x000fe20008410000 */
[----:B------:R-:W-:Y:S02]  /*2e60*/  HADD2.F32 R12, -RZ, R42.H1_H1 ;  /* 0x3000002aff0c7230 */ /* 0x000fe40000004100 */
[----:B------:R-:W-:Y:S01]  /*2e70*/  FMUL.FTZ R17, R17, UR12 ;  /* 0x0000000c11117c20 */ /* 0x000fe20008410000 */
[----:B------:R-:W-:Y:S01]  /*2e80*/  FADD.FTZ R18, R18, -UR9 ;  /* 0x8000000912127e21 */ /* 0x000fe20008010000 */
[C-C-:B------:R-:W-:Y:S01]  /*2e90*/  FFMA.FTZ R15, R53.reuse, R13, R54.reuse ;  /* 0x0000000d350f7223 */ /* 0x140fe20000010036 */
[----:B------:R-:W-:Y:S02]  /*2ea0*/  HADD2.F32 R57, -RZ, R37.H0_H0 ;  /* 0x20000025ff397230 */ /* 0x000fe40000004100 */
[----:B------:R-:W-:Y:S01]  /*2eb0*/  FADD.FTZ R12, R12, -UR9 ;  /* 0x800000090c0c7e21 */ /* 0x000fe20008010000 */
[----:B------:R-:W-:Y:S01]  /*2ec0*/  FFMA.FTZ R28, R53, R17, R54 ;  /* 0x00000011351c7223 */ /* 0x000fe20000010036 */
[----:B------:R-:W-:Y:S01]  /*2ed0*/  FMUL.FTZ R16, R15, -1.4426950216293334961 ;  /* 0xbfb8aa3b0f107820 */ /* 0x000fe20000410000 */
[----:B------:R-:W-:Y:S01]  /*2ee0*/  FMUL.FTZ R22, R18, UR12 ;  /* 0x0000000c12167c20 */ /* 0x000fe20008410000 */
[----:B------:R-:W-:Y:S01]  /*2ef0*/  FMUL.FTZ R12, R12, UR12 ;  /* 0x0000000c0c0c7c20 */ /* 0x000fe20008410000 */
[----:B------:R-:W-:-:S02]  /*2f00*/  FMUL.FTZ R25, R28, -1.4426950216293334961 ;  /* 0xbfb8aa3b1c197820 */ /* 0x000fc40000410000 */
[C-C-:B------:R-:W-:Y:S01]  /*2f10*/  FFMA.FTZ R18, R52.reuse, R22, R55.reuse ;  /* 0x0000001634127223 */ /* 0x140fe20000010037 */
[----:B------:R-:W0:Y:S01]  /*2f20*/  MUFU.EX2 R16, R16 ;  /* 0x0000001000107308 */ /* 0x000e220000000800 */
[----:B------:R-:W-:Y:S02]  /*2f30*/  FFMA.FTZ R14, R52, R12, R55 ;  /* 0x0000000c340e7223 */ /* 0x000fe40000010037 */
[----:B------:R-:W-:Y:S01]  /*2f40*/  FMUL.FTZ R19, R18, -1.4426950216293334961 ;  /* 0xbfb8aa3b12137820 */ /* 0x000fe20000410000 */
[----:B------:R-:W1:Y:S01]  /*2f50*/  MUFU.EX2 R25, R25 ;  /* 0x0000001900197308 */ /* 0x000e620000000800 */
[----:B------:R-:W-:-:S04]  /*2f60*/  FMUL.FTZ R20, R14, -1.4426950216293334961 ;  /* 0xbfb8aa3b0e147820 */ /* 0x000fc80000410000 */
[----:B------:R-:W-:Y:S04]  /*2f70*/  MUFU.EX2 R19, R19 ;  /* 0x0000001300137308 */ /* 0x000fe80000000800 */
[----:B------:R-:W2:Y:S01]  /*2f80*/  MUFU.EX2 R20, R20 ;  /* 0x0000001400147308 */ /* 0x000ea20000000800 */
[----:B0-----:R-:W-:-:S04]  /*2f90*/  FADD.FTZ R21, R16, 1 ;  /* 0x3f80000010157421 */ /* 0x001fc80000010000 */
[----:B------:R0:W3:Y:S01]  /*2fa0*/  MUFU.RCP R16, R21 ;  /* 0x0000001500107308 */ /* 0x0000e20000001000 */
[----:B-1----:R-:W-:Y:S01]  /*2fb0*/  FADD.FTZ R23, R25, 1 ;  /* 0x3f80000019177421 */ /* 0x002fe20000010000 */
[----:B------:R-:W-:-:S05]  /*2fc0*/  HADD2.F32 R25, -RZ, R38.H0_H0 ;  /* 0x20000026ff197230 */ /* 0x000fca0000004100 */
[----:B------:R-:W-:Y:S01]  /*2fd0*/  FADD.FTZ R25, R25, -UR9 ;  /* 0x8000000919197e21 */ /* 0x000fe20008010000 */
[----:B------:R-:W-:Y:S01]  /*2fe0*/  MUFU.RCP R23, R23 ;  /* 0x0000001700177308 */ /* 0x000fe20000001000 */
[----:B--2---:R-:W-:Y:S01]  /*2ff0*/  FADD.FTZ R20, R20, 1 ;  /* 0x3f80000014147421 */ /* 0x004fe20000010000 */
[----:B0-----:R-:W-:-:S06]  /*3000*/  HADD2.F32 R21, -RZ, R41.H1_H1 ;  /* 0x30000029ff157230 */ /* 0x001fcc0000004100 */
[----:B------:R-:W0:Y:S01]  /*3010*/  MUFU.RCP R20, R20 ;  /* 0x0000001400147308 */ /* 0x000e220000001000 */
[----:B---3--:R-:W-:Y:S01]  /*3020*/  FADD.FTZ R24, -R16, 1 ;  /* 0x3f80000010187421 */ /* 0x008fe20000010100 */
[----:B------:R-:W-:-:S03]  /*3030*/  FMUL.FTZ R16, R29, R16 ;  /* 0x000000101d107220 */ /* 0x000fc60000410000 */
[----:B------:R-:W-:Y:S01]  /*3040*/  FFMA.FTZ R15, R15, R24, 1 ;  /* 0x3f8000000f0f7423 */ /* 0x000fe20000010018 */
[----:B------:R-:W-:-:S03]  /*3050*/  FADD.FTZ R24, R19, 1 ;  /* 0x3f80000013187421 */ /* 0x000fc60000010000 */
[----:B------:R-:W-:Y:S01]  /*3060*/  FMUL.FTZ R16, R16, R15 ;  /* 0x0000000f10107220 */ /* 0x000fe20000410000 */
[----:B------:R-:W1:Y:S01]  /*3070*/  MUFU.RCP R19, R24 ;  /* 0x0000001800137308 */ /* 0x000e620000001000 */
[----:B0-----:R-:W-:Y:S01]  /*3080*/  FADD.FTZ R15, -R20, 1 ;  /* 0x3f800000140f7421 */ /* 0x001fe20000010100 */
[----:B------:R-:W-:Y:S01]  /*3090*/  FMUL.FTZ R21, R21, R20 ;  /* 0x0000001415157220 */ /* 0x000fe20000410000 */
[----:B------:R-:W-:Y:S02]  /*30a0*/  HADD2.F32 R20, -RZ, R39.H0_H0 ;  /* 0x20000027ff147230 */ /* 0x000fe40000004100 */
[----:B------:R-:W-:Y:S01]  /*30b0*/  FFMA.FTZ R14, R14, R15, 1 ;  /* 0x3f8000000e0e7423 */ /* 0x000fe2000001000f */
[----:B------:R-:W-:Y:S01]  /*30c0*/  FMUL.FTZ R15, R25, UR12 ;  /* 0x0000000c190f7c20 */ /* 0x000fe20008410000 */
[----:B------:R-:W-:Y:S01]  /*30d0*/  FADD.FTZ R25, -R23, 1 ;  /* 0x3f80000017197421 */ /* 0x000fe20000010100 */
[----:B------:R-:W-:Y:S01]  /*30e0*/  FMUL.FTZ R23, R20, R23 ;  /* 0x0000001714177220 */ /* 0x000fe20000410000 */
[----:B------:R-:W-:Y:S01]  /*30f0*/  FMUL.FTZ R21, R21, R14 ;  /* 0x0000000e15157220 */ /* 0x000fe20000410000 */
[----:B------:R-:W-:Y:S01]  /*3100*/  FFMA.FTZ R14, R53, R15, R54 ;  /* 0x0000000f350e7223 */ /* 0x000fe20000010036 */
[----:B------:R-:W-:Y:S01]  /*3110*/  FFMA.FTZ R28, R28, R25, 1 ;  /* 0x3f8000001c1c7423 */ /* 0x000fe20000010019 */
[----:B-1----:R-:W-:-:S02]  /*3120*/  FADD.FTZ R25, -R19, 1 ;  /* 0x3f80000013197421 */ /* 0x002fc40000010100 */
[----:B------:R-:W-:Y:S01]  /*3130*/  FMUL.FTZ R29, R14, -1.4426950216293334961 ;  /* 0xbfb8aa3b0e1d7820 */ /* 0x000fe20000410000 */
[----:B------:R-:W-:Y:S01]  /*3140*/  FMUL.FTZ R28, R23, R28 ;  /* 0x0000001c171c7220 */ /* 0x000fe20000410000 */
[----:B------:R-:W-:Y:S01]  /*3150*/  FFMA.FTZ R20, R18, R25, 1 ;  /* 0x3f80000012147423 */ /* 0x000fe20000010019 */
[----:B------:R-:W-:Y:S01]  /*3160*/  HADD2.F32 R18, -RZ, R39.H1_H1 ;  /* 0x30000027ff127230 */ /* 0x000fe20000004100 */
[----:B------:R-:W0:Y:S04]  /*3170*/  MUFU.EX2 R24, R29 ;  /* 0x0000001d00187308 */ /* 0x000e280000000800 */
[----:B------:R-:W-:Y:S01]  /*3180*/  FMUL.FTZ R25, R18, R19 ;  /* 0x0000001312197220 */ /* 0x000fe20000410000 */
[----:B------:R-:W-:-:S03]  /*3190*/  FADD.FTZ R18, R56, -UR9 ;  /* 0x8000000938127e21 */ /* 0x000fc60008010000 */
[----:B------:R-:W-:Y:S01]  /*31a0*/  FMUL.FTZ R23, R25, R20 ;  /* 0x0000001419177220 */ /* 0x000fe20000410000 */
[----:B------:R-:W-:-:S04]  /*31b0*/  FMUL.FTZ R18, R18, UR12 ;  /* 0x0000000c12127c20 */ /* 0x000fc80008410000 */
[----:B------:R-:W-:Y:S01]  /*31c0*/  FFMA.FTZ R19, R52, R18, R55 ;  /* 0x0000001234137223 */ /* 0x000fe20000010037 */
[----:B0-----:R-:W-:-:S03]  /*31d0*/  FADD.FTZ R24, R24, 1 ;  /* 0x3f80000018187421 */ /* 0x001fc60000010000 */
[----:B------:R-:W-:-:S03]  /*31e0*/  FMUL.FTZ R29, R19, -1.4426950216293334961 ;  /* 0xbfb8aa3b131d7820 */ /* 0x000fc60000410000 */
[----:B------:R-:W0:Y:S08]  /*31f0*/  MUFU.RCP R24, R24 ;  /* 0x0000001800187308 */ /* 0x000e300000001000 */
[----:B------:R-:W1:Y:S01]  /*3200*/  MUFU.EX2 R29, R29 ;  /* 0x0000001d001d7308 */ /* 0x000e620000000800 */
[----:B0-----:R-:W-:Y:S01]  /*3210*/  FADD.FTZ R25, -R24, 1 ;  /* 0x3f80000018197421 */ /* 0x001fe20000010100 */
[----:B-1----:R-:W-:-:S03]  /*3220*/  FADD.FTZ R20, R29, 1 ;  /* 0x3f8000001d147421 */ /* 0x002fc60000010000 */
[----:B------:R-:W-:Y:S01]  /*3230*/  FFMA.FTZ R25, R14, R25, 1 ;  /* 0x3f8000000e197423 */ /* 0x000fe20000010019 */
[----:B------:R-:W-:Y:S01]  /*3240*/  FMUL.FTZ R14, R57, R24 ;  /* 0x00000018390e7220 */ /* 0x000fe20000410000 */
[----:B------:R-:W-:Y:S01]  /*3250*/  FMUL.FTZ R24, R53, R16 ;  /* 0x0000001035187220 */ /* 0x000fe20000410000 */
[----:B------:R-:W0:Y:S02]  /*3260*/  MUFU.RCP R20, R20 ;  /* 0x0000001400147308 */ /* 0x000e240000001000 */
[----:B------:R-:W-:Y:S01]  /*3270*/  FMUL.FTZ R14, R14, R25 ;  /* 0x000000190e0e7220 */ /* 0x000fe20000410000 */
[----:B------:R-:W-:Y:S01]  /*3280*/  FFMA.FTZ R29, R13, R24, RZ ;  /* 0x000000180d1d7223 */ /* 0x000fe200000100ff */
[----:B------:R-:W-:Y:S01]  /*3290*/  FADD.FTZ R24, RZ, R24 ;  /* 0x00000018ff187221 */ /* 0x000fe20000010000 */
[----:B------:R-:W-:-:S04]  /*32a0*/  FMUL.FTZ R25, R52, R21 ;  /* 0x0000001534197220 */ /* 0x000fc80000410000 */
[----:B------:R-:W-:Y:S01]  /*32b0*/  FFMA.FTZ R56, R12, R25, R29 ;  /* 0x000000190c387223 */ /* 0x000fe2000001001d */
[----:B------:R-:W-:Y:S01]  /*32c0*/  FADD.FTZ R24, R25, R24 ;  /* 0x0000001819187221 */ /* 0x000fe20000010000 */
[----:B------:R-:W-:-:S05]  /*32d0*/  HADD2.F32 R25, -RZ, R37.H1_H1 ;  /* 0x30000025ff197230 */ /* 0x000fca0000004100 */
[----:B0-----:R-:W-:Y:S01]  /*32e0*/  FMUL.FTZ R25, R25, R20 ;  /* 0x0000001419197220 */ /* 0x001fe20000410000 */
[----:B------:R-:W-:Y:S01]  /*32f0*/  FADD.FTZ R29, -R20, 1 ;  /* 0x3f800000141d7421 */ /* 0x000fe20000010100 */
[----:B------:R-:W-:Y:S01]  /*3300*/  FFMA.FTZ R20, R13, R16, RZ ;  /* 0x000000100d147223 */ /* 0x000fe200000100ff */
[----:B------:R-:W-:Y:S02]  /*3310*/  HADD2.F32 R13, -RZ, R36.H0_H0 ;  /* 0x20000024ff0d7230 */ /* 0x000fe40000004100 */
[----:B------:R-:W-:Y:S01]  /*3320*/  FFMA.FTZ R19, R19, R29, 1 ;  /* 0x3f80000013137423 */ /* 0x000fe2000001001d */
[-C--:B------:R-:W-:Y:S01]  /*3330*/  FMUL.FTZ R29, R53, R28.reuse ;  /* 0x0000001c351d7220 */ /* 0x080fe20000410000 */
[----:B------:R-:W-:Y:S01]  /*3340*/  FFMA.FTZ R20, R17, R28, R20 ;  /* 0x0000001c11147223 */ /* 0x000fe20000010014 */
[----:B------:R-:W-:Y:S01]  /*3350*/  FADD.FTZ R13, R13, -UR9 ;  /* 0x800000090d0d7e21 */ /* 0x000fe20008010000 */
[----:B------:R-:W-:Y:S01]  /*3360*/  FMUL.FTZ R19, R25, R19 ;  /* 0x0000001319137220 */ /* 0x000fe20000410000 */
[----:B------:R-:W-:Y:S01]  /*3370*/  FADD.FTZ R25, RZ, R16 ;  /* 0x00000010ff197221 */ /* 0x000fe20000010000 */
[----:B------:R-:W-:Y:S01]  /*3380*/  FADD.FTZ R24, R24, R29 ;  /* 0x0000001d18187221 */ /* 0x000fe20000010000 */
[----:B------:R-:W-:Y:S01]  /*3390*/  FMUL.FTZ R16, R13, UR12 ;  /* 0x0000000c0d107c20 */ /* 0x000fe20008410000 */
[----:B------:R-:W-:Y:S01]  /*33a0*/  FFMA.FTZ R13, R17, R29, R56 ;  /* 0x0000001d110d7223 */ /* 0x000fe20000010038 */
[----:B------:R-:W-:Y:S01]  /*33b0*/  FADD.FTZ R25, R25, R28 ;  /* 0x0000001c19197221 */ /* 0x000fe20000010000 */
[----:B------:R-:W-:-:S02]  /*33c0*/  HADD2.F32 R29, -RZ, R35.H0_H0 ;  /* 0x20000023ff1d7230 */ /* 0x000fc40000004100 */
[----:B------:R-:W-:-:S04]  /*33d0*/  FFMA.FTZ R17, R53, R16, R54 ;  /* 0x0000001035117223 */ /* 0x000fc80000010036 */
[----:B------:R-:W-:-:S06]  /*33e0*/  FMUL.FTZ R56, R17, -1.4426950216293334961 ;  /* 0xbfb8aa3b11387820 */ /* 0x000fcc0000410000 */
[----:B------:R-:W0:Y:S02]  /*33f0*/  MUFU.EX2 R56, R56 ;  /* 0x0000003800387308 */ /* 0x000e240000000800 */
[----:B0-----:R-:W-:Y:S01]  /*3400*/  FADD.FTZ R57, R56, 1 ;  /* 0x3f80000038397421 */ /* 0x001fe20000010000 */
[----:B------:R-:W-:-:S03]  /*3410*/  FMUL.FTZ R56, R52, R23 ;  /* 0x0000001734387220 */ /* 0x000fc60000410000 */
[----:B------:R-:W0:Y:S02]  /*3420*/  MUFU.RCP R28, R57 ;  /* 0x00000039001c7308 */ /* 0x000e240000001000 */
[----:B0-----:R-:W-:Y:S01]  /*3430*/  FMUL.FTZ R29, R29, R28 ;  /* 0x0000001c1d1d7220 */ /* 0x001fe20000410000 */
[----:B------:R-:W-:-:S04]  /*3440*/  FADD.FTZ R28, -R28, 1 ;  /* 0x3f8000001c1c7421 */ /* 0x000fc80000010100 */
[----:B------:R-:W-:-:S04]  /*3450*/  FFMA.FTZ R28, R17, R28, 1 ;  /* 0x3f800000111c7423 */ /* 0x000fc8000001001c */
[----:B------:R-:W-:Y:S01]  /*3460*/  FMUL.FTZ R17, R29, R28 ;  /* 0x0000001c1d117220 */ /* 0x000fe20000410000 */
[----:B------:R-:W-:Y:S01]  /*3470*/  FFMA.FTZ R29, R12, R21, RZ ;  /* 0x000000150c1d7223 */ /* 0x000fe200000100ff */
[----:B------:R-:W-:Y:S02]  /*3480*/  HADD2.F32 R12, -RZ, R36.H1_H1 ;  /* 0x30000024ff0c7230 */ /* 0x000fe40000004100 */
[----:B------:R-:W-:Y:S01]  /*3490*/  FADD.FTZ R28, RZ, R21 ;  /* 0x00000015ff1c7221 */ /* 0x000fe20000010000 */
[C---:B------:R-:W-:Y:S01]  /*34a0*/  FFMA.FTZ R21, R22.reuse, R23, R29 ;  /* 0x0000001716157223 */ /* 0x040fe2000001001d */
[----:B------:R-:W-:Y:S01]  /*34b0*/  FFMA.FTZ R22, R22, R56, R13 ;  /* 0x0000003816167223 */ /* 0x000fe2000001000d */
[----:B------:R-:W-:Y:S01]  /*34c0*/  FADD.FTZ R12, R12, -UR9 ;  /* 0x800000090c0c7e21 */ /* 0x000fe20008010000 */
[----:B------:R-:W-:Y:S01]  /*34d0*/  FADD.FTZ R28, R28, R23 ;  /* 0x000000171c1c7221 */ /* 0x000fe20000010000 */
[----:B------:R-:W-:Y:S01]  /*34e0*/  FADD.FTZ R29, R56, R24 ;  /* 0x00000018381d7221 */ /* 0x000fe20000010000 */
[----:B------:R-:W-:-:S02]  /*34f0*/  HADD2.F32 R24, -RZ, R35.H1_H1 ;  /* 0x30000023ff187230 */ /* 0x000fc40000004100 */
[----:B------:R-:W-:Y:S01]  /*3500*/  FMUL.FTZ R12, R12, UR12 ;  /* 0x0000000c0c0c7c20 */ /* 0x000fe20008410000 */
[----:B------:R-:W-:-:S03]  /*3510*/  FFMA.FTZ R21, R18, R19, R21 ;  /* 0x0000001312157223 */ /* 0x000fc60000010015 */
        /* <DEDUP_REMOVED lines=9> */
[----:B------:R-:W-:Y:S02]  /*35b0*/  FFMA.FTZ R23, R15, R14, R20 ;  /* 0x0000000e0f177223 */ /* 0x000fe40000010014 */
[----:B------:R-:W-:Y:S02]  /*35c0*/  FFMA.FTZ R13, R13, R56, 1 ;  /* 0x3f8000000d0d7423 */ /* 0x000fe40000010038 */
[----:B------:R-:W-:Y:S02]  /*35d0*/  FFMA.FTZ R23, R16, R17, R23 ;  /* 0x0000001110177223 */ /* 0x000fe40000010017 */
[----:B------:R-:W-:Y:S01]  /*35e0*/  FMUL.FTZ R13, R24, R13 ;  /* 0x0000000d180d7220 */ /* 0x000fe20000410000 */
[----:B------:R-:W-:-:S05]  /*35f0*/  HADD2.F32 R24, -RZ, R34.H0_H0 ;  /* 0x20000022ff187230 */ /* 0x000fca0000004100 */
[----:B------:R-:W-:Y:S01]  /*3600*/  FADD.FTZ R56, R24, -UR9 ;  /* 0x8000000918387e21 */ /* 0x000fe20008010000 */
[----:B------:R-:W-:Y:S01]  /*3610*/  FADD.FTZ R24, R25, R14 ;  /* 0x0000000e19187221 */ /* 0x000fe20000010000 */
[----:B------:R-:W-:Y:S01]  /*3620*/  FFMA.FTZ R25, R15, R57, R22 ;  /* 0x000000390f197223 */ /* 0x000fe20000010016 */
[----:B------:R-:W-:Y:S02]  /*3630*/  HADD2.F32 R57, -RZ, R33.H0_H0 ;  /* 0x20000021ff397230 */ /* 0x000fe40000004100 */
[----:B------:R-:W-:Y:S01]  /*3640*/  FMUL.FTZ R14, R56, UR12 ;  /* 0x0000000c380e7c20 */ /* 0x000fe20008410000 */
[----:B------:R-:W-:-:S03]  /*3650*/  FADD.FTZ R24, R24, R17 ;  /* 0x0000001118187221 */ /* 0x000fc60000010000 */
[----:B------:R-:W-:-:S04]  /*3660*/  FFMA.FTZ R15, R53, R14, R54 ;  /* 0x0000000e350f7223 */ /* 0x000fc80000010036 */
[----:B------:R-:W-:-:S06]  /*3670*/  FMUL.FTZ R22, R15, -1.4426950216293334961 ;  /* 0xbfb8aa3b0f167820 */ /* 0x000fcc0000410000 */
[----:B------:R-:W0:Y:S02]  /*3680*/  MUFU.EX2 R22, R22 ;  /* 0x0000001600167308 */ /* 0x000e240000000800 */
[----:B0-----:R-:W-:Y:S01]  /*3690*/  FADD.FTZ R20, R22, 1 ;  /* 0x3f80000016147421 */ /* 0x001fe20000010000 */
[----:B------:R-:W-:-:S05]  /*36a0*/  FADD.FTZ R22, R28, R19 ;  /* 0x000000131c167221 */ /* 0x000fca0000010000 */
[----:B------:R-:W0:Y:S02]  /*36b0*/  MUFU.RCP R20, R20 ;  /* 0x0000001400147308 */ /* 0x000e240000001000 */
[----:B0-----:R-:W-:Y:S01]  /*36c0*/  FMUL.FTZ R56, R57, R20 ;  /* 0x0000001439387220 */ /* 0x001fe20000410000 */
[----:B------:R-:W-:Y:S01]  /*36d0*/  FADD.FTZ R57, -R20, 1 ;  /* 0x3f80000014397421 */ /* 0x000fe20000010100 */
[----:B------:R-:W-:-:S03]  /*36e0*/  FMUL.FTZ R20, R52, R19 ;  /* 0x0000001334147220 */ /* 0x000fc60000410000 */
[----:B------:R-:W-:Y:S01]  /*36f0*/  FFMA.FTZ R15, R15, R57, 1 ;  /* 0x3f8000000f0f7423 */ /* 0x000fe20000010039 */
[----:B------:R-:W-:Y:S01]  /*3700*/  FFMA.FTZ R25, R18, R20, R25 ;  /* 0x0000001412197223 */ /* 0x000fe20000010019 */
[----:B------:R-:W-:Y:S02]  /*3710*/  HADD2.F32 R57, -RZ, R33.H1_H1 ;  /* 0x30000021ff397230 */ /* 0x000fe40000004100 */
[----:B------:R-:W-:Y:S01]  /*3720*/  FADD.FTZ R29, R20, R29 ;  /* 0x0000001d141d7221 */ /* 0x000fe20000010000 */
        /* <DEDUP_REMOVED lines=13> */
[----:B------:R-:W-:-:S05]  /*3800*/  HADD2.F32 R20, -RZ, R32.H0_H0 ;  /* 0x20000020ff147230 */ /* 0x000fca0000004100 */
[----:B------:R-:W-:Y:S01]  /*3810*/  FADD.FTZ R57, R20, -UR9 ;  /* 0x8000000914397e21 */ /* 0x000fe20008010000 */
[----:B------:R-:W-:-:S03]  /*3820*/  FMUL.FTZ R20, R53, R17 ;  /* 0x0000001135147220 */ /* 0x000fc60000410000 */
[----:B------:R-:W-:Y:S01]  /*3830*/  FMUL.FTZ R17, R57, UR12 ;  /* 0x0000000c39117c20 */ /* 0x000fe20008410000 */
[----:B------:R-:W-:Y:S01]  /*3840*/  FFMA.FTZ R57, R16, R20, R25 ;  /* 0x0000001410397223 */ /* 0x000fe20000010019 */
[----:B------:R-:W-:Y:S01]  /*3850*/  FADD.FTZ R29, R29, R20 ;  /* 0x000000141d1d7221 */ /* 0x000fe20000010000 */
[----:B------:R-:W-:Y:S02]  /*3860*/  HADD2.F32 R20, -RZ, R31.H0_H0 ;  /* 0x2000001fff147230 */ /* 0x000fe40000004100 */
        /* <DEDUP_REMOVED lines=8> */
[----:B------:R-:W-:-:S03]  /*38f0*/  HADD2.F32 R16, -RZ, R32.H1_H1 ;  /* 0x30000020ff107230 */ /* 0x000fc60000004100 */
[----:B------:R-:W-:Y:S01]  /*3900*/  FMUL.FTZ R20, R20, R25 ;  /* 0x0000001914147220 */ /* 0x000fe20000410000 */
[----:B------:R-:W-:Y:S01]  /*3910*/  FADD.FTZ R25, R22, R13 ;  /* 0x0000000d16197221 */ /* 0x000fe20000010000 */
[----:B------:R-:W-:Y:S01]  /*3920*/  FADD.FTZ R28, R16, -UR9 ;  /* 0x80000009101c7e21 */ /* 0x000fe20008010000 */
[-C--:B------:R-:W-:Y:S01]  /*3930*/  FFMA.FTZ R16, R12, R13.reuse, R21 ;  /* 0x0000000d0c107223 */ /* 0x080fe20000010015 */
[----:B------:R-:W-:Y:S01]  /*3940*/  FMUL.FTZ R22, R52, R13 ;  /* 0x0000000d34167220 */ /* 0x000fe20000410000 */
[----:B------:R-:W-:Y:S01]  /*3950*/  FADD.FTZ R25, R25, R18 ;  /* 0x0000001219197221 */ /* 0x000fe20000010000 */
[----:B------:R-:W-:Y:S01]  /*3960*/  FMUL.FTZ R13, R28, UR12 ;  /* 0x0000000c1c0d7c20 */ /* 0x000fe20008410000 */
[----:B------:R-:W-:Y:S01]  /*3970*/  FFMA.FTZ R16, R19, R18, R16 ;  /* 0x0000001213107223 */ /* 0x000fe20000010010 */
[----:B------:R-:W-:Y:S01]  /*3980*/  FFMA.FTZ R57, R12, R22, R57 ;  /* 0x000000160c397223 */ /* 0x000fe20000010039 */
[----:B------:R-:W-:Y:S01]  /*3990*/  FADD.FTZ R29, R22, R29 ;  /* 0x0000001d161d7221 */ /* 0x000fe20000010000 */
[----:B------:R-:W-:Y:S01]  /*39a0*/  FFMA.FTZ R12, R52, R13, R55 ;  /* 0x0000000d340c7223 */ /* 0x000fe20000010037 */
[----:B------:R-:W-:-:S03]  /*39b0*/  HADD2.F32 R22, -RZ, R31.H1_H1 ;  /* 0x3000001fff167230 */ /* 0x000fc60000004100 */
        /* <DEDUP_REMOVED lines=8> */
[----:B------:R-:W-:-:S04]  /*3a40*/  FFMA.FTZ R21, R12, R21, 1 ;  /* 0x3f8000000c157423 */ /* 0x000fc80000010015 */
[----:B------:R-:W-:Y:S01]  /*3a50*/  FMUL.FTZ R12, R22, R21 ;  /* 0x00000015160c7220 */ /* 0x000fe20000410000 */
[----:B------:R-:W-:-:S05]  /*3a60*/  HADD2.F32 R21, -RZ, R30.H0_H0 ;  /* 0x2000001eff157230 */ /* 0x000fca0000004100 */
[----:B------:R-:W-:Y:S01]  /*3a70*/  FADD.FTZ R22, R21, -UR9 ;  /* 0x8000000915167e21 */ /* 0x000fe20008010000 */
[----:B------:R-:W-:Y:S01]  /*3a80*/  FADD.FTZ R21, R24, R15 ;  /* 0x0000000f18157221 */ /* 0x000fe20000010000 */
[----:B------:R-:W-:Y:S02]  /*3a90*/  FFMA.FTZ R24, R14, R15, R23 ;  /* 0x0000000f0e187223 */ /* 0x000fe40000010017 */
[----:B------:R-:W-:Y:S01]  /*3aa0*/  FMUL.FTZ R15, R22, UR12 ;  /* 0x0000000c160f7c20 */ /* 0x000fe20008410000 */
[----:B------:R-:W-:Y:S01]  /*3ab0*/  FFMA.FTZ R22, R14, R28, R57 ;  /* 0x0000001c0e167223 */ /* 0x000fe20000010039 */
[----:B------:R-:W-:Y:S02]  /*3ac0*/  HADD2.F32 R28, -RZ, R11.H0_H0 ;  /* 0x2000000bff1c7230 */ /* 0x000fe40000004100 */
[----:B------:R-:W-:Y:S01]  /*3ad0*/  FFMA.FTZ R24, R17, R20, R24 ;  /* 0x0000001411187223 */ /* 0x000fe20000010018 */
[----:B------:R-:W-:Y:S01]  /*3ae0*/  FFMA.FTZ R14, R53, R15, R54 ;  /* 0x0000000f350e7223 */ /* 0x000fe20000010036 */
[----:B------:R-:W-:-:S03]  /*3af0*/  FADD.FTZ R21, R21, R20 ;  /* 0x0000001415157221 */ /* 0x000fc60000010000 */
        /* <DEDUP_REMOVED lines=13> */
[----:B------:R-:W-:Y:S01]  /*3bd0*/  FADD.FTZ R21, R21, R14 ;  /* 0x0000000e15157221 */ /* 0x000fe20000010000 */
        /* <DEDUP_REMOVED lines=13> */
[----:B------:R-:W-:Y:S02]  /*3cb0*/  HADD2.F32 R23, -RZ, R2.H0_H0 ;  /* 0x20000002ff177230 */ /* 0x000fe40000004100 */
[----:B------:R-:W-:Y:S01]  /*3cc0*/  FFMA.FTZ R28, R17, R57, R22 ;  /* 0x00000039111c7223 */ /* 0x000fe20000010016 */
[----:B------:R-:W-:Y:S01]  /*3cd0*/  FADD.FTZ R29, R29, R57 ;  /* 0x000000391d1d7221 */ /* 0x000fe20000010000 */
[----:B------:R-:W-:Y:S02]  /*3ce0*/  HADD2.F32 R57, -RZ, R3.H0_H0 ;  /* 0x20000003ff397230 */ /* 0x000fe40000004100 */
[----:B------:R-:W-:-:S04]  /*3cf0*/  FADD.FTZ R23, R23, -UR9 ;  /* 0x8000000917177e21 */ /* 0x000fc80008010000 */
[----:B------:R-:W-:-:S04]  /*3d00*/  FMUL.FTZ R23, R23, UR12 ;  /* 0x0000000c17177c20 */ /* 0x000fc80008410000 */
[----:B------:R-:W-:-:S04]  /*3d10*/  FFMA.FTZ R17, R53, R23, R54 ;  /* 0x0000001735117223 */ /* 0x000fc80000010036 */
[----:B------:R-:W-:-:S06]  /*3d20*/  FMUL.FTZ R22, R17, -1.4426950216293334961 ;  /* 0xbfb8aa3b11167820 */ /* 0x000fcc0000410000 */
[----:B------:R-:W0:Y:S02]  /*3d30*/  MUFU.EX2 R22, R22 ;  /* 0x0000001600167308 */ /* 0x000e240000000800 */
[----:B0-----:R-:W-:Y:S01]  /*3d40*/  FADD.FTZ R56, R22, 1 ;  /* 0x3f80000016387421 */ /* 0x001fe20000010000 */
[----:B------:R-:W-:Y:S01]  /*3d50*/  FADD.FTZ R22, R25, R12 ;  /* 0x0000000c19167221 */ /* 0x000fe20000010000 */
[----:B------:R-:W-:Y:S02]  /*3d60*/  FMUL.FTZ R25, R52, R12 ;  /* 0x0000000c34197220 */ /* 0x000fe40000410000 */
[----:B------:R-:W0:Y:S01]  /*3d70*/  MUFU.RCP R20, R56 ;  /* 0x0000003800147308 */ /* 0x000e220000001000 */
[----:B------:R-:W-:Y:S01]  /*3d80*/  FADD.FTZ R22, R22, R19 ;  /* 0x0000001316167221 */ /* 0x000fe20000010000 */
[----:B------:R-:W-:Y:S01]  /*3d90*/  FFMA.FTZ R28, R13, R25, R28 ;  /* 0x000000190d1c7223 */ /* 0x000fe2000001001c */
[----:B------:R-:W-:Y:S01]  /*3da0*/  FADD.FTZ R29, R25, R29 ;  /* 0x0000001d191d7221 */ /* 0x000fe20000010000 */
[----:B------:R-:W-:-:S02]  /*3db0*/  HADD2.F32 R25, -RZ, R3.H1_H1 ;  /* 0x30000003ff197230 */ /* 0x000fc40000004100 */
[----:B0-----:R-:W-:Y:S01]  /*3dc0*/  FMUL.FTZ R57, R57, R20 ;  /* 0x0000001439397220 */ /* 0x001fe20000410000 */
[----:B------:R-:W-:-:S04]  /*3dd0*/  FADD.FTZ R20, -R20, 1 ;  /* 0x3f80000014147421 */ /* 0x000fc80000010100 */
[----:B------:R-:W-:Y:S01]  /*3de0*/  FFMA.FTZ R20, R17, R20, 1 ;  /* 0x3f80000011147423 */ /* 0x000fe20000010014 */
[----:B------:R-:W-:-:S03]  /*3df0*/  HADD2.F32 R17, -RZ, R2.H1_H1 ;  /* 0x30000002ff117230 */ /* 0x000fc60000004100 */
[----:B------:R-:W-:Y:S02]  /*3e00*/  FMUL.FTZ R20, R57, R20 ;  /* 0x0000001439147220 */ /* 0x000fe40000410000 */
[----:B------:R-:W-:Y:S01]  /*3e10*/  FADD.FTZ R57, R17, -UR9 ;  /* 0x8000000911397e21 */ /* 0x000fe20008010000 */
[----:B------:R-:W-:-:S03]  /*3e20*/  FFMA.FTZ R17, R13, R12, R16 ;  /* 0x0000000c0d117223 */ /* 0x000fc60000010010 */
        /* <DEDUP_REMOVED lines=13> */
[----:B------:R-:W-:Y:S01]  /*3f00*/  FADD.FTZ R29, R29, R57 ;  /* 0x000000391d1d7221 */ /* 0x000fe20000010000 */
[----:B------:R-:W-:Y:S01]  /*3f10*/  FADD.FTZ R22, R22, R13 ;  /* 0x0000000d16167221 */ /* 0x000fe20000010000 */
[----:B------:R-:W-:Y:S01]  /*3f20*/  FFMA.FTZ R17, R12, R13, R17 ;  /* 0x0000000d0c117223 */ /* 0x000fe20000010011 */
        /* <DEDUP_REMOVED lines=13> */
[----:B------:R-:W-:-:S05]  /*4000*/  HADD2.F32 R56, -RZ, R4.H1_H1 ;  /* 0x30000004ff387230 */ /* 0x000fca0000004100 */
[----:B------:R-:W-:Y:S01]  /*4010*/  FADD.FTZ R57, R56, -UR9 ;  /* 0x8000000938397e21 */ /* 0x000fe20008010000 */
[----:B------:R-:W-:-:S03]  /*4020*/  FMUL.FTZ R56, R52, R19 ;  /* 0x0000001334387220 */ /* 0x000fc60000410000 */
[----:B------:R-:W-:Y:S01]  /*4030*/  FMUL.FTZ R16, R57, UR12 ;  /* 0x0000000c39107c20 */ /* 0x000fe20008410000 */
[----:B------:R-:W-:Y:S01]  /*4040*/  FFMA.FTZ R28, R18, R56, R25 ;  /* 0x00000038121c7223 */ /* 0x000fe20000010019 */
[----:B------:R-:W-:Y:S01]  /*4050*/  FADD.FTZ R29, R56, R29 ;  /* 0x0000001d381d7221 */ /* 0x000fe20000010000 */
[----:B------:R-:W-:Y:S02]  /*4060*/  HADD2.F32 R56, -RZ, R5.H1_H1 ;  /* 0x30000005ff387230 */ /* 0x000fe40000004100 */
[----:B------:R-:W-:-:S04]  /*4070*/  FFMA.FTZ R18, R52, R16, R55 ;  /* 0x0000001034127223 */ /* 0x000fc80000010037 */
[----:B------:R-:W-:-:S06]  /*4080*/  FMUL.FTZ R25, R18, -1.4426950216293334961 ;  /* 0xbfb8aa3b12197820 */ /* 0x000fcc0000410000 */
[----:B------:R-:W0:Y:S02]  /*4090*/  MUFU.EX2 R25, R25 ;  /* 0x0000001900197308 */ /* 0x000e240000000800 */
[----:B0-----:R-:W-:-:S04]  /*40a0*/  FADD.FTZ R57, R25, 1 ;  /* 0x3f80000019397421 */ /* 0x001fc80000010000 */
[----:B------:R0:W1:Y:S02]  /*40b0*/  MUFU.RCP R19, R57 ;  /* 0x0000003900137308 */ /* 0x0000640000001000 */
[----:B0-----:R-:W-:-:S04]  /*40c0*/  FMUL.FTZ R57, R53, R20 ;  /* 0x0000001435397220 */ /* 0x001fc80000410000 */
[----:B------:R-:W-:Y:S01]  /*40d0*/  FFMA.FTZ R25, R23, R57, R28 ;  /* 0x0000003917197223 */ /* 0x000fe2000001001c */
[----:B------:R-:W-:Y:S01]  /*40e0*/  FADD.FTZ R29, R29, R57 ;  /* 0x000000391d1d7221 */ /* 0x000fe20000010000 */
[----:B------:R-:W-:Y:S02]  /*40f0*/  HADD2.F32 R57, -RZ, R7.H0_H0 ;  /* 0x20000007ff397230 */ /* 0x000fe40000004100 */
[----:B-1----:R-:W-:Y:S01]  /*4100*/  FMUL.FTZ R56, R56, R19 ;  /* 0x0000001338387220 */ /* 0x002fe20000410000 */
[----:B------:R-:W-:-:S04]  /*4110*/  FADD.FTZ R19, -R19, 1 ;  /* 0x3f80000013137421 */ /* 0x000fc80000010100 */
[----:B------:R-:W-:Y:S01]  /*4120*/  FFMA.FTZ R19, R18, R19, 1 ;  /* 0x3f80000012137423 */ /* 0x000fe20000010013 */
[----:B------:R-:W-:-:S03]  /*4130*/  HADD2.F32 R18, -RZ, R6.H0_H0 ;  /* 0x20000006ff127230 */ /* 0x000fc60000004100 */
[----:B------:R-:W-:Y:S02]  /*4140*/  FMUL.FTZ R19, R56, R19 ;  /* 0x0000001338137220 */ /* 0x000fe40000410000 */
[----:B------:R-:W-:Y:S01]  /*4150*/  FADD.FTZ R56, R18, -UR9 ;  /* 0x8000000912387e21 */ /* 0x000fe20008010000 */
[----:B------:R-:W-:Y:S01]  /*4160*/  FADD.FTZ R18, R21, R20 ;  /* 0x0000001415127221 */ /* 0x000fe20000010000 */
[----:B------:R-:W-:Y:S02]  /*4170*/  FFMA.FTZ R21, R23, R20, R24 ;  /* 0x0000001417157223 */ /* 0x000fe40000010018 */
[----:B------:R-:W-:Y:S01]  /*4180*/  FMUL.FTZ R20, R56, UR12 ;  /* 0x0000000c38147c20 */ /* 0x000fe20008410000 */
[----:B------:R-:W-:Y:S01]  /*4190*/  FADD.FTZ R18, R18, R15 ;  /* 0x0000000f12127221 */ /* 0x000fe20000010000 */
        /* <DEDUP_REMOVED lines=40> */
[----:B------:R-:W-:-:S04]  /*4420*/  FFMA.FTZ R25, R14, R25, 1 ;  /* 0x3f8000000e197423 */ /* 0x000fc80000010019 */
[----:B------:R-:W-:Y:S01]  /*4430*/  FMUL.FTZ R14, R24, R25 ;  /* 0x00000019180e7220 */ /* 0x000fe20000410000 */
[----:B------:R-:W-:Y:S02]  /*4440*/  HADD2.F32 R24, -RZ, R8.H1_H1 ;  /* 0x30000008ff187230 */ /* 0x000fe40000004100 */
[----:B------:R-:W-:Y:S01]  /*4450*/  FADD.FTZ R25, R22, R19 ;  /* 0x0000001316197221 */ /* 0x000fe20000010000 */
[-C--:B------:R-:W-:Y:S02]  /*4460*/  FFMA.FTZ R22, R16, R19.reuse, R17 ;  /* 0x0000001310167223 */ /* 0x080fe40000010011 */
        /* <DEDUP_REMOVED lines=26> */
[----:B------:R-:W-:Y:S01]  /*4610*/  FADD.FTZ R19, R19, R14 ;  /* 0x0000000e13137221 */ /* 0x000fe20000010000 */
[----:B------:R-:W-:Y:S01]  /*4620*/  FFMA.FTZ R20, R53, R21, R54 ;  /* 0x0000001535147223 */ /* 0x000fe20000010036 */
[----:B------:R-:W-:-:S03]  /*4630*/  FFMA.FTZ R18, R15, R14, R18 ;  /* 0x0000000e0f127223 */ /* 0x000fc60000010012 */
        /* <DEDUP_REMOVED lines=42> */
[-C--:B------:R-:W-:Y:S02]  /*48e0*/  FMUL.FTZ R25, R52, R16.reuse ;  /* 0x0000001034197220 */ /* 0x080fe40000410000 */
[----:B------:R-:W-:Y:S01]  /*48f0*/  FADD.FTZ R56, R23, -UR9 ;  /* 0x8000000917387e21 */ /* 0x000fe20008010000 */
[C---:B------:R-:W-:Y:S01]  /*4900*/  FFMA.FTZ R23, R17.reuse, R16, R22 ;  /* 0x0000001011177223 */ /* 0x040fe20000010016 */
[----:B------:R-:W-:Y:S01]  /*4910*/  FFMA.FTZ R28, R17, R25, R28 ;  /* 0x00000019111c7223 */ /* 0x000fe2000001001c */
[----:B------:R-:W-:Y:S01]  /*4920*/  FADD.FTZ R29, R25, R29 ;  /* 0x0000001d191d7221 */ /* 0x000fe20000010000 */
[----:B------:R-:W-:Y:S01]  /*4930*/  FMUL.FTZ R16, R56, UR12 ;  /* 0x0000000c38107c20 */ /* 0x000fe20008410000 */
[----:B------:R-:W-:-:S02]  /*4940*/  HADD2.F32 R25, -RZ, R45.H1_H1 ;  /* 0x3000002dff197230 */ /* 0x000fc40000004100 */
[----:B------:R-:W-:Y:S01]  /*4950*/  FADD.FTZ R24, R24, R13 ;  /* 0x0000000d18187221 */ /* 0x000fe20000010000 */
[----:B------:R-:W-:Y:S01]  /*4960*/  FFMA.FTZ R23, R12, R13, R23 ;  /* 0x0000000d0c177223 */ /* 0x000fe20000010017 */
        /* <DEDUP_REMOVED lines=9> */
[----:B------:R-:W-:Y:S02]  /*4a00*/  HADD2.F32 R22, -RZ, R46.H0_H0 ;  /* 0x2000002eff167230 */ /* 0x000fe40000004100 */
[----:B------:R-:W-:-:S03]  /*4a10*/  FMUL.FTZ R25, R53, R20 ;  /* 0x0000001435197220 */ /* 0x000fc60000410000 */
[----:B------:R-:W-:Y:S01]  /*4a20*/  FADD.FTZ R56, R22, -UR9 ;  /* 0x8000000916387e21 */ /* 0x000fe20008010000 */
[----:B------:R-:W-:Y:S01]  /*4a30*/  FADD.FTZ R22, R19, R20 ;  /* 0x0000001413167221 */ /* 0x000fe20000010000 */
[C---:B------:R-:W-:Y:S01]  /*4a40*/  FFMA.FTZ R19, R21.reuse, R20, R18 ;  /* 0x0000001415137223 */ /* 0x040fe20000010012 */
[----:B------:R-:W-:Y:S01]  /*4a50*/  FFMA.FTZ R21, R21, R25, R28 ;  /* 0x0000001915157223 */ /* 0x000fe2000001001c */
[----:B------:R-:W-:Y:S01]  /*4a60*/  FMUL.FTZ R18, R56, UR12 ;  /* 0x0000000c38127c20 */ /* 0x000fe20008410000 */
[----:B------:R-:W-:Y:S01]  /*4a70*/  FADD.FTZ R29, R29, R25 ;  /* 0x000000191d1d7221 */ /* 0x000fe20000010000 */
[----:B------:R-:W-:Y:S02]  /*4a80*/  HADD2.F32 R25, -RZ, R47.H0_H0 ;  /* 0x2000002fff197230 */ /* 0x000fe40000004100 */
        /* <DEDUP_REMOVED lines=10> */
[----:B------:R-:W-:Y:S02]  /*4b30*/  FADD.FTZ R29, R28, R29 ;  /* 0x0000001d1c1d7221 */ /* 0x000fe40000010000 */
[----:B------:R-:W-:Y:S01]  /*4b40*/  FMUL.FTZ R20, R25, R20 ;  /* 0x0000001419147220 */ /* 0x000fe20000410000 */
[----:B------:R-:W-:-:S05]  /*4b50*/  HADD2.F32 R25, -RZ, R46.H1_H1 ;  /* 0x3000002eff197230 */ /* 0x000fca0000004100 */
[----:B------:R-:W-:-:S04]  /*4b60*/  FADD.FTZ R25, R25, -UR9 ;  /* 0x8000000919197e21 */ /* 0x000fc80008010000 */
[----:B------:R-:W-:Y:S01]  /*4b70*/  FMUL.FTZ R13, R25, UR12 ;  /* 0x0000000c190d7c20 */ /* 0x000fe20008410000 */
[----:B------:R-:W-:Y:S01]  /*4b80*/  FFMA.FTZ R25, R12, R28, R21 ;  /* 0x0000001c0c197223 */ /* 0x000fe20000010015 */
[----:B------:R-:W-:Y:S02]  /*4b90*/  HADD2.F32 R28, -RZ, R47.H1_H1 ;  /* 0x3000002fff1c7230 */ /* 0x000fe40000004100 */
        /* <DEDUP_REMOVED lines=9> */
[----:B------:R-:W-:-:S05]  /*4c30*/  HADD2.F32 R21, -RZ, R48.H0_H0 ;  /* 0x20000030ff157230 */ /* 0x000fca0000004100 */
[----:B------:R-:W-:Y:S01]  /*4c40*/  FADD.FTZ R28, R21, -UR9 ;  /* 0x80000009151c7e21 */ /* 0x000fe20008010000 */
[----:B------:R-:W-:Y:S01]  /*4c50*/  FADD.FTZ R21, R22, R15 ;  /* 0x0000000f16157221 */ /* 0x000fe20000010000 */
[----:B------:R-:W-:Y:S02]  /*4c60*/  FMUL.FTZ R22, R53, R15 ;  /* 0x0000000f35167220 */ /* 0x000fe40000410000 */
[----:B------:R-:W-:Y:S01]  /*4c70*/  FMUL.FTZ R15, R28, UR12 ;  /* 0x0000000c1c0f7c20 */ /* 0x000fe20008410000 */
[----:B------:R-:W-:Y:S01]  /*4c80*/  FADD.FTZ R21, R21, R20 ;  /* 0x0000001415157221 */ /* 0x000fe20000010000 */
[----:B------:R-:W-:Y:S01]  /*4c90*/  FFMA.FTZ R57, R14, R22, R25 ;  /* 0x000000160e397223 */ /* 0x000fe20000010019 */
[----:B------:R-:W-:Y:S01]  /*4ca0*/  FADD.FTZ R29, R29, R22 ;  /* 0x000000161d1d7221 */ /* 0x000fe20000010000 */
[----:B------:R-:W-:Y:S01]  /*4cb0*/  FFMA.FTZ R14, R53, R15, R54 ;  /* 0x0000000f350e7223 */ /* 0x000fe20000010036 */
[----:B------:R-:W-:-:S03]  /*4cc0*/  HADD2.F32 R22, -RZ, R51.H0_H0 ;  /* 0x20000033ff167230 */ /* 0x000fc60000004100 */
        /* <DEDUP_REMOVED lines=10> */
[-C--:B------:R-:W-:Y:S01]  /*4d70*/  FMUL.FTZ R24, R52, R17.reuse ;  /* 0x0000001134187220 */ /* 0x080fe20000410000 */
[----:B------:R-:W-:Y:S01]  /*4d80*/  FADD.FTZ R21, R21, R14 ;  /* 0x0000000e15157221 */ /* 0x000fe20000010000 */
        /* <DEDUP_REMOVED lines=19> */
[-C--:B------:R-:W-:Y:S01]  /*4ec0*/  FFMA.FTZ R24, R18, R20.reuse, R19 ;  /* 0x0000001412187223 */ /* 0x080fe20000010013 */
[----:B------:R-:W-:Y:S02]  /*4ed0*/  FMUL.FTZ R20, R53, R20 ;  /* 0x0000001435147220 */ /* 0x000fe40000410000 */
[----:B------:R-:W-:Y:S01]  /*4ee0*/  FMUL.FTZ R19, R56, UR12 ;  /* 0x0000000c38137c20 */ /* 0x000fe20008410000 */
[----:B------:R-:W-:Y:S01]  /*4ef0*/  FFMA.FTZ R24, R15, R14, R24 ;  /* 0x0000000e0f187223 */ /* 0x000fe20000010018 */
[----:B------:R-:W-:Y:S01]  /*4f00*/  FFMA.FTZ R28, R18, R20, R57 ;  /* 0x00000014121c7223 */ /* 0x000fe20000010039 */
[----:B------:R-:W-:Y:S01]  /*4f10*/  FADD.FTZ R29, R29, R20 ;  /* 0x000000141d1d7221 */ /* 0x000fe20000010000 */
[----:B------:R-:W-:Y:S01]  /*4f20*/  FFMA.FTZ R18, R53, R19, R54 ;  /* 0x0000001335127223 */ /* 0x000fe20000010036 */
[----:B------:R-:W-:-:S03]  /*4f30*/  HADD2.F32 R20, -RZ, R49.H0_H0 ;  /* 0x20000031ff147230 */ /* 0x000fc60000004100 */
        /* <DEDUP_REMOVED lines=23> */
[----:B------:R-:W-:Y:S01]  /*50b0*/  FMUL.FTZ R13, R53, R14 ;  /* 0x0000000e350d7220 */ /* 0x000fe20000410000 */
[----:B------:R-:W-:Y:S02]  /*50c0*/  FADD.FTZ R14, R21, R18 ;  /* 0x00000012150e7221 */ /* 0x000fe40000010000 */
[----:B------:R-:W-:Y:S01]  /*50d0*/  FMUL.FTZ R23, R23, R12 ;  /* 0x0000000c17177220 */ /* 0x000fe20000410000 */
[----:B------:R-:W-:Y:S01]  /*50e0*/  FFMA.FTZ R28, R15, R13, R28 ;  /* 0x0000000d0f1c7223 */ /* 0x000fe2000001001c */
[----:B------:R-:W-:Y:S01]  /*50f0*/  FADD.FTZ R29, R29, R13 ;  /* 0x0000000d1d1d7221 */ /* 0x000fe20000010000 */
[CC--:B------:R-:W-:Y:S01]  /*5100*/  FMUL.FTZ R12, R52.reuse, R16.reuse ;  /* 0x00000010340c7220 */ /* 0x0c0fe20000410000 */
[-C--:B------:R-:W-:Y:S01]  /*5110*/  FMUL.FTZ R15, R52, R23.reuse ;  /* 0x00000017340f7220 */ /* 0x080fe20000410000 */
[----:B------:R-:W-:Y:S01]  /*5120*/  FFMA.FTZ R13, R17, R16, R22 ;  /* 0x00000010110d7223 */ /* 0x000fe20000010016 */
[----:B------:R-:W-:Y:S01]  /*5130*/  FADD.FTZ R22, R25, R16 ;  /* 0x0000001019167221 */ /* 0x000fe20000010000 */
[----:B------:R-:W-:Y:S01]  /*5140*/  FFMA.FTZ R28, R17, R12, R28 ;  /* 0x0000000c111c7223 */ /* 0x000fe2000001001c */
[----:B------:R-:W-:Y:S01]  /*5150*/  FADD.FTZ R29, R12, R29 ;  /* 0x0000001d0c1d7221 */ /* 0x000fe20000010000 */
[----:B------:R-:W-:Y:S01]  /*5160*/  FMUL.FTZ R12, R53, R18 ;  /* 0x00000012350c7220 */ /* 0x000fe20000410000 */
[----:B------:R-:W-:-:S03]  /*5170*/  FFMA.FTZ R13, R20, R23, R13 ;  /* 0x00000017140d7223 */ /* 0x000fc6000001000d */
[----:B------:R-:W-:Y:S01]  /*5180*/  FFMA.FTZ R57, R19, R12, R28 ;  /* 0x0000000c13397223 */ /* 0x000fe2000001001c */
[----:B------:R-:W-:-:S03]  /*5190*/  FADD.FTZ R12, R29, R12 ;  /* 0x0000000c1d0c7221 */ /* 0x000fc60000010000 */
[----:B------:R-:W-:Y:S01]  /*51a0*/  FFMA.FTZ R17, R20, R15, R57 ;  /* 0x0000000f14117223 */ /* 0x000fe20000010039 */
[----:B------:R-:W-:Y:S01]  /*51b0*/  FADD.FTZ R16, R15, R12 ;  /* 0x0000000c0f107221 */ /* 0x000fe20000010000 */
[----:B------:R-:W-:Y:S01]  /*51c0*/  FFMA.FTZ R12, R19, R18, R24 ;  /* 0x00000012130c7223 */ /* 0x000fe20000010018 */
[----:B------:R-:W-:-:S07]  /*51d0*/  FADD.FTZ R15, R22, R23 ;  /* 0x00000017160f7221 */ /* 0x000fce0000010000 */
.L_x_927:
[----:B------:R-:W0:Y:S01]  /*51e0*/  S2R R20, SR_LANEID ;  /* 0x0000000000147919 */ /* 0x000e220000000000 */
[----:B------:R-:W1:Y:S01]  /*51f0*/  S2UR UR13, SR_CgaCtaId ;  /* 0x00000000000d79c3 */ /* 0x000e620000008800 */
[----:B------:R-:W-:Y:S01]  /*5200*/  UMOV UR8, 0x400 ;  /* 0x0000040000087882 */ /* 0x000fe20000000000 */
[----:B------:R-:W2:Y:S01]  /*5210*/  LDCU UR7, c[0x0][0x374] ;  /* 0x00006e80ff0777ac */ /* 0x000ea20008000800 */
[----:B------:R-:W3:Y:S01]  /*5220*/  SHFL.DOWN PT, R18, R17, 0x1, 0x1f ;  /* 0x08201f0011127f89 */ /* 0x000ee200000e0000 */
[----:B------:R-:W-:Y:S01]  /*5230*/  BSSY.RECONVERGENT B0, `(.L_x_928) ;  /* 0x0000029000007945 */ /* 0x000fe20003800200 */
[C---:B------:R-:W-:Y:S01]  /*5240*/  ISETP.NE.AND P1, PT, R26.reuse, RZ, PT ;  /* 0x000000ff1a00720c */ /* 0x040fe20003f25270 */
[----:B------:R-:W-:Y:S01]  /*5250*/  UIADD3 UR5, UPT, UPT, UR8, 0xa0, URZ ;  /* 0x000000a008057890 */ /* 0x000fe2000fffe0ff */
[----:B------:R-:W4:Y:S01]  /*5260*/  SHFL.DOWN PT, R19, R16, 0x1, 0x1f ;  /* 0x08201f0010137f89 */ /* 0x000f2200000e0000 */
[----:B------:R-:W-:Y:S02]  /*5270*/  ISETP.GT.U32.AND P3, PT, R26, 0x1f, PT ;  /* 0x0000001f1a00780c */ /* 0x000fe40003f64070 */
[----:B------:R-:W-:Y:S01]  /*5280*/  LEA R56, R27, R26, 0x5 ;  /* 0x0000001a1b387211 */ /* 0x000fe200078e28ff */
[----:B-1----:R-:W-:-:S06]  /*5290*/  ULEA UR5, UR13, UR5, 0x18 ;  /* 0x000000050d057291 */ /* 0x002fcc000f8ec0ff */
[----:B------:R-:W-:Y:S02]  /*52a0*/  LEA R57, R26, UR5, 0x4 ;  /* 0x000000051a397c11 */ /* 0x000fe4000f8e20ff */
[C---:B0-----:R-:W-:Y:S02]  /*52b0*/  ISETP.GT.AND P0, PT, R20.reuse, 0x1e, PT ;  /* 0x0000001e1400780c */ /* 0x041fe40003f04270 */
[----:B------:R-:W-:Y:S01]  /*52c0*/  ISETP.GT.AND P2, PT, R20, 0xf, PT ;  /* 0x0000000f1400780c */ /* 0x000fe20003f44270 */
[----:B------:R-:W-:Y:S10]  /*52d0*/  STS.128 [R57], R12 ;  /* 0x0000000c39007388 */ /* 0x000ff40000000c00 */
[----:B---3--:R-:W-:Y:S01]  /*52e0*/  @!P0 FADD.FTZ R17, R18, R17 ;  /* 0x0000001112118221 */ /* 0x008fe20000010000 */
        /* <DEDUP_REMOVED lines=19> */
[----:B------:R0:W3:Y:S01]  /*5420*/  SHFL.DOWN PT, R16, R29, 0x10, 0x1f ;  /* 0x0a001f001d107f89 */ /* 0x0000e200000e0000 */
[----:B--2---:R-:W-:Y:S05]  /*5430*/  @P2 BRA `(.L_x_929) ;  /* 0x0000000000202947 */ /* 0x004fea0003800000 */
[----:B------:R-:W-:Y:S01]  /*5440*/  ISETP.NE.AND P0, PT, R20, RZ, PT ;  /* 0x000000ff1400720c */ /* 0x000fe20003f05270 */
[----:B01----:R-:W-:Y:S01]  /*5450*/  FADD.FTZ R28, R18, R17 ;  /* 0x00000011121c7221 */ /* 0x003fe20000010000 */
[----:B---3--:R-:W-:-:S11]  /*5460*/  FADD.FTZ R29, R19, R16 ;  /* 0x00000010131d7221 */ /* 0x008fd60000010000 */
[----:B------:R-:W-:Y:S01]  /*5470*/  VOTEU.ALL UP0, P0 ;  /* 0x0000000000ff7886 */ /* 0x000fe20000000000 */
[----:B------:R-:W-:-:S04]  /*5480*/  @!P0 SHF.R.U32.HI R26, RZ, 0x2, R26 ;  /* 0x00000002ff1a8819 */ /* 0x000fc8000001161a */
[----:B------:R-:W-:Y:S01]  /*5490*/  @!UP0 ULEA UR5, UR13, UR8, 0x18 ;  /* 0x000000080d058291 */ /* 0x000fe2000f8ec0ff */
[----:B------:R-:W-:-:S08]  /*54a0*/  @!P0 LOP3.LUT R26, R26, 0xf8, RZ, 0xc0, !PT ;  /* 0x000000f81a1a8812 */ /* 0x000fd000078ec0ff */
[----:B------:R2:W-:Y:S03]  /*54b0*/  @!P0 STS.64 [R26+UR5+0x10], R28 ;  /* 0x0000101c1a008988 */ /* 0x0005e60008000a05 */
.L_x_929:
[----:B------:R-:W-:Y:S05]  /*54c0*/  BSYNC.RECONVERGENT B0 ;  /* 0x0000000000007941 */ /* 0x000fea0003800200 */
.L_x_928:
[----:B------:R-:W-:Y:S06]  /*54d0*/  BAR.SYNC.DEFER_BLOCKING 0x0 ;  /* 0x0000000000007b1d */ /* 0x000fec0000010000 */
[----:B------:R-:W-:Y:S04]  /*54e0*/  BSSY.RECONVERGENT B0, `(.L_x_930) ;  /* 0x0000029000007945 */ /* 0x000fe80003800200 */
[----:B------:R-:W-:Y:S05]  /*54f0*/  @P1 BRA `(.L_x_931) ;  /* 0x00000000009c1947 */ /* 0x000fea0003800000 */
[----:B------:R-:W-:-:S09]  /*5500*/  ULEA UR5, UR13, UR8, 0x18 ;  /* 0x000000080d057291 */ /* 0x000fd2000f8ec0ff */
[----:B------:R-:W4:Y:S04]  /*5510*/  LDS.64 R24, [UR5+0x18] ;  /* 0x00001805ff187984 */ /* 0x000f280008000a00 */
[----:B-1-3--:R-:W0:Y:S04]  /*5520*/  LDS.128 R16, [UR5+0x20] ;  /* 0x00002005ff107984 */ /* 0x00ae280008000c00 */
[----:B------:R-:W1:Y:S01]  /*5530*/  LDS.128 R20, [UR5+0x30] ;  /* 0x00003005ff147984 */ /* 0x000e620008000c00 */
[----:B----4-:R-:W-:Y:S01]  /*5540*/  FADD.FTZ R27, R28, R24 ;  /* 0x000000181c1b7221 */ /* 0x010fe20000010000 */
[----:B------:R-:W-:-:S03]  /*5550*/  FADD.FTZ R24, R29, R25 ;  /* 0x000000191d187221 */ /* 0x000fc60000010000 */
[----:B0-2---:R-:W-:Y:S01]  /*5560*/  FADD.FTZ R29, R27, R16 ;  /* 0x000000101b1d7221 */ /* 0x005fe20000010000 */
[----:B------:R-:W-:Y:S02]  /*5570*/  FADD.FTZ R16, R24, R17 ;  /* 0x0000001118107221 */ /* 0x000fe40000010000 */
[----:B------:R-:W0:Y:S01]  /*5580*/  LDS.128 R24, [UR5+0x40] ;  /* 0x00004005ff187984 */ /* 0x000e220008000c00 */
[----:B------:R-:W-:Y:S01]  /*5590*/  FADD.FTZ R29, R29, R18 ;  /* 0x000000121d1d7221 */ /* 0x000fe20000010000 */
[----:B------:R-:W-:-:S03]  /*55a0*/  FADD.FTZ R16, R16, R19 ;  /* 0x0000001310107221 */ /* 0x000fc60000010000 */
[----:B-1----:R-:W-:Y:S01]  /*55b0*/  FADD.FTZ R29, R29, R20 ;  /* 0x000000141d1d7221 */ /* 0x002fe20000010000 */
[----:B------:R-:W-:Y:S02]  /*55c0*/  FADD.FTZ R20, R16, R21 ;  /* 0x0000001510147221 */ /* 0x000fe40000010000 */
[----:B------:R-:W1:Y:S01]  /*55d0*/  LDS.128 R16, [UR5+0x50] ;  /* 0x00005005ff107984 */ /* 0x000e620008000c00 */
[----:B------:R-:W-:Y:S01]  /*55e0*/  FADD.FTZ R29, R29, R22 ;  /* 0x000000161d1d7221 */ /* 0x000fe20000010000 */
[----:B------:R-:W-:-:S03]  /*55f0*/  FADD.FTZ R20, R20, R23 ;  /* 0x0000001714147221 */ /* 0x000fc60000010000 */
[----:B0-----:R-:W-:Y:S01]  /*5600*/  FADD.FTZ R29, R29, R24 ;  /* 0x000000181d1d7221 */ /* 0x001fe20000010000 */
[----:B------:R-:W-:Y:S02]  /*5610*/  FADD.FTZ R24, R20, R25 ;  /* 0x0000001914187221 */ /* 0x000fe40000010000 */
[----:B------:R-:W0:Y:S01]  /*5620*/  LDS.128 R20, [UR5+0x60] ;  /* 0x00006005ff147984 */ /* 0x000e220008000c00 */
[----:B------:R-:W-:Y:S01]  /*5630*/  FADD.FTZ R29, R29, R26 ;  /* 0x0000001a1d1d7221 */ /* 0x000fe20000010000 */
[----:B------:R-:W-:-:S03]  /*5640*/  FADD.FTZ R24, R24, R27 ;  /* 0x0000001b18187221 */ /* 0x000fc60000010000 */
[----:B-1----:R-:W-:Y:S01]  /*5650*/  FADD.FTZ R29, R29, R16 ;  /* 0x000000101d1d7221 */ /* 0x002fe20000010000 */
[----:B------:R-:W-:-:S03]  /*5660*/  FADD.FTZ R24, R24, R17 ;  /* 0x0000001118187221 */ /* 0x000fc60000010000 */
[----:B------:R-:W-:Y:S01]  /*5670*/  FADD.FTZ R29, R29, R18 ;  /* 0x000000121d1d7221 */ /* 0x000fe20000010000 */
[----:B------:R-:W-:Y:S02]  /*5680*/  FADD.FTZ R24, R24, R19 ;  /* 0x0000001318187221 */ /* 0x000fe40000010000 */
[----:B------:R-:W1:Y:S01]  /*5690*/  LDS.128 R16, [UR5+0x70] ;  /* 0x00007005ff107984 */ /* 0x000e620008000c00 */
        /* <DEDUP_REMOVED lines=12> */
[----:B------:R-:W-:-:S07]  /*5760*/  FADD.FTZ R29, R20, R27 ;  /* 0x0000001b141d7221 */ /* 0x000fce0000010000 */
.L_x_931:
[----:B------:R-:W-:Y:S05]  /*5770*/  BSYNC.RECONVERGENT B0 ;  /* 0x0000000000007941 */ /* 0x000fea0003800200 */
.L_x_930:
[----:B------:R-:W-:Y:S06]  /*5780*/  BAR.SYNC.DEFER_BLOCKING 0x0 ;  /* 0x0000000000007b1d */ /* 0x000fec0000010000 */
[----:B------:R-:W-:Y:S04]  /*5790*/  BSSY.RECONVERGENT B0, `(.L_x_932) ;  /* 0x000004d000007945 */ /* 0x000fe80003800200 */
[----:B------:R-:W-:Y:S05]  /*57a0*/  @P3 BRA `(.L_x_933) ;  /* 0x00000004002c3947 */ /* 0x000fea0003800000 */
[----:B-1-3--:R-:W1:Y:S04]  /*57b0*/  LDS.128 R16, [R57+0x200] ;  /* 0x0002000039107984 */ /* 0x00ae680000000c00 */
[----:B------:R-:W3:Y:S04]  /*57c0*/  LDS.128 R20, [R57+0x400] ;  /* 0x0004000039147984 */ /* 0x000ee80000000c00 */
[----:B--2---:R-:W2:Y:S01]  /*57d0*/  LDS.128 R24, [R57+0x600] ;  /* 0x0006000039187984 */ /* 0x004ea20000000c00 */
[----:B-1----:R-:W-:Y:S01]  /*57e0*/  FADD.FTZ R16, R12, R16 ;  /* 0x000000100c107221 */ /* 0x002fe20000010000 */
[----:B------:R-:W-:Y:S01]  /*57f0*/  FADD.FTZ R12, R13, R17 ;  /* 0x000000110d0c7221 */ /* 0x000fe20000010000 */
[----:B------:R-:W-:Y:S01]  /*5800*/  FADD.FTZ R17, R14, R18 ;  /* 0x000000120e117221 */ /* 0x000fe20000010000 */
[----:B------:R-:W-:Y:S01]  /*5810*/  FADD.FTZ R18, R15, R19 ;  /* 0x000000130f127221 */ /* 0x000fe20000010000 */
[----:B---3--:R-:W-:Y:S01]  /*5820*/  FADD.FTZ R19, R16, R20 ;  /* 0x0000001410137221 */ /* 0x008fe20000010000 */
        /* <DEDUP_REMOVED lines=67> */
.L_x_933:
[----:B------:R-:W-:Y:S05]  /*5c60*/  BSYNC.RECONVERGENT B0 ;  /* 0x0000000000007941 */ /* 0x000fea0003800200 */
.L_x_932:
[----:B------:R-:W-:Y:S04]  /*5c70*/  BSSY.RECONVERGENT B0, `(.L_x_934) ;  /* 0x000001c000007945 */ /* 0x000fe80003800200 */
[----:B------:R-:W-:Y:S05]  /*5c80*/  @P3 BRA `(.L_x_935) ;  /* 0x0000000000683947 */ /* 0x000fea0003800000 */
[----:B-1-3--:R-:W1:Y:S08]  /*5c90*/  LDC.64 R16, c[0x0][0x3f8] ;  /* 0x0000fe00ff107b82 */ /* 0x00ae700000000a00 */
[----:B------:R-:W3:Y:S01]  /*5ca0*/  LDC.64 R18, c[0x0][0x3d8] ;  /* 0x0000f600ff127b82 */ /* 0x000ee20000000a00 */
[----:B-1----:R-:W-:Y:S01]  /*5cb0*/  IMAD.WIDE.U32 R20, R16, 0x3, RZ ;  /* 0x0000000310147825 */ /* 0x002fe200078e00ff */
[----:B------:R-:W-:-:S04]  /*5cc0*/  LEA R23, R17, R17, 0x1 ;  /* 0x0000001111177211 */ /* 0x000fc800078e08ff */
[----:B------:R-:W-:Y:S02]  /*5cd0*/  IADD3 R23, PT, PT, R21, R23, RZ ;  /* 0x0000001715177210 */ /* 0x000fe40007ffe0ff */
[----:B------:R-:W-:Y:S01]  /*5ce0*/  LEA.HI R21, P0, R17, R16, RZ, 0x1 ;  /* 0x0000001011157211 */ /* 0x000fe200078108ff */
[----:B---3--:R-:W-:Y:S01]  /*5cf0*/  IMAD.WIDE R56, R56, 0x4, R18 ;  /* 0x0000000438387825 */ /* 0x008fe200078e0212 */
        /* <DEDUP_REMOVED lines=19> */
.L_x_935:
[----:B------:R-:W-:Y:S05]  /*5e30*/  BSYNC.RECONVERGENT B0 ;  /* 0x0000000000007941 */ /* 0x000fea0003800200 */
.L_x_934:
[----:B------:R-:W5:Y:S02]  /*5e40*/  LDCU UR5, c[0x0][0x370] ;  /* 0x00006e00ff0577ac */ /* 0x000f640008000800 */
[----:B-----5:R-:W-:-:S09]  /*5e50*/  UISETP.GE.U32.AND UP0, UPT, UR5, 0x2, UPT ;  /* 0x000000020500788c */ /* 0x020fd2000bf06070 */
[----:B------:R-:W-:Y:S05]  /*5e60*/  BRA.U !UP0, `(.L_x_936) ;  /* 0x0000000908f07547 */ /* 0x000fea000b800000 */
[----:B----4-:R-:W4:Y:S01]  /*5e70*/  LDC R12, c[0x0][0x370] ;  /* 0x0000dc00ff0c7b82 */ /* 0x010f220000000800 */
[----:B------:R-:W-:Y:S01]  /*5e80*/  ULOP3.LUT UR5, UR4, 0x1, URZ, 0xc0, !UPT ;  /* 0x0000000104057892 */ /* 0x000fe2000f8ec0ff */
[----:B------:R-:W0:Y:S05]  /*5e90*/  S2R R21, SR_CTAID.Y ;  /* 0x0000000000157919 */ /* 0x000e2a0000002600 */
[----:B------:R-:W-:Y:S01]  /*5ea0*/  MOV R15, UR5 ;  /* 0x00000005000f7c02 */ /* 0x000fe20008000f00 */
[----:B--2---:R-:W2:Y:S04]  /*5eb0*/  LDC.64 R26, c[0x0][0x3d0] ;  /* 0x0000f400ff1a7b82 */ /* 0x004ea80000000a00 */
[----:B------:R-:W-:-:S04]  /*5ec0*/  IMAD R15, R15, UR7, RZ ;  /* 0x000000070f0f7c24 */ /* 0x000fc8000f8e02ff */
[----:B----4-:R-:W-:-:S05]  /*5ed0*/  IMAD R12, R15, R12, RZ ;  /* 0x0000000c0f0c7224 */ /* 0x010fca00078e02ff */
[----:B------:R-:W-:-:S05]  /*5ee0*/  SHF.L.U32 R13, R12, 0x1, RZ ;  /* 0x000000010c0d7819 */ /* 0x000fca00000006ff */
[----:B--2---:R-:W-:Y:S01]  /*5ef0*/  IMAD.WIDE R26, R13, 0x4, R26 ;  /* 0x000000040d1a7825 */ /* 0x004fe200078e021a */
[----:B0-----:R-:W-:Y:S06]  /*5f00*/  @P1 BRA `(.L_x_937) ;  /* 0x00000000005c1947 */ /* 0x001fec0003800000 */
[----:B------:R-:W0:Y:S01]  /*5f10*/  LDC.64 R12, c[0x0][0x3c8] ;  /* 0x0000f200ff0c7b82 */ /* 0x000e220000000a00 */
[----:B------:R-:W-:Y:S01]  /*5f20*/  ULOP3.LUT UP0, UR5, UR4, 0x2, URZ, 0xc0, !UPT ;  /* 0x0000000204057892 */ /* 0x000fe2000f80c0ff */
[----:B------:R-:W-:Y:S01]  /*5f30*/  IADD3 R15, PT, PT, R15, R21, RZ ;  /* 0x000000150f0f7210 */ /* 0x000fe20007ffe0ff */
[----:B-1----:R-:W-:Y:S02]  /*5f40*/  IMAD R17, R0, UR7, R21 ;  /* 0x0000000700117c24 */ /* 0x002fe4000f8e0215 */
[----:B------:R-:W-:-:S03]  /*5f50*/  UIADD3 UR5, UPT, UPT, -UR5, 0x1, URZ ;  /* 0x0000000105057890 */ /* 0x000fc6000fffe1ff */
[----:B---3--:R-:W1:Y:S01]  /*5f60*/  LDC R16, c[0x0][0x370] ;  /* 0x0000dc00ff107b82 */ /* 0x008e620000000800 */
[----:B------:R-:W-:Y:S02]  /*5f70*/  PLOP3.LUT P0, PT, PT, PT, UP0, 0x80, 0x8 ;  /* 0x000000000008781c */ /* 0x000fe40003f0f008 */
[----:B------:R-:W-:Y:S01]  /*5f80*/  MOV R19, UR5 ;  /* 0x0000000500137c02 */ /* 0x000fe20008000f00 */
        /* <DEDUP_REMOVED lines=10> */
.L_x_938:
[----:B0-----:R-:W2:Y:S04]  /*6030*/  LDG.E.STRONG.GPU R14, desc[UR10][R12.64] ;  /* 0x0000000a0c0e7981 */ /* 0x001ea8000c1ef900 */
[----:B--2---:R-:W-:Y:S01]  /*6040*/  CCTL.IVALL ;  /* 0x00000000ff00798f */ /* 0x004fe20002000000 */
[----:B------:R-:W-:Y:S05]  /*6050*/  YIELD ;  /* 0x0000000000007946 */ /* 0x000fea0003800000 */
[----:B------:R-:W-:-:S13]  /*6060*/  ISETP.NE.AND P0, PT, R14, R17, PT ;  /* 0x000000110e00720c */ /* 0x000fda0003f05270 */
[----:B------:R-:W-:Y:S05]  /*6070*/  @P0 BRA `(.L_x_938) ;  /* 0xfffffffc00ec0947 */ /* 0x000fea000383ffff */
.L_x_937:
        /* <DEDUP_REMOVED lines=18> */
[----:B-1----:R-:W-:Y:S02]  /*61a0*/  IADD3 R17, PT, PT, -R0, RZ, RZ ;  /* 0x000000ff00117210 */ /* 0x002fe40007ffe1ff */
[-C--:B---3--:R-:W-:Y:S02]  /*61b0*/  MOV R16, R21.reuse ;  /* 0x0000001500107202 */ /* 0x088fe40000000f00 */
[-C--:B------:R-:W-:Y:S02]  /*61c0*/  LEA R24, R24, R21.reuse, 0x1 ;  /* 0x0000001518187211 */ /* 0x080fe400078e08ff */
[----:B------:R-:W-:-:S07]  /*61d0*/  LEA R19, R56, R21, 0x2 ;  /* 0x0000001538137211 */ /* 0x000fce00078e10ff */
.L_x_940:
        /* <DEDUP_REMOVED lines=66> */
.L_x_939:
        /* <DEDUP_REMOVED lines=12> */
[C---:B-1----:R-:W-:Y:S02]  /*66c0*/  IADD3 R17, PT, PT, R20.reuse, 0x2, RZ ;  /* 0x0000000214117810 */ /* 0x042fe40007ffe0ff */
[-C--:B------:R-:W-:Y:S02]  /*66d0*/  ISETP.EQ.OR P2, PT, R15, R0.reuse, P1 ;  /* 0x000000000f00720c */ /* 0x080fe40000f42670 */
[----:B------:R-:W-:Y:S02]  /*66e0*/  IADD3 R19, PT, PT, R20, 0x3, RZ ;  /* 0x0000000314137810 */ /* 0x000fe40007ffe0ff */
        /* <DEDUP_REMOVED lines=9> */
[--C-:B---3--:R-:W-:Y:S01]  /*6780*/  @!P3 IMAD.WIDE.U32 R16, R17, 0x8, R26.reuse ;  /* 0x000000081110b825 */ /* 0x108fe200078e001a */
        /* <DEDUP_REMOVED lines=13> */
.L_x_941:
[----:B------:R-:W-:Y:S05]  /*6860*/  BRA.U !UP1, `(.L_x_936) ;  /* 0x0000000109707547 */ /* 0x000fea000b800000 */
[----:B---3--:R-:W0:Y:S01]  /*6870*/  LDC R16, c[0x0][0x370] ;  /* 0x0000dc00ff107b82 */ /* 0x008e220000000800 */
        /* <DEDUP_REMOVED lines=17> */
.L_x_942:
        /* <DEDUP_REMOVED lines=9> */
.L_x_943:
[----:B------:R-:W-:Y:S05]  /*6a20*/  BSYNC.RECONVERGENT B0 ;  /* 0x0000000000007941 */ /* 0x000fea0003800200 */
.L_x_936:
[----:B------:R-:W5:Y:S01]  /*6a30*/  S2UR UR8, SR_CgaCtaId ;  /* 0x00000000000879c3 */ /* 0x000f620000008800 */
[----:B------:R-:W-:Y:S01]  /*6a40*/  UMOV UR5, 0x400 ;  /* 0x0000040000057882 */ /* 0x000fe20000000000 */
[----:B----4-:R-:W4:Y:S01]  /*6a50*/  S2R R14, SR_TID.X ;  /* 0x00000000000e7919 */ /* 0x010f220000002100 */
[--C-:B------:R-:W-:Y:S02]  /*6a60*/  HADD2.F32 R15, -RZ, R42.reuse.H0_H0 ;  /* 0x2000002aff0f7230 */ /* 0x100fe40000004100 */
[----:B------:R-:W-:-:S03]  /*6a70*/  HADD2.F32 R42, -RZ, R42.H1_H1 ;  /* 0x3000002aff2a7230 */ /* 0x000fc60000004100 */
[----:B------:R-:W-:-:S04]  /*6a80*/  FADD.FTZ R15, R15, -UR9 ;  /* 0x800000090f0f7e21 */ /* 0x000fc80008010000 */
[----:B------:R-:W-:Y:S01]  /*6a90*/  FMUL.FTZ R15, R15, UR12 ;  /* 0x0000000c0f0f7c20 */ /* 0x000fe20008410000 */
[----:B-----5:R-:W-:Y:S01]  /*6aa0*/  ULEA UR5, UR8, UR5, 0x18 ;  /* 0x0000000508057291 */ /* 0x020fe2000f8ec0ff */
[----:B------:R-:W5:Y:S08]  /*6ab0*/  LDCU.U8 UR8, c[0x0][0x414] ;  /* 0x00008280ff0877ac */ /* 0x000f700008000000 */
[----:B------:R-:W-:Y:S01]  /*6ac0*/  @!P1 STS.64 [UR5+0x98], R28 ;  /* 0x0000981cff009988 */ /* 0x000fe20008000a05 */
[----:B------:R-:W-:Y:S01]  /*6ad0*/  BAR.SYNC.DEFER_BLOCKING 0x0 ;  /* 0x0000000000007b1d */ /* 0x000fe20000010000 */
[----:B-----5:R-:W-:-:S05]  /*6ae0*/  UISETP.NE.AND UP0, UPT, UR8, URZ, UPT ;  /* 0x000000ff0800728c */ /* 0x020fca000bf05270 */
[----:B------:R-:W3:Y:S01]  /*6af0*/  LDS.64 R12, [UR5+0x98] ;  /* 0x00009805ff0c7984 */ /* 0x000ee20008000a00 */
[----:B------:R-:W3:Y:S02]  /*6b00*/  LDCU UR5, c[0x0][0x42c] ;  /* 0x00008580ff0577ac */ /* 0x000ee40008000800 */
[----:B---3--:R-:W-:Y:S01]  /*6b10*/  FMUL.FTZ R16, R13, UR5 ;  /* 0x000000050d107c20 */ /* 0x008fe20008410000 */
[----:B------:R-:W-:Y:S01]  /*6b20*/  FADD.FTZ R13, R42, -UR9 ;  /* 0x800000092a0d7e21 */ /* 0x000fe20008010000 */
[----:B-1----:R-:W-:Y:S01]  /*6b30*/  FMUL.FTZ R17, R12, UR5 ;  /* 0x000000050c117c20 */ /* 0x002fe20008410000 */
[--C-:B------:R-:W-:Y:S02]  /*6b40*/  HADD2.F32 R12, -RZ, R41.reuse.H0_H0 ;  /* 0x20000029ff0c7230 */ /* 0x100fe40000004100 */
[----:B------:R-:W-:Y:S02]  /*6b50*/  HADD2.F32 R41, -RZ, R41.H1_H1 ;  /* 0x30000029ff297230 */ /* 0x000fe40000004100 */
[----:B------:R-:W-:Y:S01]  /*6b60*/  FMUL.FTZ R13, R13, UR12 ;  /* 0x0000000c0d0d7c20 */ /* 0x000fe20008410000 */
[----:B----4-:R-:W-:Y:S06]  /*6b70*/  BRA.U !UP0, `(.L_x_944) ;  /* 0x0000000108487547 */ /* 0x010fec000b800000 */
[----:B------:R-:W-:Y:S01]  /*6b80*/  FFMA.FTZ R18, R53, R15, R54 ;  /* 0x0000000f35127223 */ /* 0x000fe20000010036 */
[----:B------:R-:W-:-:S03]  /*6b90*/  FFMA.FTZ R19, R52, R13, R55 ;  /* 0x0000000d34137223 */ /* 0x000fc60000010037 */
[----:B------:R-:W-:Y:S01]  /*6ba0*/  FMUL.FTZ R20, R18, -1.4426950216293334961 ;  /* 0xbfb8aa3b12147820 */ /* 0x000fe20000410000 */
[----:B------:R-:W-:-:S05]  /*6bb0*/  FMUL.FTZ R22, R19, -1.4426950216293334961 ;  /* 0xbfb8aa3b13167820 */ /* 0x000fca0000410000 */
[----:B------:R-:W1:Y:S04]  /*6bc0*/  MUFU.EX2 R20, R20 ;  /* 0x0000001400147308 */ /* 0x000e680000000800 */
[----:B------:R-:W3:Y:S01]  /*6bd0*/  MUFU.EX2 R22, R22 ;  /* 0x0000001600167308 */ /* 0x000ee20000000800 */
[----:B-1----:R-:W-:Y:S01]  /*6be0*/  FADD.FTZ R21, R20, 1 ;  /* 0x3f80000014157421 */ /* 0x002fe20000010000 */
[----:B---3--:R-:W-:-:S05]  /*6bf0*/  FADD.FTZ R23, R22, 1 ;  /* 0x3f80000016177421 */ /* 0x008fca0000010000 */
        /* <DEDUP_REMOVED lines=10> */
.L_x_944:
[----:B------:R-:W1:Y:S01]  /*6ca0*/  LDCU UR8, c[0x0][0x41c] ;  /* 0x00008380ff0877ac */ /* 0x000e620008000800 */
[----:B------:R-:W-:Y:S01]  /*6cb0*/  SHF.R.U32.HI R19, RZ, 0x5, R14 ;  /* 0x00000005ff137819 */ /* 0x000fe2000001160e */
[----:B------:R-:W-:Y:S01]  /*6cc0*/  BSSY.RECONVERGENT B0, `(.L_x_945) ;  /* 0x0000021000007945 */ /* 0x000fe20003800200 */
[----:B------:R-:W-:Y:S01]  /*6cd0*/  R2UR UR5, R17 ;  /* 0x00000000110572ca */ /* 0x000fe200000e0000 */
[----:B------:R-:W3:-:S12]  /*6ce0*/  LDCU.64 UR14, c[0x0][0x400] ;  /* 0x00008000ff0e77ac */ /* 0x000ed80008000a00 */
[--C-:B------:R-:W-:Y:S01]  /*6cf0*/  FFMA.FTZ R14, R15, UR5, R16.reuse ;  /* 0x000000050f0e7c23 */ /* 0x100fe20008010010 */
[--C-:B------:R-:W-:Y:S02]  /*6d00*/  HADD2.F32 R15, -RZ, R40.reuse.H0_H0 ;  /* 0x20000028ff0f7230 */ /* 0x100fe40000004100 */
[----:B------:R-:W-:Y:S01]  /*6d10*/  FFMA.FTZ R13, R13, UR5, R16 ;  /* 0x000000050d0d7c23 */ /* 0x000fe20008010010 */
[----:B-1----:R-:W-:Y:S02]  /*6d20*/  IMAD R17, R0, UR8, R19 ;  /* 0x0000000800117c24 */ /* 0x002fe4000f8e0213 */
[----:B------:R-:W-:Y:S01]  /*6d30*/  FFMA.FTZ R14, R53, R12, -R14 ;  /* 0x0000000c350e7223 */ /* 0x000fe2000001080e */
[----:B------:R-:W-:Y:S02]  /*6d40*/  HADD2.F32 R40, -RZ, R40.H1_H1 ;  /* 0x30000028ff287230 */ /* 0x000fe40000004100 */
[----:B------:R-:W-:Y:S01]  /*6d50*/  FADD.FTZ R22, R15, -UR9 ;  /* 0x800000090f167e21 */ /* 0x000fe20008010000 */
[----:B------:R-:W-:Y:S01]  /*6d60*/  FFMA.FTZ R18, R52, R41, -R13 ;  /* 0x0000002934127223 */ /* 0x000fe2000001080d */
[----:B---3--:R-:W-:-:S02]  /*6d70*/  ISETP.GE.U32.AND P0, PT, R17, UR14, PT ;  /* 0x0000000e11007c0c */ /* 0x008fc4000bf06070 */
        /* <DEDUP_REMOVED lines=9> */
[----:B------:R-:W-:Y:S01]  /*6e10*/  FMUL.FTZ R18, R18, UR12 ;  /* 0x0000000c12127c20 */ /* 0x000fe20008410000 */
[----:B------:R-:W-:Y:S01]  /*6e20*/  MOV R13, R61 ;  /* 0x0000003d000d7202 */ /* 0x000fe20000000f00 */
[----:B------:R-:W3:Y:S01]  /*6e30*/  LDCU.64 UR16, c[0x0][0x380] ;  /* 0x00007000ff1077ac */ /* 0x000ee20008000a00 */
[----:B-1----:R-:W-:Y:S02]  /*6e40*/  IMAD R20, R19, UR18, RZ ;  /* 0x0000001213147c24 */ /* 0x002fe4000f8e02ff */
[----:B------:R-:W-:Y:S01]  /*6e50*/  FMUL.FTZ R19, R14, UR12 ;  /* 0x0000000c0e137c20 */ /* 0x000fe20008410000 */
[----:B------:R-:W-:-:S04]  /*6e60*/  IMAD.WIDE.U32 R12, R17, UR18, R12 ;  /* 0x00000012110c7c25 */ /* 0x000fc8000f8e000c */
[----:B------:R-:W-:Y:S01]  /*6e70*/  IMAD R15, R17, UR19, R20 ;  /* 0x00000013110f7c24 */ /* 0x000fe2000f8e0214 */
[----:B---3--:R-:W-:-:S04]  /*6e80*/  LEA R14, P0, R12, UR16, 0x1 ;  /* 0x000000100c0e7c11 */ /* 0x008fc8000f8008ff */
[----:B------:R-:W-:Y:S02]  /*6e90*/  IADD3 R15, PT, PT, R13, R15, RZ ;  /* 0x0000000f0d0f7210 */ /* 0x000fe40007ffe0ff */
[----:B------:R-:W-:Y:S02]  /*6ea0*/  F2FP.F16.F32.PACK_AB R13, R18, R19 ;  /* 0x00000013120d723e */ /* 0x000fe400000000ff */
[----:B------:R-:W-:-:S05]  /*6eb0*/  LEA.HI.X R15, R12, UR17, R15, 0x1, P0 ;  /* 0x000000110c0f7c11 */ /* 0x000fca00080f0c0f */
[----:B------:R1:W-:Y:S02]  /*6ec0*/  STG.E desc[UR10][R14.64], R13 ;  /* 0x0000000d0e007986 */ /* 0x0003e4000c10190a */
.L_x_946:
[----:B------:R-:W-:Y:S05]  /*6ed0*/  BSYNC.RECONVERGENT B0 ;  /* 0x0000000000007941 */ /* 0x000fea0003800200 */
.L_x_945:
[----:B-1----:R-:W-:Y:S01]  /*6ee0*/  FMUL.FTZ R15, R22, UR12 ;  /* 0x0000000c160f7c20 */ /* 0x002fe20008410000 */
        /* <DEDUP_REMOVED lines=10> */
[----:B------:R-:W1:Y:S04]  /*6f90*/  MUFU.EX2 R18, R18 ;  /* 0x0000001200127308 */ /* 0x000e680000000800 */
[----:B------:R-:W3:Y:S01]  /*6fa0*/  MUFU.EX2 R22, R22 ;  /* 0x0000001600167308 */ /* 0x000ee20000000800 */
[----:B-1----:R-:W-:Y:S01]  /*6fb0*/  FADD.FTZ R19, R18, 1 ;  /* 0x3f80000012137421 */ /* 0x002fe20000010000 */
[----:B---3--:R-:W-:-:S03]  /*6fc0*/  FADD.FTZ R23, R22, 1 ;  /* 0x3f80000016177421 */ /* 0x008fc60000010000 */
        /* <DEDUP_REMOVED lines=10> */
.L_x_947:
[----:B------:R-:W-:Y:S01]  /*7070*/  FFMA.FTZ R15, R27, UR5, R16 ;  /* 0x000000051b0f7c23 */ /* 0x000fe20008010010 */
[----:B------:R-:W-:Y:S01]  /*7080*/  BSSY.RECONVERGENT B0, `(.L_x_948) ;  /* 0x0000014000007945 */ /* 0x000fe20003800200 */
[----:B------:R-:W-:Y:S01]  /*7090*/  FFMA.FTZ R14, R53, R13, -R12 ;  /* 0x0000000d350e7223 */ /* 0x000fe2000001080c */
[C---:B------:R-:W-:Y:S01]  /*70a0*/  IADD3 R23, PT, PT, R17.reuse, 0x20, RZ ;  /* 0x0000002011177810 */ /* 0x040fe20007ffe0ff */
[----:B------:R-:W-:Y:S01]  /*70b0*/  FFMA.FTZ R15, R52, R39, -R15 ;  /* 0x00000027340f7223 */ /* 0x000fe2000001080f */
[----:B------:R-:W-:Y:S01]  /*70c0*/  IADD3 R19, PT, PT, R17, 0x30, RZ ;  /* 0x0000003011137810 */ /* 0x000fe20007ffe0ff */
[----:B------:R-:W-:Y:S06]  /*70d0*/  @P1 BRA `(.L_x_949) ;  /* 0x0000000000381947 */ /* 0x000fec0003800000 */
[----:B------:R-:W1:Y:S01]  /*70e0*/  LDCU.64 UR16, c[0x0][0x3f8] ;  /* 0x00007f00ff1077ac */ /* 0x000e620008000a00 */
[----:B------:R-:W-:Y:S02]  /*70f0*/  MOV R12, R58 ;  /* 0x0000003a000c7202 */ /* 0x000fe40000000f00 */
[----:B------:R-:W-:Y:S01]  /*7100*/  MOV R13, R61 ;  /* 0x0000003d000d7202 */ /* 0x000fe20000000f00 */
[----:B------:R-:W3:Y:S01]  /*7110*/  LDCU.64 UR18, c[0x0][0x380] ;  /* 0x00007000ff1277ac */ /* 0x000ee20008000a00 */
[----:B-1----:R-:W-:Y:S02]  /*7120*/  IMAD R0, R0, UR16, RZ ;  /* 0x0000001000007c24 */ /* 0x002fe4000f8e02ff */
[----:B------:R-:W-:-:S04]  /*7130*/  IMAD.WIDE.U32 R12, R21, UR16, R12 ;  /* 0x00000010150c7c25 */ /* 0x000fc8000f8e000c */
[----:B------:R-:W-:Y:S02]  /*7140*/  IMAD R25, R21, UR17, R0 ;  /* 0x0000001115197c24 */ /* 0x000fe4000f8e0200 */
[----:B------:R-:W-:Y:S01]  /*7150*/  FMUL.FTZ R21, R14, UR12 ;  /* 0x0000000c0e157c20 */ /* 0x000fe20008410000 */
[----:B------:R-:W-:Y:S01]  /*7160*/  FMUL.FTZ R0, R15, UR12 ;  /* 0x0000000c0f007c20 */ /* 0x000fe20008410000 */
[----:B---3--:R-:W-:Y:S02]  /*7170*/  LEA R14, P0, R12, UR18, 0x1 ;  /* 0x000000120c0e7c11 */ /* 0x008fe4000f8008ff */
[----:B------:R-:W-:Y:S02]  /*7180*/  IADD3 R25, PT, PT, R13, R25, RZ ;  /* 0x000000190d197210 */ /* 0x000fe40007ffe0ff */
[----:B------:R-:W-:Y:S02]  /*7190*/  F2FP.F16.F32.PACK_AB R13, R0, R21 ;  /* 0x00000015000d723e */ /* 0x000fe400000000ff */
[----:B------:R-:W-:-:S05]  /*71a0*/  LEA.HI.X R15, R12, UR19, R25, 0x1, P0 ;  /* 0x000000130c0f7c11 */ /* 0x000fca00080f0c19 */
[----:B------:R1:W-:Y:S02]  /*71b0*/  STG.E desc[UR10][R14.64], R13 ;  /* 0x0000000d0e007986 */ /* 0x0003e4000c10190a */
.L_x_949:
[----:B------:R-:W-:Y:S05]  /*71c0*/  BSYNC.RECONVERGENT B0 ;  /* 0x0000000000007941 */ /* 0x000fea0003800200 */
.L_x_948:
[--C-:B-1----:R-:W-:Y:S01]  /*71d0*/  HADD2.F32 R13, -RZ, R38.reuse.H0_H0 ;  /* 0x20000026ff0d7230 */ /* 0x102fe20000004100 */
        /* <DEDUP_REMOVED lines=25> */
[----:B------:R-:W0:Y:S01]  /*7370*/  MUFU.RCP R26, R26 ;  /* 0x0000001a001a7308 */ /* 0x000e220000001000 */
[----:B-1----:R-:W-:Y:S01]  /*7380*/  FADD.FTZ R27, -R24, 1 ;  /* 0x3f800000181b7421 */ /* 0x002fe20000010100 */
[----:B------:R-:W-:-:S03]  /*7390*/  FMUL.FTZ R15, R15, R24 ;  /* 0x000000180f0f7220 */ /* 0x000fc60000410000 */
[----:B------:R-:W-:Y:S01]  /*73a0*/  FFMA.FTZ R18, R18, R27, 1 ;  /* 0x3f80000012127423 */ /* 0x000fe2000001001b */
[----:B0-----:R-:W-:Y:S01]  /*73b0*/  FADD.FTZ R29, -R26, 1 ;  /* 0x3f8000001a1d7421 */ /* 0x001fe20000010100 */
[----:B------:R-:W-:Y:S02]  /*73c0*/  FMUL.FTZ R37, R37, R26 ;  /* 0x0000001a25257220 */ /* 0x000fe40000410000 */
[----:B------:R-:W-:Y:S01]  /*73d0*/  FMUL.FTZ R15, R15, R18 ;  /* 0x000000120f0f7220 */ /* 0x000fe20000410000 */
[----:B------:R-:W-:-:S04]  /*73e0*/  FFMA.FTZ R20, R20, R29, 1 ;  /* 0x3f80000014147423 */ /* 0x000fc8000001001d */
[----:B------:R-:W-:-:S07]  /*73f0*/  FMUL.FTZ R37, R37, R20 ;  /* 0x0000001425257220 */ /* 0x000fce0000410000 */
.L_x_950:
[----:B------:R-:W-:Y:S01]  /*7400*/  FFMA.FTZ R21, R21, UR5, R16 ;  /* 0x0000000515157c23 */ /* 0x000fe20008010010 */
[----:B------:R-:W-:Y:S01]  /*7410*/  BSSY.RECONVERGENT B0, `(.L_x_951) ;  /* 0x0000014000007945 */ /* 0x000fe20003800200 */
[----:B------:R-:W-:Y:S01]  /*7420*/  FFMA.FTZ R14, R53, R15, -R14 ;  /* 0x0000000f350e7223 */ /* 0x000fe2000001080e */
[----:B------:R-:W-:Y:S02]  /*7430*/  HADD2.F32 R36, -RZ, R36.H1_H1 ;  /* 0x30000024ff247230 */ /* 0x000fe40000004100 */
[----:B------:R-:W-:Y:S01]  /*7440*/  FADD.FTZ R22, R13, -UR9 ;  /* 0x800000090d167e21 */ /* 0x000fe20008010000 */
[----:B------:R-:W-:Y:S01]  /*7450*/  FFMA.FTZ R18, R52, R37, -R21 ;  /* 0x0000002534127223 */ /* 0x000fe20000010815 */
[----:B------:R-:W-:Y:S06]  /*7460*/  @P0 BRA `(.L_x_952) ;  /* 0x0000000000380947 */ /* 0x000fec0003800000 */
[----:B------:R-:W1:Y:S01]  /*7470*/  LDCU.64 UR16, c[0x0][0x3f8] ;  /* 0x00007f00ff1077ac */ /* 0x000e620008000a00 */
[----:B------:R-:W-:Y:S01]  /*7480*/  MOV R13, R61 ;  /* 0x0000003d000d7202 */ /* 0x000fe20000000f00 */
[----:B------:R-:W-:Y:S01]  /*7490*/  FMUL.FTZ R21, R14, UR12 ;  /* 0x0000000c0e157c20 */ /* 0x000fe20008410000 */
[----:B------:R-:W-:Y:S01]  /*74a0*/  FMUL.FTZ R18, R18, UR12 ;  /* 0x0000000c12127c20 */ /* 0x000fe20008410000 */
[----:B------:R-:W3:Y:S01]  /*74b0*/  LDCU.64 UR18, c[0x0][0x380] ;  /* 0x00007000ff1277ac */ /* 0x000ee20008000a00 */
[----:B-1----:R-:W-:Y:S01]  /*74c0*/  IMAD R20, R12, UR16, RZ ;  /* 0x000000100c147c24 */ /* 0x002fe2000f8e02ff */
[----:B------:R-:W-:-:S05]  /*74d0*/  MOV R12, R58 ;  /* 0x0000003a000c7202 */ /* 0x000fca0000000f00 */
[----:B------:R-:W-:-:S04]  /*74e0*/  IMAD.WIDE.U32 R12, R23, UR16, R12 ;  /* 0x00000010170c7c25 */ /* 0x000fc8000f8e000c */
[----:B------:R-:W-:Y:S01]  /*74f0*/  IMAD R23, R23, UR17, R20 ;  /* 0x0000001117177c24 */ /* 0x000fe2000f8e0214 */
[----:B---3--:R-:W-:-:S04]  /*7500*/  LEA R14, P0, R12, UR18, 0x1 ;  /* 0x000000120c0e7c11 */ /* 0x008fc8000f8008ff */
[----:B------:R-:W-:Y:S02]  /*7510*/  IADD3 R23, PT, PT, R13, R23, RZ ;  /* 0x000000170d177210 */ /* 0x000fe40007ffe0ff */
[----:B------:R-:W-:Y:S02]  /*7520*/  F2FP.F16.F32.PACK_AB R13, R18, R21 ;  /* 0x00000015120d723e */ /* 0x000fe400000000ff */
[----:B------:R-:W-:-:S05]  /*7530*/  LEA.HI.X R15, R12, UR19, R23, 0x1, P0 ;  /* 0x000000130c0f7c11 */ /* 0x000fca00080f0c17 */
[----:B------:R1:W-:Y:S02]  /*7540*/  STG.E desc[UR10][R14.64], R13 ;  /* 0x0000000d0e007986 */ /* 0x0003e4000c10190a */
.L_x_952:
[----:B------:R-:W-:Y:S05]  /*7550*/  BSYNC.RECONVERGENT B0 ;  /* 0x0000000000007941 */ /* 0x000fea0003800200 */
.L_x_951:
[----:B-1----:R-:W-:Y:S01]  /*7560*/  FMUL.FTZ R13, R22, UR12 ;  /* 0x0000000c160d7c20 */ /* 0x002fe20008410000 */
[----:B------:R-:W-:Y:S01]  /*7570*/  FADD.FTZ R36, R36, -UR9 ;  /* 0x8000000924247e21 */ /* 0x000fe20008010000 */
[--C-:B------:R-:W-:Y:S02]  /*7580*/  HADD2.F32 R12, -RZ, R35.reuse.H0_H0 ;  /* 0x20000023ff0c7230 */ /* 0x100fe40000004100 */
[----:B------:R-:W-:Y:S02]  /*7590*/  HADD2.F32 R35, -RZ, R35.H1_H1 ;  /* 0x30000023ff237230 */ /* 0x000fe40000004100 */
[----:B--2---:R-:W-:Y:S01]  /*75a0*/  FFMA.FTZ R26, R13, UR5, R16 ;  /* 0x000000050d1a7c23 */ /* 0x004fe20008010010 */
[----:B------:R-:W-:Y:S01]  /*75b0*/  FMUL.FTZ R25, R36, UR12 ;  /* 0x0000000c24197c20 */ /* 0x000fe20008410000 */
        /* <DEDUP_REMOVED lines=19> */
.L_x_953:
        /* <DEDUP_REMOVED lines=10> */
[----:B------:R-:W2:Y:S01]  /*7790*/  LDCU.64 UR18, c[0x0][0x380] ;  /* 0x00007000ff1277ac */ /* 0x000ea20008000a00 */
[----:B-1----:R-:W-:Y:S02]  /*77a0*/  IMAD R0, R0, UR16, RZ ;  /* 0x0000001000007c24 */ /* 0x002fe4000f8e02ff */
[----:B------:R-:W-:-:S04]  /*77b0*/  IMAD.WIDE.U32 R12, R19, UR16, R12 ;  /* 0x00000010130c7c25 */ /* 0x000fc8000f8e000c */
[----:B------:R-:W-:Y:S02]  /*77c0*/  IMAD R15, R19, UR17, R0 ;  /* 0x00000011130f7c24 */ /* 0x000fe4000f8e0200 */
[----:B------:R-:W-:Y:S01]  /*77d0*/  FMUL.FTZ R19, R26, UR12 ;  /* 0x0000000c1a137c20 */ /* 0x000fe20008410000 */
[----:B------:R-:W-:Y:S01]  /*77e0*/  FMUL.FTZ R0, R35, UR12 ;  /* 0x0000000c23007c20 */ /* 0x000fe20008410000 */
[----:B--2---:R-:W-:Y:S02]  /*77f0*/  LEA R14, P0, R12, UR18, 0x1 ;  /* 0x000000120c0e7c11 */ /* 0x004fe4000f8008ff */
[----:B------:R-:W-:Y:S02]  /*7800*/  IADD3 R15, PT, PT, R13, R15, RZ ;  /* 0x0000000f0d0f7210 */ /* 0x000fe40007ffe0ff */
[----:B------:R-:W-:Y:S02]  /*7810*/  F2FP.F16.F32.PACK_AB R13, R0, R19 ;  /* 0x00000013000d723e */ /* 0x000fe400000000ff */
[----:B------:R-:W-:-:S05]  /*7820*/  LEA.HI.X R15, R12, UR19, R15, 0x1, P0 ;  /* 0x000000130c0f7c11 */ /* 0x000fca00080f0c0f */
[----:B------:R1:W-:Y:S02]  /*7830*/  STG.E desc[UR10][R14.64], R13 ;  /* 0x0000000d0e007986 */ /* 0x0003e4000c10190a */
.L_x_955:
[----:B------:R-:W-:Y:S05]  /*7840*/  BSYNC.RECONVERGENT B0 ;  /* 0x0000000000007941 */ /* 0x000fea0003800200 */
.L_x_954:
        /* <DEDUP_REMOVED lines=14> */
[----:B0-----:R-:W-:Y:S01]  /*7930*/  FFMA.FTZ R28, R15, UR5, R16 ;  /* 0x000000050f1c7c23 */ /* 0x001fe20008010010 */
        /* <DEDUP_REMOVED lines=20> */
.L_x_956:
        /* <DEDUP_REMOVED lines=21> */
.L_x_958:
[----:B------:R-:W-:Y:S05]  /*7bd0*/  BSYNC.RECONVERGENT B0 ;  /* 0x0000000000007941 */ /* 0x000fea0003800200 */
.L_x_957:
        /* <DEDUP_REMOVED lines=25> */
.L_x_959:
[----:B------:R-:W-:Y:S01]  /*7d70*/  FFMA.FTZ R13, R25, UR5, R16 ;  /* 0x00000005190d7c23 */ /* 0x000fe20008010010 */
[----:B------:R-:W-:Y:S01]  /*7d80*/  BSSY.RECONVERGENT B0, `(.L_x_960) ;  /* 0x0000014000007945 */ /* 0x000fe20003800200 */
[----:B------:R-:W-:Y:S01]  /*7d90*/  FFMA.FTZ R26, R53, R12, -R26 ;  /* 0x0000000c351a7223 */ /* 0x000fe2000001081a */
[C---:B------:R-:W-:Y:S01]  /*7da0*/  IADD3 R19, PT, PT, R17.reuse, 0x60, RZ ;  /* 0x0000006011137810 */ /* 0x040fe20007ffe0ff */
        /* <DEDUP_REMOVED lines=17> */
.L_x_961:
[----:B------:R-:W-:Y:S05]  /*7ec0*/  BSYNC.RECONVERGENT B0 ;  /* 0x0000000000007941 */ /* 0x000fea0003800200 */
.L_x_960:
[--C-:B0-----:R-:W-:Y:S01]  /*7ed0*/  HADD2.F32 R13, -RZ, R30.reuse.H0_H0 ;  /* 0x2000001eff0d7230 */ /* 0x101fe20000004100 */
[----:B------:R-:W-:Y:S01]  /*7ee0*/  ISETP.GE.U32.AND P0, PT, R19, UR14, PT ;  /* 0x0000000e13007c0c */ /* 0x000fe2000bf06070 */
[----:B------:R-:W-:Y:S01]  /*7ef0*/  HADD2.F32 R30, -RZ, R30.H1_H1 ;  /* 0x3000001eff1e7230 */ /* 0x000fe20000004100 */
[----:B------:R-:W-:Y:S01]  /*7f00*/  ISETP.GE.U32.AND P1, PT, R18, UR14, PT ;  /* 0x0000000e12007c0c */ /* 0x000fe2000bf26070 */
[--C-:B------:R-:W-:Y:S02]  /*7f10*/  HADD2.F32 R14, -RZ, R11.reuse.H0_H0 ;  /* 0x2000000bff0e7230 */ /* 0x100fe40000004100 */
[----:B------:R-:W-:Y:S01]  /*7f20*/  FADD.FTZ R13, R13, -UR9 ;  /* 0x800000090d0d7e21 */ /* 0x000fe20008010000 */
[----:B------:R-:W-:Y:S01]  /*7f30*/  SHF.R.S32.HI R12, RZ, 0x1f, R19 ;  /* 0x0000001fff0c7819 */ /* 0x000fe20000011413 */
[----:B------:R-:W-:Y:S01]  /*7f40*/  HADD2.F32 R11, -RZ, R11.H1_H1 ;  /* 0x3000000bff0b7230 */ /* 0x000fe20000004100 */
[----:B------:R-:W-:Y:S01]  /*7f50*/  SHF.R.S32.HI R0, RZ, 0x1f, R18 ;  /* 0x0000001fff007819 */ /* 0x000fe20000011412 */
[----:B------:R-:W-:Y:S01]  /*7f60*/  FMUL.FTZ R15, R13, UR12 ;  /* 0x0000000c0d0f7c20 */ /* 0x000fe20008410000 */
[----:B------:R-:W-:Y:S01]  /*7f70*/  FADD.FTZ R13, R30, -UR9 ;  /* 0x800000091e0d7e21 */ /* 0x000fe20008010000 */
[----:B------:R-:W-:Y:S01]  /*7f80*/  ISETP.GE.AND.EX P0, PT, R12, UR15, PT, P0 ;  /* 0x0000000f0c007c0c */ /* 0x000fe2000bf06300 */
[----:B------:R-:W-:Y:S01]  /*7f90*/  HADD2.F32 R27, -RZ, R2.H0_H0 ;  /* 0x20000002ff1b7230 */ /* 0x000fe20000004100 */
        /* <DEDUP_REMOVED lines=22> */
.L_x_962:
[----:B------:R-:W-:Y:S01]  /*8100*/  FFMA.FTZ R13, R25, UR5, R16 ;  /* 0x00000005190d7c23 */ /* 0x000fe20008010010 */
[----:B------:R-:W-:Y:S01]  /*8110*/  BSSY.RECONVERGENT B0, `(.L_x_963) ;  /* 0x0000014000007945 */ /* 0x000fe20003800200 */
[----:B------:R-:W-:Y:S02]  /*8120*/  HADD2.F32 R20, -RZ, R2.H1_H1 ;  /* 0x30000002ff147230 */ /* 0x000fe40000004100 */
[----:B------:R-:W-:Y:S01]  /*8130*/  FFMA.FTZ R30, R53, R14, -R30 ;  /* 0x0000000e351e7223 */ /* 0x000fe2000001081e */
[----:B------:R-:W-:Y:S01]  /*8140*/  FADD.FTZ R27, R27, -UR9 ;  /* 0x800000091b1b7e21 */ /* 0x000fe20008010000 */
[----:B------:R-:W-:Y:S01]  /*8150*/  FFMA.FTZ R2, R52, R11, -R13 ;  /* 0x0000000b34027223 */ /* 0x000fe2000001080d */
[----:B------:R-:W-:Y:S06]  /*8160*/  @P0 BRA `(.L_x_964) ;  /* 0x0000000000380947 */ /* 0x000fec0003800000 */
[----:B------:R-:W0:Y:S01]  /*8170*/  LDCU.64 UR16, c[0x0][0x3f8] ;  /* 0x00007f00ff1077ac */ /* 0x000e220008000a00 */
[----:B------:R-:W-:Y:S01]  /*8180*/  MOV R13, R61 ;  /* 0x0000003d000d7202 */ /* 0x000fe20000000f00 */
[----:B------:R-:W-:Y:S01]  /*8190*/  FMUL.FTZ R11, R30, UR12 ;  /* 0x0000000c1e0b7c20 */ /* 0x000fe20008410000 */
[----:B------:R-:W-:Y:S01]  /*81a0*/  FMUL.FTZ R2, R2, UR12 ;  /* 0x0000000c02027c20 */ /* 0x000fe20008410000 */
[----:B------:R-:W1:Y:S04]  /*81b0*/  LDCU.64 UR18, c[0x0][0x380] ;  /* 0x00007000ff1277ac */ /* 0x000e680008000a00 */
[----:B------:R-:W-:Y:S01]  /*81c0*/  F2FP.F16.F32.PACK_AB R11, R2, R11 ;  /* 0x0000000b020b723e */ /* 0x000fe200000000ff */
[----:B0-----:R-:W-:Y:S01]  /*81d0*/  IMAD R14, R12, UR16, RZ ;  /* 0x000000100c0e7c24 */ /* 0x001fe2000f8e02ff */
[----:B------:R-:W-:-:S05]  /*81e0*/  MOV R12, R58 ;  /* 0x0000003a000c7202 */ /* 0x000fca0000000f00 */
[----:B------:R-:W-:-:S04]  /*81f0*/  IMAD.WIDE.U32 R12, R19, UR16, R12 ;  /* 0x00000010130c7c25 */ /* 0x000fc8000f8e000c */
[----:B------:R-:W-:Y:S01]  /*8200*/  IMAD R19, R19, UR17, R14 ;  /* 0x0000001113137c24 */ /* 0x000fe2000f8e020e */
[----:B-1----:R-:W-:-:S04]  /*8210*/  LEA R14, P0, R12, UR18, 0x1 ;  /* 0x000000120c0e7c11 */ /* 0x002fc8000f8008ff */
[----:B------:R-:W-:-:S04]  /*8220*/  IADD3 R19, PT, PT, R13, R19, RZ ;  /* 0x000000130d137210 */ /* 0x000fc80007ffe0ff */
[----:B------:R-:W-:-:S05]  /*8230*/  LEA.HI.X R15, R12, UR19, R19, 0x1, P0 ;  /* 0x000000130c0f7c11 */ /* 0x000fca00080f0c13 */
[----:B------:R0:W-:Y:S02]  /*8240*/  STG.E desc[UR10][R14.64], R11 ;  /* 0x0000000b0e007986 */ /* 0x0001e4000c10190a */
.L_x_964:
[----:B------:R-:W-:Y:S05]  /*8250*/  BSYNC.RECONVERGENT B0 ;  /* 0x0000000000007941 */ /* 0x000fea0003800200 */
.L_x_963:
[----:B------:R-:W-:Y:S01]  /*8260*/  FMUL.FTZ R27, R27, UR12 ;  /* 0x0000000c1b1b7c20 */ /* 0x000fe20008410000 */
[----:B------:R-:W-:Y:S01]  /*8270*/  FADD.FTZ R20, R20, -UR9 ;  /* 0x8000000914147e21 */ /* 0x000fe20008010000 */
[--C-:B------:R-:W-:Y:S02]  /*8280*/  HADD2.F32 R2, -RZ, R3.reuse.H0_H0 ;  /* 0x20000003ff027230 */ /* 0x100fe40000004100 */
[----:B------:R-:W-:Y:S02]  /*8290*/  HADD2.F32 R3, -RZ, R3.H1_H1 ;  /* 0x30000003ff037230 */ /* 0x000fe40000004100 */
[----:B------:R-:W-:Y:S01]  /*82a0*/  FFMA.FTZ R24, R27, UR5, R16 ;  /* 0x000000051b187c23 */ /* 0x000fe20008010010 */
[----:B------:R-:W-:Y:S01]  /*82b0*/  FMUL.FTZ R23, R20, UR12 ;  /* 0x0000000c14177c20 */ /* 0x000fe20008410000 */
        /* <DEDUP_REMOVED lines=19> */
.L_x_965:
[----:B------:R-:W-:Y:S01]  /*83f0*/  FFMA.FTZ R13, R23, UR5, R16 ;  /* 0x00000005170d7c23 */ /* 0x000fe20008010010 */
[----:B------:R-:W-:Y:S01]  /*8400*/  BSSY.RECONVERGENT B0, `(.L_x_966) ;  /* 0x0000014000007945 */ /* 0x000fe20003800200 */
[----:B------:R-:W-:Y:S01]  /*8410*/  FFMA.FTZ R24, R53, R2, -R24 ;  /* 0x0000000235187223 */ /* 0x000fe20000010818 */
[C---:B------:R-:W-:Y:S01]  /*8420*/  IADD3 R12, PT, PT, R17.reuse, 0x80, RZ ;  /* 0x00000080110c7810 */ /* 0x040fe20007ffe0ff */
[----:B0-----:R-:W-:Y:S01]  /*8430*/  FFMA.FTZ R14, R52, R3, -R13 ;  /* 0x00000003340e7223 */ /* 0x001fe2000001080d */
        /* <DEDUP_REMOVED lines=16> */
.L_x_967:
[----:B------:R-:W-:Y:S05]  /*8540*/  BSYNC.RECONVERGENT B0 ;  /* 0x0000000000007941 */ /* 0x000fea0003800200 */
.L_x_966:
[--C-:B------:R-:W-:Y:S01]  /*8550*/  HADD2.F32 R2, -RZ, R4.reuse.H0_H0 ;  /* 0x20000004ff027230 */ /* 0x100fe20000004100 */
[----:B------:R-:W-:Y:S01]  /*8560*/  ISETP.GE.U32.AND P0, PT, R12, UR14, PT ;  /* 0x0000000e0c007c0c */ /* 0x000fe2000bf06070 */
[----:B------:R-:W-:Y:S01]  /*8570*/  HADD2.F32 R4, -RZ, R4.H1_H1 ;  /* 0x30000004ff047230 */ /* 0x000fe20000004100 */
[----:B------:R-:W-:Y:S01]  /*8580*/  ISETP.GE.U32.AND P1, PT, R11, UR14, PT ;  /* 0x0000000e0b007c0c */ /* 0x000fe2000bf26070 */
[----:B------:R-:W-:Y:S02]  /*8590*/  HADD2.F32 R26, -RZ, R6.H0_H0 ;  /* 0x20000006ff1a7230 */ /* 0x000fe40000004100 */
[----:B0-----:R-:W-:Y:S01]  /*85a0*/  FADD.FTZ R3, R2, -UR9 ;  /* 0x8000000902037e21 */ /* 0x001fe20008010000 */
        /* <DEDUP_REMOVED lines=29> */
.L_x_968:
        /* <DEDUP_REMOVED lines=21> */
.L_x_970:
[----:B------:R-:W-:Y:S05]  /*88d0*/  BSYNC.RECONVERGENT B0 ;  /* 0x0000000000007941 */ /* 0x000fea0003800200 */
.L_x_969:
        /* <DEDUP_REMOVED lines=25> */
.L_x_971:
        /* <DEDUP_REMOVED lines=21> */
.L_x_973:
[----:B------:R-:W-:Y:S05]  /*8bc0*/  BSYNC.RECONVERGENT B0 ;  /* 0x0000000000007941 */ /* 0x000fea0003800200 */
.L_x_972:
        /* <DEDUP_REMOVED lines=35> */
.L_x_974:
        /* <DEDUP_REMOVED lines=21> */
.L_x_976:
[----:B------:R-:W-:Y:S05]  /*8f50*/  BSYNC.RECONVERGENT B0 ;  /* 0x0000000000007941 */ /* 0x000fea0003800200 */
.L_x_975:
        /* <DEDUP_REMOVED lines=25> */
.L_x_977:
        /* <DEDUP_REMOVED lines=21> */
.L_x_979:
[----:B------:R-:W-:Y:S05]  /*9240*/  BSYNC.RECONVERGENT B0 ;  /* 0x0000000000007941 */ /* 0x000fea0003800200 */
.L_x_978:
        /* <DEDUP_REMOVED lines=35> */
.L_x_980:
        /* <DEDUP_REMOVED lines=21> */
.L_x_982:
[----:B------:R-:W-:Y:S05]  /*95d0*/  BSYNC.RECONVERGENT B0 ;  /* 0x0000000000007941 */ /* 0x000fea0003800200 */
.L_x_981:
        /* <DEDUP_REMOVED lines=25> */
.L_x_983:
        /* <DEDUP_REMOVED lines=21> */
.L_x_985:
[----:B------:R-:W-:Y:S05]  /*98c0*/  BSYNC.RECONVERGENT B0 ;  /* 0x0000000000007941 */ /* 0x000fea0003800200 */
.L_x_984:
[----:B------:R-:W-:Y:S01]  /*98d0*/  IADD3 R15, PT, PT, R17, 0xe0, RZ ;  /* 0x000000e0110f7810 */ /* 0x000fe20007ffe0ff */
[----:B------:R-:W-:Y:S01]  /*98e0*/  FADD.FTZ R6, R6, -UR9 ;  /* 0x8000000906067e21 */ /* 0x000fe20008010000 */
[----:B------:R-:W-:Y:S01]  /*98f0*/  FADD.FTZ R48, R48, -UR9 ;  /* 0x8000000930307e21 */ /* 0x000fe20008010000 */
[--C-:B------:R-:W-:Y:S01]  /*9900*/  HADD2.F32 R0, -RZ, R51.reuse.H0_H0 ;  /* 0x20000033ff007230 */ /* 0x100fe20000004100 */
[----:B------:R-:W-:Y:S01]  /*9910*/  ISETP.GE.U32.AND P0, PT, R15, UR14, PT ;  /* 0x0000000e0f007c0c */ /* 0x000fe2000bf06070 */
[--C-:B------:R-:W-:Y:S02]  /*9920*/  HADD2.F32 R14, -RZ, R50.reuse.H0_H0 ;  /* 0x20000032ff0e7230 */ /* 0x100fe40000004100 */
[----:B------:R-:W-:Y:S01]  /*9930*/  FMUL.FTZ R11, R6, UR12 ;  /* 0x0000000c060b7c20 */ /* 0x000fe20008410000 */
[----:B------:R-:W-:Y:S01]  /*9940*/  HADD2.F32 R51, -RZ, R51.H1_H1 ;  /* 0x30000033ff337230 */ /* 0x000fe20000004100 */
[----:B------:R-:W-:Y:S01]  /*9950*/  IADD3 R17, PT, PT, R17, 0xf0, RZ ;  /* 0x000000f011117810 */ /* 0x000fe20007ffe0ff */
[----:B------:R-:W-:Y:S01]  /*9960*/  HADD2.F32 R50, -RZ, R50.H1_H1 ;  /* 0x30000032ff327230 */ /* 0x000fe20000004100 */
[----:B------:R-:W-:Y:S01]  /*9970*/  SHF.R.S32.HI R12, RZ, 0x1f, R15 ;  /* 0x0000001fff0c7819 */ /* 0x000fe2000001140f */
[----:B------:R-:W-:Y:S01]  /*9980*/  FMUL.FTZ R13, R48, UR12 ;  /* 0x0000000c300d7c20 */ /* 0x000fe20008410000 */
        /* <DEDUP_REMOVED lines=19> */
.L_x_986:
[----:B------:R-:W-:Y:S01]  /*9ac0*/  ISETP.GE.AND.EX P0, PT, R12, UR15, PT, P0 ;  /* 0x0000000f0c007c0c */ /* 0x000fe2000bf06300 */
[--C-:B0-----:R-:W-:Y:S01]  /*9ad0*/  FFMA.FTZ R2, R11, UR5, R16.reuse ;  /* 0x000000050b027c23 */ /* 0x101fe20008010010 */
        /* <DEDUP_REMOVED lines=24> */
.L_x_988:
[----:B------:R-:W-:Y:S05]  /*9c60*/  BSYNC.RECONVERGENT B0 ;  /* 0x0000000000007941 */ /* 0x000fea0003800200 */
.L_x_987:
[--C-:B------:R-:W-:Y:S02]  /*9c70*/  HADD2.F32 R0, -RZ, R49.reuse.H0_H0 ;  /* 0x20000031ff007230 */ /* 0x100fe40000004100 */
[--C-:B------:R-:W-:Y:S01]  /*9c80*/  FFMA.FTZ R10, R11, UR5, R16.reuse ;  /* 0x000000050b0a7c23 */ /* 0x100fe20008010010 */
[----:B------:R-:W-:Y:S01]  /*9c90*/  FFMA.FTZ R9, R13, UR5, R16 ;  /* 0x000000050d097c23 */ /* 0x000fe20008010010 */
[----:B------:R-:W-:Y:S01]  /*9ca0*/  SHF.R.S32.HI R12, RZ, 0x1f, R17 ;  /* 0x0000001fff0c7819 */ /* 0x000fe20000011411 */
        /* <DEDUP_REMOVED lines=20> */
.L_x_989:
[----:B------:R-:W-:Y:S01]  /*9df0*/  ISETP.GE.AND.EX P1, PT, R12, UR15, PT, P1 ;  /* 0x0000000f0c007c0c */ /* 0x000fe2000bf26310 */
[----:B------:R-:W-:Y:S01]  /*9e00*/  FFMA.FTZ R10, R53, R0, -R10 ;  /* 0x00000000350a7223 */ /* 0x000fe2000001080a */
[----:B------:R-:W-:Y:S01]  /*9e10*/  FFMA.FTZ R9, R52, R49, -R9 ;  /* 0x0000003134097223 */ /* 0x000fe20000010809 */
[----:B------:R-:W-:Y:S02]  /*9e20*/  BSSY.RECONVERGENT B0, `(.L_x_990) ;  /* 0x000000f000007945 */ /* 0x000fe40003800200 */
[----:B0-----:R-:W-:Y:S01]  /*9e30*/  FMUL.FTZ R5, R10, UR12 ;  /* 0x0000000c0a057c20 */ /* 0x001fe20008410000 */
        /* <DEDUP_REMOVED lines=13> */
.L_x_991:
[----:B------:R-:W-:Y:S05]  /*9f10*/  BSYNC.RECONVERGENT B0 ;  /* 0x0000000000007941 */ /* 0x000fea0003800200 */
.L_x_990:
[----:B------:R-:W1:Y:S01]  /*9f20*/  LDCU UR5, c[0x0][0x410] ;  /* 0x00008200ff0577ac */ /* 0x000e620008000800 */
[----:B------:R-:W1:Y:S01]  /*9f30*/  LDCU UR8, c[0x0][0x3e0] ;  /* 0x00007c00ff0877ac */ /* 0x000e620008000800 */
[----:B------:R-:W-:Y:S02]  /*9f40*/  UIADD3 UR6, UPT, UPT, UR7, UR6, URZ ;  /* 0x0000000607067290 */ /* 0x000fe4000fffe0ff */
[----:B------:R-:W-:Y:S02]  /*9f50*/  UIADD3 UR4, UPT, UPT, UR4, 0x1, URZ ;  /* 0x0000000104047890 */ /* 0x000fe4000fffe0ff */
[----:B-1----:R-:W-:-:S04]  /*9f60*/  UIMAD UR5, UR5, UR8, URZ ;  /* 0x00000008050572a4 */ /* 0x002fc8000f8e02ff */
[----:B------:R-:W-:-:S09]  /*9f70*/  UISETP.GE.AND UP0, UPT, UR6, UR5, UPT ;  /* 0x000000050600728c */ /* 0x000fd2000bf06270 */
[----:B------:R-:W-:Y:S05]  /*9f80*/  BRA.U !UP0, `(.L_x_992) ;  /* 0xffffff6108407547 */ /* 0x000fea000b83ffff */
.L_x_925:
        /* <DEDUP_REMOVED lines=16> */
.L_x_994:
[----:B------:R-:W-:Y:S05]  /*a090*/  BSYNC.RECONVERGENT B0 ;  /* 0x0000000000007941 */ /* 0x000fea0003800200 */
.L_x_993:
        /* <DEDUP_REMOVED lines=11> */
.L_x_996:
[----:B------:R-:W2:Y:S04]  /*a150*/  LDG.E.STRONG.GPU R5, desc[UR10][R2.64] ;  /* 0x0000000a02057981 */ /* 0x000ea8000c1ef900 */
[----:B--2---:R-:W-:Y:S01]  /*a160*/  CCTL.IVALL ;  /* 0x00000000ff00798f */ /* 0x004fe20002000000 */
[----:B------:R-:W-:Y:S05]  /*a170*/  YIELD ;  /* 0x0000000000007946 */ /* 0x000fea0003800000 */
[----:B------:R-:W-:-:S13]  /*a180*/  ISETP.NE.AND P0, PT, R5, R0, PT ;  /* 0x000000000500720c */ /* 0x000fda0003f05270 */
[----:B------:R-:W-:Y:S05]  /*a190*/  @P0 BRA `(.L_x_996) ;  /* 0xfffffffc00ec0947 */ /* 0x000fea000383ffff */
.L_x_995:
        /* <DEDUP_REMOVED lines=61> */
.L_x_999:
        /* <DEDUP_REMOVED lines=31> */
.L_x_998:
[----:B------:R-:W-:Y:S05]  /*a760*/  BSYNC.RECONVERGENT B0 ;  /* 0x0000000000007941 */ /* 0x000fea0003800200 */
.L_x_997:
        /* <DEDUP_REMOVED lines=10> */
.L_x_1000:
        /* <DEDUP_REMOVED lines=87> */
.L_x_1001:
        /* <DEDUP_REMOVED lines=16> */
.L_x_4514:


//--------------------- .text._Z35group_norm_nhwc_bwd_one_pass_kernelI11Fp16IOBf16WLi512ELi64ELi512EEv26Group_norm_nhwc_bwd_params --------------------------
	.section	.text._Z35group_norm_nhwc_bwd_one_pass_kernelI11Fp16IOBf16WLi512ELi64ELi512EEv26Group_norm_nhwc_bwd_params,"ax",@progbits
	.align	128
        .global         _Z35group_norm_nhwc_bwd_one_pass_kernelI11Fp16IOBf16WLi512ELi64ELi512EEv26Group_norm_nhwc_bwd_params
        .type           _Z35group_norm_nhwc_bwd_one_pass_kernelI11Fp16IOBf16WLi512ELi64ELi512EEv26Group_norm_nhwc_bwd_params,@function
        .size           _Z35group_norm_nhwc_bwd_one_pass_kernelI11Fp16IOBf16WLi512ELi64ELi512EEv26Group_norm_nhwc_bwd_params,(.L_x_4515 - _Z35group_norm_nhwc_bwd_one_pass_kernelI11Fp16IOBf16WLi512ELi64ELi512EEv26Group_norm_nhwc_bwd_params)
        .other          _Z35group_norm_nhwc_bwd_one_pass_kernelI11Fp16IOBf16WLi512ELi64ELi512EEv26Group_norm_nhwc_bwd_params,@"STO_CUDA_ENTRY STV_DEFAULT"
_Z35group_norm_nhwc_bwd_one_pass_kernelI11Fp16IOBf16WLi512ELi64ELi512EEv26Group_norm_nhwc_bwd_params:
.text._Z35group_norm_nhwc_bwd_one_pass_kernelI11Fp16IOBf16WLi512ELi64ELi512EEv26Group_norm_nhwc_bwd_params:
        /* <DEDUP_REMOVED lines=11> */
.L_x_1028:
[----:B0-----:R-:W0:Y:S01]  /*00b0*/  LDCU UR14, c[0x0][0x410] ;  /* 0x00008200ff0e77ac */ /* 0x001e220008000800 */
[----:B------:R-:W1:Y:S01]  /*00c0*/  S2R R49, SR_TID.X ;  /* 0x0000000000317919 */ /* 0x000e620000002100 */
[----:B------:R-:W-:Y:S01]  /*00d0*/  IABS R3, UR8 ;  /* 0x0000000800037c13 */ /* 0x000fe20008000000 */
[----:B------:R-:W2:Y:S01]  /*00e0*/  S2UR UR20, SR_CTAID.X ;  /* 0x00000000001479c3 */ /* 0x000ea20000002500 */
[----:B------:R-:W-:Y:S01]  /*00f0*/  UMOV UR6, URZ ;  /* 0x000000ff00067c82 */ /* 0x000fe20008000000 */
[----:B------:R-:W3:Y:S01]  /*0100*/  LDCU UR12, c[0x0][0x41c] ;  /* 0x00008380ff0c77ac */ /* 0x000ee20008000800 */
[----:B------:R-:W-:Y:S02]  /*0110*/  R2UR UR9, R3 ;  /* 0x00000000030972ca */ /* 0x000fe400000e0000 */
[----:B------:R-:W-:Y:S02]  /*0120*/  CS2R R86, SRZ ;  /* 0x0000000000567805 */ /* 0x000fe4000001ff00 */
[----:B------:R-:W-:Y:S01]  /*0130*/  LOP3.LUT R22, R22, 0xfeffffff, RZ, 0xc0, !PT ;  /* 0xfeffffff16167812 */ /* 0x000fe200078ec0ff */
[----:B------:R-:W4:Y:S01]  /*0140*/  LDCU.128 UR16, c[0x0][0x400] ;  /* 0x00008000ff1077ac */ /* 0x000f220008000c00 */
        /* <DEDUP_REMOVED lines=12> */
[----:B-1----:R-:W-:-:S04]  /*0210*/  SHF.L.U32 R0, R49, 0x1, RZ ;  /* 0x0000000131007819 */ /* 0x002fc800000006ff */
[----:B------:R-:W0:Y:S01]  /*0220*/  F2I.FTZ.U32.TRUNC.NTZ R2, R2 ;  /* 0x0000000200027305 */ /* 0x000e22000021f000 */
[----:B------:R-:W-:Y:S02]  /*0230*/  LOP3.LUT R0, R0, 0x3e, RZ, 0xc0, !PT ;  /* 0x0000003e00007812 */ /* 0x000fe400078ec0ff */
[----:B0-----:R-:W-:Y:S02]  /*0240*/  R2UR UR7, R2 ;  /* 0x00000000020772ca */ /* 0x001fe400000e0000 */
[----:B------:R-:W-:-:S05]  /*0250*/  SHF.R.U32.HI R2, RZ, 0x5, R49 ;  /* 0x00000005ff027819 */ /* 0x000fca0000011631 */
[----:B--2---:R-:W-:-:S05]  /*0260*/  IMAD R2, R3, UR20, R2 ;  /* 0x0000001403027c24 */ /* 0x004fca000f8e0202 */
[C---:B------:R-:W-:Y:S01]  /*0270*/  ISETP.GE.U32.AND P0, PT, R2.reuse, UR16, PT ;  /* 0x0000001002007c0c */ /* 0x040fe2000bf06070 */
[----:B------:R-:W-:Y:S01]  /*0280*/  UIADD3 UR5, UPT, UPT, URZ, -UR7, URZ ;  /* 0x80000007ff057290 */ /* 0x000fe2000fffe0ff */
[----:B------:R-:W-:Y:S02]  /*0290*/  SHF.R.S32.HI R5, RZ, 0x1f, R2 ;  /* 0x0000001fff057819 */ /* 0x000fe40000011402 */
[----:B------:R-:W-:Y:S01]  /*02a0*/  IADD3 R3, PT, PT, R2, 0x10, RZ ;  /* 0x0000001002037810 */ /* 0x000fe20007ffe0ff */
[----:B------:R-:W-:Y:S01]  /*02b0*/  UIMAD UR5, UR5, UR13, URZ ;  /* 0x0000000d050572a4 */ /* 0x000fe2000f8e02ff */
[----:B------:R-:W-:Y:S02]  /*02c0*/  ISETP.GE.AND.EX P3, PT, R5, UR17, PT, P0 ;  /* 0x0000001105007c0c */ /* 0x000fe4000bf66300 */
[----:B------:R-:W-:Y:S01]  /*02d0*/  ISETP.GE.U32.AND P0, PT, R3, UR16, PT ;  /* 0x0000001003007c0c */ /* 0x000fe2000bf06070 */
[----:B------:R-:W-:Y:S01]  /*02e0*/  UIMAD.WIDE.U32 UR6, UR7, UR5, UR6 ;  /* 0x00000005070672a5 */ /* 0x000fe2000f8e0006 */
[----:B------:R-:W-:-:S02]  /*02f0*/  SHF.R.S32.HI R11, RZ, 0x1f, R3 ;  /* 0x0000001fff0b7819 */ /* 0x000fc40000011403 */
[----:B------:R-:W-:Y:S01]  /*0300*/  IADD3 R7, PT, PT, R2, 0x20, RZ ;  /* 0x0000002002077810 */ /* 0x000fe20007ffe0ff */
[----:B------:R-:W-:Y:S01]  /*0310*/  UIMAD.WIDE.U32 UR6, UR7, UR9, URZ ;  /* 0x00000009070672a5 */ /* 0x000fe2000f8e00ff */
[----:B------:R-:W-:Y:S02]  /*0320*/  ISETP.GE.AND.EX P4, PT, R11, UR17, PT, P0 ;  /* 0x000000110b007c0c */ /* 0x000fe4000bf86300 */
[----:B------:R-:W-:Y:S01]  /*0330*/  ISETP.GE.U32.AND P0, PT, R7, UR16, PT ;  /* 0x0000001007007c0c */ /* 0x000fe2000bf06070 */
[----:B------:R-:W-:Y:S01]  /*0340*/  UIADD3 UR5, UPT, UPT, -UR7, URZ, URZ ;  /* 0x000000ff07057290 */ /* 0x000fe2000fffe1ff */
[----:B------:R-:W-:Y:S01]  /*0350*/  SHF.R.S32.HI R13, RZ, 0x1f, R7 ;  /* 0x0000001fff0d7819 */ /* 0x000fe20000011407 */
[----:B------:R-:W0:Y:S01]  /*0360*/  @!P3 LDC.64 R14, c[0x0][0x3f8] ;  /* 0x0000fe00ff0ebb82 */ /* 0x000e220000000a00 */
[----:B------:R-:W-:Y:S01]  /*0370*/  @P3 LOP3.LUT R22, R22, 0x1000000, RZ, 0xfc, !PT ;  /* 0x0100000016163812 */ /* 0x000fe200078efcff */
[----:B------:R-:W-:Y:S01]  /*0380*/  UIMAD UR5, UR13, UR5, UR9 ;  /* 0x000000050d0572a4 */ /* 0x000fe2000f8e0209 */
[----:B------:R-:W-:Y:S01]  /*0390*/  ISETP.GE.AND.EX P6, PT, R13, UR17, PT, P0 ;  /* 0x000000110d007c0c */ /* 0x000fe2000bfc6300 */
[----:B------:R-:W-:Y:S01]  /*03a0*/  ULOP3.LUT UR9, URZ, UR14, URZ, 0x33, !UPT ;  /* 0x0000000eff097292 */ /* 0x000fe2000f8e33ff */
[----:B------:R-:W-:Y:S01]  /*03b0*/  LOP3.LUT R22, R22, 0xff7fffff, RZ, 0xc0, !PT ;  /* 0xff7fffff16167812 */ /* 0x000fe200078ec0ff */
[----:B------:R-:W-:-:S02]  /*03c0*/  UISETP.GT.U32.AND UP2, UPT, UR13, UR5, UPT ;  /* 0x000000050d00728c */ /* 0x000fc4000bf44070 */
[----:B------:R-:W1:Y:S01]  /*03d0*/  @!P3 LDC.64 R16, c[0x0][0x398] ;  /* 0x0000e600ff10bb82 */ /* 0x000e620000000a00 */
[----:B------:R-:W-:-:S04]  /*03e0*/  @P4 LOP3.LUT R22, R22, 0x800000, RZ, 0xfc, !PT ;  /* 0x0080000016164812 */ /* 0x000fc800078efcff */
[----:B------:R-:W-:-:S03]  /*03f0*/  LOP3.LUT R22, R22, 0xffbfffff, RZ, 0xc0, !PT ;  /* 0xffbfffff16167812 */ /* 0x000fc600078ec0ff */
[----:B------:R-:W2:Y:S01]  /*0400*/  @!P3 LDC.64 R70, c[0x0][0x3a0] ;  /* 0x0000e800ff46bb82 */ /* 0x000ea20000000a00 */
[----:B------:R-:W-:Y:S01]  /*0410*/  @!UP2 UIADD3 UR5, UPT, UPT, UR5, -UR13, URZ ;  /* 0x8000000d0505a290 */ /* 0x000fe2000fffe0ff */
[----:B------:R-:W-:Y:S01]  /*0420*/  @P6 LOP3.LUT R22, R22, 0x400000, RZ, 0xfc, !PT ;  /* 0x0040000016166812 */ /* 0x000fe200078efcff */
[----:B------:R-:W-:Y:S02]  /*0430*/  @!UP2 UIADD3 UR7, UPT, UPT, UR7, 0x1, URZ ;  /* 0x000000010707a890 */ /* 0x000fe4000fffe0ff */
[----:B------:R-:W-:Y:S02]  /*0440*/  UIADD3 UR6, UPT, UPT, UR5, -UR13, URZ ;  /* 0x8000000d05067290 */ /* 0x000fe4000fffe0ff */
[----:B------:R-:W-:Y:S01]  /*0450*/  UISETP.GT.U32.AND UP3, UPT, UR13, UR5, UPT ;  /* 0x000000050d00728c */ /* 0x000fe2000bf64070 */
[----:B0-----:R-:W-:Y:S01]  /*0460*/  @!P3 IMAD R5, R5, R14, RZ ;  /* 0x0000000e0505b224 */ /* 0x001fe200078e02ff */
[----:B------:R-:W-:Y:S01]  /*0470*/  UISETP.GE.U32.AND UP1, UPT, UR5, UR13, UPT ;  /* 0x0000000d0500728c */ /* 0x000fe2000bf26070 */
[----:B------:R-:W0:Y:S01]  /*0480*/  @!P4 LDC.64 R18, c[0x0][0x3f8] ;  /* 0x0000fe00ff12cb82 */ /* 0x000e220000000a00 */
[----:B------:R-:W-:Y:S01]  /*0490*/  USEL UR5, UR6, UR5, !UP3 ;  /* 0x0000000506057287 */ /* 0x000fe2000d800000 */
[----:B------:R-:W-:-:S03]  /*04a0*/  @!P3 IMAD R15, R2, R15, R5 ;  /* 0x0000000f020fb224 */ /* 0x000fc600078e0205 */
[----:B------:R-:W-:-:S03]  /*04b0*/  @!UP4 UIADD3 UR5, UPT, UPT, -UR5, URZ, URZ ;  /* 0x000000ff0505c290 */ /* 0x000fc6000fffe1ff */
[----:B------:R-:W3:Y:S01]  /*04c0*/  @!P6 LDC.64 R24, c[0x0][0x3f8] ;  /* 0x0000fe00ff18eb82 */ /* 0x000ee20000000a00 */
[----:B------:R-:W-:Y:S02]  /*04d0*/  USEL UR13, UR9, UR5, !UP0 ;  /* 0x00000005090d7287 */ /* 0x000fe4000c000000 */
[----:B------:R-:W-:Y:S02]  /*04e0*/  @UP1 UIADD3 UR7, UPT, UPT, UR7, 0x1, URZ ;  /* 0x0000000107071890 */ /* 0x000fe4000fffe0ff */
[----:B------:R-:W-:Y:S02]  /*04f0*/  USHF.L.U32 UR5, UR13, 0x6, URZ ;  /* 0x000000060d057899 */ /* 0x000fe400080006ff */
[----:B------:R-:W-:Y:S01]  /*0500*/  @!UP5 UIADD3 UR7, UPT, UPT, -UR7, URZ, URZ ;  /* 0x000000ff0707d290 */ /* 0x000fe2000fffe1ff */
[----:B------:R-:W4:Y:S01]  /*0510*/  @!P4 LDC.64 R68, c[0x0][0x3a0] ;  /* 0x0000e800ff44cb82 */ /* 0x000f220000000a00 */
[----:B------:R-:W-:Y:S02]  /*0520*/  USHF.R.S32.HI UR6, URZ, 0x1f, UR5 ;  /* 0x0000001fff067899 */ /* 0x000fe40008011405 */
[----:B------:R-:W-:Y:S01]  /*0530*/  USEL UR7, UR9, UR7, !UP0 ;  /* 0x0000000709077287 */ /* 0x000fe2000c000000 */
[----:B------:R-:W-:-:S03]  /*0540*/  LOP3.LUT R36, R0, UR5, RZ, 0xfc, !PT ;  /* 0x0000000500247c12 */ /* 0x000fc6000f8efcff */
[----:B------:R-:W-:Y:S01]  /*0550*/  USHF.R.S32.HI UR5, URZ, 0x1f, UR7 ;  /* 0x0000001fff057899 */ /* 0x000fe20008011407 */
[----:B------:R-:W-:Y:S01]  /*0560*/  MOV R37, UR6 ;  /* 0x0000000600257c02 */ /* 0x000fe20008000f00 */
[----:B0-----:R-:W-:Y:S01]  /*0570*/  @!P4 IMAD R0, R11, R18, RZ ;  /* 0x000000120b00c224 */ /* 0x001fe200078e02ff */
[C---:B------:R-:W-:Y:S01]  /*0580*/  IADD3 R11, PT, PT, R2.reuse, 0x40, RZ ;  /* 0x00000040020b7810 */ /* 0x040fe20007ffe0ff */
[----:B------:R-:W-:Y:S01]  /*0590*/  UIMAD UR5, UR5, UR18, URZ ;  /* 0x00000012050572a4 */ /* 0x000fe2000f8e02ff */
[----:B------:R-:W0:Y:S01]  /*05a0*/  @!P6 LDC.64 R50, c[0x0][0x3a0] ;  /* 0x0000e800ff32eb82 */ /* 0x000e220000000a00 */
[----:B------:R-:W-:Y:S01]  /*05b0*/  IMAD.WIDE.U32 R36, R9, UR7, R36 ;  /* 0x0000000709247c25 */ /* 0x000fe2000f8e0024 */
[----:B------:R-:W-:Y:S01]  /*05c0*/  IADD3 R9, PT, PT, R2, 0x30, RZ ;  /* 0x0000003002097810 */ /* 0x000fe20007ffe0ff */
[----:B------:R-:W-:Y:S02]  /*05d0*/  UIMAD UR5, UR7, UR19, UR5 ;  /* 0x00000013070572a4 */ /* 0x000fe4000f8e0205 */
[----:B---3--:R-:W-:Y:S01]  /*05e0*/  @!P6 IMAD R6, R13, R24, RZ ;  /* 0x000000180d06e224 */ /* 0x008fe200078e02ff */
[----:B------:R-:W-:-:S02]  /*05f0*/  @!P3 MOV R34, R36 ;  /* 0x000000240022b202 */ /* 0x000fc40000000f00 */
[----:B------:R-:W-:Y:S02]  /*0600*/  CS2R R84, SRZ ;  /* 0x0000000000547805 */ /* 0x000fe4000001ff00 */
[----:B------:R-:W-:Y:S01]  /*0610*/  ISETP.GE.U32.AND P0, PT, R9, UR16, PT ;  /* 0x0000001009007c0c */ /* 0x000fe2000bf06070 */
[----:B------:R-:W3:Y:S01]  /*0620*/  @!P6 LDC.64 R26, c[0x0][0x398] ;  /* 0x0000e600ff1aeb82 */ /* 0x000ee20000000a00 */
[----:B------:R-:W-:Y:S02]  /*0630*/  IADD3 R35, PT, PT, R37, UR5, RZ ;  /* 0x0000000525237c10 */ /* 0x000fe4000fffe0ff */
[----:B------:R-:W-:Y:S02]  /*0640*/  CS2R R80, SRZ ;  /* 0x0000000000507805 */ /* 0x000fe4000001ff00 */
[----:B------:R-:W-:Y:S01]  /*0650*/  PRMT R110, RZ, 0x5410, RZ ;  /* 0x00005410ff6e7816 */ /* 0x000fe200000000ff */
[----:B------:R-:W5:Y:S01]  /*0660*/  LDCU.64 UR6, c[0x0][0x3b8] ;  /* 0x00007700ff0677ac */ /* 0x000f620008000a00 */
[----:B------:R-:W-:-:S05]  /*0670*/  @!P3 IMAD.WIDE.U32 R4, R2, R14, R34 ;  /* 0x0000000e0204b225 */ /* 0x000fca00078e0022 */
[----:B------:R-:W-:Y:S02]  /*0680*/  @!P3 IADD3 R5, PT, PT, R5, R15, RZ ;  /* 0x0000000f0505b210 */ /* 0x000fe40007ffe0ff */
[C---:B------:R-:W-:Y:S02]  /*0690*/  @!P3 SHF.L.U32 R65, R4.reuse, 0x1, RZ ;  /* 0x000000010441b819 */ /* 0x040fe400000006ff */
[----:B------:R-:W-:Y:S02]  /*06a0*/  @!P3 SHF.L.U64.HI R4, R4, 0x1, R5 ;  /* 0x000000010404b819 */ /* 0x000fe40000010205 */
[C---:B-1----:R-:W-:Y:S02]  /*06b0*/  @!P3 IADD3 R64, P2, PT, R65.reuse, R16, RZ ;  /* 0x000000104140b210 */ /* 0x042fe40007f5e0ff */
[----:B--2---:R-:W-:Y:S02]  /*06c0*/  @!P3 IADD3 R70, P1, PT, R65, R70, RZ ;  /* 0x000000464146b210 */ /* 0x004fe40007f3e0ff */
[----:B------:R-:W-:-:S02]  /*06d0*/  @!P3 IADD3.X R65, PT, PT, R4, R17, RZ, P2, !PT ;  /* 0x000000110441b210 */ /* 0x000fc400017fe4ff */
[----:B------:R-:W-:Y:S02]  /*06e0*/  LOP3.LUT P2, RZ, R22, 0x800000, RZ, 0xc0, !PT ;  /* 0x0080000016ff7812 */ /* 0x000fe4000784c0ff */
[----:B------:R-:W-:Y:S02]  /*06f0*/  SHF.R.S32.HI R15, RZ, 0x1f, R9 ;  /* 0x0000001fff0f7819 */ /* 0x000fe40000011409 */
[----:B------:R-:W-:Y:S02]  /*0700*/  @!P3 IADD3.X R71, PT, PT, R4, R71, RZ, P1, !PT ;  /* 0x000000470447b210 */ /* 0x000fe40000ffe4ff */
[----:B------:R-:W-:Y:S02]  /*0710*/  ISETP.GE.AND.EX P5, PT, R15, UR17, PT, P0 ;  /* 0x000000110f007c0c */ /* 0x000fe4000bfa6300 */
[----:B------:R-:W-:Y:S02]  /*0720*/  ISETP.GE.U32.AND P0, PT, R11, UR16, PT ;  /* 0x000000100b007c0c */ /* 0x000fe4000bf06070 */
[----:B------:R-:W-:-:S02]  /*0730*/  SHF.R.S32.HI R17, RZ, 0x1f, R11 ;  /* 0x0000001fff117819 */ /* 0x000fc4000001140b */
[----:B------:R-:W-:Y:S01]  /*0740*/  LOP3.LUT R22, R22, 0xffdfffff, RZ, 0xc0, !PT ;  /* 0xffdfffff16167812 */ /* 0x000fe200078ec0ff */
[----:B------:R-:W1:Y:S01]  /*0750*/  @!P2 LDC.64 R20, c[0x0][0x398] ;  /* 0x0000e600ff14ab82 */ /* 0x000e620000000a00 */
[----:B------:R-:W-:Y:S01]  /*0760*/  @!P2 MOV R4, R36 ;  /* 0x000000240004a202 */ /* 0x000fe20000000f00 */
[----:B------:R-:W-:Y:S01]  /*0770*/  @!P2 IMAD R19, R3, R19, R0 ;  /* 0x000000130313a224 */ /* 0x000fe200078e0200 */
[----:B------:R-:W-:Y:S02]  /*0780*/  @!P2 MOV R5, R35 ;  /* 0x000000230005a202 */ /* 0x000fe40000000f00 */
[----:B------:R-:W-:Y:S02]  /*0790*/  ISETP.GE.AND.EX P4, PT, R17, UR17, PT, P0 ;  /* 0x0000001111007c0c */ /* 0x000fe4000bf86300 */
[----:B------:R-:W-:Y:S01]  /*07a0*/  @P5 LOP3.LUT R22, R22, 0x200000, RZ, 0xfc, !PT ;  /* 0x0020000016165812 */ /* 0x000fe200078efcff */
[----:B------:R-:W-:Y:S01]  /*07b0*/  @!P2 IMAD.WIDE.U32 R4, R3, R18, R4 ;  /* 0x000000120304a225 */ /* 0x000fe200078e0004 */
[----:B------:R-:W2:Y:S01]  /*07c0*/  @!P5 LDC.64 R28, c[0x0][0x3f8] ;  /* 0x0000fe00ff1cdb82 */ /* 0x000ea20000000a00 */
[----:B------:R-:W-:-:S02]  /*07d0*/  IADD3 R3, PT, PT, R2, 0x50, RZ ;  /* 0x0000005002037810 */ /* 0x000fc40007ffe0ff */
[----:B------:R-:W-:Y:S02]  /*07e0*/  LOP3.LUT R22, R22, 0xffefffff, RZ, 0xc0, !PT ;  /* 0xffefffff16167812 */ /* 0x000fe400078ec0ff */
[----:B------:R-:W-:Y:S01]  /*07f0*/  @!P2 IADD3 R5, PT, PT, R5, R19, RZ ;  /* 0x000000130505a210 */ /* 0x000fe20007ffe0ff */
[----:B------:R-:W-:Y:S01]  /*0800*/  @!P6 IMAD R19, R7, R25, R6 ;  /* 0x000000190713e224 */ /* 0x000fe200078e0206 */
[C---:B------:R-:W-:Y:S01]  /*0810*/  @!P2 SHF.L.U32 R63, R4.reuse, 0x1, RZ ;  /* 0x00000001043fa819 */ /* 0x040fe200000006ff */
[----:B------:R-:W5:Y:S01]  /*0820*/  @!P5 LDC.64 R66, c[0x0][0x3a0] ;  /* 0x0000e800ff42db82 */ /* 0x000f620000000a00 */
[----:B------:R-:W-:Y:S02]  /*0830*/  @!P2 SHF.L.U64.HI R0, R4, 0x1, R5 ;  /* 0x000000010400a819 */ /* 0x000fe40000010205 */
[----:B------:R-:W-:Y:S02]  /*0840*/  @!P6 MOV R4, R36 ;  /* 0x000000240004e202 */ /* 0x000fe40000000f00 */
[----:B------:R-:W-:-:S02]  /*0850*/  @!P6 MOV R5, R35 ;  /* 0x000000230005e202 */ /* 0x000fc40000000f00 */
[----:B----4-:R-:W-:Y:S01]  /*0860*/  @!P2 IADD3 R68, P0, PT, R63, R68, RZ ;  /* 0x000000443f44a210 */ /* 0x010fe20007f1e0ff */
[----:B------:R-:W4:Y:S01]  /*0870*/  @!P4 LDC.64 R42, c[0x0][0x3a0] ;  /* 0x0000e800ff2acb82 */ /* 0x000f220000000a00 */
[----:B------:R-:W-:Y:S01]  /*0880*/  ISETP.GE.U32.AND P1, PT, R3, UR16, PT ;  /* 0x0000001003007c0c */ /* 0x000fe2000bf26070 */
[----:B------:R-:W-:Y:S01]  /*0890*/  @!P6 IMAD.WIDE.U32 R4, R7, R24, R4 ;  /* 0x000000180704e225 */ /* 0x000fe200078e0004 */
[----:B------:R-:W-:Y:S02]  /*08a0*/  @!P2 IADD3.X R69, PT, PT, R0, R69, RZ, P0, !PT ;  /* 0x000000450045a210 */ /* 0x000fe400007fe4ff */
[----:B-1----:R-:W-:Y:S02]  /*08b0*/  @!P2 IADD3 R62, P0, PT, R63, R20, RZ ;  /* 0x000000143f3ea210 */ /* 0x002fe40007f1e0ff */
[----:B------:R-:W-:Y:S01]  /*08c0*/  SHF.R.S32.HI R13, RZ, 0x1f, R3 ;  /* 0x0000001fff0d7819 */ /* 0x000fe20000011403 */
[----:B------:R-:W1:Y:S01]  /*08d0*/  @!P4 LDC.64 R24, c[0x0][0x3f8] ;  /* 0x0000fe00ff18cb82 */ /* 0x000e620000000a00 */
[----:B------:R-:W-:-:S02]  /*08e0*/  @!P6 IADD3 R5, PT, PT, R5, R19, RZ ;  /* 0x000000130505e210 */ /* 0x000fc40007ffe0ff */
[----:B------:R-:W-:Y:S02]  /*08f0*/  @!P2 IADD3.X R63, PT, PT, R0, R21, RZ, P0, !PT ;  /* 0x00000015003fa210 */ /* 0x000fe400007fe4ff */
[----:B------:R-:W-:Y:S02]  /*0900*/  ISETP.GE.AND.EX P3, PT, R13, UR17, PT, P1 ;  /* 0x000000110d007c0c */ /* 0x000fe4000bf66310 */
[C---:B------:R-:W-:Y:S01]  /*0910*/  @!P6 SHF.L.U32 R59, R4.reuse, 0x1, RZ ;  /* 0x00000001043be819 */ /* 0x040fe200000006ff */
[----:B------:R-:W4:Y:S01]  /*0920*/  @!P5 LDC.64 R18, c[0x0][0x398] ;  /* 0x0000e600ff12db82 */ /* 0x000f220000000a00 */
[----:B------:R-:W-:Y:S01]  /*0930*/  @!P6 SHF.L.U64.HI R0, R4, 0x1, R5 ;  /* 0x000000010400e819 */ /* 0x000fe20000010205 */
[----:B--2---:R-:W-:Y:S01]  /*0940*/  @!P5 IMAD R4, R15, R28, RZ ;  /* 0x0000001c0f04d224 */ /* 0x004fe200078e02ff */
[----:B------:R-:W-:Y:S02]  /*0950*/  @!P5 MOV R5, R35 ;  /* 0x000000230005d202 */ /* 0x000fe40000000f00 */
[----:B0-----:R-:W-:Y:S01]  /*0960*/  @!P6 IADD3 R50, P0, PT, R59, R50, RZ ;  /* 0x000000323b32e210 */ /* 0x001fe20007f1e0ff */
[----:B------:R-:W-:Y:S01]  /*0970*/  @!P5 IMAD R7, R9, R29, R4 ;  /* 0x0000001d0907d224 */ /* 0x000fe200078e0204 */
[----:B------:R-:W-:-:S02]  /*0980*/  @!P5 MOV R4, R36 ;  /* 0x000000240004d202 */ /* 0x000fc40000000f00 */
[----:B------:R-:W-:Y:S01]  /*0990*/  @!P6 IADD3.X R51, PT, PT, R0, R51, RZ, P0, !PT ;  /* 0x000000330033e210 */ /* 0x000fe200007fe4ff */
[----:B------:R-:W0:Y:S01]  /*09a0*/  @!P3 LDC.64 R14, c[0x0][0x3f8] ;  /* 0x0000fe00ff0ebb82 */ /* 0x000e220000000a00 */
[----:B---3--:R-:W-:Y:S01]  /*09b0*/  @!P6 IADD3 R58, P0, PT, R59, R26, RZ ;  /* 0x0000001a3b3ae210 */ /* 0x008fe20007f1e0ff */
[----:B------:R-:W-:Y:S01]  /*09c0*/  @!P5 IMAD.WIDE.U32 R4, R9, R28, R4 ;  /* 0x0000001c0904d225 */ /* 0x000fe200078e0004 */
[----:B------:R-:W-:Y:S02]  /*09d0*/  @P4 LOP3.LUT R22, R22, 0x100000, RZ, 0xfc, !PT ;  /* 0x0010000016164812 */ /* 0x000fe400078efcff */
[----:B------:R-:W-:Y:S01]  /*09e0*/  @!P6 IADD3.X R59, PT, PT, R0, R27, RZ, P0, !PT ;  /* 0x0000001b003be210 */ /* 0x000fe200007fe4ff */
[----:B-1----:R-:W-:Y:S01]  /*09f0*/  @!P4 IMAD R6, R17, R24, RZ ;  /* 0x000000181106c224 */ /* 0x002fe200078e02ff */
[----:B------:R-:W-:Y:S01]  /*0a00*/  @!P5 IADD3 R5, PT, PT, R5, R7, RZ ;  /* 0x000000070505d210 */ /* 0x000fe20007ffe0ff */
[----:B------:R-:W1:Y:S01]  /*0a10*/  @!P4 LDC.64 R8, c[0x0][0x398] ;  /* 0x0000e600ff08cb82 */ /* 0x000e620000000a00 */
[C---:B------:R-:W-:Y:S01]  /*0a20*/  @!P5 SHF.L.U32 R57, R4.reuse, 0x1, RZ ;  /* 0x000000010439d819 */ /* 0x040fe200000006ff */
[----:B------:R-:W-:Y:S01]  /*0a30*/  @!P4 IMAD R7, R11, R25, R6 ;  /* 0x000000190b07c224 */ /* 0x000fe200078e0206 */
[----:B------:R-:W-:-:S02]  /*0a40*/  @!P5 SHF.L.U64.HI R0, R4, 0x1, R5 ;  /* 0x000000010400d819 */ /* 0x000fc40000010205 */
[----:B------:R-:W-:Y:S02]  /*0a50*/  @!P4 MOV R4, R36 ;  /* 0x000000240004c202 */ /* 0x000fe40000000f00 */
[----:B------:R-:W-:Y:S01]  /*0a60*/  @!P4 MOV R5, R35 ;  /* 0x000000230005c202 */ /* 0x000fe20000000f00 */
[----:B------:R-:W2:Y:S01]  /*0a70*/  @!P3 LDC.64 R30, c[0x0][0x3a0] ;  /* 0x0000e800ff1ebb82 */ /* 0x000ea20000000a00 */
[----:B-----5:R-:W-:Y:S02]  /*0a80*/  @!P5 IADD3 R66, P0, PT, R57, R66, RZ ;  /* 0x000000423942d210 */ /* 0x020fe40007f1e0ff */
[----:B------:R-:W-:Y:S01]  /*0a90*/  LOP3.LUT R22, R22, 0xfff7ffff, RZ, 0xc0, !PT ;  /* 0xfff7ffff16167812 */ /* 0x000fe200078ec0ff */
[----:B------:R-:W-:Y:S01]  /*0aa0*/  @!P4 IMAD.WIDE.U32 R4, R11, R24, R4 ;  /* 0x000000180b04c225 */ /* 0x000fe200078e0004 */
[C---:B------:R-:W-:Y:S02]  /*0ab0*/  @!P5 IADD3.X R67, PT, PT, R0.reuse, R67, RZ, P0, !PT ;  /* 0x000000430043d210 */ /* 0x040fe400007fe4ff */
[----:B----4-:R-:W-:Y:S01]  /*0ac0*/  @!P5 IADD3 R56, P0, PT, R57, R18, RZ ;  /* 0x000000123938d210 */ /* 0x010fe20007f1e0ff */
[----:B------:R-:W3:Y:S01]  /*0ad0*/  @!P3 LDC.64 R10, c[0x0][0x398] ;  /* 0x0000e600ff0abb82 */ /* 0x000ee20000000a00 */
[----:B------:R-:W-:Y:S01]  /*0ae0*/  @!P4 IADD3 R5, PT, PT, R5, R7, RZ ;  /* 0x000000070505c210 */ /* 0x000fe20007ffe0ff */
[----:B0-----:R-:W-:Y:S01]  /*0af0*/  @!P3 IMAD R6, R13, R14, RZ ;  /* 0x0000000e0d06b224 */ /* 0x001fe200078e02ff */
[----:B------:R-:W-:-:S02]  /*0b00*/  @!P5 IADD3.X R57, PT, PT, R0, R19, RZ, P0, !PT ;  /* 0x000000130039d210 */ /* 0x000fc400007fe4ff */
[C---:B------:R-:W-:Y:S01]  /*0b10*/  @!P4 SHF.L.U32 R39, R4.reuse, 0x1, RZ ;  /* 0x000000010427c819 */ /* 0x040fe200000006ff */
[----:B------:R-:W-:Y:S01]  /*0b20*/  @!P3 IMAD R7, R3, R15, R6 ;  /* 0x0000000f0307b224 */ /* 0x000fe200078e0206 */
        /* <DEDUP_REMOVED lines=12> */
[----:B--2---:R-:W-:-:S02]  /*0bf0*/  @!P3 IADD3 R30, P0, PT, R21, R30, RZ ;  /* 0x0000001e151eb210 */ /* 0x004fc40007f1e0ff */
[----:B------:R-:W-:Y:S02]  /*0c00*/  IADD3 R3, PT, PT, R2, 0x60, RZ ;  /* 0x0000006002037810 */ /* 0x000fe40007ffe0ff */
[C---:B------:R-:W-:Y:S02]  /*0c10*/  @!P3 IADD3.X R31, PT, PT, R4.reuse, R31, RZ, P0, !PT ;  /* 0x0000001f041fb210 */ /* 0x040fe400007fe4ff */
[----:B---3--:R-:W-:Y:S02]  /*0c20*/  @!P3 IADD3 R20, P0, PT, R21, R10, RZ ;  /* 0x0000000a1514b210 */ /* 0x008fe40007f1e0ff */
        /* <DEDUP_REMOVED lines=17> */
[----:B-1----:R-:W-:Y:S02]  /*0d40*/  @!P1 IADD3 R6, P0, PT, R15, R8, RZ ;  /* 0x000000080f069210 */ /* 0x002fe40007f1e0ff */
[----:B------:R-:W-:Y:S02]  /*0d50*/  IADD3 R3, PT, PT, R2, 0x70, RZ ;  /* 0x0000007002037810 */ /* 0x000fe40007ffe0ff */
[----:B------:R-:W-:-:S02]  /*0d60*/  @!P1 IADD3.X R7, PT, PT, R4, R9, RZ, P0, !PT ;  /* 0x0000000904079210 */ /* 0x000fc400007fe4ff */
[----:B------:R-:W0:Y:S01]  /*0d70*/  @!P1 LDC.64 R8, c[0x0][0x398] ;  /* 0x0000e600ff089b82 */ /* 0x000e220000000a00 */
[----:B------:R-:W-:Y:S02]  /*0d80*/  SHF.R.S32.HI R5, RZ, 0x1f, R3 ;  /* 0x0000001fff057819 */ /* 0x000fe40000011403 */
[----:B0-----:R-:W-:-:S04]  /*0d90*/  @!P1 IADD3 R14, P0, PT, R15, R8, RZ ;  /* 0x000000080f0e9210 */ /* 0x001fc80007f1e0ff */
[----:B------:R-:W-:Y:S02]  /*0da0*/  @!P1 IADD3.X R15, PT, PT, R4, R9, RZ, P0, !PT ;  /* 0x00000009040f9210 */ /* 0x000fe400007fe4ff */
[----:B------:R-:W-:-:S04]  /*0db0*/  ISETP.GE.U32.AND P0, PT, R3, UR16, PT ;  /* 0x0000001003007c0c */ /* 0x000fc8000bf06070 */
[----:B------:R-:W-:-:S13]  /*0dc0*/  ISETP.GE.AND.EX P1, PT, R5, UR17, PT, P0 ;  /* 0x0000001105007c0c */ /* 0x000fda000bf26300 */
[----:B------:R-:W0:Y:S01]  /*0dd0*/  @!P1 LDC.64 R8, c[0x0][0x3f8] ;  /* 0x0000fe00ff089b82 */ /* 0x000e220000000a00 */
[----:B------:R-:W-:Y:S02]  /*0de0*/  @!P1 MOV R4, R36 ;  /* 0x0000002400049202 */ /* 0x000fe40000000f00 */
[----:B------:R-:W-:-:S04]  /*0df0*/  @P1 LOP3.LUT R22, R22, 0x20000, RZ, 0xfc, !PT ;  /* 0x0002000016161812 */ /* 0x000fc800078efcff */
[----:B------:R-:W-:Y:S01]  /*0e00*/  LOP3.LUT R22, R22, 0xfffeffff, RZ, 0xc0, !PT ;  /* 0xfffeffff16167812 */ /* 0x000fe200078ec0ff */
[----:B------:R-:W1:Y:S08]  /*0e10*/  @!P1 LDC.64 R10, c[0x0][0x3a0] ;  /* 0x0000e800ff0a9b82 */ /* 0x000e700000000a00 */
[----:B------:R-:W2:Y:S01]  /*0e20*/  @!P1 LDC.64 R12, c[0x0][0x398] ;  /* 0x0000e600ff0c9b82 */ /* 0x000ea20000000a00 */
        /* <DEDUP_REMOVED lines=10> */
[----:B--2---:R-:W-:Y:S02]  /*0ed0*/  @!P1 IADD3 R8, P0, PT, R9, R12, RZ ;  /* 0x0000000c09089210 */ /* 0x004fe40007f1e0ff */
[----:B------:R-:W-:Y:S02]  /*0ee0*/  SHF.R.S32.HI R5, RZ, 0x1f, R3 ;  /* 0x0000001fff057819 */ /* 0x000fe40000011403 */
[----:B------:R-:W-:Y:S02]  /*0ef0*/  @!P1 IADD3.X R9, PT, PT, R4, R13, RZ, P0, !PT ;  /* 0x0000000d04099210 */ /* 0x000fe400007fe4ff */
        /* <DEDUP_REMOVED lines=15> */
[----:B-1----:R-:W-:Y:S02]  /*0ff0*/  @!P1 IADD3 R4, P0, PT, R107, R16, RZ ;  /* 0x000000106b049210 */ /* 0x002fe40007f1e0ff */
[----:B------:R-:W-:Y:S02]  /*1000*/  IADD3 R3, PT, PT, R2, 0x90, RZ ;  /* 0x0000009002037810 */ /* 0x000fe40007ffe0ff */
[----:B------:R-:W-:-:S02]  /*1010*/  @!P1 IADD3.X R5, PT, PT, R0, R17, RZ, P0, !PT ;  /* 0x0000001100059210 */ /* 0x000fc400007fe4ff */
[----:B0-----:R-:W-:-:S04]  /*1020*/  @!P1 IADD3 R106, P0, PT, R107, R12, RZ ;  /* 0x0000000c6b6a9210 */ /* 0x001fc80007f1e0ff */
[----:B------:R-:W-:Y:S02]  /*1030*/  @!P1 IADD3.X R107, PT, PT, R0, R13, RZ, P0, !PT ;  /* 0x0000000d006b9210 */ /* 0x000fe400007fe4ff */
        /* <DEDUP_REMOVED lines=60> */
[----:B------:R-:W-:Y:S02]  /*1400*/  P2R R3, PR, RZ, 0x4 ;  /* 0x00000004ff037803 */ /* 0x000fe40000000000 */
[----:B------:R-:W-:-:S02]  /*1410*/  @!P2 IADD3.X R47, PT, PT, R18, R47, RZ, P0, !PT ;  /* 0x0000002f122fa210 */ /* 0x000fc400007fe4ff */
[----:B--2---:R-:W-:-:S04]  /*1420*/  @!P2 IADD3 R24, P0, PT, R25, R26, RZ ;  /* 0x0000001a1918a210 */ /* 0x004fc80007f1e0ff */
        /* <DEDUP_REMOVED lines=21> */
[----:B------:R-:W-:Y:S02]  /*1580*/  IADD3 R33, PT, PT, R2, 0xd0, RZ ;  /* 0x000000d002217810 */ /* 0x000fe40007ffe0ff */
        /* <DEDUP_REMOVED lines=38> */
[----:B------:R-:W0:Y:S01]  /*17f0*/  @!P1 LDC.64 R44, c[0x0][0x398] ;  /* 0x0000e600ff2c9b82 */ /* 0x000e220000000a00 */
        /* <DEDUP_REMOVED lines=36> */
[----:B------:R4:W5:Y:S01]  /*1a40*/  @!P2 LDG.E R84, desc[UR10][R64.64] ;  /* 0x0000000a4054a981 */ /* 0x000962000c1e1900 */
        /* <DEDUP_REMOVED lines=10> */
[----:B------:R-:W-:Y:S02]  /*1af0*/  IADD3 R61, PT, PT, R2, 0x110, RZ ;  /* 0x00000110023d7810 */ /* 0x000fe40007ffe0ff */
[----:B------:R-:W-:Y:S02]  /*1b00*/  @!P1 IADD3.X R45, PT, PT, R48, R75, RZ, P0, !PT ;  /* 0x0000004b302d9210 */ /* 0x000fe400007fe4ff */
[----:B0-----:R-:W-:-:S04]  /*1b10*/  @!P1 IADD3 R96, P0, PT, R97, R52, RZ ;  /* 0x0000003461609210 */ /* 0x001fc80007f1e0ff */
[----:B------:R-:W-:Y:S02]  /*1b20*/  @!P1 IADD3.X R97, PT, PT, R48, R53, RZ, P0, !PT ;  /* 0x0000003530619210 */ /* 0x000fe400007fe4ff */
[----:B------:R-:W-:Y:S02]  /*1b30*/  SHF.R.S32.HI R53, RZ, 0x1f, R61 ;  /* 0x0000001fff357819 */ /* 0x000fe4000001143d */
[----:B------:R-:W-:-:S04]  /*1b40*/  ISETP.GE.U32.AND P0, PT, R61, UR16, PT ;  /* 0x000000103d007c0c */ /* 0x000fc8000bf06070 */
[----:B------:R-:W-:-:S13]  /*1b50*/  ISETP.GE.AND.EX P5, PT, R53, UR17, PT, P0 ;  /* 0x0000001135007c0c */ /* 0x000fda000bfa6300 */
[----:B------:R-:W0:Y:S01]  /*1b60*/  @!P5 LDC.64 R74, c[0x0][0x3f8] ;  /* 0x0000fe00ff4adb82 */ /* 0x000e220000000a00 */
[----:B------:R-:W-:Y:S02]  /*1b70*/  @!P5 MOV R52, R36 ;  /* 0x000000240034d202 */ /* 0x000fe40000000f00 */
[----:B------:R-:W-:-:S05]  /*1b80*/  @P5 LOP3.LUT R22, R22, 0x80, RZ, 0xfc, !PT ;  /* 0x0000008016165812 */ /* 0x000fca00078efcff */
        /* <DEDUP_REMOVED lines=14> */
[----:B------:R-:W-:Y:S02]  /*1c70*/  IADD3 R61, PT, PT, R2, 0x120, RZ ;  /* 0x00000120023d7810 */ /* 0x000fe40007ffe0ff */
[C---:B------:R-:W-:Y:S02]  /*1c80*/  LOP3.LUT P5, RZ, R22.reuse, 0x800000, RZ, 0xc0, !PT ;  /* 0x0080000016ff7812 */ /* 0x040fe400078ac0ff */
        /* <DEDUP_REMOVED lines=20> */
[----:B------:R-:W0:Y:S03]  /*1dd0*/  @!P6 LDC.64 R76, c[0x0][0x398] ;  /* 0x0000e600ff4ceb82 */ /* 0x000e260000000a00 */
        /* <DEDUP_REMOVED lines=29> */
[----:B--2---:R-:W1:Y:S01]  /*1fb0*/  @!P3 LDC.64 R70, c[0x0][0x398] ;  /* 0x0000e600ff46bb82 */ /* 0x004e620000000a00 */
        /* <DEDUP_REMOVED lines=9> */
[----:B------:R-:W-:-:S02]  /*2050*/  LOP3.LUT R22, R22, 0xffffffef, RZ, 0xc0, !PT ;  /* 0xffffffef16167812 */ /* 0x000fc400078ec0ff */
[----:B0-----:R-:W-:-:S04]  /*2060*/  @!P3 IADD3 R60, P0, PT, R83, R76, RZ ;  /* 0x0000004c533cb210 */ /* 0x001fc80007f1e0ff */
[----:B------:R-:W-:Y:S02]  /*2070*/  @!P3 IADD3.X R61, PT, PT, R72, R77, RZ, P0, !PT ;  /* 0x0000004d483db210 */ /* 0x000fe400007fe4ff */
[----:B-1----:R-:W-:-:S04]  /*2080*/  @!P3 IADD3 R82, P0, PT, R83, R70, RZ ;  /* 0x000000465352b210 */ /* 0x002fc80007f1e0ff */
[----:B------:R-:W-:Y:S02]  /*2090*/  @!P3 IADD3.X R83, PT, PT, R72, R71, RZ, P0, !PT ;  /* 0x000000474853b210 */ /* 0x000fe400007fe4ff */
[----:B------:R-:W-:-:S04]  /*20a0*/  IADD3 R71, PT, PT, R2, 0x150, RZ ;  /* 0x0000015002477810 */ /* 0x000fc80007ffe0ff */
[----:B------:R-:W-:Y:S02]  /*20b0*/  SHF.R.S32.HI R77, RZ, 0x1f, R71 ;  /* 0x0000001fff4d7819 */ /* 0x000fe40000011447 */
[----:B------:R-:W-:Y:S02]  /*20c0*/  ISETP.GE.U32.AND P0, PT, R71, UR16, PT ;  /* 0x0000001047007c0c */ /* 0x000fe4000bf06070 */
[----:B------:R-:W-:Y:S02]  /*20d0*/  @P3 LOP3.LUT R22, R22, 0x10, RZ, 0xfc, !PT ;  /* 0x0000001016163812 */ /* 0x000fe400078efcff */
[----:B------:R-:W-:-:S13]  /*20e0*/  ISETP.GE.AND.EX P3, PT, R77, UR17, PT, P0 ;  /* 0x000000114d007c0c */ /* 0x000fda000bf66300 */
[----:B------:R-:W0:Y:S01]  /*20f0*/  @!P3 LDC.64 R78, c[0x0][0x3f8] ;  /* 0x0000fe00ff4ebb82 */ /* 0x000e220000000a00 */
[----:B------:R-:W-:Y:S01]  /*2100*/  HFMA2 R70, -RZ, RZ, 0, 0 ;  /* 0x00000000ff467431 */ /* 0x000fe200000001ff */
[----:B----4-:R-:W-:-:S05]  /*2110*/  @!P3 MOV R65, R35 ;  /* 0x000000230041b202 */ /* 0x010fca0000000f00 */
[----:B------:R1:W2:Y:S02]  /*2120*/  @!P1 LDG.E R70, desc[UR10][R50.64] ;  /* 0x0000000a32469981 */ /* 0x0002a4000c1e1900 */
[----:B-1----:R-:W1:Y:S01]  /*2130*/  @!P3 LDC.64 R50, c[0x0][0x398] ;  /* 0x0000e600ff32bb82 */ /* 0x002e620000000a00 */
[----:B0-----:R-:W-:-:S07]  /*2140*/  @!P3 IMAD R64, R77, R78, RZ ;  /* 0x0000004e4d40b224 */ /* 0x001fce00078e02ff */
[----:B------:R-:W0:Y:S01]  /*2150*/  @!P3 LDC.64 R76, c[0x0][0x3a0] ;  /* 0x0000e800ff4cbb82 */ /* 0x000e220000000a00 */
[----:B------:R-:W-:Y:S01]  /*2160*/  @!P3 IMAD R69, R71, R79, R64 ;  /* 0x0000004f4745b224 */ /* 0x000fe200078e0240 */
[----:B------:R-:W-:-:S05]  /*2170*/  @!P3 MOV R64, R36 ;  /* 0x000000240040b202 */ /* 0x000fca0000000f00 */
[----:B------:R-:W-:-:S05]  /*2180*/  @!P3 IMAD.WIDE.U32 R64, R71, R78, R64 ;  /* 0x0000004e4740b225 */ /* 0x000fca00078e0040 */
[----:B------:R-:W-:-:S04]  /*2190*/  @!P3 IADD3 R65, PT, PT, R65, R69, RZ ;  /* 0x000000454141b210 */ /* 0x000fc80007ffe0ff */
[C---:B------:R-:W-:Y:S02]  /*21a0*/  @!P3 SHF.L.U64.HI R68, R64.reuse, 0x1, R65 ;  /* 0x000000014044b819 */ /* 0x040fe40000010241 */
[----:B------:R-:W-:-:S04]  /*21b0*/  @!P3 SHF.L.U32 R65, R64, 0x1, RZ ;  /* 0x000000014041b819 */ /* 0x000fc800000006ff */
[----:B0-----:R-:W-:-:S04]  /*21c0*/  @!P3 IADD3 R62, P0, PT, R65, R76, RZ ;  /* 0x0000004c413eb210 */ /* 0x001fc80007f1e0ff */
[----:B------:R-:W-:Y:S02]  /*21d0*/  @!P3 IADD3.X R63, PT, PT, R68, R77, RZ, P0, !PT ;  /* 0x0000004d443fb210 */ /* 0x000fe400007fe4ff */
[----:B-1----:R-:W-:Y:S02]  /*21e0*/  @!P3 IADD3 R50, P0, PT, R65, R50, RZ ;  /* 0x000000324132b210 */ /* 0x002fe40007f1e0ff */
[----:B------:R-:W-:Y:S02]  /*21f0*/  IADD3 R65, PT, PT, R2, 0x160, RZ ;  /* 0x0000016002417810 */ /* 0x000fe40007ffe0ff */
[C---:B------:R-:W-:Y:S02]  /*2200*/  LOP3.LUT P4, RZ, R22.reuse, 0x200000, RZ, 0xc0, !PT ;  /* 0x0020000016ff7812 */ /* 0x040fe4000788c0ff */
[C---:B------:R-:W-:Y:S02]  /*2210*/  LOP3.LUT P2, RZ, R22.reuse, 0x100000, RZ, 0xc0, !PT ;  /* 0x0010000016ff7812 */ /* 0x040fe4000784c0ff */
[----:B------:R-:W-:-:S02]  /*2220*/  LOP3.LUT R22, R22, 0xfffffff7, RZ, 0xc0, !PT ;  /* 0xfffffff716167812 */ /* 0x000fc400078ec0ff */
[----:B------:R-:W-:Y:S02]  /*2230*/  @!P3 IADD3.X R51, PT, PT, R68, R51, RZ, P0, !PT ;  /* 0x000000334433b210 */ /* 0x000fe400007fe4ff */
[----:B------:R-:W-:Y:S02]  /*2240*/  SHF.R.S32.HI R69, RZ, 0x1f, R65 ;  /* 0x0000001fff457819 */ /* 0x000fe40000011441 */
[----:B------:R-:W-:Y:S02]  /*2250*/  ISETP.GE.U32.AND P0, PT, R65, UR16, PT ;  /* 0x0000001041007c0c */ /* 0x000fe4000bf06070 */
[----:B------:R-:W-:Y:S01]  /*2260*/  @P3 LOP3.LUT R22, R22, 0x8, RZ, 0xfc, !PT ;  /* 0x0000000816163812 */ /* 0x000fe200078efcff */
[----:B------:R-:W-:Y:S01]  /*2270*/  HFMA2 R64, -RZ, RZ, 0, 0 ;  /* 0x00000000ff407431 */ /* 0x000fe200000001ff */
[----:B------:R-:W-:Y:S02]  /*2280*/  ISETP.GE.AND.EX P3, PT, R69, UR17, PT, P0 ;  /* 0x0000001145007c0c */ /* 0x000fe4000bf66300 */
[----:B------:R-:W-:Y:S01]  /*2290*/  CS2R R78, SRZ ;  /* 0x00000000004e7805 */ /* 0x000fe2000001ff00 */
[----:B------:R-:W4:Y:S04]  /*22a0*/  @!P4 LDG.E R85, desc[UR10][R66.64] ;  /* 0x0000000a4255c981 */ /* 0x000f28000c1e1900 */
[----:B------:R0:W4:Y:S04]  /*22b0*/  @!P1 LDG.E R64, desc[UR10][R58.64] ;  /* 0x0000000a3a409981 */ /* 0x000128000c1e1900 */
[----:B------:R1:W4:Y:S02]  /*22c0*/  @!P2 LDG.E R78, desc[UR10][R42.64] ;  /* 0x0000000a2a4ea981 */ /* 0x000324000c1e1900 */
[----:B------:R-:W5:Y:S02]  /*22d0*/  @!P3 LDC.64 R76, c[0x0][0x3f8] ;  /* 0x0000fe00ff4cbb82 */ /* 0x000f640000000a00 */
[----:B------:R3:W4:Y:S01]  /*22e0*/  @!P4 LDG.E R79, desc[UR10][R56.64] ;  /* 0x0000000a384fc981 */ /* 0x000722000c1e1900 */
[----:B0-----:R-:W-:-:S05]  /*22f0*/  @!P3 MOV R59, R35 ;  /* 0x00000023003bb202 */ /* 0x001fca0000000f00 */
[----:B-1----:R-:W0:Y:S01]  /*2300*/  @!P3 LDC.64 R42, c[0x0][0x398] ;  /* 0x0000e600ff2abb82 */ /* 0x002e220000000a00 */
[----:B-----5:R-:W-:-:S07]  /*2310*/  @!P3 IMAD R58, R69, R76, RZ ;  /* 0x0000004c453ab224 */ /* 0x020fce00078e02ff */
[----:B------:R-:W1:Y:S01]  /*2320*/  @!P3 LDC.64 R68, c[0x0][0x3a0] ;  /* 0x0000e800ff44bb82 */ /* 0x000e620000000a00 */
[----:B------:R-:W-:Y:S01]  /*2330*/  @!P3 IMAD R67, R65, R77, R58 ;  /* 0x0000004d4143b224 */ /* 0x000fe200078e023a */
[----:B------:R-:W-:-:S05]  /*2340*/  @!P3 MOV R58, R36 ;  /* 0x00000024003ab202 */ /* 0x000fca0000000f00 */
[----:B------:R-:W-:-:S05]  /*2350*/  @!P3 IMAD.WIDE.U32 R58, R65, R76, R58 ;  /* 0x0000004c413ab225 */ /* 0x000fca00078e003a */
[----:B------:R-:W-:Y:S02]  /*2360*/  @!P3 IADD3 R59, PT, PT, R59, R67, RZ ;  /* 0x000000433b3bb210 */ /* 0x000fe40007ffe0ff */
[C---:B---3--:R-:W-:Y:S02]  /*2370*/  @!P3 SHF.L.U32 R57, R58.reuse, 0x1, RZ ;  /* 0x000000013a39b819 */ /* 0x048fe400000006ff */
        /* <DEDUP_REMOVED lines=8> */
[----:B------:R-:W-:Y:S02]  /*2400*/  ISETP.GE.AND.EX P4, PT, R59, UR17, PT, P0 ;  /* 0x000000113b007c0c */ /* 0x000fe4000bf86300 */
[----:B------:R-:W-:-:S11]  /*2410*/  LOP3.LUT P5, RZ, R22, 0x80000, RZ, 0xc0, !PT ;  /* 0x0008000016ff7812 */ /* 0x000fd600078ac0ff */
[----:B------:R-:W0:Y:S01]  /*2420*/  @!P4 LDC.64 R108, c[0x0][0x3f8] ;  /* 0x0000fe00ff6ccb82 */ /* 0x000e220000000a00 */
[----:B------:R-:W-:Y:S01]  /*2430*/  HFMA2 R71, -RZ, RZ, 0, 0 ;  /* 0x00000000ff477431 */ /* 0x000fe200000001ff */
[----:B------:R-:W-:Y:S02]  /*2440*/  CS2R R66, SRZ ;  /* 0x0000000000427805 */ /* 0x000fe4000001ff00 */
[----:B------:R-:W-:-:S03]  /*2450*/  LOP3.LUT P1, RZ, R22, 0x40000, RZ, 0xc0, !PT ;  /* 0x0004000016ff7812 */ /* 0x000fc6000782c0ff */
[----:B------:R1:W3:Y:S04]  /*2460*/  @!P5 LDG.E R71, desc[UR10][R30.64] ;  /* 0x0000000a1e47d981 */ /* 0x0002e8000c1e1900 */
[----:B------:R0:W5:Y:S01]  /*2470*/  @!P2 LDG.E R67, desc[UR10][R38.64] ;  /* 0x0000000a2643a981 */ /* 0x000162000c1e1900 */
[----:B------:R-:W-:Y:S02]  /*2480*/  CS2R R76, SRZ ;  /* 0x00000000004c7805 */ /* 0x000fe4000001ff00 */
[----:B------:R-:W-:-:S03]  /*2490*/  MOV R72, RZ ;  /* 0x000000ff00487202 */ /* 0x000fc60000000f00 */
[----:B------:R-:W3:Y:S01]  /*24a0*/  @!P1 LDG.E R66, desc[UR10][R14.64] ;  /* 0x0000000a0e429981 */ /* 0x000ee2000c1e1900 */
[----:B-1----:R-:W-:Y:S02]  /*24b0*/  @!P4 MOV R30, R36 ;  /* 0x00000024001ec202 */ /* 0x002fe40000000f00 */
[----:B------:R-:W-:Y:S01]  /*24c0*/  @!P4 MOV R31, R35 ;  /* 0x00000023001fc202 */ /* 0x000fe20000000f00 */
[----:B------:R1:W3:Y:S01]  /*24d0*/  @!P1 LDG.E R77, desc[UR10][R6.64] ;  /* 0x0000000a064d9981 */ /* 0x0002e2000c1e1900 */
[----:B0-----:R-:W-:-:S03]  /*24e0*/  @!P4 IMAD R38, R59, R108, RZ ;  /* 0x0000006c3b26c224 */ /* 0x001fc600078e02ff */
[----:B------:R0:W3:Y:S01]  /*24f0*/  @!P5 LDG.E R72, desc[UR10][R20.64] ;  /* 0x0000000a1448d981 */ /* 0x0000e2000c1e1900 */
[C---:B------:R-:W-:Y:S01]  /*2500*/  @!P4 IMAD.WIDE.U32 R30, R43.reuse, R108, R30 ;  /* 0x0000006c2b1ec225 */ /* 0x040fe200078e001e */
[----:B------:R-:W-:Y:S02]  /*2510*/  LOP3.LUT R22, R22, 0xfffffffb, RZ, 0xc0, !PT ;  /* 0xfffffffb16167812 */ /* 0x000fe400078ec0ff */
[----:B------:R-:W3:Y:S01]  /*2520*/  @!P6 LDG.E R76, desc[UR10][R74.64] ;  /* 0x0000000a4a4ce981 */ /* 0x000ee2000c1e1900 */
[----:B------:R-:W-:Y:S01]  /*2530*/  @!P4 IMAD R39, R43, R109, R38 ;  /* 0x0000006d2b27c224 */ /* 0x000fe200078e0226 */
[----:B-1----:R-:W1:Y:S08]  /*2540*/  @!P4 LDC.64 R6, c[0x0][0x398] ;  /* 0x0000e600ff06cb82 */ /* 0x002e700000000a00 */
[----:B------:R-:W2:Y:S01]  /*2550*/  @!P4 LDC.64 R42, c[0x0][0x3a0] ;  /* 0x0000e800ff2acb82 */ /* 0x000ea20000000a00 */
[----:B------:R-:W-:-:S04]  /*2560*/  @!P4 IADD3 R31, PT, PT, R31, R39, RZ ;  /* 0x000000271f1fc210 */ /* 0x000fc80007ffe0ff */
[C---:B------:R-:W-:Y:S02]  /*2570*/  @!P4 SHF.L.U64.HI R38, R30.reuse, 0x1, R31 ;  /* 0x000000011e26c819 */ /* 0x040fe4000001021f */
[----:B------:R-:W-:Y:S02]  /*2580*/  @!P4 SHF.L.U32 R31, R30, 0x1, RZ ;  /* 0x000000011e1fc819 */ /* 0x000fe400000006ff */
[----:B0-----:R-:W-:Y:S02]  /*2590*/  IADD3 R21, PT, PT, R2, 0x180, RZ ;  /* 0x0000018002157810 */ /* 0x001fe40007ffe0ff */
[----:B--2---:R-:W-:-:S04]  /*25a0*/  @!P4 IADD3 R42, P0, PT, R31, R42, RZ ;  /* 0x0000002a1f2ac210 */ /* 0x004fc80007f1e0ff */
        /* <DEDUP_REMOVED lines=8> */
[----:B------:R-:W-:Y:S02]  /*2630*/  LOP3.LUT P3, RZ, R22, 0x20000, RZ, 0xc0, !PT ;  /* 0x0002000016ff7812 */ /* 0x000fe4000786c0ff */
[----:B------:R-:W-:Y:S01]  /*2640*/  ISETP.NE.AND P5, PT, R48, RZ, PT ;  /* 0x000000ff3000720c */ /* 0x000fe20003fa5270 */
[----:B------:R-:W-:Y:S01]  /*2650*/  HFMA2 R48, -RZ, RZ, 0, 0 ;  /* 0x00000000ff307431 */ /* 0x000fe200000001ff */
[----:B------:R-:W-:-:S09]  /*2660*/  @!P1 MOV R15, R35 ;  /* 0x00000023000f9202 */ /* 0x000fd20000000f00 */
[----:B------:R1:W2:Y:S01]  /*2670*/  @!P3 LDG.E R48, desc[UR10][R10.64] ;  /* 0x0000000a0a30b981 */ /* 0x0002a2000c1e1900 */
[----:B0-----:R-:W-:-:S04]  /*2680*/  @!P1 IMAD R14, R31, R58, RZ ;  /* 0x0000003a1f0e9224 */ /* 0x001fc800078e02ff */
[C---:B------:R-:W-:Y:S01]  /*2690*/  @!P1 IMAD R31, R21.reuse, R59, R14 ;  /* 0x0000003b151f9224 */ /* 0x040fe200078e020e */
[----:B------:R-:W-:Y:S01]  /*26a0*/  @!P1 MOV R14, R36 ;  /* 0x00000024000e9202 */ /* 0x000fe20000000f00 */
[----:B-1----:R-:W0:Y:S04]  /*26b0*/  @!P1 LDC.64 R10, c[0x0][0x3a0] ;  /* 0x0000e800ff0a9b82 */ /* 0x002e280000000a00 */
[----:B------:R-:W-:-:S04]  /*26c0*/  @!P1 IMAD.WIDE.U32 R14, R21, R58, R14 ;  /* 0x0000003a150e9225 */ /* 0x000fc800078e000e */
[----:B------:R-:W1:Y:S01]  /*26d0*/  @!P1 LDC.64 R58, c[0x0][0x398] ;  /* 0x0000e600ff3a9b82 */ /* 0x000e620000000a00 */
[----:B------:R-:W-:Y:S02]  /*26e0*/  @!P1 IADD3 R15, PT, PT, R15, R31, RZ ;  /* 0x0000001f0f0f9210 */ /* 0x000fe40007ffe0ff */
[----:B------:R-:W-:Y:S02]  /*26f0*/  CS2R R38, SRZ ;  /* 0x0000000000267805 */ /* 0x000fe4000001ff00 */
[C---:B------:R-:W-:Y:S02]  /*2700*/  @!P1 SHF.L.U64.HI R20, R14.reuse, 0x1, R15 ;  /* 0x000000010e149819 */ /* 0x040fe4000001020f */
[----:B------:R-:W-:Y:S02]  /*2710*/  @!P1 SHF.L.U32 R15, R14, 0x1, RZ ;  /* 0x000000010e0f9819 */ /* 0x000fe400000006ff */
[----:B------:R0:W2:Y:S01]  /*2720*/  @!P3 LDG.E R39, desc[UR10][R8.64] ;  /* 0x0000000a0827b981 */ /* 0x0000a2000c1e1900 */
[----:B------:R-:W-:-:S02]  /*2730*/  LOP3.LUT P2, RZ, R22, 0x10000, RZ, 0xc0, !PT ;  /* 0x0001000016ff7812 */ /* 0x000fc4000784c0ff */
[----:B0-----:R-:W-:-:S04]  /*2740*/  @!P1 IADD3 R8, P0, PT, R15, R10, RZ ;  /* 0x0000000a0f089210 */ /* 0x001fc80007f1e0ff */
[C---:B------:R-:W-:Y:S02]  /*2750*/  @!P1 IADD3.X R9, PT, PT, R20.reuse, R11, RZ, P0, !PT ;  /* 0x0000000b14099210 */ /* 0x040fe400007fe4ff */
[----:B-1----:R-:W-:Y:S02]  /*2760*/  @!P1 IADD3 R58, P0, PT, R15, R58, RZ ;  /* 0x0000003a0f3a9210 */ /* 0x002fe40007f1e0ff */
[----:B------:R-:W-:Y:S02]  /*2770*/  MOV R30, RZ ;  /* 0x000000ff001e7202 */ /* 0x000fe40000000f00 */
[----:B------:R-:W-:Y:S01]  /*2780*/  @!P1 IADD3.X R59, PT, PT, R20, R59, RZ, P0, !PT ;  /* 0x0000003b143b9210 */ /* 0x000fe200007fe4ff */
[----:B------:R-:W-:-:S03]  /*2790*/  HFMA2 R20, -RZ, RZ, 0, 0 ;  /* 0x00000000ff147431 */ /* 0x000fc600000001ff */
[----:B------:R-:W2:Y:S04]  /*27a0*/  @!P2 LDG.E R30, desc[UR10][R4.64] ;  /* 0x0000000a041ea981 */ /* 0x000ea8000c1e1900 */
[----:B------:R0:W2:Y:S01]  /*27b0*/  @!P2 LDG.E R20, desc[UR10][R106.64] ;  /* 0x0000000a6a14a981 */ /* 0x0000a2000c1e1900 */
[----:B------:R-:W-:Y:S02]  /*27c0*/  ISETP.NE.AND P2, PT, R3, RZ, PT ;  /* 0x000000ff0300720c */ /* 0x000fe40003f45270 */
[----:B------:R-:W-:-:S04]  /*27d0*/  IADD3 R3, PT, PT, R2, 0x190, RZ ;  /* 0x0000019002037810 */ /* 0x000fc80007ffe0ff */
[----:B------:R-:W-:Y:S02]  /*27e0*/  SHF.R.S32.HI R11, RZ, 0x1f, R3 ;  /* 0x0000001fff0b7819 */ /* 0x000fe40000011403 */
[----:B------:R-:W-:-:S04]  /*27f0*/  ISETP.GE.U32.AND P0, PT, R3, UR16, PT ;  /* 0x0000001003007c0c */ /* 0x000fc8000bf06070 */
[----:B------:R-:W-:Y:S02]  /*2800*/  ISETP.GE.AND.EX P0, PT, R11, UR17, PT, P0 ;  /* 0x000000110b007c0c */ /* 0x000fe4000bf06300 */
[----:B------:R-:W-:-:S04]  /*2810*/  LOP3.LUT R22, R22, 0xfffffffd, RZ, 0xc0, !PT ;  /* 0xfffffffd16167812 */ /* 0x000fc800078ec0ff */
[----:B------:R-:W-:-:S04]  /*2820*/  @P4 LOP3.LUT R22, R22, 0x2, RZ, 0xfc, !PT ;  /* 0x0000000216164812 */ /* 0x000fc800078efcff */
[----:B------:R-:W-:-:S03]  /*2830*/  LOP3.LUT P4, RZ, R22, 0x4000, RZ, 0xc0, !PT ;  /* 0x0000400016ff7812 */ /* 0x000fc6000788c0ff */
[----:B0-----:R-:W0:Y:S01]  /*2840*/  @!P0 LDC.64 R106, c[0x0][0x3f8] ;  /* 0x0000fe00ff6a8b82 */ /* 0x001e220000000a00 */
[----:B------:R-:W-:-:S04]  /*2850*/  LOP3.LUT R22, R22, 0xfffffffe, RZ, 0xc0, !PT ;  /* 0xfffffffe16167812 */ /* 0x000fc800078ec0ff */
[----:B------:R-:W-:Y:S02]  /*2860*/  @P1 LOP3.LUT R22, R22, 0x1, RZ, 0xfc, !PT ;  /* 0x0000000116161812 */ /* 0x000fe400078efcff */
[----:B------:R-:W-:Y:S01]  /*2870*/  ISETP.NE.AND P1, PT, R23, RZ, PT ;  /* 0x000000ff1700720c */ /* 0x000fe20003f25270 */
[----:B------:R-:W-:Y:S01]  /*2880*/  HFMA2 R10, -RZ, RZ, 0, 0 ;  /* 0x00000000ff0a7431 */ /* 0x000fe200000001ff */
[----:B------:R-:W1:Y:S01]  /*2890*/  @!P0 LDC.64 R108, c[0x0][0x3a0] ;  /* 0x0000e800ff6c8b82 */ /* 0x000e620000000a00 */
[----:B------:R-:W-:-:S04]  /*28a0*/  MOV R5, RZ ;  /* 0x000000ff00057202 */ /* 0x000fc80000000f00 */
[----:B------:R4:W2:Y:S06]  /*28b0*/  @!P4 LDG.E R10, desc[UR10][R12.64] ;  /* 0x0000000a0c0ac981 */ /* 0x0008ac000c1e1900 */
[----:B------:R5:W2:Y:S01]  /*28c0*/  @!P1 LDG.E R5, desc[UR10][R40.64] ;  /* 0x0000000a28059981 */ /* 0x000aa2000c1e1900 */
[----:B----4-:R-:W4:Y:S01]  /*28d0*/  @!P0 LDC.64 R12, c[0x0][0x398] ;  /* 0x0000e600ff0c8b82 */ /* 0x010f220000000a00 */
[----:B0-----:R-:W-:Y:S01]  /*28e0*/  @!P0 IMAD R4, R11, R106, RZ ;  /* 0x0000006a0b048224 */ /* 0x001fe200078e02ff */
[----:B-----5:R-:W-:Y:S02]  /*28f0*/  @!P0 MOV R40, R36 ;  /* 0x0000002400288202 */ /* 0x020fe40000000f00 */
[----:B------:R-:W-:Y:S01]  /*2900*/  @!P0 MOV R41, R35 ;  /* 0x0000002300298202 */ /* 0x000fe20000000f00 */
[C---:B------:R-:W-:Y:S01]  /*2910*/  @!P0 IMAD R11, R3.reuse, R107, R4 ;  /* 0x0000006b030b8224 */ /* 0x040fe200078e0204 */
[----:B------:R-:W-:Y:S01]  /*2920*/  CS2R R14, SRZ ;  /* 0x00000000000e7805 */ /* 0x000fe2000001ff00 */
[----:B------:R-:W-:-:S05]  /*2930*/  @!P0 IMAD.WIDE.U32 R40, R3, R106, R40 ;  /* 0x0000006a03288225 */ /* 0x000fca00078e0028 */
[----:B------:R0:W5:Y:S01]  /*2940*/  @!P1 LDG.E R14, desc[UR10][R16.64] ;  /* 0x0000000a100e9981 */ /* 0x000162000c1e1900 */
[----:B------:R-:W-:Y:S02]  /*2950*/  @!P0 IADD3 R3, PT, PT, R41, R11, RZ ;  /* 0x0000000b29038210 */ /* 0x000fe40007ffe0ff */
[C---:B------:R-:W-:Y:S01]  /*2960*/  @!P0 SHF.L.U32 R41, R40.reuse, 0x1, RZ ;  /* 0x0000000128298819 */ /* 0x040fe200000006ff */
[----:B------:R-:W5:Y:S01]  /*2970*/  @!P2 LDG.E R15, desc[UR10][R24.64] ;  /* 0x0000000a180fa981 */ /* 0x000f62000c1e1900 */
[----:B------:R-:W-:Y:S02]  /*2980*/  @!P0 SHF.L.U64.HI R4, R40, 0x1, R3 ;  /* 0x0000000128048819 */ /* 0x000fe40000010203 */
[----:B-1----:R-:W-:Y:S02]  /*2990*/  @!P0 IADD3 R108, P1, PT, R41, R108, RZ ;  /* 0x0000006c296c8210 */ /* 0x002fe40007f3e0ff */
[----:B------:R-:W-:Y:S02]  /*29a0*/  IADD3 R3, PT, PT, R2, 0x1a0, RZ ;  /* 0x000001a002037810 */ /* 0x000fe40007ffe0ff */
[----:B------:R-:W-:-:S02]  /*29b0*/  @!P0 IADD3.X R109, PT, PT, R4, R109, RZ, P1, !PT ;  /* 0x0000006d046d8210 */ /* 0x000fc40000ffe4ff */
[----:B----4-:R-:W-:Y:S02]  /*29c0*/  @!P0 IADD3 R40, P1, PT, R41, R12, RZ ;  /* 0x0000000c29288210 */ /* 0x010fe40007f3e0ff */
[----:B------:R-:W-:Y:S02]  /*29d0*/  SHF.R.S32.HI R21, RZ, 0x1f, R3 ;  /* 0x0000001fff157819 */ /* 0x000fe40000011403 */
[----:B------:R-:W-:Y:S02]  /*29e0*/  @!P0 IADD3.X R41, PT, PT, R4, R13, RZ, P1, !PT ;  /* 0x0000000d04298210 */ /* 0x000fe40000ffe4ff */
[----:B------:R-:W-:-:S04]  /*29f0*/  ISETP.GE.U32.AND P1, PT, R3, UR16, PT ;  /* 0x0000001003007c0c */ /* 0x000fc8000bf26070 */
[----:B------:R-:W-:Y:S01]  /*2a00*/  ISETP.GE.AND.EX P1, PT, R21, UR17, PT, P1 ;  /* 0x0000001115007c0c */ /* 0x000fe2000bf26310 */
[----:B------:R-:W-:-:S06]  /*2a10*/  HFMA2 R11, -RZ, RZ, 0, 0 ;  /* 0x00000000ff0b7431 */ /* 0x000fcc00000001ff */
[----:B------:R1:W4:Y:S01]  /*2a20*/  @!P4 LDG.E R11, desc[UR10][R104.64] ;  /* 0x0000000a680bc981 */ /* 0x000322000c1e1900 */
[----:B------:R-:W-:Y:S02]  /*2a30*/  MOV R13, RZ ;  /* 0x000000ff000d7202 */ /* 0x000fe40000000f00 */
[----:B------:R-:W-:Y:S01]  /*2a40*/  ISETP.NE.AND P3, PT, R73, RZ, PT ;  /* 0x000000ff4900720c */ /* 0x000fe20003f65270 */
[----:B0-----:R-:W-:Y:S02]  /*2a50*/  HFMA2 R17, -RZ, RZ, 0, 0 ;  /* 0x00000000ff117431 */ /* 0x001fe400000001ff */
[----:B------:R-:W0:Y:S01]  /*2a60*/  @!P1 LDC.64 R106, c[0x0][0x398] ;  /* 0x0000e600ff6a9b82 */ /* 0x000e220000000a00 */
[----:B------:R3:W4:Y:S07]  /*2a70*/  @!P2 LDG.E R13, desc[UR10][R46.64] ;  /* 0x0000000a2e0da981 */ /* 0x00072e000c1e1900 */
[----:B-1----:R-:W1:Y:S01]  /*2a80*/  @!P1 LDC.64 R104, c[0x0][0x3f8] ;  /* 0x0000fe00ff689b82 */ /* 0x002e620000000a00 */
[----:B------:R-:W-:Y:S01]  /*2a90*/  ISETP.NE.AND P4, PT, R0, RZ, PT ;  /* 0x000000ff0000720c */ /* 0x000fe20003f85270 */
[----:B------:R3:W4:Y:S06]  /*2aa0*/  @!P3 LDG.E R17, desc[UR10][R18.64] ;  /* 0x0000000a1211b981 */ /* 0x00072c000c1e1900 */
[----:B---3--:R-:W3:Y:S01]  /*2ab0*/  @!P1 LDC.64 R46, c[0x0][0x3a0] ;  /* 0x0000e800ff2e9b82 */ /* 0x008ee20000000a00 */
[----:B------:R-:W-:-:S02]  /*2ac0*/  @!P1 MOV R18, R36 ;  /* 0x0000002400129202 */ /* 0x000fc40000000f00 */
[----:B------:R-:W-:Y:S01]  /*2ad0*/  @!P1 MOV R19, R35 ;  /* 0x0000002300139202 */ /* 0x000fe20000000f00 */
[----:B-1----:R-:W-:-:S04]  /*2ae0*/  @!P1 IMAD R0, R21, R104, RZ ;  /* 0x0000006815009224 */ /* 0x002fc800078e02ff */
[C---:B------:R-:W-:Y:S02]  /*2af0*/  @!P1 IMAD R21, R3.reuse, R105, R0 ;  /* 0x0000006903159224 */ /* 0x040fe400078e0200 */
[----:B------:R-:W-:-:S05]  /*2b00*/  @!P1 IMAD.WIDE.U32 R104, R3, R104, R18 ;  /* 0x0000006803689225 */ /* 0x000fca00078e0012 */
[----:B------:R-:W-:Y:S02]  /*2b10*/  @!P1 IADD3 R3, PT, PT, R105, R21, RZ ;  /* 0x0000001569039210 */ /* 0x000fe40007ffe0ff */
[C---:B------:R-:W-:Y:S02]  /*2b20*/  @!P1 SHF.L.U32 R105, R104.reuse, 0x1, RZ ;  /* 0x0000000168699819 */ /* 0x040fe400000006ff */
[----:B------:R-:W-:Y:S02]  /*2b30*/  @!P1 SHF.L.U64.HI R0, R104, 0x1, R3 ;  /* 0x0000000168009819 */ /* 0x000fe40000010203 */
[----:B---3--:R-:W-:Y:S02]  /*2b40*/  @!P1 IADD3 R46, P2, PT, R105, R46, RZ ;  /* 0x0000002e692e9210 */ /* 0x008fe40007f5e0ff */
[----:B------:R-:W-:Y:S02]  /*2b50*/  IADD3 R3, PT, PT, R2, 0x1b0, RZ ;  /* 0x000001b002037810 */ /* 0x000fe40007ffe0ff */
[----:B------:R-:W-:-:S02]  /*2b60*/  @!P1 IADD3.X R47, PT, PT, R0, R47, RZ, P2, !PT ;  /* 0x0000002f002f9210 */ /* 0x000fc400017fe4ff */
[----:B0-----:R-:W-:Y:S02]  /*2b70*/  @!P1 IADD3 R106, P2, PT, R105, R106, RZ ;  /* 0x0000006a696a9210 */ /* 0x001fe40007f5e0ff */
[----:B------:R-:W-:Y:S02]  /*2b80*/  SHF.R.S32.HI R31, RZ, 0x1f, R3 ;  /* 0x0000001fff1f7819 */ /* 0x000fe40000011403 */
[----:B------:R-:W-:Y:S02]  /*2b90*/  @!P1 IADD3.X R107, PT, PT, R0, R107, RZ, P2, !PT ;  /* 0x0000006b006b9210 */ /* 0x000fe400017fe4ff */
[----:B------:R-:W-:-:S04]  /*2ba0*/  ISETP.GE.U32.AND P2, PT, R3, UR16, PT ;  /* 0x0000001003007c0c */ /* 0x000fc8000bf46070 */
[----:B------:R-:W-:Y:S01]  /*2bb0*/  ISETP.GE.AND.EX P2, PT, R31, UR17, PT, P2 ;  /* 0x000000111f007c0c */ /* 0x000fe2000bf46320 */
[----:B------:R-:W-:-:S06]  /*2bc0*/  HFMA2 R19, -RZ, RZ, 0, 0 ;  /* 0x00000000ff137431 */ /* 0x000fcc00000001ff */
[----:B------:R0:W3:Y:S01]  /*2bd0*/  @!P3 LDG.E R19, desc[UR10][R26.64] ;  /* 0x0000000a1a13b981 */ /* 0x0000e2000c1e1900 */
[----:B------:R-:W-:Y:S02]  /*2be0*/  P2R R12, PR, RZ, 0x1 ;  /* 0x00000001ff0c7803 */ /* 0x000fe40000000000 */
[----:B------:R-:W-:-:S03]  /*2bf0*/  MOV R21, RZ ;  /* 0x000000ff00157202 */ /* 0x000fc60000000f00 */
[----:B------:R-:W1:Y:S08]  /*2c00*/  @!P2 LDC.64 R104, c[0x0][0x3a0] ;  /* 0x0000e800ff68ab82 */ /* 0x000e700000000a00 */
[----:B0-----:R-:W0:Y:S01]  /*2c10*/  @!P2 LDC.64 R26, c[0x0][0x3f8] ;  /* 0x0000fe00ff1aab82 */ /* 0x001e220000000a00 */
[----:B------:R-:W-:-:S13]  /*2c20*/  LOP3.LUT P0, RZ, R22, 0x800, RZ, 0xc0, !PT ;  /* 0x0000080016ff7812 */ /* 0x000fda000780c0ff */
[----:B------:R1:W4:Y:S02]  /*2c30*/  @!P0 LDG.E R21, desc[UR10][R54.64] ;  /* 0x0000000a36158981 */ /* 0x000324000c1e1900 */
[----:B-1----:R-:W-:Y:S01]  /*2c40*/  @!P2 MOV R54, R36 ;  /* 0x000000240036a202 */ /* 0x002fe20000000f00 */
[----:B0-----:R-:W-:Y:S01]  /*2c50*/  @!P2 IMAD R0, R31, R26, RZ ;  /* 0x0000001a1f00a224 */ /* 0x001fe200078e02ff */
[----:B------:R-:W-:-:S03]  /*2c60*/  @!P2 MOV R55, R35 ;  /* 0x000000230037a202 */ /* 0x000fc60000000f00 */
[C---:B------:R-:W-:Y:S02]  /*2c70*/  @!P2 IMAD R27, R3.reuse, R27, R0 ;  /* 0x0000001b031ba224 */ /* 0x040fe400078e0200 */
[----:B------:R-:W-:-:S05]  /*2c80*/  @!P2 IMAD.WIDE.U32 R54, R3, R26, R54 ;  /* 0x0000001a0336a225 */ /* 0x000fca00078e0036 */
[----:B------:R-:W-:-:S04]  /*2c90*/  @!P2 IADD3 R3, PT, PT, R55, R27, RZ ;  /* 0x0000001b3703a210 */ /* 0x000fc80007ffe0ff */
[C---:B------:R-:W-:Y:S02]  /*2ca0*/  @!P2 SHF.L.U64.HI R0, R54.reuse, 0x1, R3 ;  /* 0x000000013600a819 */ /* 0x040fe40000010203 */
[----:B------:R-:W-:Y:S02]  /*2cb0*/  @!P2 SHF.L.U32 R3, R54, 0x1, RZ ;  /* 0x000000013603a819 */ /* 0x000fe400000006ff */
[----:B------:R-:W0:Y:S02]  /*2cc0*/  @!P2 LDC.64 R54, c[0x0][0x398] ;  /* 0x0000e600ff36ab82 */ /* 0x000e240000000a00 */
[----:B------:R-:W-:Y:S01]  /*2cd0*/  @!P2 IADD3 R104, P3, PT, R3, R104, RZ ;  /* 0x000000680368a210 */ /* 0x000fe20007f7e0ff */
[----:B------:R-:W-:Y:S01]  /*2ce0*/  HFMA2 R23, -RZ, RZ, 0, 0 ;  /* 0x00000000ff177431 */ /* 0x000fe200000001ff */
[----:B------:R-:W-:Y:S02]  /*2cf0*/  IADD3 R31, PT, PT, R2, 0x1c0, RZ ;  /* 0x000001c0021f7810 */ /* 0x000fe40007ffe0ff */
[----:B------:R-:W-:-:S03]  /*2d00*/  @!P2 IADD3.X R105, PT, PT, R0, R105, RZ, P3, !PT ;  /* 0x000000690069a210 */ /* 0x000fc60001ffe4ff */
[----:B------:R1:W3:Y:S01]  /*2d10*/  @!P0 LDG.E R23, desc[UR10][R32.64] ;  /* 0x0000000a20178981 */ /* 0x0002e2000c1e1900 */
[----:B------:R-:W-:Y:S02]  /*2d20*/  P2R R18, PR, RZ, 0x4 ;  /* 0x00000004ff127803 */ /* 0x000fe40000000000 */
[----:B-1----:R-:W-:Y:S02]  /*2d30*/  SHF.R.S32.HI R33, RZ, 0x1f, R31 ;  /* 0x0000001fff217819 */ /* 0x002fe4000001141f */
[----:B0-----:R-:W-:-:S04]  /*2d40*/  @!P2 IADD3 R54, P3, PT, R3, R54, RZ ;  /* 0x000000360336a210 */ /* 0x001fc80007f7e0ff */
[----:B------:R-:W-:Y:S02]  /*2d50*/  @!P2 IADD3.X R55, PT, PT, R0, R55, RZ, P3, !PT ;  /* 0x000000370037a210 */ /* 0x000fe40001ffe4ff */
[----:B------:R-:W-:Y:S02]  /*2d60*/  ISETP.GE.U32.AND P3, PT, R31, UR16, PT ;  /* 0x000000101f007c0c */ /* 0x000fe4000bf66070 */
[----:B------:R-:W-:Y:S02]  /*2d70*/  LOP3.LUT P2, RZ, R22, 0x100, RZ, 0xc0, !PT ;  /* 0x0000010016ff7812 */ /* 0x000fe4000784c0ff */
[----:B------:R-:W-:Y:S02]  /*2d80*/  ISETP.GE.AND.EX P3, PT, R33, UR17, PT, P3 ;  /* 0x0000001121007c0c */ /* 0x000fe4000bf66330 */
[----:B------:R-:W-:Y:S02]  /*2d90*/  MOV R0, RZ ;  /* 0x000000ff00007202 */ /* 0x000fe40000000f00 */
[----:B------:R-:W-:-:S02]  /*2da0*/  P2R R16, PR, RZ, 0x2 ;  /* 0x00000002ff107803 */ /* 0x000fc40000000000 */
[----:B------:R-:W-:-:S05]  /*2db0*/  LOP3.LUT P1, RZ, R22, 0x400, RZ, 0xc0, !PT ;  /* 0x0000040016ff7812 */ /* 0x000fca000782c0ff */
[----:B------:R0:W3:Y:S01]  /*2dc0*/  @!P2 LDG.E R0, desc[UR10][R44.64] ;  /* 0x0000000a2c00a981 */ /* 0x0000e2000c1e1900 */
[----:B------:R-:W-:Y:S01]  /*2dd0*/  HFMA2 R27, -RZ, RZ, 0, 0 ;  /* 0x00000000ff1b7431 */ /* 0x000fe200000001ff */
[----:B------:R-:W-:Y:S01]  /*2de0*/  MOV R25, RZ ;  /* 0x000000ff00197202 */ /* 0x000fe20000000f00 */
[----:B------:R-:W-:Y:S01]  /*2df0*/  HFMA2 R3, -RZ, RZ, 0, 0 ;  /* 0x00000000ff037431 */ /* 0x000fe200000001ff */
[----:B------:R-:W-:Y:S01]  /*2e00*/  CS2R R74, SRZ ;  /* 0x00000000004a7805 */ /* 0x000fe2000001ff00 */
[----:B------:R-:W-:Y:S01]  /*2e10*/  HFMA2 R73, -RZ, RZ, 0, 0 ;  /* 0x00000000ff497431 */ /* 0x000fe200000001ff */
[----:B------:R-:W3:Y:S01]  /*2e20*/  @!P2 LDG.E R38, desc[UR10][R96.64] ;  /* 0x0000000a6026a981 */ /* 0x000ee2000c1e1900 */
[----:B0-----:R-:W0:Y:S03]  /*2e30*/  @!P3 LDC.64 R44, c[0x0][0x3f8] ;  /* 0x0000fe00ff2cbb82 */ /* 0x001e260000000a00 */
[----:B------:R1:W3:Y:S04]  /*2e40*/  @!P1 LDG.E R27, desc[UR10][R28.64] ;  /* 0x0000000a1c1b9981 */ /* 0x0002e8000c1e1900 */
[----:B------:R2:W3:Y:S04]  /*2e50*/  @!P1 LDG.E R25, desc[UR10][R102.64] ;  /* 0x0000000a66199981 */ /* 0x0004e8000c1e1900 */
[----:B------:R5:W3:Y:S01]  /*2e60*/  @!P4 LDG.E R3, desc[UR10][R98.64] ;  /* 0x0000000a6203c981 */ /* 0x000ae2000c1e1900 */
[----:B-1----:R-:W-:Y:S01]  /*2e70*/  MOV R29, RZ ;  /* 0x000000ff001d7202 */ /* 0x002fe20000000f00 */
[----:B--2---:R-:W1:Y:S05]  /*2e80*/  @!P3 LDC.64 R102, c[0x0][0x3a0] ;  /* 0x0000e800ff66bb82 */ /* 0x004e6a0000000a00 */
[----:B------:R2:W3:Y:S01]  /*2e90*/  @!P4 LDG.E R29, desc[UR10][R100.64] ;  /* 0x0000000a641dc981 */ /* 0x0004e2000c1e1900 */
[----:B-----5:R-:W-:-:S02]  /*2ea0*/  @!P3 MOV R98, R36 ;  /* 0x000000240062b202 */ /* 0x020fc40000000f00 */
[----:B------:R-:W-:Y:S01]  /*2eb0*/  @!P3 MOV R99, R35 ;  /* 0x000000230063b202 */ /* 0x000fe20000000f00 */
[----:B--2---:R-:W2:Y:S01]  /*2ec0*/  @!P3 LDC.64 R100, c[0x0][0x398] ;  /* 0x0000e600ff64bb82 */ /* 0x004ea20000000a00 */
[-C--:B0-----:R-:W-:Y:S02]  /*2ed0*/  @!P3 IMAD R4, R33, R44.reuse, RZ ;  /* 0x0000002c2104b224 */ /* 0x081fe400078e02ff */
[----:B------:R-:W-:-:S04]  /*2ee0*/  @!P3 IMAD.WIDE.U32 R98, R31, R44, R98 ;  /* 0x0000002c1f62b225 */ /* 0x000fc800078e0062 */
[----:B------:R-:W-:-:S05]  /*2ef0*/  @!P3 IMAD R33, R31, R45, R4 ;  /* 0x0000002d1f21b224 */ /* 0x000fca00078e0204 */
        /* <DEDUP_REMOVED lines=12> */
[----:B------:R-:W-:-:S06]  /*2fc0*/  MOV R4, RZ ;  /* 0x000000ff00047202 */ /* 0x000fcc0000000f00 */
[----:B------:R1:W2:Y:S01]  /*2fd0*/  @!P5 LDG.E R4, desc[UR10][R92.64] ;  /* 0x0000000a5c04d981 */ /* 0x0002a2000c1e1900 */
[----:B------:R-:W5:Y:S01]  /*2fe0*/  @!P4 LDC.64 R98, c[0x0][0x3a0] ;  /* 0x0000e800ff62cb82 */ /* 0x000f620000000a00 */
[----:B-1----:R-:W-:Y:S02]  /*2ff0*/  @!P4 MOV R92, R36 ;  /* 0x00000024005cc202 */ /* 0x002fe40000000f00 */
[----:B------:R-:W-:Y:S01]  /*3000*/  @!P4 MOV R93, R35 ;  /* 0x00000023005dc202 */ /* 0x000fe20000000f00 */
[-C--:B0-----:R-:W-:Y:S02]  /*3010*/  @!P4 IMAD R26, R45, R52.reuse, RZ ;  /* 0x000000342d1ac224 */ /* 0x081fe400078e02ff */
[----:B------:R-:W-:-:S04]  /*3020*/  @!P4 IMAD.WIDE.U32 R92, R31, R52, R92 ;  /* 0x000000341f5cc225 */ /* 0x000fc800078e005c */
[----:B------:R-:W-:Y:S02]  /*3030*/  @!P4 IMAD R45, R31, R53, R26 ;  /* 0x000000351f2dc224 */ /* 0x000fe400078e021a */
[----:B------:R-:W0:Y:S01]  /*3040*/  @!P4 LDC.64 R52, c[0x0][0x398] ;  /* 0x0000e600ff34cb82 */ /* 0x000e220000000a00 */
[----:B------:R-:W-:Y:S02]  /*3050*/  HFMA2 R33, -RZ, RZ, 0, 0 ;  /* 0x00000000ff217431 */ /* 0x000fe400000001ff */
[----:B------:R-:W-:Y:S02]  /*3060*/  @!P4 IADD3 R31, PT, PT, R93, R45, RZ ;  /* 0x0000002d5d1fc210 */ /* 0x000fe40007ffe0ff */
[C---:B------:R-:W-:Y:S02]  /*3070*/  @!P4 SHF.L.U32 R93, R92.reuse, 0x1, RZ ;  /* 0x000000015c5dc819 */ /* 0x040fe400000006ff */
[----:B------:R-:W2:Y:S01]  /*3080*/  @!P5 LDG.E R33, desc[UR10][R94.64] ;  /* 0x0000000a5e21d981 */ /* 0x000ea2000c1e1900 */
[----:B------:R-:W-:-:S02]  /*3090*/  @!P4 SHF.L.U64.HI R26, R92, 0x1, R31 ;  /* 0x000000015c1ac819 */ /* 0x000fc4000001021f */
[C---:B-----5:R-:W-:Y:S02]  /*30a0*/  @!P4 IADD3 R98, P5, PT, R93.reuse, R98, RZ ;  /* 0x000000625d62c210 */ /* 0x060fe40007fbe0ff */
[----:B------:R-:W-:Y:S02]  /*30b0*/  IADD3 R31, PT, PT, R2, 0x1e0, RZ ;  /* 0x000001e0021f7810 */ /* 0x000fe40007ffe0ff */
[----:B------:R-:W-:Y:S02]  /*30c0*/  @!P4 IADD3.X R99, PT, PT, R26, R99, RZ, P5, !PT ;  /* 0x000000631a63c210 */ /* 0x000fe40002ffe4ff */
[----:B------:R-:W-:Y:S02]  /*30d0*/  SHF.R.S32.HI R45, RZ, 0x1f, R31 ;  /* 0x0000001fff2d7819 */ /* 0x000fe4000001141f */
[----:B0-----:R-:W-:-:S04]  /*30e0*/  @!P4 IADD3 R52, P5, PT, R93, R52, RZ ;  /* 0x000000345d34c210 */ /* 0x001fc80007fbe0ff */
[----:B------:R-:W-:Y:S02]  /*30f0*/  @!P4 IADD3.X R53, PT, PT, R26, R53, RZ, P5, !PT ;  /* 0x000000351a35c210 */ /* 0x000fe40002ffe4ff */
[----:B------:R-:W-:Y:S02]  /*3100*/  ISETP.GE.U32.AND P5, PT, R31, UR16, PT ;  /* 0x000000101f007c0c */ /* 0x000fe4000bfa6070 */
[----:B------:R-:W-:Y:S02]  /*3110*/  LOP3.LUT P1, RZ, R22, 0x10, RZ, 0xc0, !PT ;  /* 0x0000001016ff7812 */ /* 0x000fe4000782c0ff */
[----:B------:R-:W-:Y:S02]  /*3120*/  ISETP.GE.AND.EX P5, PT, R45, UR17, PT, P5 ;  /* 0x000000112d007c0c */ /* 0x000fe4000bfa6350 */
[----:B------:R-:W-:-:S09]  /*3130*/  P2R R24, PR, RZ, 0x8 ;  /* 0x00000008ff187803 */ /* 0x000fd20000000000 */
[----:B------:R0:W5:Y:S01]  /*3140*/  @!P1 LDG.E R73, desc[UR10][R60.64] ;  /* 0x0000000a3c499981 */ /* 0x000162000c1e1900 */
[----:B------:R-:W-:Y:S01]  /*3150*/  LOP3.LUT P3, RZ, R22, 0x20, RZ, 0xc0, !PT ;  /* 0x0000002016ff7812 */ /* 0x000fe2000786c0ff */
[----:B------:R-:W1:Y:S08]  /*3160*/  @!P5 LDC.64 R96, c[0x0][0x3a0] ;  /* 0x0000e800ff60db82 */ /* 0x000e700000000a00 */
[----:B0-----:R-:W0:Y:S04]  /*3170*/  @!P5 LDC.64 R60, c[0x0][0x3f8] ;  /* 0x0000fe00ff3cdb82 */ /* 0x001e280000000a00 */
[----:B------:R4:W5:Y:S01]  /*3180*/  @!P3 LDG.E R74, desc[UR10][R88.64] ;  /* 0x0000000a584ab981 */ /* 0x000962000c1e1900 */
[----:B------:R-:W-:-:S03]  /*3190*/  P2R R28, PR, RZ, 0x10 ;  /* 0x00000010ff1c7803 */ /* 0x000fc60000000000 */
[----:B------:R1:W5:Y:S01]  /*31a0*/  @!P3 LDG.E R75, desc[UR10][R90.64] ;  /* 0x0000000a5a4bb981 */ /* 0x000362000c1e1900 */
[----:B----4-:R-:W-:Y:S02]  /*31b0*/  @!P5 MOV R88, R36 ;  /* 0x000000240058d202 */ /* 0x010fe40000000f00 */
[----:B------:R-:W-:Y:S01]  /*31c0*/  @!P5 MOV R89, R35 ;  /* 0x000000230059d202 */ /* 0x000fe20000000f00 */
[-C--:B0-----:R-:W-:Y:S02]  /*31d0*/  @!P5 IMAD R26, R45, R60.reuse, RZ ;  /* 0x0000003c2d1ad224 */ /* 0x081fe400078e02ff */
[----:B------:R-:W-:-:S04]  /*31e0*/  @!P5 IMAD.WIDE.U32 R88, R31, R60, R88 ;  /* 0x0000003c1f58d225 */ /* 0x000fc800078e0058 */
[----:B------:R-:W-:-:S05]  /*31f0*/  @!P5 IMAD R45, R31, R61, R26 ;  /* 0x0000003d1f2dd224 */ /* 0x000fca00078e021a */
[----:B------:R-:W-:-:S04]  /*3200*/  @!P5 IADD3 R31, PT, PT, R89, R45, RZ ;  /* 0x0000002d591fd210 */ /* 0x000fc80007ffe0ff */
[C---:B------:R-:W-:Y:S02]  /*3210*/  @!P5 SHF.L.U64.HI R26, R88.reuse, 0x1, R31 ;  /* 0x00000001581ad819 */ /* 0x040fe4000001021f */
[----:B------:R-:W-:Y:S02]  /*3220*/  @!P5 SHF.L.U32 R31, R88, 0x1, RZ ;  /* 0x00000001581fd819 */ /* 0x000fe400000006ff */
[----:B------:R-:W0:Y:S02]  /*3230*/  @!P5 LDC.64 R88, c[0x0][0x398] ;  /* 0x0000e600ff58db82 */ /* 0x000e240000000a00 */
[----:B-1----:R-:W-:Y:S02]  /*3240*/  @!P5 IADD3 R96, P6, PT, R31, R96, RZ ;  /* 0x000000601f60d210 */ /* 0x002fe40007fde0ff */
[----:B------:R-:W-:Y:S02]  /*3250*/  IADD3 R61, PT, PT, R2, 0x1f0, RZ ;  /* 0x000001f0023d7810 */ /* 0x000fe40007ffe0ff */
[----:B------:R-:W-:-:S02]  /*3260*/  @!P5 IADD3.X R97, PT, PT, R26, R97, RZ, P6, !PT ;  /* 0x000000611a61d210 */ /* 0x000fc400037fe4ff */
[----:B------:R-:W-:Y:S02]  /*3270*/  SHF.R.S32.HI R91, RZ, 0x1f, R61 ;  /* 0x0000001fff5b7819 */ /* 0x000fe4000001143d */
[----:B------:R-:W-:Y:S02]  /*3280*/  LOP3.LUT P4, RZ, R22, 0x8, RZ, 0xc0, !PT ;  /* 0x0000000816ff7812 */ /* 0x000fe4000788c0ff */
[----:B0-----:R-:W-:-:S04]  /*3290*/  @!P5 IADD3 R88, P6, PT, R31, R88, RZ ;  /* 0x000000581f58d210 */ /* 0x001fc80007fde0ff */
[----:B------:R-:W-:Y:S02]  /*32a0*/  @!P5 IADD3.X R89, PT, PT, R26, R89, RZ, P6, !PT ;  /* 0x000000591a59d210 */ /* 0x000fe400037fe4ff */
[----:B------:R-:W-:-:S04]  /*32b0*/  ISETP.GE.U32.AND P6, PT, R61, UR16, PT ;  /* 0x000000103d007c0c */ /* 0x000fc8000bfc6070 */
[----:B------:R-:W-:Y:S01]  /*32c0*/  ISETP.GE.AND.EX P6, PT, R91, UR17, PT, P6 ;  /* 0x000000115b007c0c */ /* 0x000fe2000bfc6360 */
[----:B------:R-:W-:-:S06]  /*32d0*/  HFMA2 R65, -RZ, RZ, 0, 0 ;  /* 0x00000000ff417431 */ /* 0x000fcc00000001ff */
[----:B------:R0:W4:Y:S06]  /*32e0*/  @!P4 LDG.E R65, desc[UR10][R50.64] ;  /* 0x0000000a3241c981 */ /* 0x00012c000c1e1900 */
[----:B0-----:R-:W0:Y:S01]  /*32f0*/  @!P6 LDC.64 R50, c[0x0][0x3f8] ;  /* 0x0000fe00ff32eb82 */ /* 0x001e220000000a00 */
[----:B------:R-:W-:Y:S02]  /*3300*/  P2R R44, PR, RZ, 0x4 ;  /* 0x00000004ff2c7803 */ /* 0x000fe40000000000 */
[----:B------:R-:W-:Y:S01]  /*3310*/  LOP3.LUT P2, RZ, R22, 0x1000000, RZ, 0xc0, !PT ;  /* 0x0100000016ff7812 */ /* 0x000fe2000784c0ff */
[----:B------:R-:W-:Y:S01]  /*3320*/  HFMA2 R45, -RZ, RZ, 0, 0 ;  /* 0x00000000ff2d7431 */ /* 0x000fe200000001ff */
[----:B------:R-:W-:-:S02]  /*3330*/  MOV R60, RZ ;  /* 0x000000ff003c7202 */ /* 0x000fc40000000f00 */
[----:B------:R-:W-:Y:S02]  /*3340*/  P2R R31, PR, RZ, 0x20 ;  /* 0x00000020ff1f7803 */ /* 0x000fe40000000000 */
[----:B------:R-:W-:Y:S01]  /*3350*/  LOP3.LUT P5, RZ, R22, 0x800000, RZ, 0xc0, !PT ;  /* 0x0080000016ff7812 */ /* 0x000fe200078ac0ff */
[----:B------:R1:W4:Y:S01]  /*3360*/  @!P1 LDG.E R45, desc[UR10][R82.64] ;  /* 0x0000000a522d9981 */ /* 0x000322000c1e1900 */
[----:B------:R-:W-:-:S03]  /*3370*/  PRMT R95, RZ, 0x7610, R95 ;  /* 0x00007610ff5f7816 */ /* 0x000fc6000000005f */
[----:B------:R3:W4:Y:S01]  /*3380*/  @!P4 LDG.E R60, desc[UR10][R62.64] ;  /* 0x0000000a3e3cc981 */ /* 0x000722000c1e1900 */
[----:B------:R-:W-:Y:S02]  /*3390*/  PRMT R94, R94, 0x5410, RZ ;  /* 0x000054105e5e7816 */ /* 0x000fe400000000ff */
[----:B------:R-:W-:Y:S01]  /*33a0*/  P2R R32, PR, RZ, 0x1 ;  /* 0x00000001ff207803 */ /* 0x000fe20000000000 */
[----:B-1----:R-:W1:Y:S01]  /*33b0*/  @!P6 LDC.64 R82, c[0x0][0x3a0] ;  /* 0x0000e800ff52eb82 */ /* 0x002e620000000a00 */
[----:B---3--:R-:W-:Y:S01]  /*33c0*/  @!P6 MOV R62, R36 ;  /* 0x00000024003ee202 */ /* 0x008fe20000000f00 */
[-C--:B0-----:R-:W-:Y:S01]  /*33d0*/  @!P6 IMAD R2, R91, R50.reuse, RZ ;  /* 0x000000325b02e224 */ /* 0x081fe200078e02ff */
[----:B------:R-:W-:Y:S01]  /*33e0*/  @!P6 MOV R63, R35 ;  /* 0x00000023003fe202 */ /* 0x000fe20000000f00 */
[----:B------:R0:W-:Y:S01]  /*33f0*/  STL [R1+0x90], R84 ;  /* 0x0000905401007387 */ /* 0x0001e20000100800 */
[----:B------:R-:W-:Y:S01]  /*3400*/  LOP3.LUT P0, RZ, R22, 0x400000, RZ, 0xc0, !PT ;  /* 0x0040000016ff7812 */ /* 0x000fe2000780c0ff */
[C---:B------:R-:W-:Y:S01]  /*3410*/  @!P6 IMAD R91, R61.reuse, R51, R2 ;  /* 0x000000333d5be224 */ /* 0x040fe200078e0202 */
[----:B------:R-:W-:Y:S01]  /*3420*/  @!P2 PRMT R110, R110, 0x5410, R87 ;  /* 0x000054106e6ea816 */ /* 0x000fe20000000057 */
[----:B------:R-:W-:Y:S01]  /*3430*/  @!P6 IMAD.WIDE.U32 R62, R61, R50, R62 ;  /* 0x000000323d3ee225 */ /* 0x000fe200078e003e */
[----:B------:R-:W-:Y:S01]  /*3440*/  @!P2 PRMT R95, R84, 0x7610, R95 ;  /* 0x00007610545fa816 */ /* 0x000fe2000000005f */
[----:B------:R-:W3:Y:S01]  /*3450*/  @!P6 LDC.64 R50, c[0x0][0x398] ;  /* 0x0000e600ff32eb82 */ /* 0x000ee20000000a00 */
[----:B------:R-:W-:-:S02]  /*3460*/  @!P2 PRMT R94, R94, 0x7610, R84 ;  /* 0x000076105e5ea816 */ /* 0x000fc40000000054 */
[----:B0-----:R-:W-:Y:S02]  /*3470*/  PRMT R84, R84, 0x5410, RZ ;  /* 0x0000541054547816 */ /* 0x001fe400000000ff */
[----:B------:R-:W-:Y:S02]  /*3480*/  @!P2 PRMT R110, R87, 0x7632, R110 ;  /* 0x00007632576ea816 */ /* 0x000fe4000000006e */
[----:B------:R-:W-:Y:S02]  /*3490*/  PRMT R94, RZ, 0x7610, R94 ;  /* 0x00007610ff5e7816 */ /* 0x000fe4000000005e */
[----:B------:R-:W-:Y:S02]  /*34a0*/  PRMT R93, R93, 0x5410, RZ ;  /* 0x000054105d5d7816 */ /* 0x000fe400000000ff */
[----:B------:R-:W-:Y:S02]  /*34b0*/  LOP3.LUT P2, RZ, R22, 0x100000, RZ, 0xc0, !PT ;  /* 0x0010000016ff7812 */ /* 0x000fe4000784c0ff */
[----:B------:R-:W-:Y:S01]  /*34c0*/  @!P5 PRMT R84, R84, 0x7610, R86 ;  /* 0x000076105454d816 */ /* 0x000fe20000000056 */
[----:B------:R0:W-:Y:S01]  /*34d0*/  STL [R1+0x94], R80 ;  /* 0x0000945001007387 */ /* 0x0001e20000100800 */
[----:B------:R-:W-:-:S02]  /*34e0*/  @!P5 PRMT R94, R80, 0x7610, R94 ;  /* 0x00007610505ed816 */ /* 0x000fc4000000005e */
[----:B------:R-:W-:Y:S02]  /*34f0*/  @!P5 PRMT R93, R93, 0x7610, R80 ;  /* 0x000076105d5dd816 */ /* 0x000fe40000000050 */
[----:B------:R-:W-:Y:S02]  /*3500*/  @!P6 IADD3 R61, PT, PT, R63, R91, RZ ;  /* 0x0000005b3f3de210 */ /* 0x000fe40007ffe0ff */
[----:B------:R-:W-:Y:S02]  /*3510*/  PRMT R84, RZ, 0x7610, R84 ;  /* 0x00007610ff547816 */ /* 0x000fe40000000054 */
[----:B0-----:R-:W-:Y:S01]  /*3520*/  PRMT R80, R80, 0x5410, RZ ;  /* 0x0000541050507816 */ /* 0x001fe200000000ff */
[----:B------:R0:W-:Y:S01]  /*3530*/  STL [R1+0x18], R70 ;  /* 0x0000184601007387 */ /* 0x0001e20000100800 */
[C---:B------:R-:W-:Y:S02]  /*3540*/  @!P6 SHF.L.U64.HI R2, R62.reuse, 0x1, R61 ;  /* 0x000000013e02e819 */ /* 0x040fe4000001023d */
[----:B------:R-:W-:-:S02]  /*3550*/  @!P6 SHF.L.U32 R63, R62, 0x1, RZ ;  /* 0x000000013e3fe819 */ /* 0x000fc400000006ff */
[----:B------:R-:W-:Y:S02]  /*3560*/  PRMT R95, R95, 0x5410, RZ ;  /* 0x000054105f5f7816 */ /* 0x000fe400000000ff */
[----:B------:R-:W-:Y:S02]  /*3570*/  @!P0 PRMT R84, R70, 0x7610, R84 ;  /* 0x0000761046548816 */ /* 0x000fe40000000054 */
[----:B------:R-:W-:Y:S02]  /*3580*/  @!P0 PRMT R80, R80, 0x7610, R70 ;  /* 0x0000761050508816 */ /* 0x000fe40000000046 */
[----:B0-----:R-:W-:Y:S02]  /*3590*/  PRMT R70, R70, 0x5410, RZ ;  /* 0x0000541046467816 */ /* 0x001fe400000000ff */
[----:B------:R-:W-:Y:S02]  /*35a0*/  PRMT R62, RZ, 0x7610, R62 ;  /* 0x00007610ff3e7816 */ /* 0x000fe4000000003e */
[----:B------:R-:W-:-:S02]  /*35b0*/  @!P5 PRMT R95, R95, 0x5410, R86 ;  /* 0x000054105f5fd816 */ /* 0x000fc40000000056 */
[----:B------:R-:W-:Y:S02]  /*35c0*/  LOP3.LUT P5, RZ, R22, 0x80000, RZ, 0xc0, !PT ;  /* 0x0008000016ff7812 */ /* 0x000fe400078ac0ff */
[----:B------:R-:W-:Y:S02]  /*35d0*/  @!P0 PRMT R70, R70, 0x5410, R64 ;  /* 0x0000541046468816 */ /* 0x000fe40000000040 */
[----:B------:R-:W-:Y:S02]  /*35e0*/  @!P2 PRMT R62, R78, 0x7632, R62 ;  /* 0x000076324e3ea816 */ /* 0x000fe4000000003e */
[----:B-1----:R-:W-:Y:S02]  /*35f0*/  @!P6 IADD3 R82, P1, PT, R63, R82, RZ ;  /* 0x000000523f52e210 */ /* 0x002fe40007f3e0ff */
[----:B------:R-:W-:Y:S02]  /*3600*/  PRMT R62, R62, 0x5410, RZ ;  /* 0x000054103e3e7816 */ /* 0x000fe400000000ff */
[----:B------:R-:W-:-:S02]  /*3610*/  PRMT R70, RZ, 0x7610, R70 ;  /* 0x00007610ff467816 */ /* 0x000fc40000000046 */
[----:B------:R-:W-:Y:S01]  /*3620*/  @!P6 IADD3.X R83, PT, PT, R2, R83, RZ, P1, !PT ;  /* 0x000000530253e210 */ /* 0x000fe20000ffe4ff */
[----:B------:R0:W-:Y:S01]  /*3630*/  STL [R1+0xa0], R67 ;  /* 0x0000a04301007387 */ /* 0x0001e20000100800 */
[C---:B---3--:R-:W-:Y:S02]  /*3640*/  @!P6 IADD3 R50, P1, PT, R63.reuse, R50, RZ ;  /* 0x000000323f32e210 */ /* 0x048fe40007f3e0ff */
[----:B------:R-:W-:Y:S02]  /*3650*/  PRMT R63, R63, 0x5410, RZ ;  /* 0x000054103f3f7816 */ /* 0x000fe400000000ff */
[----:B------:R-:W-:Y:S02]  /*3660*/  @!P2 PRMT R62, R62, 0x5410, R67 ;  /* 0x000054103e3ea816 */ /* 0x000fe40000000043 */
[C---:B------:R-:W-:Y:S02]  /*3670*/  @!P2 PRMT R70, R67.reuse, 0x7632, R70 ;  /* 0x000076324346a816 */ /* 0x040fe40000000046 */
[----:B0-----:R-:W-:-:S02]  /*3680*/  PRMT R67, R67, 0x5410, RZ ;  /* 0x0000541043437816 */ /* 0x001fc400000000ff */
[----:B------:R-:W-:Y:S02]  /*3690*/  @!P0 PRMT R63, R63, 0x7610, R64 ;  /* 0x000076103f3f8816 */ /* 0x000fe40000000040 */
[----:B------:R-:W-:Y:S02]  /*36a0*/  PRMT R80, RZ, 0x7610, R80 ;  /* 0x00007610ff507816 */ /* 0x000fe40000000050 */
[----:B------:R-:W-:Y:S02]  /*36b0*/  LOP3.LUT P0, RZ, R22, 0x40000, RZ, 0xc0, !PT ;  /* 0x0004000016ff7812 */ /* 0x000fe4000780c0ff */
[----:B------:R-:W-:Y:S01]  /*36c0*/  @!P5 PRMT R67, R67, 0x5410, R71 ;  /* 0x000054104343d816 */ /* 0x000fe20000000047 */
[----:B------:R0:W-:Y:S01]  /*36d0*/  STL [R1+0x24], R71 ;  /* 0x0000244701007387 */ /* 0x0001e20000100800 */
[C---:B------:R-:W-:Y:S02]  /*36e0*/  @!P5 PRMT R80, R71.reuse, 0x7632, R80 ;  /* 0x000076324750d816 */ /* 0x040fe40000000050 */
[----:B------:R-:W-:Y:S01]  /*36f0*/  PRMT R67, RZ, 0x7610, R67 ;  /* 0x00007610ff437816 */ /* 0x000fe20000000043 */
[----:B------:R1:W-:Y:S01]  /*3700*/  STL [R1+0xa4], R72 ;  /* 0x0000a44801007387 */ /* 0x0003e20000100800 */
[----:B0-----:R-:W-:-:S02]  /*3710*/  PRMT R71, R71, 0x5410, RZ ;  /* 0x0000541047477816 */ /* 0x001fc400000000ff */
[C---:B------:R-:W-:Y:S02]  /*3720*/  @!P5 PRMT R67, R72.reuse, 0x7610, R67 ;  /* 0x000076104843d816 */ /* 0x040fe40000000043 */
[----:B------:R-:W-:Y:S02]  /*3730*/  @!P5 PRMT R71, R71, 0x7610, R72 ;  /* 0x000076104747d816 */ /* 0x000fe40000000048 */
[----:B-1----:R-:W-:Y:S02]  /*3740*/  PRMT R72, R72, 0x5410, RZ ;  /* 0x0000541048487816 */ /* 0x002fe400000000ff */
[----:B------:R-:W-:Y:S02]  /*3750*/  PRMT R63, RZ, 0x7610, R63 ;  /* 0x00007610ff3f7816 */ /* 0x000fe4000000003f */
[----:B------:R-:W-:Y:S02]  /*3760*/  PRMT R71, RZ, 0x7610, R71 ;  /* 0x00007610ff477816 */ /* 0x000fe40000000047 */
[----:B------:R-:W-:-:S02]  /*3770*/  @!P0 PRMT R72, R72, 0x7610, R77 ;  /* 0x0000761048488816 */ /* 0x000fc4000000004d */
[----:B------:R-:W-:Y:S02]  /*3780*/  @!P6 IADD3.X R51, PT, PT, R2, R51, RZ, P1, !PT ;  /* 0x000000330233e210 */ /* 0x000fe40000ffe4ff */
[----:B------:R-:W-:Y:S01]  /*3790*/  @!P2 PRMT R63, R78, 0x7610, R63 ;  /* 0x000076104e3fa816 */ /* 0x000fe2000000003f */
[----:B------:R0:W-:Y:S01]  /*37a0*/  STL [R1+0x28], R77 ;  /* 0x0000284d01007387 */ /* 0x0001e20000100800 */
[C---:B------:R-:W-:Y:S02]  /*37b0*/  LOP3.LUT P1, RZ, R22.reuse, 0x200000, RZ, 0xc0, !PT ;  /* 0x0020000016ff7812 */ /* 0x040fe4000782c0ff */
[----:B------:R-:W-:Y:S02]  /*37c0*/  LOP3.LUT P2, RZ, R22, 0x4, RZ, 0xc0, !PT ;  /* 0x0000000416ff7812 */ /* 0x000fe4000784c0ff */
[----:B------:R-:W-:Y:S02]  /*37d0*/  @!P0 PRMT R71, R77, 0x7610, R71 ;  /* 0x000076104d478816 */ /* 0x000fe40000000047 */
[----:B------:R-:W-:-:S02]  /*37e0*/  PRMT R72, RZ, 0x7610, R72 ;  /* 0x00007610ff487816 */ /* 0x000fc40000000048 */
[----:B0-----:R-:W-:Y:S01]  /*37f0*/  PRMT R77, R77, 0x5410, RZ ;  /* 0x000054104d4d7816 */ /* 0x001fe200000000ff */
[----:B------:R0:W-:Y:S01]  /*3800*/  STL [R1+0xa8], R66 ;  /* 0x0000a84201007387 */ /* 0x0001e20000100800 */
[----:B------:R-:W-:Y:S02]  /*3810*/  @!P0 PRMT R72, R66, 0x7632, R72 ;  /* 0x0000763242488816 */ /* 0x000fe40000000048 */
[----:B------:R-:W-:Y:S01]  /*3820*/  @!P0 PRMT R77, R77, 0x5410, R66 ;  /* 0x000054104d4d8816 */ /* 0x000fe20000000042 */
[----:B------:R1:W-:Y:S01]  /*3830*/  STL [R1+0x98], R64 ;  /* 0x0000984001007387 */ /* 0x0003e20000100800 */
[----:B------:R-:W-:Y:S01]  /*3840*/  PRMT R61, RZ, 0x5410, RZ ;  /* 0x00005410ff3d7816 */ /* 0x000fe200000000ff */
[----:B0-----:R-:W-:Y:S01]  /*3850*/  HFMA2 R66, -RZ, RZ, 0, 0 ;  /* 0x00000000ff427431 */ /* 0x001fe200000001ff */
[----:B-1----:R-:W-:Y:S02]  /*3860*/  PRMT R64, RZ, 0x5410, RZ ;  /* 0x00005410ff407816 */ /* 0x002fe400000000ff */
[----:B------:R-:W-:-:S03]  /*3870*/  @!P1 PRMT R61, R61, 0x5410, R79 ;  /* 0x000054103d3d9816 */ /* 0x000fc6000000004f */
[----:B------:R0:W3:Y:S01]  /*3880*/  @!P2 LDG.E R66, desc[UR10][R68.64] ;  /* 0x0000000a4442a981 */ /* 0x0000e2000c1e1900 */
[----:B------:R-:W-:Y:S02]  /*3890*/  @!P1 PRMT R64, R64, 0x5410, R85 ;  /* 0x0000541040409816 */ /* 0x000fe40000000055 */
[----:B------:R-:W-:Y:S02]  /*38a0*/  @!P1 PRMT R61, R79, 0x7632, R61 ;  /* 0x000076324f3d9816 */ /* 0x000fe4000000003d */
[----:B------:R-:W-:Y:S02]  /*38b0*/  @!P1 PRMT R64, R85, 0x7632, R64 ;  /* 0x0000763255409816 */ /* 0x000fe40000000040 */
[----:B0-----:R-:W-:Y:S02]  /*38c0*/  CS2R R68, SRZ ;  /* 0x0000000000447805 */ /* 0x001fe4000001ff00 */
[C---:B------:R-:W-:Y:S02]  /*38d0*/  LOP3.LUT P1, RZ, R22.reuse, 0x20000, RZ, 0xc0, !PT ;  /* 0x0002000016ff7812 */ /* 0x040fe4000782c0ff */
[----:B------:R-:W-:-:S02]  /*38e0*/  LOP3.LUT P5, RZ, R22, 0x2, RZ, 0xc0, !PT ;  /* 0x0000000216ff7812 */ /* 0x000fc400078ac0ff */
[----:B------:R-:W3:Y:S01]  /*38f0*/  @!P2 LDG.E R68, desc[UR10][R56.64] ;  /* 0x0000000a3844a981 */ /* 0x000ee2000c1e1900 */
[----:B------:R-:W-:-:S03]  /*3900*/  LOP3.LUT P0, RZ, R22, 0x8000, RZ, 0xc0, !PT ;  /* 0x0000800016ff7812 */ /* 0x000fc6000780c0ff */
[----:B------:R0:W-:Y:S01]  /*3910*/  STL [R1+0x20], R78 ;  /* 0x0000204e01007387 */ /* 0x0001e20000100800 */
[----:B------:R-:W-:-:S06]  /*3920*/  P2R R2, PR, RZ, 0x40 ;  /* 0x00000040ff027803 */ /* 0x000fcc0000000000 */
[----:B------:R1:W3:Y:S01]  /*3930*/  @!P5 LDG.E R69, desc[UR10][R42.64] ;  /* 0x0000000a2a45d981 */ /* 0x0002e2000c1e1900 */
[----:B0-----:R-:W-:-:S03]  /*3940*/  PRMT R78, R78, 0x5410, RZ ;  /* 0x000054104e4e7816 */ /* 0x001fc600000000ff */
[----:B------:R0:W-:Y:S01]  /*3950*/  STL [R1+0x9c], R79 ;  /* 0x00009c4f01007387 */ /* 0x0001e20000100800 */
[----:B------:R-:W-:Y:S02]  /*3960*/  @!P1 PRMT R78, R78, 0x7610, R48 ;  /* 0x000076104e4e9816 */ /* 0x000fe40000000030 */
[----:B-1----:R-:W-:Y:S01]  /*3970*/  CS2R R42, SRZ ;  /* 0x00000000002a7805 */ /* 0x002fe2000001ff00 */
[----:B------:R1:W-:Y:S01]  /*3980*/  STL [R1+0x1c], R85 ;  /* 0x00001c5501007387 */ /* 0x0003e20000100800 */
[----:B------:R-:W-:Y:S02]  /*3990*/  PRMT R77, RZ, 0x7610, R77 ;  /* 0x00007610ff4d7816 */ /* 0x000fe4000000004d */
[----:B------:R-:W-:Y:S02]  /*39a0*/  PRMT R78, RZ, 0x7610, R78 ;  /* 0x00007610ff4e7816 */ /* 0x000fe4000000004e */
[----:B0-----:R-:W-:Y:S01]  /*39b0*/  PRMT R79, R79, 0x5410, RZ ;  /* 0x000054104f4f7816 */ /* 0x001fe200000000ff */
[----:B------:R-:W3:Y:S01]  /*39c0*/  @!P5 LDG.E R42, desc[UR10][R6.64] ;  /* 0x0000000a062ad981 */ /* 0x000ee2000c1e1900 */
[----:B------:R-:W-:-:S02]  /*39d0*/  LOP3.LUT P6, RZ, R22, 0x1, RZ, 0xc0, !PT ;  /* 0x0000000116ff7812 */ /* 0x000fc400078cc0ff */
[----:B-1----:R-:W-:Y:S01]  /*39e0*/  PRMT R85, RZ, 0x5410, RZ ;  /* 0x00005410ff557816 */ /* 0x002fe200000000ff */
[----:B------:R0:W-:Y:S01]  /*39f0*/  STL [R1+0x14], R86 ;  /* 0x0000145601007387 */ /* 0x0001e20000100800 */
[----:B------:R-:W-:Y:S02]  /*3a00*/  @!P1 PRMT R77, R48, 0x7610, R77 ;  /* 0x00007610304d9816 */ /* 0x000fe4000000004d */
[----:B------:R-:W-:Y:S02]  /*3a10*/  @!P1 PRMT R79, R79, 0x5410, R39 ;  /* 0x000054104f4f9816 */ /* 0x000fe40000000027 */
[----:B------:R-:W-:Y:S02]  /*3a20*/  @!P1 PRMT R78, R39, 0x7632, R78 ;  /* 0x00007632274e9816 */ /* 0x000fe4000000004e */
[----:B------:R-:W-:Y:S02]  /*3a30*/  LOP3.LUT P1, RZ, R22, 0x4000, RZ, 0xc0, !PT ;  /* 0x0000400016ff7812 */ /* 0x000fe4000782c0ff */
[----:B------:R-:W-:-:S02]  /*3a40*/  PRMT R91, R91, 0x5410, RZ ;  /* 0x000054105b5b7816 */ /* 0x000fc400000000ff */
[----:B0-----:R-:W-:Y:S02]  /*3a50*/  PRMT R86, R86, 0x5410, RZ ;  /* 0x0000541056567816 */ /* 0x001fe400000000ff */
[--C-:B------:R-:W-:Y:S02]  /*3a60*/  @!P0 PRMT R85, R85, 0x7610, R5.reuse ;  /* 0x0000761055558816 */ /* 0x100fe40000000005 */
[----:B------:R-:W-:Y:S02]  /*3a70*/  CS2R R56, SRZ ;  /* 0x0000000000387805 */ /* 0x000fe4000001ff00 */
[----:B------:R-:W-:Y:S02]  /*3a80*/  @!P0 PRMT R91, R91, 0x5410, R5 ;  /* 0x000054105b5b8816 */ /* 0x000fe40000000005 */
[----:B------:R-:W-:Y:S02]  /*3a90*/  @!P0 PRMT R86, R86, 0x5410, R14 ;  /* 0x0000541056568816 */ /* 0x000fe4000000000e */
[----:B------:R-:W-:Y:S01]  /*3aa0*/  @!P0 PRMT R85, R14, 0x7632, R85 ;  /* 0x000076320e558816 */ /* 0x000fe20000000055 */
[----:B------:R0:W-:Y:S01]  /*3ab0*/  STL [R1+0x10], R87 ;  /* 0x0000105701007387 */ /* 0x0001e20000100800 */
[----:B------:R-:W-:-:S02]  /*3ac0*/  ISETP.NE.AND P0, PT, R32, RZ, PT ;  /* 0x000000ff2000720c */ /* 0x000fc40003f05270 */
[----:B------:R-:W-:Y:S01]  /*3ad0*/  PRMT R86, RZ, 0x7610, R86 ;  /* 0x00007610ff567816 */ /* 0x000fe20000000056 */
[----:B------:R1:W3:Y:S04]  /*3ae0*/  @!P6 LDG.E R56, desc[UR10][R8.64] ;  /* 0x0000000a0838e981 */ /* 0x0002e8000c1e1900 */
[----:B------:R2:W3:Y:S01]  /*3af0*/  @!P6 LDG.E R57, desc[UR10][R58.64] ;  /* 0x0000000a3a39e981 */ /* 0x0004e2000c1e1900 */
[----:B0-----:R-:W-:Y:S02]  /*3b00*/  PRMT R87, RZ, 0x5410, RZ ;  /* 0x00005410ff577816 */ /* 0x001fe400000000ff */
[C---:B------:R-:W-:Y:S01]  /*3b10*/  @!P1 PRMT R86, R10.reuse, 0x7610, R86 ;  /* 0x000076100a569816 */ /* 0x040fe20000000056 */
[----:B------:R0:W-:Y:S01]  /*3b20*/  STL [R1+0x38], R10 ;  /* 0x0000380a01007387 */ /* 0x0001e20000100800 */
[----:B------:R-:W-:-:S02]  /*3b30*/  @!P1 PRMT R87, R10, 0x7632, R87 ;  /* 0x000076320a579816 */ /* 0x000fc40000000057 */
[----:B-1----:R-:W-:Y:S02]  /*3b40*/  PRMT R9, RZ, 0x5410, RZ ;  /* 0x00005410ff097816 */ /* 0x002fe400000000ff */
[----:B0-----:R-:W-:Y:S02]  /*3b50*/  PRMT R10, RZ, 0x5410, RZ ;  /* 0x00005410ff0a7816 */ /* 0x001fe400000000ff */
[----:B------:R-:W-:Y:S02]  /*3b60*/  @!P0 PRMT R9, R21, 0x7610, R9 ;  /* 0x0000761015098816 */ /* 0x000fe40000000009 */
[----:B------:R-:W-:Y:S02]  /*3b70*/  @!P0 PRMT R10, R23, 0x7610, R10 ;  /* 0x00007610170a8816 */ /* 0x000fe4000000000a */
[----:B------:R-:W-:Y:S02]  /*3b80*/  @!P0 PRMT R9, R9, 0x7610, R21 ;  /* 0x0000761009098816 */ /* 0x000fe40000000015 */
[----:B------:R-:W-:-:S02]  /*3b90*/  @!P0 PRMT R10, R10, 0x7610, R23 ;  /* 0x000076100a0a8816 */ /* 0x000fc40000000017 */
[----:B------:R-:W-:Y:S02]  /*3ba0*/  ISETP.NE.AND P0, PT, R12, RZ, PT ;  /* 0x000000ff0c00720c */ /* 0x000fe40003f05270 */
[----:B--2---:R-:W-:-:S11]  /*3bb0*/  CS2R R58, SRZ ;  /* 0x00000000003a7805 */ /* 0x004fd6000001ff00 */
[----:B------:R-:W2:Y:S04]  /*3bc0*/  @!P0 LDG.E R58, desc[UR10][R108.64] ;  /* 0x0000000a6c3a8981 */ /* 0x000ea8000c1e1900 */
[----:B------:R0:W2:Y:S01]  /*3bd0*/  @!P0 LDG.E R59, desc[UR10][R40.64] ;  /* 0x0000000a283b8981 */ /* 0x0000a2000c1e1900 */
[----:B------:R-:W-:Y:S02]  /*3be0*/  P2R R26, PR, RZ, 0x10 ;  /* 0x00000010ff1a7803 */ /* 0x000fe40000000000 */
[----:B------:R-:W-:Y:S02]  /*3bf0*/  LOP3.LUT P4, RZ, R22, 0x10000, RZ, 0xc0, !PT ;  /* 0x0001000016ff7812 */ /* 0x000fe4000788c0ff */
[----:B------:R-:W-:Y:S02]  /*3c00*/  PRMT R92, RZ, 0x5410, RZ ;  /* 0x00005410ff5c7816 */ /* 0x000fe400000000ff */
[----:B------:R-:W-:-:S02]  /*3c10*/  PRMT R79, RZ, 0x7610, R79 ;  /* 0x00007610ff4f7816 */ /* 0x000fc4000000004f */
[----:B------:R-:W-:Y:S01]  /*3c20*/  PRMT R93, RZ, 0x7610, R93 ;  /* 0x00007610ff5d7816 */ /* 0x000fe2000000005d */
[----:B------:R1:W-:Y:S06]  /*3c30*/  STL [R1+0x30], R30 ;  /* 0x0000301e01007387 */ /* 0x0003ec0000100800 */
[----:B------:R-:W-:Y:S02]  /*3c40*/  @!P4 PRMT R92, R92, 0x7610, R30 ;  /* 0x000076105c5cc816 */ /* 0x000fe4000000001e */
[----:B------:R-:W-:Y:S02]  /*3c50*/  @!P4 PRMT R79, R30, 0x7610, R79 ;  /* 0x000076101e4fc816 */ /* 0x000fe4000000004f */
[----:B------:R-:W-:-:S02]  /*3c60*/  @!P4 PRMT R93, R20, 0x7610, R93 ;  /* 0x00007610145dc816 */ /* 0x000fc4000000005d */
[----:B------:R-:W-:Y:S02]  /*3c70*/  @!P4 PRMT R92, R20, 0x7632, R92 ;  /* 0x00007632145cc816 */ /* 0x000fe4000000005c */
[----:B-1----:R-:W-:Y:S02]  /*3c80*/  P2R R30, PR, RZ, 0x20 ;  /* 0x00000020ff1e7803 */ /* 0x002fe40000000000 */
[C---:B------:R-:W-:Y:S02]  /*3c90*/  LOP3.LUT P4, RZ, R22.reuse, 0x2000, RZ, 0xc0, !PT ;  /* 0x0000200016ff7812 */ /* 0x040fe4000788c0ff */
[----:B------:R-:W-:Y:S01]  /*3ca0*/  LOP3.LUT P5, RZ, R22, 0x1000, RZ, 0xc0, !PT ;  /* 0x0000100016ff7812 */ /* 0x000fe200078ac0ff */
[----:B------:R1:W-:Y:S01]  /*3cb0*/  STL [R1+0x34], R5 ;  /* 0x0000340501007387 */ /* 0x0003e20000100800 */
[----:B------:R-:W-:Y:S02]  /*3cc0*/  PRMT R6, RZ, 0x5410, RZ ;  /* 0x00005410ff067816 */ /* 0x000fe400000000ff */
[----:B------:R-:W-:-:S02]  /*3cd0*/  PRMT R7, RZ, 0x5410, RZ ;  /* 0x00005410ff077816 */ /* 0x000fc400000000ff */
[----:B------:R-:W-:Y:S02]  /*3ce0*/  PRMT R8, RZ, 0x5410, RZ ;  /* 0x00005410ff087816 */ /* 0x000fe400000000ff */
[----:B-1----:R-:W-:-:S03]  /*3cf0*/  PRMT R5, RZ, 0x5410, RZ ;  /* 0x00005410ff057816 */ /* 0x002fc600000000ff */
        /* <DEDUP_REMOVED lines=9> */
[----:B------:R-:W-:Y:S01]  /*3d90*/  LOP3.LUT P5, RZ, R22, 0x200, RZ, 0xc0, !PT ;  /* 0x0000020016ff7812 */ /* 0x000fe200078ac0ff */
[----:B------:R1:W-:Y:S01]  /*3da0*/  STL [R1+0xac], R39 ;  /* 0x0000ac2701007387 */ /* 0x0003e20000100800 */
[----:B------:R-:W-:Y:S02]  /*3db0*/  ISETP.NE.AND P2, PT, R44, RZ, PT ;  /* 0x000000ff2c00720c */ /* 0x000fe40003f45270 */
[----:B------:R-:W-:Y:S01]  /*3dc0*/  @!P1 PRMT R87, R87, 0x5410, R11 ;  /* 0x0000541057579816 */ /* 0x000fe2000000000b */
[----:B------:R5:W-:Y:S01]  /*3dd0*/  STL [R1+0xb4], R14 ;  /* 0x0000b40e01007387 */ /* 0x000be20000100800 */
[----:B------:R-:W-:-:S02]  /*3de0*/  PRMT R12, RZ, 0x5410, RZ ;  /* 0x00005410ff0c7816 */ /* 0x000fc400000000ff */
[----:B-1----:R-:W-:Y:S01]  /*3df0*/  PRMT R39, RZ, 0x7610, R39 ;  /* 0x00007610ff277816 */ /* 0x002fe20000000027 */
[----:B------:R1:W-:Y:S03]  /*3e00*/  STL [R1+0xb8], R11 ;  /* 0x0000b80b01007387 */ /* 0x0003e60000100800 */
[----:B------:R-:W-:Y:S01]  /*3e10*/  @!P1 PRMT R39, R11, 0x7632, R39 ;  /* 0x000076320b279816 */ /* 0x000fe20000000027 */
[----:B------:R0:W-:Y:S01]  /*3e20*/  STL [R1+0x3c], R13 ;  /* 0x00003c0d01007387 */ /* 0x0001e20000100800 */
[----:B-----5:R-:W-:Y:S02]  /*3e30*/  PRMT R14, RZ, 0x5410, RZ ;  /* 0x00005410ff0e7816 */ /* 0x020fe400000000ff */
[----:B-1----:R-:W-:Y:S02]  /*3e40*/  PRMT R11, RZ, 0x5410, RZ ;  /* 0x00005410ff0b7816 */ /* 0x002fe400000000ff */
[----:B0-----:R-:W-:-:S02]  /*3e50*/  PRMT R13, RZ, 0x5410, RZ ;  /* 0x00005410ff0d7816 */ /* 0x001fc400000000ff */
[----:B------:R-:W-:Y:S02]  /*3e60*/  @!P4 PRMT R11, R25, 0x7610, R11 ;  /* 0x00007610190bc816 */ /* 0x000fe4000000000b */
[----:B------:R-:W-:Y:S02]  /*3e70*/  @!P4 PRMT R12, R27, 0x7610, R12 ;  /* 0x000076101b0cc816 */ /* 0x000fe4000000000c */
[----:B------:R-:W-:Y:S02]  /*3e80*/  @!P5 PRMT R13, R29, 0x7610, R13 ;  /* 0x000076101d0dd816 */ /* 0x000fe4000000000d */
[----:B------:R-:W-:Y:S01]  /*3e90*/  @!P5 PRMT R14, R3, 0x7610, R14 ;  /* 0x00007610030ed816 */ /* 0x000fe2000000000e */
[----:B------:R0:W-:Y:S01]  /*3ea0*/  STL [R1+0xbc], R15 ;  /* 0x0000bc0f01007387 */ /* 0x0001e20000100800 */
[----:B------:R-:W-:Y:S02]  /*3eb0*/  ISETP.NE.AND P1, PT, R16, RZ, PT ;  /* 0x000000ff1000720c */ /* 0x000fe40003f25270 */
[----:B------:R-:W-:-:S02]  /*3ec0*/  @!P4 PRMT R11, R11, 0x7610, R25 ;  /* 0x000076100b0bc816 */ /* 0x000fc40000000019 */
[----:B------:R-:W-:Y:S02]  /*3ed0*/  @!P4 PRMT R12, R12, 0x7610, R27 ;  /* 0x000076100c0cc816 */ /* 0x000fe4000000001b */
[----:B------:R-:W-:Y:S02]  /*3ee0*/  @!P5 PRMT R13, R13, 0x7610, R29 ;  /* 0x000076100d0dd816 */ /* 0x000fe4000000001d */
[----:B------:R-:W-:Y:S02]  /*3ef0*/  @!P5 PRMT R14, R14, 0x7610, R3 ;  /* 0x000076100e0ed816 */ /* 0x000fe40000000003 */
[----:B0-----:R-:W-:Y:S02]  /*3f00*/  PRMT R15, RZ, 0x5410, RZ ;  /* 0x00005410ff0f7816 */ /* 0x001fe400000000ff */
[----:B------:R-:W-:Y:S02]  /*3f10*/  PRMT R16, RZ, 0x5410, RZ ;  /* 0x00005410ff107816 */ /* 0x000fe400000000ff */
[----:B------:R-:W-:-:S02]  /*3f20*/  LOP3.LUT P4, RZ, R22, 0x80, RZ, 0xc0, !PT ;  /* 0x0000008016ff7812 */ /* 0x000fc4000788c0ff */
[----:B------:R-:W-:Y:S02]  /*3f30*/  LOP3.LUT P5, RZ, R22, 0x40, RZ, 0xc0, !PT ;  /* 0x0000004016ff7812 */ /* 0x000fe400078ac0ff */
[----:B------:R-:W-:Y:S02]  /*3f40*/  @!P2 PRMT R15, R0, 0x7610, R15 ;  /* 0x00007610000fa816 */ /* 0x000fe4000000000f */
[----:B------:R-:W-:Y:S01]  /*3f50*/  @!P2 PRMT R16, R38, 0x7610, R16 ;  /* 0x000076102610a816 */ /* 0x000fe20000000010 */
[----:B------:R0:W-:Y:S01]  /*3f60*/  STL [R1+0xb0], R20 ;  /* 0x0000b01401007387 */ /* 0x0001e20000100800 */
[----:B------:R-:W-:Y:S02]  /*3f70*/  @!P2 PRMT R15, R15, 0x7610, R0 ;  /* 0x000076100f0fa816 */ /* 0x000fe40000000000 */
[----:B------:R-:W-:Y:S01]  /*3f80*/  @!P2 PRMT R16, R16, 0x7610, R38 ;  /* 0x000076101010a816 */ /* 0x000fe20000000026 */
[----:B------:R1:W-:Y:S01]  /*3f90*/  STL [R1+0x40], R17 ;  /* 0x0000401101007387 */ /* 0x0003e20000100800 */
[----:B------:R-:W-:-:S02]  /*3fa0*/  ISETP.NE.AND P2, PT, R18, RZ, PT ;  /* 0x000000ff1200720c */ /* 0x000fc40003f45270 */
[----:B------:R-:W-:Y:S01]  /*3fb0*/  PRMT R18, RZ, 0x5410, RZ ;  /* 0x00005410ff127816 */ /* 0x000fe200000000ff */
[----:B------:R5:W-:Y:S01]  /*3fc0*/  STL [R1+0xc0], R19 ;  /* 0x0000c01301007387 */ /* 0x000be20000100800 */
[----:B0-----:R-:W-:Y:S02]  /*3fd0*/  PRMT R20, RZ, 0x5410, RZ ;  /* 0x00005410ff147816 */ /* 0x001fe400000000ff */
[----:B-1----:R-:W-:Y:S02]  /*3fe0*/  PRMT R17, RZ, 0x5410, RZ ;  /* 0x00005410ff117816 */ /* 0x002fe400000000ff */
[----:B-----5:R-:W-:Y:S02]  /*3ff0*/  PRMT R19, RZ, 0x5410, RZ ;  /* 0x00005410ff137816 */ /* 0x020fe400000000ff */
[----:B------:R-:W-:Y:S02]  /*4000*/  @!P4 PRMT R17, R33, 0x7610, R17 ;  /* 0x000076102111c816 */ /* 0x000fe40000000011 */
[----:B------:R-:W-:-:S02]  /*4010*/  @!P4 PRMT R18, R4, 0x7610, R18 ;  /* 0x000076100412c816 */ /* 0x000fc40000000012 */
[----:B------:R-:W-:Y:S02]  /*4020*/  @!P5 PRMT R19, R81, 0x7610, R19 ;  /* 0x000076105113d816 */ /* 0x000fe40000000013 */
[----:B------:R-:W-:Y:S01]  /*4030*/  @!P5 PRMT R20, R76, 0x7610, R20 ;  /* 0x000076104c14d816 */ /* 0x000fe20000000014 */
[----:B------:R0:W-:Y:S01]  /*4040*/  STL [R1+0x44], R21 ;  /* 0x0000441501007387 */ /* 0x0001e20000100800 */
[----:B------:R-:W-:Y:S02]  /*4050*/  @!P4 PRMT R17, R17, 0x7610, R33 ;  /* 0x000076101111c816 */ /* 0x000fe40000000021 */
[----:B------:R-:W-:Y:S02]  /*4060*/  @!P4 PRMT R18, R18, 0x7610, R4 ;  /* 0x000076101212c816 */ /* 0x000fe40000000004 */
[----:B------:R-:W-:Y:S02]  /*4070*/  @!P5 PRMT R19, R19, 0x7610, R81 ;  /* 0x000076101313d816 */ /* 0x000fe40000000051 */
[----:B------:R-:W-:-:S02]  /*4080*/  @!P5 PRMT R20, R20, 0x7610, R76 ;  /* 0x000076101414d816 */ /* 0x000fc4000000004c */
[C---:B------:R-:W-:Y:S02]  /*4090*/  LOP3.LUT P4, RZ, R22.reuse, 0x10, RZ, 0xc0, !PT ;  /* 0x0000001016ff7812 */ /* 0x040fe4000788c0ff */
[----:B------:R-:W-:Y:S02]  /*40a0*/  LOP3.LUT P5, RZ, R22, 0x4, RZ, 0xc0, !PT ;  /* 0x0000000416ff7812 */ /* 0x000fe400078ac0ff */
[----:B0-----:R-:W-:Y:S02]  /*40b0*/  PRMT R21, RZ, 0x5410, RZ ;  /* 0x00005410ff157816 */ /* 0x001fe400000000ff */
[----:B------:R-:W-:Y:S02]  /*40c0*/  PRMT R22, RZ, 0x5410, RZ ;  /* 0x00005410ff167816 */ /* 0x000fe400000000ff */
[----:B------:R-:W-:Y:S02]  /*40d0*/  @!P3 PRMT R21, R75, 0x7610, R21 ;  /* 0x000076104b15b816 */ /* 0x000fe40000000015 */
[----:B------:R-:W-:Y:S01]  /*40e0*/  @!P3 PRMT R22, R74, 0x7610, R22 ;  /* 0x000076104a16b816 */ /* 0x000fe20000000016 */
[----:B------:R0:W-:Y:S01]  /*40f0*/  STL [R1+0xc4], R23 ;  /* 0x0000c41701007387 */ /* 0x0001e20000100800 */
[----:B------:R-:W-:-:S02]  /*4100*/  @!P3 PRMT R21, R21, 0x7610, R75 ;  /* 0x000076101515b816 */ /* 0x000fc4000000004b */
[----:B------:R-:W-:Y:S02]  /*4110*/  @!P3 PRMT R22, R22, 0x7610, R74 ;  /* 0x000076101616b816 */ /* 0x000fe4000000004a */
[----:B------:R-:W-:Y:S02]  /*4120*/  ISETP.NE.AND P3, PT, R24, RZ, PT ;  /* 0x000000ff1800720c */ /* 0x000fe40003f65270 */
[----:B------:R-:W-:Y:S02]  /*4130*/  PRMT R24, RZ, 0x5410, RZ ;  /* 0x00005410ff187816 */ /* 0x000fe400000000ff */
[----:B0-----:R-:W-:Y:S02]  /*4140*/  PRMT R23, RZ, 0x5410, RZ ;  /* 0x00005410ff177816 */ /* 0x001fe400000000ff */
[----:B----4-:R-:W-:Y:S02]  /*4150*/  @!P4 PRMT R24, R45, 0x7610, R24 ;  /* 0x000076102d18c816 */ /* 0x010fe40000000018 */
[----:B------:R-:W-:-:S02]  /*4160*/  @!P4 PRMT R23, R73, 0x7610, R23 ;  /* 0x000076104917c816 */ /* 0x000fc40000000017 */
[----:B------:R-:W-:Y:S02]  /*4170*/  @!P4 PRMT R24, R24, 0x7610, R45 ;  /* 0x000076101818c816 */ /* 0x000fe4000000002d */
[----:B------:R-:W-:Y:S01]  /*4180*/  @!P4 PRMT R23, R23, 0x7610, R73 ;  /* 0x000076101717c816 */ /* 0x000fe20000000049 */
[----:B------:R0:W-:Y:S01]  /*4190*/  STL [R1+0x48], R25 ;  /* 0x0000481901007387 */ /* 0x0001e20000100800 */
[----:B------:R-:W-:Y:S02]  /*41a0*/  ISETP.NE.AND P4, PT, R26, RZ, PT ;  /* 0x000000ff1a00720c */ /* 0x000fe40003f85270 */
[----:B------:R-:W-:Y:S01]  /*41b0*/  PRMT R26, RZ, 0x5410, RZ ;  /* 0x00005410ff1a7816 */ /* 0x000fe200000000ff */
[----:B------:R1:W-:Y:S04]  /*41c0*/  STL [R1+0xc8], R27 ;  /* 0x0000c81b01007387 */ /* 0x0003e80000100800 */
[----:B------:R4:W-:Y:S01]  /*41d0*/  STL [R1+0x4c], R29 ;  /* 0x00004c1d01007387 */ /* 0x0009e20000100800 */
[----:B0-----:R-:W-:-:S02]  /*41e0*/  PRMT R25, RZ, 0x5410, RZ ;  /* 0x00005410ff197816 */ /* 0x001fc400000000ff */
[----:B------:R-:W-:Y:S01]  /*41f0*/  PRMT R32, RZ, 0x5410, RZ ;  /* 0x00005410ff207816 */ /* 0x000fe200000000ff */
[----:B------:R-:W-:Y:S02]  /*4200*/  UIMAD.WIDE UR6, UR8, 0x8, UR6 ;  /* 0x00000008080678a5 */ /* 0x000fe4000f8e0206 */
[----:B------:R-:W-:Y:S01]  /*4210*/  @!P4 PRMT R25, R60, 0x7610, R25 ;  /* 0x000076103c19c816 */ /* 0x000fe20000000019 */
[----:B------:R0:W-:Y:S01]  /*4220*/  STL [R1+0xcc], R3 ;  /* 0x0000cc0301007387 */ /* 0x0001e20000100800 */
[----:B------:R-:W-:Y:S02]  /*4230*/  @!P4 PRMT R26, R65, 0x7610, R26 ;  /* 0x00007610411ac816 */ /* 0x000fe4000000001a */
[----:B------:R-:W-:Y:S02]  /*4240*/  @!P4 PRMT R25, R25, 0x7610, R60 ;  /* 0x000076101919c816 */ /* 0x000fe4000000003c */
[----:B------:R-:W-:Y:S02]  /*4250*/  CS2R R40, SRZ ;  /* 0x0000000000287805 */ /* 0x000fe4000001ff00 */
[----:B------:R-:W-:Y:S01]  /*4260*/  @!P4 PRMT R26, R26, 0x7610, R65 ;  /* 0x000076101a1ac816 */ /* 0x000fe20000000041 */
[----:B------:R-:W-:Y:S01]  /*4270*/  STL [R1+0xd0], R38 ;  /* 0x0000d02601007387 */ /* 0x000fe20000100800 */
[----:B------:R-:W-:-:S02]  /*4280*/  ISETP.NE.AND P4, PT, R28, RZ, PT ;  /* 0x000000ff1c00720c */ /* 0x000fc40003f85270 */
[----:B-1----:R-:W-:Y:S01]  /*4290*/  PRMT R27, RZ, 0x5410, RZ ;  /* 0x00005410ff1b7816 */ /* 0x002fe200000000ff */
[----:B------:R1:W-:Y:S01]  /*42a0*/  STL [R1+0x54], R33 ;  /* 0x0000542101007387 */ /* 0x0003e20000100800 */
[----:B------:R-:W-:Y:S02]  /*42b0*/  PRMT R28, RZ, 0x5410, RZ ;  /* 0x00005410ff1c7816 */ /* 0x000fe400000000ff */
[----:B---3--:R-:W-:Y:S01]  /*42c0*/  @!P5 PRMT R27, R66, 0x7610, R27 ;  /* 0x00007610421bd816 */ /* 0x008fe2000000001b */
[----:B------:R3:W5:Y:S01]  /*42d0*/  @!P1 LDG.E R40, desc[UR10][R46.64] ;  /* 0x0000000a2e289981 */ /* 0x000762000c1e1900 */
[----:B------:R-:W-:Y:S02]  /*42e0*/  @!P5 PRMT R28, R68, 0x7610, R28 ;  /* 0x00007610441cd816 */ /* 0x000fe4000000001c */
[----:B------:R-:W-:Y:S01]  /*42f0*/  @!P5 PRMT R27, R27, 0x7610, R66 ;  /* 0x000076101b1bd816 */ /* 0x000fe20000000042 */
[----:B------:R2:W-:Y:S01]  /*4300*/  STL [R1+0x2c], R48 ;  /* 0x00002c3001007387 */ /* 0x0005e20000100800 */
[----:B------:R-:W-:-:S02]  /*4310*/  @!P5 PRMT R28, R28, 0x7610, R68 ;  /* 0x000076101c1cd816 */ /* 0x000fc40000000044 */
[----:B------:R-:W-:Y:S01]  /*4320*/  ISETP.NE.AND P5, PT, R30, RZ, PT ;  /* 0x000000ff1e00720c */ /* 0x000fe20003fa5270 */
[----:B------:R3:W5:Y:S01]  /*4330*/  @!P4 LDG.E R41, desc[UR10][R52.64] ;  /* 0x0000000a3429c981 */ /* 0x000762000c1e1900 */
[----:B----4-:R-:W-:Y:S02]  /*4340*/  PRMT R29, RZ, 0x5410, RZ ;  /* 0x00005410ff1d7816 */ /* 0x010fe400000000ff */
[----:B------:R-:W-:Y:S02]  /*4350*/  PRMT R30, RZ, 0x5410, RZ ;  /* 0x00005410ff1e7816 */ /* 0x000fe400000000ff */
[----:B------:R-:W-:Y:S01]  /*4360*/  SHF.L.U32 R49, R49, 0x1, RZ ;  /* 0x0000000131317819 */ /* 0x000fe200000006ff */
[----:B------:R4:W-:Y:S01]  /*4370*/  STL [R1+0xd4], R4 ;  /* 0x0000d40401007387 */ /* 0x0009e20000100800 */
[----:B------:R-:W-:-:S03]  /*4380*/  MOV R44, RZ ;  /* 0x000000ff002c7202 */ /* 0x000fc60000000f00 */
[----:B------:R-:W5:Y:S02]  /*4390*/  @!P3 LDG.E R43, desc[UR10][R100.64] ;  /* 0x0000000a642bb981 */ /* 0x000f64000c1e1900 */
[----:B------:R-:W-:Y:S02]  /*43a0*/  @!P5 PRMT R29, R69, 0x7610, R29 ;  /* 0x00007610451dd816 */ /* 0x000fe4000000001d */
[----:B------:R-:W-:Y:S02]  /*43b0*/  @!P5 PRMT R30, R42, 0x7610, R30 ;  /* 0x000076102a1ed816 */ /* 0x000fe4000000001e */
[----:B0-----:R-:W-:Y:S02]  /*43c0*/  MOV R3, UR7 ;  /* 0x0000000700037c02 */ /* 0x001fe40008000f00 */
[----:B------:R-:W-:Y:S02]  /*43d0*/  @!P6 PRMT R32, R57, 0x7610, R32 ;  /* 0x000076103920e816 */ /* 0x000fe40000000020 */
[----:B-1----:R-:W-:-:S02]  /*43e0*/  PRMT R33, RZ, 0x5410, RZ ;  /* 0x00005410ff217816 */ /* 0x002fc400000000ff */
[----:B------:R-:W-:Y:S02]  /*43f0*/  PRMT R38, RZ, 0x5410, RZ ;  /* 0x00005410ff267816 */ /* 0x000fe400000000ff */
[----:B---3--:R-:W-:Y:S02]  /*4400*/  CS2R R46, SRZ ;  /* 0x00000000002e7805 */ /* 0x008fe4000001ff00 */
[----:B------:R-:W-:Y:S02]  /*4410*/  @!P5 PRMT R29, R29, 0x7610, R69 ;  /* 0x000076101d1dd816 */ /* 0x000fe40000000045 */
[----:B------:R-:W-:Y:S02]  /*4420*/  CS2R R52, SRZ ;  /* 0x0000000000347805 */ /* 0x000fe4000001ff00 */
[----:B------:R-:W-:Y:S01]  /*4430*/  @!P5 PRMT R30, R30, 0x7610, R42 ;  /* 0x000076101e1ed816 */ /* 0x000fe2000000002a */
[----:B------:R0:W3:Y:S01]  /*4440*/  @!P2 LDG.E R44, desc[UR10][R54.64] ;  /* 0x0000000a362ca981 */ /* 0x0000e2000c1e1900 */
[----:B------:R-:W-:-:S02]  /*4450*/  ISETP.NE.AND P5, PT, R31, RZ, PT ;  /* 0x000000ff1f00720c */ /* 0x000fc40003fa5270 */
[----:B------:R-:W-:Y:S01]  /*4460*/  PRMT R31, RZ, 0x5410, RZ ;  /* 0x00005410ff1f7816 */ /* 0x000fe200000000ff */
[----:B------:R-:W3:Y:S03]  /*4470*/  @!P1 LDG.E R46, desc[UR10][R106.64] ;  /* 0x0000000a6a2e9981 */ /* 0x000ee6000c1e1900 */
[----:B------:R-:W-:Y:S01]  /*4480*/  @!P6 PRMT R31, R56, 0x7610, R31 ;  /* 0x00007610381fe816 */ /* 0x000fe2000000001f */
[----:B------:R-:W3:Y:S01]  /*4490*/  @!P2 LDG.E R47, desc[UR10][R104.64] ;  /* 0x0000000a682fa981 */ /* 0x000ee2000c1e1900 */
[----:B------:R-:W-:Y:S02]  /*44a0*/  @!P6 PRMT R32, R32, 0x7610, R57 ;  /* 0x000076102020e816 */ /* 0x000fe40000000039 */
[----:B------:R-:W-:Y:S02]  /*44b0*/  @!P6 PRMT R31, R31, 0x7610, R56 ;  /* 0x000076101f1fe816 */ /* 0x000fe40000000038 */
[----:B------:R-:W-:-:S02]  /*44c0*/  ISETP.NE.AND P6, PT, R2, RZ, PT ;  /* 0x000000ff0200720c */ /* 0x000fc40003fc5270 */
[----:B--2---:R-:W-:-:S11]  /*44d0*/  @!P0 PRMT R33, R58, 0x7610, R33 ;  /* 0x000076103a218816 */ /* 0x004fd60000000021 */
[----:B------:R-:W2:Y:S01]  /*44e0*/  @!P6 LDG.E R52, desc[UR10][R82.64] ;  /* 0x0000000a5234e981 */ /* 0x000ea2000c1e1900 */
[----:B------:R-:W-:Y:S01]  /*44f0*/  MOV R2, UR6 ;  /* 0x0000000600027c02 */ /* 0x000fe20008000f00 */
[----:B------:R-:W1:Y:S01]  /*4500*/  LDCU.U8 UR6, c[0x0][0x414] ;  /* 0x00008280ff0677ac */ /* 0x000e620008000000 */
[----:B------:R-:W-:Y:S02]  /*4510*/  @!P0 PRMT R38, R59, 0x7610, R38 ;  /* 0x000076103b268816 */ /* 0x000fe40000000026 */
[----:B------:R-:W-:Y:S02]  /*4520*/  MOV R48, RZ ;  /* 0x000000ff00307202 */ /* 0x000fe40000000f00 */
[----:B------:R-:W-:Y:S01]  /*4530*/  LOP3.LUT R49, R49, 0x3e, RZ, 0xc0, !PT ;  /* 0x0000003e31317812 */ /* 0x000fe200078ec0ff */
[----:B------:R-:W2:Y:S01]  /*4540*/  LDG.E.64 R2, desc[UR10][R2.64] ;  /* 0x0000000a02027981 */ /* 0x000ea2000c1e1b00 */
[----:B------:R-:W-:Y:S02]  /*4550*/  @!P0 PRMT R33, R33, 0x7610, R58 ;  /* 0x0000761021218816 */ /* 0x000fe4000000003a */
[----:B------:R-:W-:Y:S01]  /*4560*/  @!P0 PRMT R38, R38, 0x7610, R59 ;  /* 0x0000761026268816 */ /* 0x000fe2000000003b */
[----:B------:R4:W2:Y:S01]  /*4570*/  @!P6 LDG.E R48, desc[UR10][R50.64] ;  /* 0x0000000a3230e981 */ /* 0x0008a2000c1e1900 */
[----:B0-----:R-:W-:-:S03]  /*4580*/  CS2R R54, SRZ ;  /* 0x0000000000367805 */ /* 0x001fc6000001ff00 */
[----:B------:R-:W2:Y:S01]  /*4590*/  @!P5 LDG.E R53, desc[UR10][R96.64] ;  /* 0x0000000a6035d981 */ /* 0x000ea2000c1e1900 */
[----:B-1----:R-:W-:-:S03]  /*45a0*/  ISETP.NE.AND P0, PT, RZ, UR6, PT ;  /* 0x00000006ff007c0c */ /* 0x002fc6000bf05270 */
[----:B------:R-:W2:Y:S01]  /*45b0*/  @!P3 LDG.E R55, desc[UR10][R102.64] ;  /* 0x0000000a6637b981 */ /* 0x000ea2000c1e1900 */
[----:B----4-:R-:W-:-:S03]  /*45c0*/  MOV R50, UR13 ;  /* 0x0000000d00327c02 */ /* 0x010fc60008000f00 */
[----:B------:R-:W4:Y:S06]  /*45d0*/  @!P4 LDG.E R54, desc[UR10][R98.64] ;  /* 0x0000000a6236c981 */ /* 0x000f2c000c1e1900 */
[----:B------:R-:W0:Y:S01]  /*45e0*/  @P0 LDC.64 R82, c[0x0][0x3b0] ;  /* 0x0000ec00ff520b82 */ /* 0x000e220000000a00 */
[----:B------:R-:W-:-:S05]  /*45f0*/  LEA R50, R50, R49, 0x6 ;  /* 0x0000003132327211 */ /* 0x000fca00078e30ff */
[----:B0-----:R-:W-:-:S05]  /*4600*/  @P0 IMAD.WIDE R82, R50, 0x2, R82 ;  /* 0x0000000232520825 */ /* 0x001fca00078e0252 */
[----:B------:R-:W4:Y:S04]  /*4610*/  @P0 LDG.E.U16 R49, desc[UR10][R82.64] ;  /* 0x0000000a52310981 */ /* 0x000f28000c1e1500 */
[----:B------:R0:W4:Y:S02]  /*4620*/  @P0 LDG.E.U16 R4, desc[UR10][R82.64+0x2] ;  /* 0x0000020a52040981 */ /* 0x000124000c1e1500 */
[----:B0-----:R-:W0:Y:S02]  /*4630*/  LDC.64 R82, c[0x0][0x3a8] ;  /* 0x0000ea00ff527b82 */ /* 0x001e240000000a00 */
[----:B------:R1:W-:Y:S02]  /*4640*/  STL [R1+0x50], R0 ;  /* 0x0000500001007387 */ /* 0x0003e40000100800 */
[----:B-1----:R-:W-:-:S06]  /*4650*/  HFMA2 R0, -RZ, RZ, 0, 0 ;  /* 0x00000000ff007431 */ /* 0x002fcc00000001ff */
[----:B------:R1:W4:Y:S01]  /*4660*/  @!P5 LDG.E R0, desc[UR10][R88.64] ;  /* 0x0000000a5800d981 */ /* 0x000322000c1e1900 */
[----:B0-----:R-:W-:-:S05]  /*4670*/  IMAD.WIDE R82, R50, 0x2, R82 ;  /* 0x0000000232527825 */ /* 0x001fca00078e0252 */
[----:B------:R-:W4:Y:S04]  /*4680*/  LDG.E.U16 R50, desc[UR10][R82.64] ;  /* 0x0000000a52327981 */ /* 0x000f28000c1e1500 */
[----:B------:R-:W4:Y:S01]  /*4690*/  LDG.E.U16 R51, desc[UR10][R82.64+0x2] ;  /* 0x0000020a52337981 */ /* 0x000f22000c1e1500 */
[----:B-1----:R-:W-:Y:S02]  /*46a0*/  PRMT R89, RZ, 0x7610, R89 ;  /* 0x00007610ff597816 */ /* 0x002fe40000000059 */
[----:B------:R-:W-:Y:S01]  /*46b0*/  PRMT R88, R88, 0x5410, RZ ;  /* 0x0000541058587816 */ /* 0x000fe200000000ff */
[----:B------:R0:W-:Y:S01]  /*46c0*/  STL [R1+0xe0], R45 ;  /* 0x0000e02d01007387 */ /* 0x0001e20000100800 */
[----:B------:R-:W-:Y:S02]  /*46d0*/  PRMT R91, RZ, 0x7610, R91 ;  /* 0x00007610ff5b7816 */ /* 0x000fe4000000005b */
[----:B0-----:R-:W-:Y:S01]  /*46e0*/  PRMT R45, R45, 0x5410, RZ ;  /* 0x000054102d2d7816 */ /* 0x001fe200000000ff */
[----:B------:R0:W-:Y:S02]  /*46f0*/  STL [R1+0xec], R42 ;  /* 0x0000ec2a01007387 */ /* 0x0001e40000100800 */
[----:B0-----:R-:W-:-:S02]  /*4700*/  PRMT R42, RZ, 0x7610, R42 ;  /* 0x00007610ff2a7816 */ /* 0x001fc4000000002a */
[----:B------:R-:W-:Y:S01]  /*4710*/  STL [R1+0x58], R81 ;  /* 0x0000585101007387 */ /* 0x000fe20000100800 */
[----:B------:R-:W-:-:S03]  /*4720*/  PRMT R90, R90, 0x5410, RZ ;  /* 0x000054105a5a7816 */ /* 0x000fc600000000ff */
[----:B------:R-:W-:Y:S04]  /*4730*/  STL [R1+0xd8], R76 ;  /* 0x0000d84c01007387 */ /* 0x000fe80000100800 */
[----:B------:R-:W-:Y:S04]  /*4740*/  STL [R1+0x5c], R75 ;  /* 0x00005c4b01007387 */ /* 0x000fe80000100800 */
[----:B------:R-:W-:Y:S04]  /*4750*/  STL [R1+0xdc], R74 ;  /* 0x0000dc4a01007387 */ /* 0x000fe80000100800 */
[----:B------:R-:W-:Y:S04]  /*4760*/  STL [R1+0x60], R73 ;  /* 0x0000604901007387 */ /* 0x000fe80000100800 */
[----:B------:R-:W-:Y:S04]  /*4770*/  STL [R1+0x64], R60 ;  /* 0x0000643c01007387 */ /* 0x000fe80000100800 */
[----:B------:R-:W-:Y:S04]  /*4780*/  STL [R1+0xe4], R65 ;  /* 0x0000e44101007387 */ /* 0x000fe80000100800 */
[----:B------:R-:W-:Y:S01]  /*4790*/  STL [R1+0x68], R66 ;  /* 0x0000684201007387 */ /* 0x000fe20000100800 */
[----:B-----5:R-:W-:-:S02]  /*47a0*/  @!P1 PRMT R45, R45, 0x5410, R40 ;  /* 0x000054102d2d9816 */ /* 0x020fc40000000028 */
[----:B------:R-:W-:Y:S01]  /*47b0*/  @!P1 PRMT R89, R40, 0x7632, R89 ;  /* 0x0000763228599816 */ /* 0x000fe20000000059 */
[----:B------:R-:W-:Y:S01]  /*47c0*/  STL [R1+0xe8], R68 ;  /* 0x0000e84401007387 */ /* 0x000fe20000100800 */
[----:B------:R-:W-:-:S03]  /*47d0*/  PRMT R45, RZ, 0x7610, R45 ;  /* 0x00007610ff2d7816 */ /* 0x000fc6000000002d */
[----:B------:R-:W-:Y:S01]  /*47e0*/  STL [R1+0x6c], R69 ;  /* 0x00006c4501007387 */ /* 0x000fe20000100800 */
[----:B---3--:R-:W-:Y:S02]  /*47f0*/  @!P1 PRMT R88, R88, 0x5410, R46 ;  /* 0x0000541058589816 */ /* 0x008fe4000000002e */
        /* <DEDUP_REMOVED lines=8> */
[----:B------:R-:W-:Y:S01]  /*4880*/  PRMT R88, RZ, 0x7610, R88 ;  /* 0x00007610ff587816 */ /* 0x000fe20000000058 */
[----:B------:R1:W-:Y:S01]  /*4890*/  STL [R1+0x7c], R47 ;  /* 0x00007c2f01007387 */ /* 0x0003e20000100800 */
[C---:B------:R-:W-:Y:S02]  /*48a0*/  @!P2 PRMT R42, R47.reuse, 0x7610, R42 ;  /* 0x000076102f2aa816 */ /* 0x040fe4000000002a */
[----:B------:R-:W-:Y:S01]  /*48b0*/  @!P2 PRMT R88, R47, 0x7632, R88 ;  /* 0x000076322f58a816 */ /* 0x000fe20000000058 */
[----:B------:R2:W-:Y:S01]  /*48c0*/  STL [R1+0xf8], R46 ;  /* 0x0000f82e01007387 */ /* 0x0005e20000100800 */
[----:B-1----:R-:W-:-:S05]  /*48d0*/  PRMT R47, RZ, 0x5410, RZ ;  /* 0x00005410ff2f7816 */ /* 0x002fca00000000ff */
[----:B0-----:R-:W-:Y:S01]  /*48e0*/  @P1 FADD.FTZ R2, R3, UR5 ;  /* 0x0000000503021e21 */ /* 0x001fe20008010000 */
[----:B------:R-:W-:Y:S02]  /*48f0*/  @!P2 PRMT R47, R47, 0x5410, R44 ;  /* 0x000054102f2fa816 */ /* 0x000fe4000000002c */
[----:B--2---:R-:W-:Y:S01]  /*4900*/  PRMT R46, R46, 0x5410, RZ ;  /* 0x000054102e2e7816 */ /* 0x004fe200000000ff */
[----:B------:R0:W-:Y:S02]  /*4910*/  STL [R1+0xfc], R44 ;  /* 0x0000fc2c01007387 */ /* 0x0001e40000100800 */
[----:B------:R-:W1:Y:S01]  /*4920*/  @P1 MUFU.RSQ R2, R2 ;  /* 0x0000000200021308 */ /* 0x000e620000001400 */
[----:B------:R-:W-:Y:S02]  /*4930*/  @!P2 PRMT R47, R44, 0x7632, R47 ;  /* 0x000076322c2fa816 */ /* 0x000fe4000000002f */
[----:B------:R-:W-:Y:S02]  /*4940*/  @!P3 PRMT R46, R46, 0x7610, R55 ;  /* 0x000076102e2eb816 */ /* 0x000fe40000000037 */
[----:B0-----:R-:W-:Y:S01]  /*4950*/  PRMT R44, R44, 0x5410, RZ ;  /* 0x000054102c2c7816 */ /* 0x001fe200000000ff */
[----:B------:R-:W-:Y:S01]  /*4960*/  STL [R1+0x70], R56 ;  /* 0x0000703801007387 */ /* 0x000fe20000100800 */
[----:B------:R-:W-:-:S02]  /*4970*/  PRMT R46, RZ, 0x7610, R46 ;  /* 0x00007610ff2e7816 */ /* 0x000fc4000000002e */
[----:B----4-:R-:W-:Y:S01]  /*4980*/  @!P4 PRMT R44, R44, 0x5410, R54 ;  /* 0x000054102c2cc816 */ /* 0x010fe20000000036 */
[----:B------:R-:W-:Y:S04]  /*4990*/  STL [R1+0xf0], R57 ;  /* 0x0000f03901007387 */ /* 0x000fe80000100800 */
[----:B------:R-:W-:Y:S01]  /*49a0*/  STL [R1+0x74], R58 ;  /* 0x0000743a01007387 */ /* 0x000fe20000100800 */
[----:B------:R-:W-:-:S03]  /*49b0*/  PRMT R44, RZ, 0x7610, R44 ;  /* 0x00007610ff2c7816 */ /* 0x000fc6000000002c */
[----:B------:R-:W-:Y:S04]  /*49c0*/  STL [R1+0xf4], R59 ;  /* 0x0000f43b01007387 */ /* 0x000fe80000100800 */
[----:B------:R-:W-:Y:S04]  /*49d0*/  STL [R1+0x80], R55 ;  /* 0x0000803701007387 */ /* 0x000fe80000100800 */
[----:B------:R-:W-:Y:S04]  /*49e0*/  STL [R1+0x84], R54 ;  /* 0x0000843601007387 */ /* 0x000fe80000100800 */
[----:B------:R-:W-:Y:S04]  /*49f0*/  STL [R1+0x88], R53 ;  /* 0x0000883501007387 */ /* 0x000fe80000100800 */
[----:B------:R-:W-:Y:S04]  /*4a00*/  STL [R1+0x8c], R52 ;  /* 0x00008c3401007387 */ /* 0x000fe80000100800 */
[----:B------:R-:W-:Y:S01]  /*4a10*/  STL [R1+0x10c], R48 ;  /* 0x00010c3001007387 */ /* 0x000fe20000100800 */
[----:B------:R-:W-:-:S02]  /*4a20*/  @!P3 PRMT R46, R43, 0x7610, R46 ;  /* 0x000076102b2eb816 */ /* 0x000fc4000000002e */
[----:B------:R-:W-:Y:S01]  /*4a30*/  @!P3 PRMT R90, R90, 0x7610, R43 ;  /* 0x000076105a5ab816 */ /* 0x000fe2000000002b */
[----:B------:R0:W-:Y:S01]  /*4a40*/  STL [R1+0x100], R43 ;  /* 0x0001002b01007387 */ /* 0x0001e20000100800 */
[C---:B------:R-:W-:Y:S02]  /*4a50*/  @!P4 PRMT R45, R41.reuse, 0x7610, R45 ;  /* 0x00007610292dc816 */ /* 0x040fe4000000002d */
[----:B------:R-:W-:Y:S01]  /*4a60*/  @!P4 PRMT R44, R41, 0x7632, R44 ;  /* 0x00007632292cc816 */ /* 0x000fe2000000002c */
[----:B------:R2:W-:Y:S01]  /*4a70*/  STL [R1+0x78], R40 ;  /* 0x0000782801007387 */ /* 0x0005e20000100800 */
[----:B------:R-:W-:-:S03]  /*4a80*/  UISETP.NE.AND UP1, UPT, UR6, URZ, UPT ;  /* 0x000000ff0600728c */ /* 0x000fc6000bf25270 */
[----:B------:R3:W-:Y:S01]  /*4a90*/  STL [R1+0x104], R41 ;  /* 0x0001042901007387 */ /* 0x0007e20000100800 */
[----:B0-----:R-:W-:Y:S02]  /*4aa0*/  PRMT R43, R43, 0x5410, RZ ;  /* 0x000054102b2b7816 */ /* 0x001fe400000000ff */
[----:B-1----:R-:W-:Y:S02]  /*4ab0*/  @P1 R2UR UR5, R2 ;  /* 0x00000000020512ca */ /* 0x002fe400000e0000 */
[----:B--2---:R-:W-:Y:S02]  /*4ac0*/  PRMT R40, RZ, 0x7610, R40 ;  /* 0x00007610ff287816 */ /* 0x004fe40000000028 */
[----:B------:R-:W-:Y:S02]  /*4ad0*/  @!P5 PRMT R43, R43, 0x5410, R53 ;  /* 0x000054102b2bd816 */ /* 0x000fe40000000035 */
[----:B---3--:R-:W-:Y:S02]  /*4ae0*/  PRMT R41, RZ, 0x7610, R41 ;  /* 0x00007610ff297816 */ /* 0x008fe40000000029 */
[----:B------:R-:W-:-:S02]  /*4af0*/  @!P3 PRMT R40, R55, 0x7610, R40 ;  /* 0x000076103728b816 */ /* 0x000fc40000000028 */
[----:B------:R-:W-:Y:S02]  /*4b00*/  @!P6 PRMT R41, R52, 0x7632, R41 ;  /* 0x000076323429e816 */ /* 0x000fe40000000029 */
[----:B------:R-:W-:Y:S02]  /*4b10*/  PRMT R43, RZ, 0x7610, R43 ;  /* 0x00007610ff2b7816 */ /* 0x000fe4000000002b */
[----:B------:R-:W-:Y:S01]  /*4b20*/  PRMT R90, RZ, 0x7610, R90 ;  /* 0x00007610ff5a7816 */ /* 0x000fe2000000005a */
[----:B------:R0:W-:Y:S01]  /*4b30*/  STL [R1+0x108], R0 ;  /* 0x0001080001007387 */ /* 0x0001e20000100800 */
[----:B------:R-:W-:Y:S02]  /*4b40*/  PRMT R39, R39, 0x5410, RZ ;  /* 0x0000541027277816 */ /* 0x000fe400000000ff */
[----:B------:R-:W-:Y:S02]  /*4b50*/  PRMT R42, R42, 0x5410, RZ ;  /* 0x000054102a2a7816 */ /* 0x000fe400000000ff */
[----:B------:R-:W-:-:S02]  /*4b60*/  PRMT R40, R40, 0x5410, RZ ;  /* 0x0000541028287816 */ /* 0x000fc400000000ff */
[----:B------:R-:W-:Y:S02]  /*4b70*/  PRMT R41, R41, 0x5410, RZ ;  /* 0x0000541029297816 */ /* 0x000fe400000000ff */
[----:B------:R-:W-:Y:S02]  /*4b80*/  PRMT R89, R89, 0x5410, RZ ;  /* 0x0000541059597816 */ /* 0x000fe400000000ff */
[C---:B------:R-:W-:Y:S02]  /*4b90*/  @!P5 PRMT R43, R0.reuse, 0x7610, R43 ;  /* 0x00007610002bd816 */ /* 0x040fe4000000002b */
[----:B------:R-:W-:Y:S01]  /*4ba0*/  @!P5 PRMT R90, R0, 0x7632, R90 ;  /* 0x00007632005ad816 */ /* 0x000fe2000000005a */
[----:B0-----:R-:W-:Y:S01]  /*4bb0*/  HFMA2 R0, -RZ, RZ, 0, 0 ;  /* 0x00000000ff007431 */ /* 0x001fe200000001ff */
[----:B------:R-:W-:Y:S02]  /*4bc0*/  MOV R2, RZ ;  /* 0x000000ff00027202 */ /* 0x000fe40000000f00 */
[----:B------:R-:W-:-:S02]  /*4bd0*/  @P0 SHF.L.U32 R0, R49, 0x10, RZ ;  /* 0x0000001031000819 */ /* 0x000fc400000006ff */
[----:B------:R-:W-:Y:S02]  /*4be0*/  @!P4 PRMT R39, R39, 0x7610, R54 ;  /* 0x000076102727c816 */ /* 0x000fe40000000036 */
[----:B------:R-:W-:Y:S02]  /*4bf0*/  @!P5 PRMT R42, R42, 0x7610, R53 ;  /* 0x000076102a2ad816 */ /* 0x000fe40000000035 */
[----:B------:R-:W-:Y:S02]  /*4c00*/  @!P6 PRMT R40, R40, 0x5410, R52 ;  /* 0x000054102828e816 */ /* 0x000fe40000000034 */
[--C-:B------:R-:W-:Y:S02]  /*4c10*/  @!P6 PRMT R41, R41, 0x5410, R48.reuse ;  /* 0x000054102929e816 */ /* 0x100fe40000000030 */
[----:B------:R-:W-:Y:S02]  /*4c20*/  @!P6 PRMT R89, R89, 0x7610, R48 ;  /* 0x000076105959e816 */ /* 0x000fe40000000030 */
[----:B------:R-:W-:-:S02]  /*4c30*/  @P0 SHF.L.U32 R2, R4, 0x10, RZ ;  /* 0x0000001004020819 */ /* 0x000fc400000006ff */
[----:B------:R-:W-:Y:S02]  /*4c40*/  SHF.L.U32 R49, R50, 0x10, RZ ;  /* 0x0000001032317819 */ /* 0x000fe400000006ff */
[----:B------:R-:W-:Y:S01]  /*4c50*/  SHF.L.U32 R51, R51, 0x10, RZ ;  /* 0x0000001033337819 */ /* 0x000fe200000006ff */
[----:B------:R-:W-:Y:S01]  /*4c60*/  UMOV UR17, 0x3f800000 ;  /* 0x3f80000000117882 */ /* 0x000fe20000000000 */
[----:B------:R-:W-:Y:S01]  /*4c70*/  @UP0 UMOV UR17, UR5 ;  /* 0x0000000500110c82 */ /* 0x000fe20008000000 */
[----:B------:R-:W-:Y:S05]  /*4c80*/  BRA.U UP1, `(.L_x_1003) ;  /* 0x0000002501047547 */ /* 0x000fea000b800000 */
[--C-:B------:R-:W-:Y:S02]  /*4c90*/  HADD2.F32 R50, -RZ, R110.reuse.H1_H1 ;  /* 0x3000006eff327230 */ /* 0x100fe40000004100 */
[--C-:B------:R-:W-:Y:S02]  /*4ca0*/  HADD2.F32 R55, -RZ, R95.reuse.H0_H0 ;  /* 0x2000005fff377230 */ /* 0x100fe40000004100 */
[----:B------:R-:W-:Y:S02]  /*4cb0*/  HADD2.F32 R53, -RZ, R110.H0_H0 ;  /* 0x2000006eff357230 */ /* 0x000fe40000004100 */
[----:B------:R-:W-:Y:S01]  /*4cc0*/  FADD.FTZ R50, R50, -UR16 ;  /* 0x8000001032327e21 */ /* 0x000fe20008010000 */
[----:B------:R-:W-:Y:S02]  /*4cd0*/  HADD2.F32 R56, -RZ, R95.H1_H1 ;  /* 0x3000005fff387230 */ /* 0x000fe40000004100 */
[----:B------:R-:W-:Y:S01]  /*4ce0*/  FMUL.FTZ R58, R49, R55 ;  /* 0x00000037313a7220 */ /* 0x000fe20000410000 */
        /* <DEDUP_REMOVED lines=97> */
[----:B------:R-:W-:Y:S02]  /*5300*/  HADD2.F32 R57, -RZ, R77.H1_H1 ;  /* 0x3000004dff397230 */ /* 0x000fe40000004100 */
[----:B------:R-:W-:Y:S01]  /*5310*/  FADD.FTZ R55, R55, R67 ;  /* 0x0000004337377221 */ /* 0x000fe20000010000 */
[----:B------:R-:W-:Y:S01]  /*5320*/  FMUL.FTZ R54, R54, UR17 ;  /* 0x0000001136367c20 */ /* 0x000fe20008410000 */
[----:B------:R-:W-:Y:S01]  /*5330*/  FMUL.FTZ R50, R80, UR17 ;  /* 0x0000001150327c20 */ /* 0x000fe20008410000 */
[----:B------:R-:W-:Y:S01]  /*5340*/  FMUL.FTZ R59, R51, R48 ;  /* 0x00000030333b7220 */ /* 0x000fe20000410000 */
[----:B------:R-:W-:-:S02]  /*5350*/  HADD2.F32 R58, -RZ, R72.H1_H1 ;  /* 0x30000048ff3a7230 */ /* 0x000fc40000004100 */
[----:B------:R-:W-:Y:S01]  /*5360*/  FADD.FTZ R55, R55, R57 ;  /* 0x0000003937377221 */ /* 0x000fe20000010000 */
[----:B------:R-:W-:Y:S01]  /*5370*/  FFMA.FTZ R56, R57, R54, R56 ;  /* 0x0000003639387223 */ /* 0x000fe20000010038 */
[----:B------:R-:W-:Y:S01]  /*5380*/  FMUL.FTZ R57, R49, R57 ;  /* 0x0000003931397220 */ /* 0x000fe20000410000 */
[----:B------:R-:W-:Y:S01]  /*5390*/  FADD.FTZ R4, R59, R4 ;  /* 0x000000043b047221 */ /* 0x000fe20000010000 */
[----:B------:R-:W-:Y:S01]  /*53a0*/  FFMA.FTZ R3, R50, R59, R3 ;  /* 0x0000003b32037223 */ /* 0x000fe20000010003 */
[----:B------:R-:W-:Y:S02]  /*53b0*/  HADD2.F32 R72, -RZ, R72.H0_H0 ;  /* 0x20000048ff487230 */ /* 0x000fe40000004100 */
[----:B------:R-:W-:Y:S01]  /*53c0*/  FADD.FTZ R58, R58, -UR16 ;  /* 0x800000103a3a7e21 */ /* 0x000fe20008010000 */
[----:B------:R-:W-:Y:S01]  /*53d0*/  FADD.FTZ R4, R4, R57 ;  /* 0x0000003904047221 */ /* 0x000fe20000010000 */
[----:B------:R-:W-:Y:S01]  /*53e0*/  FFMA.FTZ R59, R54, R57, R3 ;  /* 0x00000039363b7223 */ /* 0x000fe20000010003 */
[----:B------:R-:W-:-:S02]  /*53f0*/  HADD2.F32 R77, -RZ, R77.H0_H0 ;  /* 0x2000004dff4d7230 */ /* 0x000fc40000004100 */
[----:B------:R-:W-:Y:S01]  /*5400*/  FMUL.FTZ R57, R51, R72 ;  /* 0x0000004833397220 */ /* 0x000fe20000410000 */
[----:B------:R-:W-:Y:S01]  /*5410*/  FMUL.FTZ R58, R58, UR17 ;  /* 0x000000113a3a7c20 */ /* 0x000fe20008410000 */
[----:B------:R-:W-:Y:S01]  /*5420*/  FADD.FTZ R52, R52, R48 ;  /* 0x0000003034347221 */ /* 0x000fe20000010000 */
[----:B------:R-:W-:Y:S01]  /*5430*/  FFMA.FTZ R53, R48, R50, R53 ;  /* 0x0000003230357223 */ /* 0x000fe20000010035 */
[----:B------:R-:W-:Y:S01]  /*5440*/  FADD.FTZ R3, R57, R4 ;  /* 0x0000000439037221 */ /* 0x000fe20000010000 */
[----:B------:R-:W-:Y:S01]  /*5450*/  FFMA.FTZ R4, R58, R57, R59 ;  /* 0x000000393a047223 */ /* 0x000fe2000001003b */
[--C-:B------:R-:W-:Y:S02]  /*5460*/  HADD2.F32 R48, -RZ, R78.reuse.H1_H1 ;  /* 0x3000004eff307230 */ /* 0x100fe40000004100 */
[----:B------:R-:W-:Y:S01]  /*5470*/  FADD.FTZ R77, R77, -UR16 ;  /* 0x800000104d4d7e21 */ /* 0x000fe20008010000 */
[----:B------:R-:W-:Y:S02]  /*5480*/  HADD2.F32 R57, -RZ, R79.H1_H1 ;  /* 0x3000004fff397230 */ /* 0x000fe40000004100 */
[----:B------:R-:W-:Y:S01]  /*5490*/  FFMA.FTZ R53, R72, R58, R53 ;  /* 0x0000003a48357223 */ /* 0x000fe20000010035 */
[----:B------:R-:W-:-:S02]  /*54a0*/  HADD2.F32 R78, -RZ, R78.H0_H0 ;  /* 0x2000004eff4e7230 */ /* 0x000fc40000004100 */
        /* <DEDUP_REMOVED lines=8> */
[----:B------:R-:W-:Y:S01]  /*5530*/  FADD.FTZ R54, R3, R50 ;  /* 0x0000003203367221 */ /* 0x000fe20000010000 */
[----:B------:R-:W-:Y:S01]  /*5540*/  FFMA.FTZ R77, R77, R50, R4 ;  /* 0x000000324d4d7223 */ /* 0x000fe20000010004 */
[----:B------:R-:W-:-:S02]  /*5550*/  HADD2.F32 R93, -RZ, R93.H0_H0 ;  /* 0x2000005dff5d7230 */ /* 0x000fc40000004100 */
[----:B------:R-:W-:Y:S01]  /*5560*/  FADD.FTZ R79, R79, -UR16 ;  /* 0x800000104f4f7e21 */ /* 0x000fe20008010000 */
[--C-:B------:R-:W-:Y:S02]  /*5570*/  HADD2.F32 R3, -RZ, R92.reuse.H1_H1 ;  /* 0x3000005cff037230 */ /* 0x100fe40000004100 */
[----:B------:R-:W-:Y:S01]  /*5580*/  FFMA.FTZ R53, R78, R48, R53 ;  /* 0x000000304e357223 */ /* 0x000fe20000010035 */
[----:B------:R-:W-:Y:S01]  /*5590*/  FADD.FTZ R54, R57, R54 ;  /* 0x0000003639367221 */ /* 0x000fe20000010000 */
[----:B------:R-:W-:Y:S01]  /*55a0*/  FFMA.FTZ R77, R48, R57, R77 ;  /* 0x00000039304d7223 */ /* 0x000fe2000001004d */
[----:B------:R-:W-:Y:S01]  /*55b0*/  FMUL.FTZ R4, R79, UR17 ;  /* 0x000000114f047c20 */ /* 0x000fe20008410000 */
[----:B------:R-:W-:Y:S01]  /*55c0*/  FMUL.FTZ R57, R49, R93 ;  /* 0x0000005d31397220 */ /* 0x000fe20000410000 */
[----:B------:R-:W-:Y:S02]  /*55d0*/  HADD2.F32 R48, -RZ, R91.H1_H1 ;  /* 0x3000005bff307230 */ /* 0x000fe40000004100 */
[----:B------:R-:W-:Y:S01]  /*55e0*/  FADD.FTZ R3, R3, -UR16 ;  /* 0x8000001003037e21 */ /* 0x000fe20008010000 */
[----:B------:R-:W-:-:S02]  /*55f0*/  HADD2.F32 R92, -RZ, R92.H0_H0 ;  /* 0x2000005cff5c7230 */ /* 0x000fc40000004100 */
[----:B------:R-:W-:Y:S01]  /*5600*/  FFMA.FTZ R56, R93, R4, R56 ;  /* 0x000000045d387223 */ /* 0x000fe20000010038 */
[----:B------:R-:W-:Y:S01]  /*5610*/  FFMA.FTZ R77, R4, R57, R77 ;  /* 0x00000039044d7223 */ /* 0x000fe2000001004d */
[----:B------:R-:W-:Y:S02]  /*5620*/  HADD2.F32 R50, -RZ, R85.H1_H1 ;  /* 0x30000055ff327230 */ /* 0x000fe40000004100 */
[----:B------:R-:W-:Y:S01]  /*5630*/  FADD.FTZ R52, R52, R72 ;  /* 0x0000004834347221 */ /* 0x000fe20000010000 */
[----:B------:R-:W-:Y:S01]  /*5640*/  FADD.FTZ R4, R48, -UR16 ;  /* 0x8000001030047e21 */ /* 0x000fe20008010000 */
[----:B------:R-:W-:Y:S01]  /*5650*/  FADD.FTZ R54, R54, R57 ;  /* 0x0000003936367221 */ /* 0x000fe20000010000 */
[----:B------:R-:W-:Y:S01]  /*5660*/  FMUL.FTZ R48, R3, UR17 ;  /* 0x0000001103307c20 */ /* 0x000fe20008410000 */
[----:B------:R-:W-:Y:S01]  /*5670*/  FMUL.FTZ R57, R51, R92 ;  /* 0x0000005c33397220 */ /* 0x000fe20000410000 */
[--C-:B------:R-:W-:Y:S02]  /*5680*/  HADD2.F32 R59, -RZ, R86.reuse.H1_H1 ;  /* 0x30000056ff3b7230 */ /* 0x100fe40000004100 */
        /* <DEDUP_REMOVED lines=8> */
[----:B------:R-:W-:Y:S02]  /*5710*/  HADD2.F32 R48, -RZ, R85.H0_H0 ;  /* 0x20000055ff307230 */ /* 0x000fe40000004100 */
[----:B------:R-:W-:Y:S01]  /*5720*/  FADD.FTZ R3, R55, R59 ;  /* 0x0000003b37037221 */ /* 0x000fe20000010000 */
[----:B------:R-:W-:Y:S01]  /*5730*/  FFMA.FTZ R4, R59, R58, R56 ;  /* 0x0000003a3b047223 */ /* 0x000fe20000010038 */
[----:B------:R-:W-:Y:S01]  /*5740*/  FMUL.FTZ R50, R50, UR17 ;  /* 0x0000001132327c20 */ /* 0x000fe20008410000 */
[----:B------:R-:W-:Y:S01]  /*5750*/  FMUL.FTZ R59, R49, R59 ;  /* 0x0000003b313b7220 */ /* 0x000fe20000410000 */
[----:B------:R-:W-:Y:S01]  /*5760*/  FADD.FTZ R86, R86, -UR16 ;  /* 0x8000001056567e21 */ /* 0x000fe20008010000 */
[----:B------:R-:W-:Y:S01]  /*5770*/  FADD.FTZ R54, R57, R54 ;  /* 0x0000003639367221 */ /* 0x000fe20000010000 */
[----:B------:R-:W-:Y:S01]  /*5780*/  FMUL.FTZ R55, R51, R48 ;  /* 0x0000003033377220 */ /* 0x000fe20000410000 */
[----:B------:R-:W-:Y:S01]  /*5790*/  FADD.FTZ R52, R52, R48 ;  /* 0x0000003034347221 */ /* 0x000fe20000010000 */
[----:B------:R-:W-:Y:S01]  /*57a0*/  FFMA.FTZ R53, R48, R50, R53 ;  /* 0x0000003230357223 */ /* 0x000fe20000010035 */
[----:B------:R-:W-:Y:S01]  /*57b0*/  FFMA.FTZ R77, R58, R59, R77 ;  /* 0x0000003b3a4d7223 */ /* 0x000fe2000001004d */
[----:B------:R-:W-:-:S02]  /*57c0*/  HADD2.F32 R48, -RZ, R87.H0_H0 ;  /* 0x20000057ff307230 */ /* 0x000fc40000004100 */
[----:B------:R-:W-:Y:S01]  /*57d0*/  FMUL.FTZ R86, R86, UR17 ;  /* 0x0000001156567c20 */ /* 0x000fe20008410000 */
[----:B------:R-:W-:Y:S02]  /*57e0*/  HADD2.F32 R87, -RZ, R87.H1_H1 ;  /* 0x30000057ff577230 */ /* 0x000fe40000004100 */
[----:B------:R-:W-:Y:S01]  /*57f0*/  FADD.FTZ R54, R54, R59 ;  /* 0x0000003b36367221 */ /* 0x000fe20000010000 */
[----:B------:R-:W-:Y:S01]  /*5800*/  FFMA.FTZ R77, R50, R55, R77 ;  /* 0x00000037324d7223 */ /* 0x000fe2000001004d */
[----:B------:R-:W-:Y:S01]  /*5810*/  FADD.FTZ R50, R48, -UR16 ;  /* 0x8000001030327e21 */ /* 0x000fe20008010000 */
[----:B------:R-:W-:Y:S02]  /*5820*/  HADD2.F32 R48, -RZ, R39.H0_H0 ;  /* 0x20000027ff307230 */ /* 0x000fe40000004100 */
[----:B------:R-:W-:Y:S01]  /*5830*/  FADD.FTZ R3, R3, R87 ;  /* 0x0000005703037221 */ /* 0x000fe20000010000 */
[--C-:B------:R-:W-:Y:S02]  /*5840*/  HADD2.F32 R56, -RZ, R5.reuse.H0_H0 ;  /* 0x20000005ff387230 */ /* 0x100fe40000004100 */
[----:B------:R-:W-:Y:S01]  /*5850*/  FFMA.FTZ R4, R87, R86, R4 ;  /* 0x0000005657047223 */ /* 0x000fe20000010004 */
[----:B------:R-:W-:Y:S01]  /*5860*/  FADD.FTZ R54, R55, R54 ;  /* 0x0000003637367221 */ /* 0x000fe20000010000 */
[----:B------:R-:W-:Y:S01]  /*5870*/  FMUL.FTZ R87, R49, R87 ;  /* 0x0000005731577220 */ /* 0x000fe20000410000 */
[----:B------:R-:W-:-:S02]  /*5880*/  HADD2.F32 R5, -RZ, R5.H1_H1 ;  /* 0x30000005ff057230 */ /* 0x000fc40000004100 */
[----:B------:R-:W-:Y:S01]  /*5890*/  FMUL.FTZ R50, R50, UR17 ;  /* 0x0000001132327c20 */ /* 0x000fe20008410000 */
[----:B------:R-:W-:Y:S01]  /*58a0*/  FMUL.FTZ R55, R51, R48 ;  /* 0x0000003033377220 */ /* 0x000fe20000410000 */
[----:B------:R-:W-:Y:S01]  /*58b0*/  FADD.FTZ R54, R54, R87 ;  /* 0x0000005736367221 */ /* 0x000fe20000010000 */
[----:B------:R-:W-:Y:S01]  /*58c0*/  FFMA.FTZ R77, R86, R87, R77 ;  /* 0x00000057564d7223 */ /* 0x000fe2000001004d */
[----:B------:R-:W-:Y:S01]  /*58d0*/  FADD.FTZ R56, R56, -UR16 ;  /* 0x8000001038387e21 */ /* 0x000fe20008010000 */
[----:B------:R-:W-:Y:S02]  /*58e0*/  HADD2.F32 R57, -RZ, R6.H0_H0 ;  /* 0x20000006ff397230 */ /* 0x000fe40000004100 */
[----:B------:R-:W-:Y:S01]  /*58f0*/  FADD.FTZ R5, R5, -UR16 ;  /* 0x8000001005057e21 */ /* 0x000fe20008010000 */
[----:B------:R-:W-:Y:S01]  /*5900*/  FADD.FTZ R52, R52, R48 ;  /* 0x0000003034347221 */ /* 0x000fe20000010000 */
[----:B------:R-:W-:Y:S01]  /*5910*/  FFMA.FTZ R53, R48, R50, R53 ;  /* 0x0000003230357223 */ /* 0x000fe20000010035 */
[----:B------:R-:W-:Y:S01]  /*5920*/  FADD.FTZ R54, R55, R54 ;  /* 0x0000003637367221 */ /* 0x000fe20000010000 */
[----:B------:R-:W-:Y:S01]  /*5930*/  FFMA.FTZ R77, R50, R55, R77 ;  /* 0x00000037324d7223 */ /* 0x000fe2000001004d */
[----:B------:R-:W-:Y:S01]  /*5940*/  FMUL.FTZ R56, R56, UR17 ;  /* 0x0000001138387c20 */ /* 0x000fe20008410000 */
[----:B------:R-:W-:Y:S01]  /*5950*/  FMUL.FTZ R55, R49, R57 ;  /* 0x0000003931377220 */ /* 0x000fe20000410000 */
[----:B------:R-:W-:-:S02]  /*5960*/  HADD2.F32 R48, -RZ, R7.H0_H0 ;  /* 0x20000007ff307230 */ /* 0x000fc40000004100 */
[----:B------:R-:W-:Y:S01]  /*5970*/  FMUL.FTZ R5, R5, UR17 ;  /* 0x0000001105057c20 */ /* 0x000fe20008410000 */
[----:B------:R-:W-:Y:S02]  /*5980*/  HADD2.F32 R6, -RZ, R6.H1_H1 ;  /* 0x30000006ff067230 */ /* 0x000fe40000004100 */
[----:B------:R-:W-:Y:S01]  /*5990*/  FADD.FTZ R3, R3, R57 ;  /* 0x0000003903037221 */ /* 0x000fe20000010000 */
[----:B------:R-:W-:Y:S01]  /*59a0*/  FFMA.FTZ R4, R57, R56, R4 ;  /* 0x0000003839047223 */ /* 0x000fe20000010004 */
[----:B------:R-:W-:Y:S01]  /*59b0*/  FADD.FTZ R57, R54, R55 ;  /* 0x0000003736397221 */ /* 0x000fe20000010000 */
[----:B------:R-:W-:Y:S01]  /*59c0*/  FFMA.FTZ R56, R56, R55, R77 ;  /* 0x0000003738387223 */ /* 0x000fe2000001004d */
[----:B------:R-:W-:Y:S01]  /*59d0*/  FADD.FTZ R48, R48, -UR16 ;  /* 0x8000001030307e21 */ /* 0x000fe20008010000 */
[----:B------:R-:W-:Y:S02]  /*59e0*/  HADD2.F32 R55, -RZ, R8.H0_H0 ;  /* 0x20000008ff377230 */ /* 0x000fe40000004100 */
[----:B------:R-:W-:Y:S01]  /*59f0*/  FADD.FTZ R52, R52, R6 ;  /* 0x0000000634347221 */ /* 0x000fe20000010000 */
[----:B------:R-:W-:-:S02]  /*5a00*/  HADD2.F32 R7, -RZ, R7.H1_H1 ;  /* 0x30000007ff077230 */ /* 0x000fc40000004100 */
[----:B------:R-:W-:Y:S01]  /*5a10*/  FFMA.FTZ R53, R6, R5, R53 ;  /* 0x0000000506357223 */ /* 0x000fe20000010035 */
[----:B------:R-:W-:Y:S01]  /*5a20*/  FMUL.FTZ R6, R51, R6 ;  /* 0x0000000633067220 */ /* 0x000fe20000410000 */
[----:B------:R-:W-:Y:S01]  /*5a30*/  FMUL.FTZ R59, R48, UR17 ;  /* 0x00000011303b7c20 */ /* 0x000fe20008410000 */
[----:B------:R-:W-:Y:S02]  /*5a40*/  HADD2.F32 R8, -RZ, R8.H1_H1 ;  /* 0x30000008ff087230 */ /* 0x000fe40000004100 */
[----:B------:R-:W-:Y:S01]  /*5a50*/  FMUL.FTZ R48, R49, R55 ;  /* 0x0000003731307220 */ /* 0x000fe20000410000 */
[----:B------:R-:W-:Y:S01]  /*5a60*/  FADD.FTZ R57, R6, R57 ;  /* 0x0000003906397221 */ /* 0x000fe20000010000 */
[----:B------:R-:W-:Y:S01]  /*5a70*/  FFMA.FTZ R56, R5, R6, R56 ;  /* 0x0000000605387223 */ /* 0x000fe20000010038 */
[----:B------:R-:W-:Y:S01]  /*5a80*/  FADD.FTZ R7, R7, -UR16 ;  /* 0x8000001007077e21 */ /* 0x000fe20008010000 */
[--C-:B------:R-:W-:Y:S02]  /*5a90*/  HADD2.F32 R5, -RZ, R9.reuse.H0_H0 ;  /* 0x20000009ff057230 */ /* 0x100fe40000004100 */
[----:B------:R-:W-:Y:S01]  /*5aa0*/  FADD.FTZ R57, R57, R48 ;  /* 0x0000003039397221 */ /* 0x000fe20000010000 */
[----:B------:R-:W-:Y:S01]  /*5ab0*/  FFMA.FTZ R56, R59, R48, R56 ;  /* 0x000000303b387223 */ /* 0x000fe20000010038 */
[----:B------:R-:W-:Y:S01]  /*5ac0*/  FMUL.FTZ R7, R7, UR17 ;  /* 0x0000001107077c20 */ /* 0x000fe20008410000 */
[----:B------:R-:W-:Y:S01]  /*5ad0*/  FMUL.FTZ R6, R51, R8 ;  /* 0x0000000833067220 */ /* 0x000fe20000410000 */
[----:B------:R-:W-:-:S02]  /*5ae0*/  HADD2.F32 R9, -RZ, R9.H1_H1 ;  /* 0x30000009ff097230 */ /* 0x000fc40000004100 */
[----:B------:R-:W-:Y:S01]  /*5af0*/  FADD.FTZ R52, R52, R8 ;  /* 0x0000000834347221 */ /* 0x000fe20000010000 */
[----:B------:R-:W-:Y:S01]  /*5b00*/  FFMA.FTZ R53, R8, R7, R53 ;  /* 0x0000000708357223 */ /* 0x000fe20000010035 */
[----:B------:R-:W-:Y:S01]  /*5b10*/  FADD.FTZ R57, R6, R57 ;  /* 0x0000003906397221 */ /* 0x000fe20000010000 */
[----:B------:R-:W-:Y:S01]  /*5b20*/  FFMA.FTZ R56, R7, R6, R56 ;  /* 0x0000000607387223 */ /* 0x000fe20000010038 */
[----:B------:R-:W-:Y:S01]  /*5b30*/  FADD.FTZ R6, R5, -UR16 ;  /* 0x8000001005067e21 */ /* 0x000fe20008010000 */
[--C-:B------:R-:W-:Y:S02]  /*5b40*/  HADD2.F32 R5, -RZ, R10.reuse.H0_H0 ;  /* 0x2000000aff057230 */ /* 0x100fe40000004100 */
[----:B------:R-:W-:Y:S01]  /*5b50*/  FADD.FTZ R9, R9, -UR16 ;  /* 0x8000001009097e21 */ /* 0x000fe20008010000 */
[----:B------:R-:W-:Y:S02]  /*5b60*/  HADD2.F32 R8, -RZ, R11.H0_H0 ;  /* 0x2000000bff087230 */ /* 0x000fe40000004100 */
[----:B------:R-:W-:Y:S01]  /*5b70*/  FADD.FTZ R3, R3, R55 ;  /* 0x0000003703037221 */ /* 0x000fe20000010000 */
[----:B------:R-:W-:Y:S01]  /*5b80*/  FFMA.FTZ R4, R55, R59, R4 ;  /* 0x0000003b37047223 */ /* 0x000fe20000010004 */
[----:B------:R-:W-:Y:S01]  /*5b90*/  FMUL.FTZ R7, R6, UR17 ;  /* 0x0000001106077c20 */ /* 0x000fe20008410000 */
[----:B------:R-:W-:-:S02]  /*5ba0*/  HADD2.F32 R10, -RZ, R10.H1_H1 ;  /* 0x3000000aff0a7230 */ /* 0x000fc40000004100 */
[----:B------:R-:W-:Y:S01]  /*5bb0*/  FMUL.FTZ R6, R49, R5 ;  /* 0x0000000531067220 */ /* 0x000fe20000410000 */
[----:B------:R-:W-:Y:S01]  /*5bc0*/  FMUL.FTZ R9, R9, UR17 ;  /* 0x0000001109097c20 */ /* 0x000fe20008410000 */
[----:B------:R-:W-:Y:S01]  /*5bd0*/  FADD.FTZ R8, R8, -UR16 ;  /* 0x8000001008087e21 */ /* 0x000fe20008010000 */
[----:B------:R-:W-:Y:S01]  /*5be0*/  FADD.FTZ R3, R3, R5 ;  /* 0x0000000503037221 */ /* 0x000fe20000010000 */
[----:B------:R-:W-:Y:S01]  /*5bf0*/  FFMA.FTZ R4, R5, R7, R4 ;  /* 0x0000000705047223 */ /* 0x000fe20000010004 */
[----:B------:R-:W-:Y:S02]  /*5c00*/  HADD2.F32 R11, -RZ, R11.H1_H1 ;  /* 0x3000000bff0b7230 */ /* 0x000fe40000004100 */
[----:B------:R-:W-:Y:S01]  /*5c10*/  FFMA.FTZ R56, R7, R6, R56 ;  /* 0x0000000607387223 */ /* 0x000fe20000010038 */
[----:B------:R-:W-:Y:S02]  /*5c20*/  HADD2.F32 R5, -RZ, R12.H0_H0 ;  /* 0x2000000cff057230 */ /* 0x000fe40000004100 */
[----:B------:R-:W-:Y:S01]  /*5c30*/  FADD.FTZ R52, R52, R10 ;  /* 0x0000000a34347221 */ /* 0x000fe20000010000 */
[----:B------:R-:W-:Y:S01]  /*5c40*/  FFMA.FTZ R53, R10, R9, R53 ;  /* 0x000000090a357223 */ /* 0x000fe20000010035 */
[----:B------:R-:W-:Y:S01]  /*5c50*/  FMUL.FTZ R7, R8, UR17 ;  /* 0x0000001108077c20 */ /* 0x000fe20008410000 */
[----:B------:R-:W-:Y:S01]  /*5c60*/  FMUL.FTZ R10, R51, R10 ;  /* 0x0000000a330a7220 */ /* 0x000fe20000410000 */
[----:B------:R-:W-:Y:S01]  /*5c70*/  FADD.FTZ R57, R57, R6 ;  /* 0x0000000639397221 */ /* 0x000fe20000010000 */
[----:B------:R-:W-:Y:S01]  /*5c80*/  FADD.FTZ R11, R11, -UR16 ;  /* 0x800000100b0b7e21 */ /* 0x000fe20008010000 */
[----:B------:R-:W-:Y:S01]  /*5c90*/  FMUL.FTZ R6, R49, R5 ;  /* 0x0000000531067220 */ /* 0x000fe20000410000 */
[----:B------:R-:W-:Y:S01]  /*5ca0*/  FADD.FTZ R3, R3, R5 ;  /* 0x0000000503037221 */ /* 0x000fe20000010000 */
[----:B------:R-:W-:Y:S01]  /*5cb0*/  FFMA.FTZ R4, R5, R7, R4 ;  /* 0x0000000705047223 */ /* 0x000fe20000010004 */
[----:B------:R-:W-:Y:S01]  /*5cc0*/  FADD.FTZ R57, R10, R57 ;  /* 0x000000390a397221 */ /* 0x000fe20000010000 */
        /* <DEDUP_REMOVED lines=9> */
[----:B------:R-:W-:Y:S01]  /*5d60*/  FFMA.FTZ R53, R12, R11, R53 ;  /* 0x0000000b0c357223 */ /* 0x000fe20000010035 */
[----:B------:R-:W-:-:S02]  /*5d70*/  HADD2.F32 R13, -RZ, R13.H1_H1 ;  /* 0x3000000dff0d7230 */ /* 0x000fc40000004100 */
[----:B------:R-:W-:Y:S01]  /*5d80*/  FMUL.FTZ R12, R51, R12 ;  /* 0x0000000c330c7220 */ /* 0x000fe20000410000 */
[----:B------:R-:W-:Y:S01]  /*5d90*/  FMUL.FTZ R7, R6, UR17 ;  /* 0x0000001106077c20 */ /* 0x000fe20008410000 */
[----:B------:R-:W-:Y:S01]  /*5da0*/  FMUL.FTZ R6, R49, R5 ;  /* 0x0000000531067220 */ /* 0x000fe20000410000 */
[----:B------:R-:W-:Y:S02]  /*5db0*/  HADD2.F32 R14, -RZ, R14.H1_H1 ;  /* 0x3000000eff0e7230 */ /* 0x000fe40000004100 */
[----:B------:R-:W-:Y:S01]  /*5dc0*/  FADD.FTZ R57, R12, R57 ;  /* 0x000000390c397221 */ /* 0x000fe20000010000 */
[----:B------:R-:W-:Y:S01]  /*5dd0*/  FFMA.FTZ R56, R11, R12, R56 ;  /* 0x0000000c0b387223 */ /* 0x000fe20000010038 */
[----:B------:R-:W-:Y:S01]  /*5de0*/  FADD.FTZ R13, R13, -UR16 ;  /* 0x800000100d0d7e21 */ /* 0x000fe20008010000 */
[----:B------:R-:W-:Y:S01]  /*5df0*/  FADD.FTZ R3, R3, R5 ;  /* 0x0000000503037221 */ /* 0x000fe20000010000 */
[----:B------:R-:W-:Y:S01]  /*5e00*/  FFMA.FTZ R4, R5, R7, R4 ;  /* 0x0000000705047223 */ /* 0x000fe20000010004 */
[----:B------:R-:W-:Y:S01]  /*5e10*/  FADD.FTZ R57, R57, R6 ;  /* 0x0000000639397221 */ /* 0x000fe20000010000 */
[----:B------:R-:W-:Y:S01]  /*5e20*/  FFMA.FTZ R56, R7, R6, R56 ;  /* 0x0000000607387223 */ /* 0x000fe20000010038 */
[----:B------:R-:W-:Y:S01]  /*5e30*/  FMUL.FTZ R13, R13, UR17 ;  /* 0x000000110d0d7c20 */ /* 0x000fe20008410000 */
[----:B------:R-:W-:-:S02]  /*5e40*/  HADD2.F32 R5, -RZ, R15.H0_H0 ;  /* 0x2000000fff057230 */ /* 0x000fc40000004100 */
[----:B------:R-:W-:Y:S01]  /*5e50*/  FMUL.FTZ R6, R51, R14 ;  /* 0x0000000e33067220 */ /* 0x000fe20000410000 */
[----:B------:R-:W-:Y:S02]  /*5e60*/  HADD2.F32 R15, -RZ, R15.H1_H1 ;  /* 0x3000000fff0f7230 */ /* 0x000fe40000004100 */
[----:B------:R-:W-:Y:S01]  /*5e70*/  FADD.FTZ R52, R52, R14 ;  /* 0x0000000e34347221 */ /* 0x000fe20000010000 */
[----:B------:R-:W-:Y:S02]  /*5e80*/  HADD2.F32 R8, -RZ, R17.H0_H0 ;  /* 0x20000011ff087230 */ /* 0x000fe40000004100 */
[----:B------:R-:W-:Y:S01]  /*5e90*/  FADD.FTZ R57, R6, R57 ;  /* 0x0000003906397221 */ /* 0x000fe20000010000 */
[----:B------:R-:W-:Y:S01]  /*5ea0*/  FFMA.FTZ R56, R13, R6, R56 ;  /* 0x000000060d387223 */ /* 0x000fe20000010038 */
[----:B------:R-:W-:Y:S01]  /*5eb0*/  FADD.FTZ R6, R5, -UR16 ;  /* 0x8000001005067e21 */ /* 0x000fe20008010000 */
[--C-:B------:R-:W-:Y:S02]  /*5ec0*/  HADD2.F32 R5, -RZ, R16.reuse.H0_H0 ;  /* 0x20000010ff057230 */ /* 0x100fe40000004100 */
[----:B------:R-:W-:Y:S01]  /*5ed0*/  FADD.FTZ R15, R15, -UR16 ;  /* 0x800000100f0f7e21 */ /* 0x000fe20008010000 */
[----:B------:R-:W-:-:S02]  /*5ee0*/  HADD2.F32 R16, -RZ, R16.H1_H1 ;  /* 0x30000010ff107230 */ /* 0x000fc40000004100 */
[----:B------:R-:W-:Y:S01]  /*5ef0*/  FMUL.FTZ R7, R6, UR17 ;  /* 0x0000001106077c20 */ /* 0x000fe20008410000 */
[----:B------:R-:W-:Y:S01]  /*5f00*/  FFMA.FTZ R53, R14, R13, R53 ;  /* 0x0000000d0e357223 */ /* 0x000fe20000010035 */
[----:B------:R-:W-:Y:S01]  /*5f10*/  FMUL.FTZ R6, R49, R5 ;  /* 0x0000000531067220 */ /* 0x000fe20000410000 */
[----:B------:R-:W-:Y:S01]  /*5f20*/  FMUL.FTZ R15, R15, UR17 ;  /* 0x000000110f0f7c20 */ /* 0x000fe20008410000 */
[----:B------:R-:W-:Y:S01]  /*5f30*/  FADD.FTZ R8, R8, -UR16 ;  /* 0x8000001008087e21 */ /* 0x000fe20008010000 */
[----:B------:R-:W-:Y:S01]  /*5f40*/  FADD.FTZ R3, R3, R5 ;  /* 0x0000000503037221 */ /* 0x000fe20000010000 */
[----:B------:R-:W-:Y:S01]  /*5f50*/  FFMA.FTZ R4, R5, R7, R4 ;  /* 0x0000000705047223 */ /* 0x000fe20000010004 */
[----:B------:R-:W-:Y:S02]  /*5f60*/  HADD2.F32 R17, -RZ, R17.H1_H1 ;  /* 0x30000011ff117230 */ /* 0x000fe40000004100 */
[----:B------:R-:W-:Y:S01]  /*5f70*/  FFMA.FTZ R56, R7, R6, R56 ;  /* 0x0000000607387223 */ /* 0x000fe20000010038 */
[----:B------:R-:W-:-:S02]  /*5f80*/  HADD2.F32 R5, -RZ, R18.H0_H0 ;  /* 0x20000012ff057230 */ /* 0x000fc40000004100 */
        /* <DEDUP_REMOVED lines=145> */
[----:B------:R-:W-:Y:S02]  /*68a0*/  HADD2.F32 R8, -RZ, R45.H1_H1 ;  /* 0x3000002dff087230 */ /* 0x000fe40000004100 */
[----:B------:R-:W-:Y:S01]  /*68b0*/  FADD.FTZ R57, R6, R57 ;  /* 0x0000003906397221 */ /* 0x000fe20000010000 */
[----:B------:R-:W-:Y:S01]  /*68c0*/  FFMA.FTZ R56, R31, R6, R56 ;  /* 0x000000061f387223 */ /* 0x000fe20000010038 */
[----:B------:R-:W-:Y:S01]  /*68d0*/  FADD.FTZ R6, R5, -UR16 ;  /* 0x8000001005067e21 */ /* 0x000fe20008010000 */
[--C-:B------:R-:W-:Y:S02]  /*68e0*/  HADD2.F32 R5, -RZ, R38.reuse.H0_H0 ;  /* 0x20000026ff057230 */ /* 0x100fe40000004100 */
[----:B------:R-:W-:Y:S01]  /*68f0*/  FADD.FTZ R33, R33, -UR16 ;  /* 0x8000001021217e21 */ /* 0x000fe20008010000 */
[----:B------:R-:W-:-:S02]  /*6900*/  HADD2.F32 R38, -RZ, R38.H1_H1 ;  /* 0x30000026ff267230 */ /* 0x000fc40000004100 */
[----:B------:R-:W-:Y:S01]  /*6910*/  FMUL.FTZ R7, R6, UR17 ;  /* 0x0000001106077c20 */ /* 0x000fe20008410000 */
[----:B------:R-:W-:Y:S01]  /*6920*/  FADD.FTZ R8, R8, -UR16 ;  /* 0x8000001008087e21 */ /* 0x000fe20008010000 */
[----:B------:R-:W-:Y:S01]  /*6930*/  FMUL.FTZ R6, R49, R5 ;  /* 0x0000000531067220 */ /* 0x000fe20000410000 */
[----:B------:R-:W-:Y:S01]  /*6940*/  FADD.FTZ R3, R3, R5 ;  /* 0x0000000503037221 */ /* 0x000fe20000010000 */
[----:B------:R-:W-:Y:S01]  /*6950*/  FFMA.FTZ R4, R5, R7, R4 ;  /* 0x0000000705047223 */ /* 0x000fe20000010004 */
[----:B------:R-:W-:Y:S01]  /*6960*/  FFMA.FTZ R53, R32, R31, R53 ;  /* 0x0000001f20357223 */ /* 0x000fe20000010035 */
[----:B------:R-:W-:Y:S01]  /*6970*/  FMUL.FTZ R33, R33, UR17 ;  /* 0x0000001121217c20 */ /* 0x000fe20008410000 */
[----:B------:R-:W-:Y:S01]  /*6980*/  FFMA.FTZ R56, R7, R6, R56 ;  /* 0x0000000607387223 */ /* 0x000fe20000010038 */
[----:B------:R-:W-:Y:S02]  /*6990*/  HADD2.F32 R5, -RZ, R89.H0_H0 ;  /* 0x20000059ff057230 */ /* 0x000fe40000004100 */
[----:B------:R-:W-:Y:S01]  /*69a0*/  FMUL.FTZ R9, R8, UR17 ;  /* 0x0000001108097c20 */ /* 0x000fe20008410000 */
[----:B------:R-:W-:-:S02]  /*69b0*/  HADD2.F32 R7, -RZ, R88.H1_H1 ;  /* 0x30000058ff077230 */ /* 0x000fc40000004100 */
[----:B------:R-:W-:Y:S01]  /*69c0*/  FADD.FTZ R52, R52, R38 ;  /* 0x0000002634347221 */ /* 0x000fe20000010000 */
[----:B------:R-:W-:Y:S01]  /*69d0*/  FFMA.FTZ R53, R38, R33, R53 ;  /* 0x0000002126357223 */ /* 0x000fe20000010035 */
[----:B------:R-:W-:Y:S01]  /*69e0*/  FMUL.FTZ R38, R51, R38 ;  /* 0x0000002633267220 */ /* 0x000fe20000410000 */
[----:B------:R-:W-:Y:S01]  /*69f0*/  FADD.FTZ R57, R57, R6 ;  /* 0x0000000639397221 */ /* 0x000fe20000010000 */
[----:B------:R-:W-:Y:S01]  /*6a00*/  FADD.FTZ R5, R5, -UR16 ;  /* 0x8000001005057e21 */ /* 0x000fe20008010000 */
[----:B------:R-:W-:Y:S01]  /*6a10*/  FMUL.FTZ R6, R49, R7 ;  /* 0x0000000731067220 */ /* 0x000fe20000410000 */
[----:B------:R-:W-:Y:S01]  /*6a20*/  FADD.FTZ R3, R3, R7 ;  /* 0x0000000703037221 */ /* 0x000fe20000010000 */
[----:B------:R-:W-:Y:S02]  /*6a30*/  HADD2.F32 R8, -RZ, R42.H0_H0 ;  /* 0x2000002aff087230 */ /* 0x000fe40000004100 */
[----:B------:R-:W-:Y:S01]  /*6a40*/  FFMA.FTZ R7, R7, R9, R4 ;  /* 0x0000000907077223 */ /* 0x000fe20000010004 */
[----:B------:R-:W-:-:S02]  /*6a50*/  HADD2.F32 R4, -RZ, R91.H0_H0 ;  /* 0x2000005bff047230 */ /* 0x000fc40000004100 */
[----:B------:R-:W-:Y:S01]  /*6a60*/  FADD.FTZ R57, R38, R57 ;  /* 0x0000003926397221 */ /* 0x000fe20000010000 */
[----:B------:R-:W-:Y:S01]  /*6a70*/  FFMA.FTZ R56, R33, R38, R56 ;  /* 0x0000002621387223 */ /* 0x000fe20000010038 */
[----:B------:R-:W-:Y:S01]  /*6a80*/  FMUL.FTZ R5, R5, UR17 ;  /* 0x0000001105057c20 */ /* 0x000fe20008410000 */
[----:B------:R-:W-:Y:S01]  /*6a90*/  FADD.FTZ R8, R8, -UR16 ;  /* 0x8000001008087e21 */ /* 0x000fe20008010000 */
[----:B------:R-:W-:Y:S02]  /*6aa0*/  HADD2.F32 R88, -RZ, R88.H0_H0 ;  /* 0x20000058ff587230 */ /* 0x000fe40000004100 */
[----:B------:R-:W-:Y:S01]  /*6ab0*/  FADD.FTZ R57, R57, R6 ;  /* 0x0000000639397221 */ /* 0x000fe20000010000 */
[----:B------:R-:W-:Y:S01]  /*6ac0*/  FFMA.FTZ R56, R9, R6, R56 ;  /* 0x0000000609387223 */ /* 0x000fe20000010038 */
[----:B------:R-:W-:Y:S01]  /*6ad0*/  FADD.FTZ R52, R52, R4 ;  /* 0x0000000434347221 */ /* 0x000fe20000010000 */
[----:B------:R-:W-:Y:S01]  /*6ae0*/  FFMA.FTZ R53, R4, R5, R53 ;  /* 0x0000000504357223 */ /* 0x000fe20000010035 */
[----:B------:R-:W-:-:S02]  /*6af0*/  HADD2.F32 R6, -RZ, R47.H1_H1 ;  /* 0x3000002fff067230 */ /* 0x000fc40000004100 */
[----:B------:R-:W-:Y:S01]  /*6b00*/  FMUL.FTZ R4, R51, R4 ;  /* 0x0000000433047220 */ /* 0x000fe20000410000 */
[----:B------:R-:W-:Y:S01]  /*6b10*/  FMUL.FTZ R9, R8, UR17 ;  /* 0x0000001108097c20 */ /* 0x000fe20008410000 */
[----:B------:R-:W-:Y:S01]  /*6b20*/  FADD.FTZ R88, R88, -UR16 ;  /* 0x8000001058587e21 */ /* 0x000fe20008010000 */
[----:B------:R-:W-:Y:S02]  /*6b30*/  HADD2.F32 R10, -RZ, R44.H1_H1 ;  /* 0x3000002cff0a7230 */ /* 0x000fe40000004100 */
[----:B------:R-:W-:Y:S01]  /*6b40*/  FADD.FTZ R57, R4, R57 ;  /* 0x0000003904397221 */ /* 0x000fe20000010000 */
[----:B------:R-:W-:Y:S01]  /*6b50*/  FFMA.FTZ R56, R5, R4, R56 ;  /* 0x0000000405387223 */ /* 0x000fe20000010038 */
[----:B------:R-:W-:Y:S01]  /*6b60*/  FADD.FTZ R3, R3, R6 ;  /* 0x0000000603037221 */ /* 0x000fe20000010000 */
[----:B------:R-:W-:Y:S01]  /*6b70*/  FFMA.FTZ R7, R6, R9, R7 ;  /* 0x0000000906077223 */ /* 0x000fe20000010007 */
[----:B------:R-:W-:Y:S02]  /*6b80*/  HADD2.F32 R4, -RZ, R47.H0_H0 ;  /* 0x2000002fff047230 */ /* 0x000fe40000004100 */
[----:B------:R-:W-:Y:S01]  /*6b90*/  FMUL.FTZ R6, R49, R6 ;  /* 0x0000000631067220 */ /* 0x000fe20000410000 */
[----:B------:R-:W-:Y:S01]  /*6ba0*/  FMUL.FTZ R88, R88, UR17 ;  /* 0x0000001158587c20 */ /* 0x000fe20008410000 */
[----:B------:R-:W-:Y:S01]  /*6bb0*/  FADD.FTZ R10, R10, -UR16 ;  /* 0x800000100a0a7e21 */ /* 0x000fe20008010000 */
[----:B------:R-:W-:-:S02]  /*6bc0*/  HADD2.F32 R39, -RZ, R39.H1_H1 ;  /* 0x30000027ff277230 */ /* 0x000fc40000004100 */
[----:B------:R-:W-:Y:S01]  /*6bd0*/  FADD.FTZ R8, R57, R6 ;  /* 0x0000000639087221 */ /* 0x000fe20000010000 */
[----:B------:R-:W-:Y:S01]  /*6be0*/  FFMA.FTZ R9, R9, R6, R56 ;  /* 0x0000000609097223 */ /* 0x000fe20000010038 */
[----:B------:R-:W-:Y:S01]  /*6bf0*/  FMUL.FTZ R5, R51, R4 ;  /* 0x0000000433057220 */ /* 0x000fe20000410000 */
[----:B------:R-:W-:Y:S01]  /*6c00*/  FADD.FTZ R52, R52, R4 ;  /* 0x0000000434347221 */ /* 0x000fe20000010000 */
[----:B------:R-:W-:Y:S01]  /*6c10*/  FFMA.FTZ R53, R4, R88, R53 ;  /* 0x0000005804357223 */ /* 0x000fe20000010035 */
[----:B------:R-:W-:Y:S02]  /*6c20*/  HADD2.F32 R6, -RZ, R40.H0_H0 ;  /* 0x20000028ff067230 */ /* 0x000fe40000004100 */
[----:B------:R-:W-:Y:S01]  /*6c30*/  FADD.FTZ R8, R5, R8 ;  /* 0x0000000805087221 */ /* 0x000fe20000010000 */
[--C-:B------:R-:W-:Y:S02]  /*6c40*/  HADD2.F32 R4, -RZ, R46.reuse.H1_H1 ;  /* 0x3000002eff047230 */ /* 0x100fe40000004100 */
[----:B------:R-:W-:Y:S01]  /*6c50*/  FFMA.FTZ R9, R88, R5, R9 ;  /* 0x0000000558097223 */ /* 0x000fe20000010009 */
[----:B------:R-:W-:-:S02]  /*6c60*/  HADD2.F32 R46, -RZ, R46.H0_H0 ;  /* 0x2000002eff2e7230 */ /* 0x000fc40000004100 */
[----:B------:R-:W-:Y:S01]  /*6c70*/  FADD.FTZ R6, R6, -UR16 ;  /* 0x8000001006067e21 */ /* 0x000fe20008010000 */
[----:B------:R-:W-:Y:S02]  /*6c80*/  HADD2.F32 R44, -RZ, R44.H0_H0 ;  /* 0x2000002cff2c7230 */ /* 0x000fe40000004100 */
[----:B------:R-:W-:Y:S01]  /*6c90*/  FADD.FTZ R5, R4, -UR16 ;  /* 0x8000001004057e21 */ /* 0x000fe20008010000 */
[----:B------:R-:W-:Y:S02]  /*6ca0*/  HADD2.F32 R4, -RZ, R90.H1_H1 ;  /* 0x3000005aff047230 */ /* 0x000fe40000004100 */
[----:B------:R-:W-:Y:S01]  /*6cb0*/  FMUL.FTZ R6, R6, UR17 ;  /* 0x0000001106067c20 */ /* 0x000fe20008410000 */
[----:B------:R-:W-:Y:S01]  /*6cc0*/  FMUL.FTZ R11, R49, R46 ;  /* 0x0000002e310b7220 */ /* 0x000fe20000410000 */
[----:B------:R-:W-:Y:S01]  /*6cd0*/  FMUL.FTZ R5, R5, UR17 ;  /* 0x0000001105057c20 */ /* 0x000fe20008410000 */
[----:B------:R-:W-:Y:S01]  /*6ce0*/  FADD.FTZ R3, R3, R46 ;  /* 0x0000002e03037221 */ /* 0x000fe20000010000 */
[----:B------:R-:W-:Y:S01]  /*6cf0*/  FFMA.FTZ R7, R46, R6, R7 ;  /* 0x000000062e077223 */ /* 0x000fe20000010007 */
[----:B------:R-:W-:Y:S01]  /*6d00*/  FADD.FTZ R52, R52, R4 ;  /* 0x0000000434347221 */ /* 0x000fe20000010000 */
[----:B------:R-:W-:Y:S01]  /*6d10*/  FFMA.FTZ R53, R4, R5, R53 ;  /* 0x0000000504357223 */ /* 0x000fe20000010035 */
[----:B------:R-:W-:Y:S01]  /*6d20*/  FADD.FTZ R13, R8, R11 ;  /* 0x0000000b080d7221 */ /* 0x000fe20000010000 */
[----:B------:R-:W-:Y:S01]  /*6d30*/  FMUL.FTZ R4, R51, R4 ;  /* 0x0000000433047220 */ /* 0x000fe20000410000 */
[----:B------:R-:W-:Y:S01]  /*6d40*/  FFMA.FTZ R6, R6, R11, R9 ;  /* 0x0000000b06067223 */ /* 0x000fe20000010009 */
[----:B------:R-:W-:-:S02]  /*6d50*/  HADD2.F32 R8, -RZ, R45.H0_H0 ;  /* 0x2000002dff087230 */ /* 0x000fc40000004100 */
[----:B------:R-:W-:Y:S01]  /*6d60*/  FADD.FTZ R39, R39, -UR16 ;  /* 0x8000001027277e21 */ /* 0x000fe20008010000 */
[----:B------:R-:W-:Y:S01]  /*6d70*/  FADD.FTZ R13, R4, R13 ;  /* 0x0000000d040d7221 */ /* 0x000fe20000010000 */
[----:B------:R-:W-:Y:S01]  /*6d80*/  FFMA.FTZ R6, R5, R4, R6 ;  /* 0x0000000405067223 */ /* 0x000fe20000010006 */
[----:B------:R-:W-:Y:S01]  /*6d90*/  FMUL.FTZ R5, R10, UR17 ;  /* 0x000000110a057c20 */ /* 0x000fe20008410000 */
[----:B------:R-:W-:Y:S01]  /*6da0*/  FMUL.FTZ R4, R49, R8 ;  /* 0x0000000831047220 */ /* 0x000fe20000410000 */
[----:B------:R-:W-:Y:S01]  /*6db0*/  FADD.FTZ R3, R3, R8 ;  /* 0x0000000803037221 */ /* 0x000fe20000010000 */
[----:B------:R-:W-:Y:S01]  /*6dc0*/  FMUL.FTZ R39, R39, UR17 ;  /* 0x0000001127277c20 */ /* 0x000fe20008410000 */
[----:B------:R-:W-:Y:S01]  /*6dd0*/  FFMA.FTZ R7, R8, R5, R7 ;  /* 0x0000000508077223 */ /* 0x000fe20000010007 */
[----:B------:R-:W-:Y:S01]  /*6de0*/  FFMA.FTZ R6, R5, R4, R6 ;  /* 0x0000000405067223 */ /* 0x000fe20000010006 */
[--C-:B------:R-:W-:Y:S02]  /*6df0*/  HADD2.F32 R5, -RZ, R43.reuse.H1_H1 ;  /* 0x3000002bff057230 */ /* 0x100fe40000004100 */
[----:B------:R-:W-:Y:S01]  /*6e00*/  FADD.FTZ R13, R13, R4 ;  /* 0x000000040d0d7221 */ /* 0x000fe20000010000 */
[----:B------:R-:W-:-:S02]  /*6e10*/  HADD2.F32 R8, -RZ, R43.H0_H0 ;  /* 0x2000002bff087230 */ /* 0x000fc40000004100 */
[----:B------:R-:W-:Y:S01]  /*6e20*/  FMUL.FTZ R4, R51, R44 ;  /* 0x0000002c33047220 */ /* 0x000fe20000410000 */
[----:B------:R-:W-:Y:S02]  /*6e30*/  HADD2.F32 R42, -RZ, R42.H1_H1 ;  /* 0x3000002aff2a7230 */ /* 0x000fe40000004100 */
[----:B------:R-:W-:Y:S01]  /*6e40*/  FADD.FTZ R5, R5, -UR16 ;  /* 0x8000001005057e21 */ /* 0x000fe20008010000 */
[----:B------:R-:W-:Y:S02]  /*6e50*/  HADD2.F32 R90, -RZ, R90.H0_H0 ;  /* 0x2000005aff5a7230 */ /* 0x000fe40000004100 */
[----:B------:R-:W-:Y:S01]  /*6e60*/  FADD.FTZ R13, R4, R13 ;  /* 0x0000000d040d7221 */ /* 0x000fe20000010000 */
[----:B------:R-:W-:Y:S01]  /*6e70*/  FFMA.FTZ R6, R39, R4, R6 ;  /* 0x0000000427067223 */ /* 0x000fe20000010006 */
[----:B------:R-:W-:Y:S01]  /*6e80*/  FMUL.FTZ R4, R49, R8 ;  /* 0x0000000831047220 */ /* 0x000fe20000410000 */
[----:B------:R-:W-:Y:S01]  /*6e90*/  FMUL.FTZ R5, R5, UR17 ;  /* 0x0000001105057c20 */ /* 0x000fe20008410000 */
[----:B------:R-:W-:Y:S01]  /*6ea0*/  FADD.FTZ R42, R42, -UR16 ;  /* 0x800000102a2a7e21 */ /* 0x000fe20008010000 */
[----:B------:R-:W-:-:S02]  /*6eb0*/  HADD2.F32 R40, -RZ, R40.H1_H1 ;  /* 0x30000028ff287230 */ /* 0x000fc40000004100 */
[----:B------:R-:W-:Y:S01]  /*6ec0*/  FADD.FTZ R10, R13, R4 ;  /* 0x000000040d0a7221 */ /* 0x000fe20000010000 */
[----:B------:R-:W-:Y:S01]  /*6ed0*/  FFMA.FTZ R11, R5, R4, R6 ;  /* 0x00000004050b7223 */ /* 0x000fe20000010006 */
[----:B------:R-:W-:Y:S01]  /*6ee0*/  FMUL.FTZ R9, R51, R90 ;  /* 0x0000005a33097220 */ /* 0x000fe20000410000 */
[----:B------:R-:W-:Y:S01]  /*6ef0*/  FMUL.FTZ R42, R42, UR17 ;  /* 0x000000112a2a7c20 */ /* 0x000fe20008410000 */
[--C-:B------:R-:W-:Y:S02]  /*6f00*/  HADD2.F32 R4, -RZ, R41.reuse.H1_H1 ;  /* 0x30000029ff047230 */ /* 0x100fe40000004100 */
[----:B------:R-:W-:Y:S01]  /*6f10*/  FADD.FTZ R40, R40, -UR16 ;  /* 0x8000001028287e21 */ /* 0x000fe20008010000 */
[----:B------:R-:W-:Y:S02]  /*6f20*/  HADD2.F32 R41, -RZ, R41.H0_H0 ;  /* 0x20000029ff297230 */ /* 0x000fe40000004100 */
[----:B------:R-:W-:Y:S01]  /*6f30*/  FADD.FTZ R10, R9, R10 ;  /* 0x0000000a090a7221 */ /* 0x000fe20000010000 */
[----:B------:R-:W-:Y:S01]  /*6f40*/  FFMA.FTZ R11, R42, R9, R11 ;  /* 0x000000092a0b7223 */ /* 0x000fe2000001000b */
[----:B------:R-:W-:-:S02]  /*6f50*/  HADD2.F32 R6, -RZ, R89.H1_H1 ;  /* 0x30000059ff067230 */ /* 0x000fc40000004100 */
[----:B------:R-:W-:Y:S01]  /*6f60*/  FMUL.FTZ R9, R49, R4 ;  /* 0x0000000431097220 */ /* 0x000fe20000410000 */
[----:B------:R-:W-:Y:S01]  /*6f70*/  FMUL.FTZ R40, R40, UR17 ;  /* 0x0000001128287c20 */ /* 0x000fe20008410000 */
[----:B------:R-:W-:Y:S01]  /*6f80*/  FADD.FTZ R41, R41, -UR16 ;  /* 0x8000001029297e21 */ /* 0x000fe20008010000 */
[----:B------:R-:W-:Y:S01]  /*6f90*/  FADD.FTZ R52, R52, R44 ;  /* 0x0000002c34347221 */ /* 0x000fe20000010000 */
[----:B------:R-:W-:Y:S01]  /*6fa0*/  FFMA.FTZ R53, R44, R39, R53 ;  /* 0x000000272c357223 */ /* 0x000fe20000010035 */
        /* <DEDUP_REMOVED lines=15> */
.L_x_1003:
        /* <DEDUP_REMOVED lines=11> */
[--C-:B------:R-:W-:Y:S01]  /*7150*/  FFMA.FTZ R55, R49, R4, R0.reuse ;  /* 0x0000000431377223 */ /* 0x100fe20000010000 */
[----:B------:R-:W-:Y:S01]  /*7160*/  FMUL.FTZ R3, R3, UR17 ;  /* 0x0000001103037c20 */ /* 0x000fe20008410000 */
[----:B------:R-:W-:Y:S01]  /*7170*/  FFMA.FTZ R50, R49, R75, R0 ;  /* 0x0000004b31327223 */ /* 0x000fe20000010000 */
[----:B------:R-:W-:Y:S01]  /*7180*/  FMUL.FTZ R69, R69, UR17 ;  /* 0x0000001145457c20 */ /* 0x000fe20008410000 */
[----:B------:R-:W-:Y:S01]  /*7190*/  FMUL.FTZ R68, R55, -1.4426950216293334961 ;  /* 0xbfb8aa3b37447820 */ /* 0x000fe20000410000 */
[C-C-:B------:R-:W-:Y:S01]  /*71a0*/  FFMA.FTZ R54, R51.reuse, R3, R2.reuse ;  /* 0x0000000333367223 */ /* 0x140fe20000010002 */
        /* <DEDUP_REMOVED lines=33> */
[----:B------:R-:W-:Y:S02]  /*73c0*/  HADD2.F32 R97, -RZ, R14.H0_H0 ;  /* 0x2000000eff617230 */ /* 0x000fe40000004100 */
[----:B------:R-:W-:Y:S01]  /*73d0*/  FADD.FTZ R63, R63, -UR16 ;  /* 0x800000103f3f7e21 */ /* 0x000fe20008010000 */
[----:B------:R-:W-:-:S02]  /*73e0*/  FMUL.FTZ R64, R64, UR17 ;  /* 0x0000001140407c20 */ /* 0x000fc40008410000 */
[----:B------:R-:W0:Y:S01]  /*73f0*/  MUFU.RCP R66, R66 ;  /* 0x0000004200427308 */ /* 0x000e220000001000 */
[----:B--2---:R-:W-:Y:S02]  /*7400*/  HADD2.F32 R48, -RZ, R95.H0_H0 ;  /* 0x2000005fff307230 */ /* 0x004fe40000004100 */
[----:B------:R-:W-:-:S03]  /*7410*/  FMUL.FTZ R63, R63, UR17 ;  /* 0x000000113f3f7c20 */ /* 0x000fc60008410000 */
[----:B-1----:R-:W-:Y:S01]  /*7420*/  FMUL.FTZ R48, R48, R68 ;  /* 0x0000004430307220 */ /* 0x002fe20000410000 */
[----:B------:R-:W-:Y:S01]  /*7430*/  FADD.FTZ R68, -R68, 1 ;  /* 0x3f80000044447421 */ /* 0x000fe20000010100 */
[----:B------:R-:W1:Y:S01]  /*7440*/  MUFU.RCP R74, R74 ;  /* 0x0000004a004a7308 */ /* 0x000e620000001000 */
[----:B---3--:R-:W-:Y:S02]  /*7450*/  FMUL.FTZ R60, R60, R76 ;  /* 0x0000004c3c3c7220 */ /* 0x008fe40000410000 */
[----:B------:R-:W-:Y:S01]  /*7460*/  FFMA.FTZ R68, R55, R68, 1 ;  /* 0x3f80000037447423 */ /* 0x000fe20000010044 */
[----:B------:R-:W-:Y:S01]  /*7470*/  FFMA.FTZ R55, R51, R73, R2 ;  /* 0x0000004933377223 */ /* 0x000fe20000010002 */
[----:B------:R-:W-:Y:S02]  /*7480*/  FADD.FTZ R76, -R76, 1 ;  /* 0x3f8000004c4c7421 */ /* 0x000fe40000010100 */
[----:B------:R-:W-:Y:S01]  /*7490*/  FMUL.FTZ R68, R48, R68 ;  /* 0x0000004430447220 */ /* 0x000fe20000410000 */
[----:B------:R-:W2:Y:S01]  /*74a0*/  MUFU.RCP R83, R83 ;  /* 0x0000005300537308 */ /* 0x000ea20000001000 */
[----:B------:R-:W-:Y:S01]  /*74b0*/  FMUL.FTZ R82, R55, -1.4426950216293334961 ;  /* 0xbfb8aa3b37527820 */ /* 0x000fe20000410000 */
[----:B0-----:R-:W-:Y:S01]  /*74c0*/  FMUL.FTZ R56, R56, R66 ;  /* 0x0000004238387220 */ /* 0x001fe20000410000 */
[----:B------:R-:W-:Y:S01]  /*74d0*/  FADD.FTZ R66, -R66, 1 ;  /* 0x3f80000042427421 */ /* 0x000fe20000010100 */
[----:B------:R-:W-:Y:S01]  /*74e0*/  FFMA.FTZ R76, R54, R76, 1 ;  /* 0x3f800000364c7423 */ /* 0x000fe2000001004c */
[----:B------:R-:W-:Y:S01]  /*74f0*/  FFMA.FTZ R54, R49, R65, R0 ;  /* 0x0000004131367223 */ /* 0x000fe20000010000 */
[----:B------:R-:W-:-:S02]  /*7500*/  HADD2.F32 R48, -RZ, R62.H1_H1 ;  /* 0x3000003eff307230 */ /* 0x000fc40000004100 */
[----:B------:R-:W-:Y:S01]  /*7510*/  FFMA.FTZ R66, R50, R66, 1 ;  /* 0x3f80000032427423 */ /* 0x000fe20000010042 */
[----:B------:R-:W0:Y:S01]  /*7520*/  MUFU.EX2 R82, R82 ;  /* 0x0000005200527308 */ /* 0x000e220000000800 */
[----:B------:R-:W-:Y:S02]  /*7530*/  HADD2.F32 R50, -RZ, R70.H1_H1 ;  /* 0x30000046ff327230 */ /* 0x000fe40000004100 */
        /* <DEDUP_REMOVED lines=129> */
[-C--:B------:R-:W-:Y:S01]  /*7d50*/  FFMA.FTZ R70, R75, R66.reuse, R70 ;  /* 0x000000424b467223 */ /* 0x080fe20000010046 */
[----:B------:R-:W-:Y:S02]  /*7d60*/  FADD.FTZ R68, R4, -UR16 ;  /* 0x8000001004447e21 */ /* 0x000fe40008010000 */
[----:B------:R-:W-:Y:S01]  /*7d70*/  FADD.FTZ R72, R72, R66 ;  /* 0x0000004248487221 */ /* 0x000fe20000010000 */
[----:B------:R-:W-:Y:S01]  /*7d80*/  FMUL.FTZ R66, R49, R66 ;  /* 0x0000004231427220 */ /* 0x000fe20000410000 */
[----:B------:R-:W-:Y:S01]  /*7d90*/  FMUL.FTZ R68, R68, UR17 ;  /* 0x0000001144447c20 */ /* 0x000fe20008410000 */
[-C--:B------:R-:W-:Y:S01]  /*7da0*/  FFMA.FTZ R70, R84, R83.reuse, R70 ;  /* 0x0000005354467223 */ /* 0x080fe20000010046 */
[----:B------:R-:W-:Y:S01]  /*7db0*/  FADD.FTZ R72, R72, R83 ;  /* 0x0000005348487221 */ /* 0x000fe20000010000 */
[----:B------:R-:W-:Y:S01]  /*7dc0*/  FFMA.FTZ R75, R75, R66, R67 ;  /* 0x000000424b4b7223 */ /* 0x000fe20000010043 */
[----:B------:R-:W-:Y:S01]  /*7dd0*/  FFMA.FTZ R77, R49, R68, R0 ;  /* 0x00000044314d7223 */ /* 0x000fe20000010000 */
        /* <DEDUP_REMOVED lines=42> */
[----:B0-----:R-:W-:-:S06]  /*8080*/  HADD2.F32 R69, -RZ, R93.H0_H0 ;  /* 0x2000005dff457230 */ /* 0x001fcc0000004100 */
[----:B------:R-:W0:Y:S01]  /*8090*/  MUFU.RCP R66, R66 ;  /* 0x0000004200427308 */ /* 0x000e220000001000 */
[----:B--2---:R-:W-:Y:S01]  /*80a0*/  FMUL.FTZ R69, R69, R75 ;  /* 0x0000004b45457220 */ /* 0x004fe20000410000 */
[----:B------:R-:W-:-:S04]  /*80b0*/  FADD.FTZ R75, -R75, 1 ;  /* 0x3f8000004b4b7421 */ /* 0x000fc80000010100 */
        /* <DEDUP_REMOVED lines=81> */
[----:B------:R-:W-:-:S03]  /*85d0*/  FMUL.FTZ R82, R82, UR17 ;  /* 0x0000001152527c20 */ /* 0x000fc60008410000 */
        /* <DEDUP_REMOVED lines=13> */
[----:B------:R-:W-:Y:S02]  /*86b0*/  HADD2.F32 R8, -RZ, R8.H1_H1 ;  /* 0x30000008ff087230 */ /* 0x000fe40000004100 */
[----:B------:R-:W-:Y:S01]  /*86c0*/  FMUL.FTZ R98, R49, R65 ;  /* 0x0000004131627220 */ /* 0x000fe20000410000 */
        /* <DEDUP_REMOVED lines=57> */
[----:B------:R-:W-:Y:S01]  /*8a60*/  FFMA.FTZ R93, R52, R73, 1 ;  /* 0x3f800000345d7423 */ /* 0x000fe20000010049 */
[--C-:B------:R-:W-:Y:S02]  /*8a70*/  HADD2.F32 R52, -RZ, R11.reuse.H0_H0 ;  /* 0x2000000bff347230 */ /* 0x100fe40000004100 */
[--C-:B------:R-:W-:Y:S02]  /*8a80*/  HADD2.F32 R73, -RZ, R12.reuse.H0_H0 ;  /* 0x2000000cff497230 */ /* 0x100fe40000004100 */
[----:B------:R-:W-:Y:S01]  /*8a90*/  FMUL.FTZ R10, R10, R93 ;  /* 0x0000005d0a0a7220 */ /* 0x000fe20000410000 */
[----:B------:R-:W-:Y:S01]  /*8aa0*/  FMUL.FTZ R93, R51, R56 ;  /* 0x00000038335d7220 */ /* 0x000fe20000410000 */
[----:B------:R-:W-:Y:S01]  /*8ab0*/  FADD.FTZ R52, R52, -UR16 ;  /* 0x8000001034347e21 */ /* 0x000fe20008010000 */
[----:B------:R-:W-:Y:S02]  /*8ac0*/  HADD2.F32 R11, -RZ, R11.H1_H1 ;  /* 0x3000000bff0b7230 */ /* 0x000fe40000004100 */
[----:B------:R-:W-:Y:S01]  /*8ad0*/  FFMA.FTZ R86, R62, R93, R86 ;  /* 0x0000005d3e567223 */ /* 0x000fe20000010056 */
[----:B------:R-:W-:Y:S01]  /*8ae0*/  FMUL.FTZ R52, R52, UR17 ;  /* 0x0000001134347c20 */ /* 0x000fe20008410000 */
[----:B------:R-:W-:-:S02]  /*8af0*/  HADD2.F32 R12, -RZ, R12.H1_H1 ;  /* 0x3000000cff0c7230 */ /* 0x000fc40000004100 */
[----:B------:R-:W-:Y:S01]  /*8b00*/  FADD.FTZ R83, R93, R83 ;  /* 0x000000535d537221 */ /* 0x000fe20000010000 */
[----:B------:R-:W-:Y:S01]  /*8b10*/  FFMA.FTZ R93, R61, R50, R70 ;  /* 0x000000323d5d7223 */ /* 0x000fe20000010046 */
[----:B------:R-:W-:-:S03]  /*8b20*/  FFMA.FTZ R56, R49, R52, R0 ;  /* 0x0000003431387223 */ /* 0x000fc60000010000 */
[----:B------:R-:W-:Y:S01]  /*8b30*/  FFMA.FTZ R93, R58, R48, R93 ;  /* 0x000000303a5d7223 */ /* 0x000fe2000001005d */
[----:B------:R-:W-:-:S06]  /*8b40*/  FMUL.FTZ R80, R56, -1.4426950216293334961 ;  /* 0xbfb8aa3b38507820 */ /* 0x000fcc0000410000 */
[----:B------:R-:W0:Y:S02]  /*8b50*/  MUFU.EX2 R80, R80 ;  /* 0x0000005000507308 */ /* 0x000e240000000800 */
[----:B0-----:R-:W-:-:S04]  /*8b60*/  FADD.FTZ R94, R80, 1 ;  /* 0x3f800000505e7421 */ /* 0x001fc80000010000 */
[----:B------:R-:W0:Y:S02]  /*8b70*/  MUFU.RCP R62, R94 ;  /* 0x0000005e003e7308 */ /* 0x000e240000001000 */
[----:B0-----:R-:W-:Y:S01]  /*8b80*/  FADD.FTZ R95, -R62, 1 ;  /* 0x3f8000003e5f7421 */ /* 0x001fe20000010100 */
[----:B------:R-:W-:Y:S01]  /*8b90*/  FMUL.FTZ R73, R73, R62 ;  /* 0x0000003e49497220 */ /* 0x000fe20000410000 */
[----:B------:R-:W-:Y:S02]  /*8ba0*/  FADD.FTZ R62, R11, -UR16 ;  /* 0x800000100b3e7e21 */ /* 0x000fe40008010000 */
[----:B------:R-:W-:Y:S01]  /*8bb0*/  FFMA.FTZ R56, R56, R95, 1 ;  /* 0x3f80000038387423 */ /* 0x000fe2000001005f */
[----:B------:R-:W-:-:S03]  /*8bc0*/  FMUL.FTZ R95, R49, R50 ;  /* 0x00000032315f7220 */ /* 0x000fc60000410000 */
[----:B------:R-:W-:Y:S01]  /*8bd0*/  FMUL.FTZ R11, R73, R56 ;  /* 0x00000038490b7220 */ /* 0x000fe20000410000 */
        /* <DEDUP_REMOVED lines=12> */
[--C-:B------:R-:W-:Y:S02]  /*8ca0*/  HADD2.F32 R62, -RZ, R13.reuse.H0_H0 ;  /* 0x2000000dff3e7230 */ /* 0x100fe40000004100 */
[----:B------:R-:W-:Y:S02]  /*8cb0*/  HADD2.F32 R13, -RZ, R13.H1_H1 ;  /* 0x3000000dff0d7230 */ /* 0x000fe40000004100 */
[----:B------:R-:W-:Y:S01]  /*8cc0*/  FMUL.FTZ R12, R12, R73 ;  /* 0x000000490c0c7220 */ /* 0x000fe20000410000 */
[----:B------:R-:W-:Y:S01]  /*8cd0*/  FADD.FTZ R73, R72, R50 ;  /* 0x0000003248497221 */ /* 0x000fe20000010000 */
[----:B------:R-:W-:-:S03]  /*8ce0*/  FADD.FTZ R62, R62, -UR16 ;  /* 0x800000103e3e7e21 */ /* 0x000fc60008010000 */
[----:B------:R-:W-:Y:S01]  /*8cf0*/  FADD.FTZ R73, R73, R48 ;  /* 0x0000003049497221 */ /* 0x000fe20000010000 */
        /* <DEDUP_REMOVED lines=20> */
[----:B0-----:R-:W-:Y:S01]  /*8e40*/  FMUL.FTZ R14, R95, R80 ;  /* 0x000000505f0e7220 */ /* 0x001fe20000410000 */
[----:B------:R-:W-:-:S04]  /*8e50*/  FADD.FTZ R95, -R80, 1 ;  /* 0x3f800000505f7421 */ /* 0x000fc80000010100 */
[----:B------:R-:W-:Y:S01]  /*8e60*/  FFMA.FTZ R95, R70, R95, 1 ;  /* 0x3f800000465f7423 */ /* 0x000fe2000001005f */
[--C-:B------:R-:W-:Y:S02]  /*8e70*/  HADD2.F32 R70, -RZ, R15.reuse.H0_H0 ;  /* 0x2000000fff467230 */ /* 0x100fe40000004100 */
[----:B------:R-:W-:Y:S02]  /*8e80*/  HADD2.F32 R15, -RZ, R15.H1_H1 ;  /* 0x3000000fff0f7230 */ /* 0x000fe40000004100 */
[----:B------:R-:W-:Y:S01]  /*8e90*/  FMUL.FTZ R14, R14, R95 ;  /* 0x0000005f0e0e7220 */ /* 0x000fe20000410000 */
[----:B------:R-:W-:Y:S01]  /*8ea0*/  FADD.FTZ R95, R92, R55 ;  /* 0x000000375c5f7221 */ /* 0x000fe20000010000 */
[----:B------:R-:W-:Y:S01]  /*8eb0*/  FADD.FTZ R86, R70, -UR16 ;  /* 0x8000001046567e21 */ /* 0x000fe20008010000 */
[----:B------:R-:W-:Y:S01]  /*8ec0*/  FFMA.FTZ R70, R60, R55, R81 ;  /* 0x000000373c467223 */ /* 0x000fe20000010051 */
[----:B------:R-:W-:Y:S01]  /*8ed0*/  FADD.FTZ R15, R15, -UR16 ;  /* 0x800000100f0f7e21 */ /* 0x000fe20008010000 */
[----:B------:R-:W-:Y:S01]  /*8ee0*/  FADD.FTZ R95, R95, R54 ;  /* 0x000000365f5f7221 */ /* 0x000fe20000010000 */
[----:B------:R-:W-:Y:S01]  /*8ef0*/  FMUL.FTZ R55, R86, UR17 ;  /* 0x0000001156377c20 */ /* 0x000fe20008410000 */
[----:B------:R-:W-:-:S02]  /*8f00*/  HADD2.F32 R86, -RZ, R16.H0_H0 ;  /* 0x20000010ff567230 */ /* 0x000fc40000004100 */
[----:B------:R-:W-:Y:S01]  /*8f10*/  FMUL.FTZ R15, R15, UR17 ;  /* 0x000000110f0f7c20 */ /* 0x000fe20008410000 */
[----:B------:R-:W-:Y:S02]  /*8f20*/  HADD2.F32 R16, -RZ, R16.H1_H1 ;  /* 0x30000010ff107230 */ /* 0x000fe40000004100 */
[----:B------:R-:W-:Y:S01]  /*8f30*/  FFMA.FTZ R60, R49, R55, R0 ;  /* 0x00000037313c7223 */ /* 0x000fe20000010000 */
[----:B------:R-:W-:Y:S01]  /*8f40*/  FFMA.FTZ R70, R57, R54, R70 ;  /* 0x0000003639467223 */ /* 0x000fe20000010046 */
[----:B------:R-:W-:Y:S01]  /*8f50*/  FFMA.FTZ R72, R51, R15, R2 ;  /* 0x0000000f33487223 */ /* 0x000fe20000010002 */
[----:B------:R-:W-:Y:S01]  /*8f60*/  FADD.FTZ R95, R95, R66 ;  /* 0x000000425f5f7221 */ /* 0x000fe20000010000 */
[----:B------:R-:W-:-:S06]  /*8f70*/  FMUL.FTZ R80, R60, -1.4426950216293334961 ;  /* 0xbfb8aa3b3c507820 */ /* 0x000fcc0000410000 */
[----:B------:R-:W0:Y:S02]  /*8f80*/  MUFU.EX2 R80, R80 ;  /* 0x0000005000507308 */ /* 0x000e240000000800 */
[----:B0-----:R-:W-:Y:S01]  /*8f90*/  FADD.FTZ R81, R80, 1 ;  /* 0x3f80000050517421 */ /* 0x001fe20000010000 */
[----:B------:R-:W-:-:S05]  /*8fa0*/  FMUL.FTZ R80, R72, -1.4426950216293334961 ;  /* 0xbfb8aa3b48507820 */ /* 0x000fca0000410000 */
[----:B------:R-:W0:Y:S08]  /*8fb0*/  MUFU.RCP R81, R81 ;  /* 0x0000005100517308 */ /* 0x000e300000001000 */
[----:B------:R-:W1:Y:S01]  /*8fc0*/  MUFU.EX2 R80, R80 ;  /* 0x0000005000507308 */ /* 0x000e620000000800 */
[----:B0-----:R-:W-:Y:S01]  /*8fd0*/  FMUL.FTZ R86, R86, R81 ;  /* 0x0000005156567220 */ /* 0x001fe20000410000 */
[----:B------:R-:W-:Y:S01]  /*8fe0*/  FADD.FTZ R97, -R81, 1 ;  /* 0x3f80000051617421 */ /* 0x000fe20000010100 */
[----:B-1----:R-:W-:-:S03]  /*8ff0*/  FADD.FTZ R81, R80, 1 ;  /* 0x3f80000050517421 */ /* 0x002fc60000010000 */
[----:B------:R-:W-:Y:S01]  /*9000*/  FFMA.FTZ R97, R60, R97, 1 ;  /* 0x3f8000003c617423 */ /* 0x000fe20000010061 */
[----:B------:R-:W-:-:S03]  /*9010*/  FMUL.FTZ R80, R49, R48 ;  /* 0x0000003031507220 */ /* 0x000fc60000410000 */
[----:B------:R-:W-:Y:S01]  /*9020*/  FMUL.FTZ R60, R86, R97 ;  /* 0x00000061563c7220 */ /* 0x000fe20000410000 */
[----:B------:R-:W0:Y:S01]  /*9030*/  MUFU.RCP R81, R81 ;  /* 0x0000005100517308 */ /* 0x000e220000001000 */
[----:B------:R-:W-:Y:S01]  /*9040*/  FADD.FTZ R83, R83, R80 ;  /* 0x0000005053537221 */ /* 0x000fe20000010000 */
[----:B------:R-:W-:Y:S02]  /*9050*/  HADD2.F32 R86, -RZ, R18.H0_H0 ;  /* 0x20000012ff567230 */ /* 0x000fe40000004100 */
[----:B0-----:R-:W-:Y:S01]  /*9060*/  FADD.FTZ R97, -R81, 1 ;  /* 0x3f80000051617421 */ /* 0x001fe20000010100 */
[----:B------:R-:W-:-:S03]  /*9070*/  FMUL.FTZ R16, R16, R81 ;  /* 0x0000005110107220 */ /* 0x000fc60000410000 */
[----:B------:R-:W-:Y:S01]  /*9080*/  FFMA.FTZ R97, R72, R97, 1 ;  /* 0x3f80000048617423 */ /* 0x000fe20000010061 */
[--C-:B------:R-:W-:Y:S02]  /*9090*/  HADD2.F32 R72, -RZ, R17.reuse.H0_H0 ;  /* 0x20000011ff487230 */ /* 0x100fe40000004100 */
[----:B------:R-:W-:Y:S02]  /*90a0*/  HADD2.F32 R17, -RZ, R17.H1_H1 ;  /* 0x30000011ff117230 */ /* 0x000fe40000004100 */
[----:B------:R-:W-:Y:S01]  /*90b0*/  FMUL.FTZ R16, R16, R97 ;  /* 0x0000006110107220 */ /* 0x000fe20000410000 */
[----:B------:R-:W-:-:S04]  /*90c0*/  FADD.FTZ R72, R72, -UR16 ;  /* 0x8000001048487e21 */ /* 0x000fc80008010000 */
        /* <DEDUP_REMOVED lines=8> */
[----:B------:R-:W-:Y:S01]  /*9150*/  FMUL.FTZ R86, R86, R81 ;  /* 0x0000005156567220 */ /* 0x000fe20000410000 */
[----:B------:R-:W-:Y:S02]  /*9160*/  HADD2.F32 R81, -RZ, R18.H1_H1 ;  /* 0x30000012ff517230 */ /* 0x000fe40000004100 */
[----:B------:R-:W-:Y:S01]  /*9170*/  FFMA.FTZ R97, R58, R97, 1 ;  /* 0x3f8000003a617423 */ /* 0x000fe20000010061 */
[----:B------:R-:W-:-:S03]  /*9180*/  FADD.FTZ R58, R17, -UR16 ;  /* 0x80000010113a7e21 */ /* 0x000fc60008010000 */
[----:B------:R-:W-:Y:S01]  /*9190*/  FMUL.FTZ R17, R86, R97 ;  /* 0x0000006156117220 */ /* 0x000fe20000410000 */
[----:B------:R-:W-:Y:S01]  /*91a0*/  FMUL.FTZ R58, R58, UR17 ;  /* 0x000000113a3a7c20 */ /* 0x000fe20008410000 */
[----:B------:R-:W-:-:S03]  /*91b0*/  HADD2.F32 R97, -RZ, R20.H0_H0 ;  /* 0x20000014ff617230 */ /* 0x000fc60000004100 */
        /* <DEDUP_REMOVED lines=11> */
[----:B------:R-:W-:-:S02]  /*9270*/  HADD2.F32 R61, -RZ, R19.H0_H0 ;  /* 0x20000013ff3d7230 */ /* 0x000fc40000004100 */
[----:B------:R-:W-:-:S03]  /*9280*/  HADD2.F32 R19, -RZ, R19.H1_H1 ;  /* 0x30000013ff137230 */ /* 0x000fc60000004100 */
        /* <DEDUP_REMOVED lines=11> */
[----:B------:R-:W-:Y:S01]  /*9340*/  FADD.FTZ R80, R73, R4 ;  /* 0x0000000449507221 */ /* 0x000fe20000010000 */
[----:B------:R-:W-:Y:S01]  /*9350*/  FFMA.FTZ R57, R57, R92, 1 ;  /* 0x3f80000039397423 */ /* 0x000fe2000001005c */
[----:B------:R-:W-:-:S03]  /*9360*/  FADD.FTZ R92, R19, -UR16 ;  /* 0x80000010135c7e21 */ /* 0x000fc60008010000 */
[----:B------:R-:W-:Y:S01]  /*9370*/  FMUL.FTZ R19, R86, R57 ;  /* 0x0000003956137220 */ /* 0x000fe20000410000 */
[----:B------:R-:W-:Y:S01]  /*9380*/  FMUL.FTZ R57, R92, UR17 ;  /* 0x000000115c397c20 */ /* 0x000fe20008410000 */
[----:B------:R-:W-:-:S03]  /*9390*/  FMUL.FTZ R86, R49, R4 ;  /* 0x0000000431567220 */ /* 0x000fc60000410000 */
[----:B------:R-:W-:Y:S01]  /*93a0*/  FFMA.FTZ R72, R51, R57, R2 ;  /* 0x0000003933487223 */ /* 0x000fe20000010002 */
[----:B------:R-:W-:-:S03]  /*93b0*/  FADD.FTZ R83, R83, R86 ;  /* 0x0000005653537221 */ /* 0x000fc60000010000 */
[----:B------:R-:W-:-:S06]  /*93c0*/  FMUL.FTZ R81, R72, -1.4426950216293334961 ;  /* 0xbfb8aa3b48517820 */ /* 0x000fcc0000410000 */
[----:B------:R-:W0:Y:S02]  /*93d0*/  MUFU.EX2 R81, R81 ;  /* 0x0000005100517308 */ /* 0x000e240000000800 */
[----:B0-----:R-:W-:-:S06]  /*93e0*/  FADD.FTZ R92, R81, 1 ;  /* 0x3f800000515c7421 */ /* 0x001fcc0000010000 */
[----:B------:R-:W0:Y:S02]  /*93f0*/  MUFU.RCP R92, R92 ;  /* 0x0000005c005c7308 */ /* 0x000e240000001000 */
[----:B0-----:R-:W-:Y:S01]  /*9400*/  FMUL.FTZ R20, R97, R92 ;  /* 0x0000005c61147220 */ /* 0x001fe20000410000 */
[----:B------:R-:W-:Y:S01]  /*9410*/  FADD.FTZ R97, -R92, 1 ;  /* 0x3f8000005c617421 */ /* 0x000fe20000010100 */
[----:B------:R-:W-:-:S03]  /*9420*/  HADD2.F32 R92, -RZ, R22.H0_H0 ;  /* 0x20000016ff5c7230 */ /* 0x000fc60000004100 */
[----:B------:R-:W-:Y:S01]  /*9430*/  FFMA.FTZ R97, R72, R97, 1 ;  /* 0x3f80000048617423 */ /* 0x000fe20000010061 */
[--C-:B------:R-:W-:Y:S02]  /*9440*/  HADD2.F32 R72, -RZ, R21.reuse.H0_H0 ;  /* 0x20000015ff487230 */ /* 0x100fe40000004100 */
[----:B------:R-:W-:Y:S02]  /*9450*/  HADD2.F32 R21, -RZ, R21.H1_H1 ;  /* 0x30000015ff157230 */ /* 0x000fe40000004100 */
[----:B------:R-:W-:Y:S01]  /*9460*/  FMUL.FTZ R20, R20, R97 ;  /* 0x0000006114147220 */ /* 0x000fe20000410000 */
[----:B------:R-:W-:Y:S01]  /*9470*/  FADD.FTZ R94, R72, -UR16 ;  /* 0x80000010485e7e21 */ /* 0x000fe20008010000 */
[C---:B------:R-:W-:Y:S01]  /*9480*/  FFMA.FTZ R72, R68.reuse, R4, R93 ;  /* 0x0000000444487223 */ /* 0x040fe2000001005d */
[----:B------:R-:W-:Y:S01]  /*9490*/  FFMA.FTZ R68, R68, R86, R61 ;  /* 0x0000005644447223 */ /* 0x000fe2000001003d */
        /* <DEDUP_REMOVED lines=11> */
[----:B------:R-:W-:Y:S01]  /*9550*/  FMUL.FTZ R61, R93, UR17 ;  /* 0x000000115d3d7c20 */ /* 0x000fe20008410000 */
[----:B------:R-:W-:-:S03]  /*9560*/  HADD2.F32 R93, -RZ, R22.H1_H1 ;  /* 0x30000016ff5d7230 */ /* 0x000fc60000004100 */
        /* <DEDUP_REMOVED lines=9> */
[----:B------:R-:W-:Y:S02]  /*9600*/  HADD2.F32 R93, -RZ, R24.H0_H0 ;  /* 0x20000018ff5d7230 */ /* 0x000fe40000004100 */
[----:B------:R-:W-:-:S04]  /*9610*/  FFMA.FTZ R73, R73, R92, 1 ;  /* 0x3f80000049497423 */ /* 0x000fc8000001005c */
[----:B------:R-:W-:Y:S01]  /*9620*/  FMUL.FTZ R22, R22, R73 ;  /* 0x0000004916167220 */ /* 0x000fe20000410000 */
[--C-:B------:R-:W-:Y:S02]  /*9630*/  HADD2.F32 R73, -RZ, R23.reuse.H0_H0 ;  /* 0x20000017ff497230 */ /* 0x100fe40000004100 */
[----:B------:R-:W-:-:S03]  /*9640*/  HADD2.F32 R23, -RZ, R23.H1_H1 ;  /* 0x30000017ff177230 */ /* 0x000fc60000004100 */
[----:B------:R-:W-:Y:S01]  /*9650*/  FADD.FTZ R92, R73, -UR16 ;  /* 0x80000010495c7e21 */ /* 0x000fe20008010000 */
[C---:B------:R-:W-:Y:S01]  /*9660*/  FFMA.FTZ R73, R67.reuse, R66, R70 ;  /* 0x0000004243497223 */ /* 0x040fe20000010046 */
[----:B------:R-:W-:Y:S02]  /*9670*/  FFMA.FTZ R70, R67, R81, R68 ;  /* 0x0000005143467223 */ /* 0x000fe40000010044 */
        /* <DEDUP_REMOVED lines=9> */
[----:B------:R-:W-:Y:S01]  /*9710*/  FADD.FTZ R93, R23, -UR16 ;  /* 0x80000010175d7e21 */ /* 0x000fe20008010000 */
[----:B------:R-:W-:Y:S01]  /*9720*/  FADD.FTZ R86, R80, R69 ;  /* 0x0000004550567221 */ /* 0x000fe20000010000 */
[----:B------:R-:W-:Y:S01]  /*9730*/  FFMA.FTZ R67, R67, R94, 1 ;  /* 0x3f80000043437423 */ /* 0x000fe2000001005e */
[----:B------:R-:W-:-:S03]  /*9740*/  FFMA.FTZ R80, R79, R69, R72 ;  /* 0x000000454f507223 */ /* 0x000fc60000010048 */
[----:B------:R-:W-:Y:S01]  /*9750*/  FMUL.FTZ R23, R92, R67 ;  /* 0x000000435c177220 */ /* 0x000fe20000410000 */
[----:B------:R-:W-:Y:S01]  /*9760*/  FMUL.FTZ R67, R93, UR17 ;  /* 0x000000115d437c20 */ /* 0x000fe20008410000 */
[----:B------:R-:W-:Y:S02]  /*9770*/  HADD2.F32 R93, -RZ, R24.H1_H1 ;  /* 0x30000018ff5d7230 */ /* 0x000fe40000004100 */
[----:B------:R-:W-:Y:S01]  /*9780*/  FFMA.FTZ R80, R77, R3, R80 ;  /* 0x000000034d507223 */ /* 0x000fe20000010050 */
        /* <DEDUP_REMOVED lines=14> */
[--C-:B------:R-:W-:Y:S02]  /*9870*/  HADD2.F32 R93, -RZ, R26.reuse.H0_H0 ;  /* 0x2000001aff5d7230 */ /* 0x100fe40000004100 */
[----:B------:R-:W-:Y:S01]  /*9880*/  FADD.FTZ R68, R68, -UR16 ;  /* 0x8000001044447e21 */ /* 0x000fe20008010000 */
[----:B------:R-:W-:-:S03]  /*9890*/  HADD2.F32 R26, -RZ, R26.H1_H1 ;  /* 0x3000001aff1a7230 */ /* 0x000fc60000004100 */
        /* <DEDUP_REMOVED lines=8> */
[----:B------:R-:W-:Y:S02]  /*9920*/  FADD.FTZ R93, R25, -UR16 ;  /* 0x80000010195d7e21 */ /* 0x000fe40008010000 */
[----:B------:R-:W-:Y:S01]  /*9930*/  FFMA.FTZ R69, R69, R94, 1 ;  /* 0x3f80000045457423 */ /* 0x000fe2000001005e */
[--C-:B------:R-:W-:Y:S02]  /*9940*/  HADD2.F32 R94, -RZ, R28.reuse.H0_H0 ;  /* 0x2000001cff5e7230 */ /* 0x100fe40000004100 */
[----:B------:R-:W-:Y:S02]  /*9950*/  HADD2.F32 R28, -RZ, R28.H1_H1 ;  /* 0x3000001cff1c7230 */ /* 0x000fe40000004100 */
[----:B------:R-:W-:Y:S01]  /*9960*/  FMUL.FTZ R25, R92, R69 ;  /* 0x000000455c197220 */ /* 0x000fe20000410000 */
[----:B------:R-:W-:Y:S01]  /*9970*/  FMUL.FTZ R69, R93, UR17 ;  /* 0x000000115d457c20 */ /* 0x000fe20008410000 */
[----:B------:R-:W-:Y:S01]  /*9980*/  FADD.FTZ R92, R95, R74 ;  /* 0x0000004a5f5c7221 */ /* 0x000fe20000010000 */
[----:B------:R-:W-:-:S02]  /*9990*/  FMUL.FTZ R74, R51, R74 ;  /* 0x0000004a334a7220 */ /* 0x000fc40000410000 */
[----:B------:R-:W-:Y:S01]  /*99a0*/  FFMA.FTZ R70, R51, R69, R2 ;  /* 0x0000004533467223 */ /* 0x000fe20000010002 */
[----:B------:R-:W-:Y:S01]  /*99b0*/  FADD.FTZ R92, R92, R71 ;  /* 0x000000475c5c7221 */ /* 0x000fe20000010000 */
[----:B------:R-:W-:Y:S01]  /*99c0*/  FFMA.FTZ R78, R78, R74, R79 ;  /* 0x0000004a4e4e7223 */ /* 0x000fe2000001004f */
[----:B------:R-:W-:Y:S01]  /*99d0*/  FADD.FTZ R83, R74, R83 ;  /* 0x000000534a537221 */ /* 0x000fe20000010000 */
        /* <DEDUP_REMOVED lines=20> */
[----:B------:R-:W-:-:S04]  /*9b20*/  FFMA.FTZ R72, R72, R95, 1 ;  /* 0x3f80000048487423 */ /* 0x000fc8000001005f */
[----:B------:R-:W-:Y:S01]  /*9b30*/  FMUL.FTZ R27, R93, R72 ;  /* 0x000000485d1b7220 */ /* 0x000fe20000410000 */
[----:B------:R-:W-:Y:S01]  /*9b40*/  FMUL.FTZ R72, R94, UR17 ;  /* 0x000000115e487c20 */ /* 0x000fe20008410000 */
[----:B------:R-:W-:-:S03]  /*9b50*/  FMUL.FTZ R94, R51, R71 ;  /* 0x00000047335e7220 */ /* 0x000fc60000410000 */
[----:B------:R-:W-:-:S04]  /*9b60*/  FFMA.FTZ R74, R51, R72, R2 ;  /* 0x00000048334a7223 */ /* 0x000fc80000010002 */
[----:B------:R-:W-:-:S06]  /*9b70*/  FMUL.FTZ R81, R74, -1.4426950216293334961 ;  /* 0xbfb8aa3b4a517820 */ /* 0x000fcc0000410000 */
[----:B------:R-:W0:Y:S02]  /*9b80*/  MUFU.EX2 R81, R81 ;  /* 0x0000005100517308 */ /* 0x000e240000000800 */
[----:B0-----:R-:W-:Y:S01]  /*9b90*/  FADD.FTZ R93, R81, 1 ;  /* 0x3f800000515d7421 */ /* 0x001fe20000010000 */
[----:B------:R-:W-:-:S04]  /*9ba0*/  FMUL.FTZ R81, R49, R3 ;  /* 0x0000000331517220 */ /* 0x000fc80000410000 */
[----:B------:R-:W-:Y:S01]  /*9bb0*/  FFMA.FTZ R77, R77, R81, R78 ;  /* 0x000000514d4d7223 */ /* 0x000fe2000001004e */
[----:B------:R-:W0:Y:S01]  /*9bc0*/  MUFU.RCP R93, R93 ;  /* 0x0000005d005d7308 */ /* 0x000e220000001000 */
[----:B------:R-:W-:-:S04]  /*9bd0*/  FADD.FTZ R83, R83, R81 ;  /* 0x0000005153537221 */ /* 0x000fc80000010000 */
[----:B------:R-:W-:Y:S01]  /*9be0*/  FADD.FTZ R83, R94, R83 ;  /* 0x000000535e537221 */ /* 0x000fe20000010000 */
[----:B0-----:R-:W-:Y:S01]  /*9bf0*/  FADD.FTZ R79, -R93, 1 ;  /* 0x3f8000005d4f7421 */ /* 0x001fe20000010100 */
[----:B------:R-:W-:Y:S01]  /*9c00*/  FMUL.FTZ R28, R28, R93 ;  /* 0x0000005d1c1c7220 */ /* 0x000fe20000410000 */
[--C-:B------:R-:W-:Y:S02]  /*9c10*/  HADD2.F32 R93, -RZ, R30.reuse.H0_H0 ;  /* 0x2000001eff5d7230 */ /* 0x100fe40000004100 */
[----:B------:R-:W-:Y:S01]  /*9c20*/  FFMA.FTZ R79, R74, R79, 1 ;  /* 0x3f8000004a4f7423 */ /* 0x000fe2000001004f */
[--C-:B------:R-:W-:Y:S02]  /*9c30*/  HADD2.F32 R74, -RZ, R29.reuse.H0_H0 ;  /* 0x2000001dff4a7230 */ /* 0x100fe40000004100 */
[----:B------:R-:W-:Y:S02]  /*9c40*/  HADD2.F32 R29, -RZ, R29.H1_H1 ;  /* 0x3000001dff1d7230 */ /* 0x000fe40000004100 */
[----:B------:R-:W-:Y:S01]  /*9c50*/  FMUL.FTZ R28, R28, R79 ;  /* 0x0000004f1c1c7220 */ /* 0x000fe20000410000 */
[----:B------:R-:W-:Y:S01]  /*9c60*/  FADD.FTZ R79, R86, R3 ;  /* 0x00000003564f7221 */ /* 0x000fe20000010000 */
[----:B------:R-:W-:Y:S01]  /*9c70*/  FADD.FTZ R74, R74, -UR16 ;  /* 0x800000104a4a7e21 */ /* 0x000fe20008010000 */
[----:B------:R-:W-:-:S02]  /*9c80*/  HADD2.F32 R30, -RZ, R30.H1_H1 ;  /* 0x3000001eff1e7230 */ /* 0x000fc40000004100 */
[----:B------:R-:W-:Y:S01]  /*9c90*/  FADD.FTZ R29, R29, -UR16 ;  /* 0x800000101d1d7e21 */ /* 0x000fe20008010000 */
[----:B------:R-:W-:-:S03]  /*9ca0*/  FMUL.FTZ R3, R74, UR17 ;  /* 0x000000114a037c20 */ /* 0x000fc60008410000 */
[----:B------:R-:W-:Y:S01]  /*9cb0*/  FMUL.FTZ R29, R29, UR17 ;  /* 0x000000111d1d7c20 */ /* 0x000fe20008410000 */
[----:B------:R-:W-:-:S04]  /*9cc0*/  FFMA.FTZ R74, R49, R3, R0 ;  /* 0x00000003314a7223 */ /* 0x000fc80000010000 */
[----:B------:R-:W-:-:S06]  /*9cd0*/  FMUL.FTZ R78, R74, -1.4426950216293334961 ;  /* 0xbfb8aa3b4a4e7820 */ /* 0x000fcc0000410000 */
[----:B------:R-:W0:Y:S02]  /*9ce0*/  MUFU.EX2 R78, R78 ;  /* 0x0000004e004e7308 */ /* 0x000e240000000800 */
[----:B0-----:R-:W-:Y:S01]  /*9cf0*/  FADD.FTZ R86, R78, 1 ;  /* 0x3f8000004e567421 */ /* 0x001fe20000010000 */
[----:B------:R-:W-:-:S04]  /*9d00*/  FFMA.FTZ R78, R51, R29, R2 ;  /* 0x0000001d334e7223 */ /* 0x000fc80000010002 */
[----:B------:R-:W-:Y:S01]  /*9d10*/  FMUL.FTZ R81, R78, -1.4426950216293334961 ;  /* 0xbfb8aa3b4e517820 */ /* 0x000fe20000410000 */
[----:B------:R-:W0:Y:S08]  /*9d20*/  MUFU.RCP R86, R86 ;  /* 0x0000005600567308 */ /* 0x000e300000001000 */
[----:B------:R-:W1:Y:S01]  /*9d30*/  MUFU.EX2 R81, R81 ;  /* 0x0000005100517308 */ /* 0x000e620000000800 */
[----:B0-----:R-:W-:Y:S01]  /*9d40*/  FADD.FTZ R95, -R86, 1 ;  /* 0x3f800000565f7421 */ /* 0x001fe20000010100 */
[----:B------:R-:W-:Y:S01]  /*9d50*/  FMUL.FTZ R93, R93, R86 ;  /* 0x000000565d5d7220 */ /* 0x000fe20000410000 */
[----:B------:R-:W-:-:S02]  /*9d60*/  FFMA.FTZ R86, R76, R71, R73 ;  /* 0x000000474c567223 */ /* 0x000fc40000010049 */
[----:B------:R-:W-:-:S04]  /*9d70*/  FFMA.FTZ R74, R74, R95, 1 ;  /* 0x3f8000004a4a7423 */ /* 0x000fc8000001005f */
[----:B------:R-:W-:Y:S01]  /*9d80*/  FMUL.FTZ R74, R93, R74 ;  /* 0x0000004a5d4a7220 */ /* 0x000fe20000410000 */
[----:B-1----:R-:W-:-:S06]  /*9d90*/  FADD.FTZ R93, R81, 1 ;  /* 0x3f800000515d7421 */ /* 0x002fcc0000010000 */
[----:B------:R-:W0:Y:S02]  /*9da0*/  MUFU.RCP R93, R93 ;  /* 0x0000005d005d7308 */ /* 0x000e240000001000 */
[----:B0-----:R-:W-:Y:S01]  /*9db0*/  FADD.FTZ R95, -R93, 1 ;  /* 0x3f8000005d5f7421 */ /* 0x001fe20000010100 */
[----:B------:R-:W-:Y:S01]  /*9dc0*/  FMUL.FTZ R30, R30, R93 ;  /* 0x0000005d1e1e7220 */ /* 0x000fe20000410000 */
[----:B------:R-:W-:Y:S02]  /*9dd0*/  HADD2.F32 R93, -RZ, R38.H0_H0 ;  /* 0x20000026ff5d7230 */ /* 0x000fe40000004100 */
[----:B------:R-:W-:Y:S01]  /*9de0*/  FFMA.FTZ R95, R78, R95, 1 ;  /* 0x3f8000004e5f7423 */ /* 0x000fe2000001005f */
[--C-:B------:R-:W-:Y:S02]  /*9df0*/  HADD2.F32 R78, -RZ, R31.reuse.H0_H0 ;  /* 0x2000001fff4e7230 */ /* 0x100fe40000004100 */
[----:B------:R-:W-:Y:S02]  /*9e00*/  HADD2.F32 R31, -RZ, R31.H1_H1 ;  /* 0x3000001fff1f7230 */ /* 0x000fe40000004100 */
[----:B------:R-:W-:Y:S01]  /*9e10*/  FMUL.FTZ R30, R30, R95 ;  /* 0x0000005f1e1e7220 */ /* 0x000fe20000410000 */
[----:B------:R-:W-:-:S02]  /*9e20*/  FADD.FTZ R78, R78, -UR16 ;  /* 0x800000104e4e7e21 */ /* 0x000fc40008010000 */
[----:B------:R-:W-:Y:S02]  /*9e30*/  FADD.FTZ R31, R31, -UR16 ;  /* 0x800000101f1f7e21 */ /* 0x000fe40008010000 */
[----:B------:R-:W-:Y:S01]  /*9e40*/  FMUL.FTZ R71, R78, UR17 ;  /* 0x000000114e477c20 */ /* 0x000fe20008410000 */
[----:B------:R-:W-:Y:S01]  /*9e50*/  FFMA.FTZ R78, R76, R94, R77 ;  /* 0x0000005e4c4e7223 */ /* 0x000fe2000001004d */
[--C-:B------:R-:W-:Y:S02]  /*9e60*/  HADD2.F32 R76, -RZ, R32.reuse.H0_H0 ;  /* 0x20000020ff4c7230 */ /* 0x100fe40000004100 */
[----:B------:R-:W-:Y:S01]  /*9e70*/  FMUL.FTZ R31, R31, UR17 ;  /* 0x000000111f1f7c20 */ /* 0x000fe20008410000 */
[----:B------:R-:W-:Y:S01]  /*9e80*/  FFMA.FTZ R73, R49, R71, R0 ;  /* 0x0000004731497223 */ /* 0x000fe20000010000 */
[----:B------:R-:W-:-:S03]  /*9e90*/  HADD2.F32 R32, -RZ, R32.H1_H1 ;  /* 0x30000020ff207230 */ /* 0x000fc60000004100 */
        /* <DEDUP_REMOVED lines=18> */
[----:B------:R-:W-:Y:S01]  /*9fc0*/  FADD.FTZ R94, R79, R84 ;  /* 0x000000544f5e7221 */ /* 0x000fe20000010000 */
[C---:B------:R-:W-:Y:S01]  /*9fd0*/  FFMA.FTZ R79, R75.reuse, R84, R80 ;  /* 0x000000544b4f7223 */ /* 0x040fe20000010050 */
[----:B------:R-:W-:Y:S01]  /*9fe0*/  FFMA.FTZ R80, R75, R77, R78 ;  /* 0x0000004d4b507223 */ /* 0x000fe2000001004e */
        /* <DEDUP_REMOVED lines=10> */
[----:B0-----:R-:W-:Y:S01]  /*a090*/  FADD.FTZ R84, R81, 1 ;  /* 0x3f80000051547421 */ /* 0x001fe20000010000 */
[----:B------:R-:W-:-:S05]  /*a0a0*/  HADD2.F32 R81, -RZ, R38.H1_H1 ;  /* 0x30000026ff517230 */ /* 0x000fca0000004100 */
        /* <DEDUP_REMOVED lines=8> */
[----:B0-----:R-:W-:-:S06]  /*a130*/  FADD.FTZ R84, R77, 1 ;  /* 0x3f8000004d547421 */ /* 0x001fcc0000010000 */
[----:B------:R-:W0:Y:S02]  /*a140*/  MUFU.RCP R84, R84 ;  /* 0x0000005400547308 */ /* 0x000e240000001000 */
[----:B0-----:R-:W-:Y:S01]  /*a150*/  FADD.FTZ R96, -R84, 1 ;  /* 0x3f80000054607421 */ /* 0x001fe20000010100 */
[----:B------:R-:W-:Y:S01]  /*a160*/  FMUL.FTZ R38, R81, R84 ;  /* 0x0000005451267220 */ /* 0x000fe20000410000 */
[----:B------:R-:W-:Y:S01]  /*a170*/  FADD.FTZ R81, R92, R87 ;  /* 0x000000575c517221 */ /* 0x000fe20000010000 */
[-C--:B------:R-:W-:Y:S01]  /*a180*/  FFMA.FTZ R92, R85, R87.reuse, R86 ;  /* 0x00000057555c7223 */ /* 0x080fe20000010056 */
[----:B------:R-:W-:Y:S01]  /*a190*/  FFMA.FTZ R75, R75, R96, 1 ;  /* 0x3f8000004b4b7423 */ /* 0x000fe20000010060 */
[----:B------:R-:W-:Y:S01]  /*a1a0*/  FMUL.FTZ R87, R51, R87 ;  /* 0x0000005733577220 */ /* 0x000fe20000410000 */
[----:B------:R-:W-:Y:S01]  /*a1b0*/  FADD.FTZ R81, R81, R6 ;  /* 0x0000000651517221 */ /* 0x000fe20000010000 */
[----:B------:R-:W-:Y:S01]  /*a1c0*/  FFMA.FTZ R92, R5, R6, R92 ;  /* 0x00000006055c7223 */ /* 0x000fe2000001005c */
[----:B------:R-:W-:Y:S01]  /*a1d0*/  FMUL.FTZ R38, R38, R75 ;  /* 0x0000004b26267220 */ /* 0x000fe20000410000 */
[----:B------:R-:W-:-:S02]  /*a1e0*/  HADD2.F32 R75, -RZ, R45.H1_H1 ;  /* 0x3000002dff4b7230 */ /* 0x000fc40000004100 */
[----:B------:R-:W-:Y:S01]  /*a1f0*/  FFMA.FTZ R85, R85, R87, R80 ;  /* 0x0000005755557223 */ /* 0x000fe20000010050 */
[--C-:B------:R-:W-:Y:S02]  /*a200*/  HADD2.F32 R80, -RZ, R88.reuse.H1_H1 ;  /* 0x30000058ff507230 */ /* 0x100fe40000004100 */
[----:B------:R-:W-:Y:S01]  /*a210*/  FADD.FTZ R81, R81, R8 ;  /* 0x0000000851517221 */ /* 0x000fe20000010000 */
[----:B------:R-:W-:Y:S02]  /*a220*/  HADD2.F32 R88, -RZ, R88.H0_H0 ;  /* 0x20000058ff587230 */ /* 0x000fe40000004100 */
[----:B------:R-:W-:Y:S01]  /*a230*/  FADD.FTZ R75, R75, -UR16 ;  /* 0x800000104b4b7e21 */ /* 0x000fe20008010000 */
[----:B------:R-:W-:Y:S01]  /*a240*/  FFMA.FTZ R92, R7, R8, R92 ;  /* 0x00000008075c7223 */ /* 0x000fe2000001005c */
[----:B------:R-:W-:Y:S02]  /*a250*/  FADD.FTZ R81, R81, R10 ;  /* 0x0000000a51517221 */ /* 0x000fe40000010000 */
[----:B------:R-:W-:Y:S01]  /*a260*/  FMUL.FTZ R75, R75, UR17 ;  /* 0x000000114b4b7c20 */ /* 0x000fe20008410000 */
[----:B------:R-:W-:Y:S01]  /*a270*/  FADD.FTZ R88, R88, -UR16 ;  /* 0x8000001058587e21 */ /* 0x000fe20008010000 */
[----:B------:R-:W-:-:S02]  /*a280*/  FADD.FTZ R81, R81, R12 ;  /* 0x0000000c51517221 */ /* 0x000fc40000010000 */
[----:B------:R-:W-:Y:S02]  /*a290*/  FFMA.FTZ R77, R49, R75, R0 ;  /* 0x0000004b314d7223 */ /* 0x000fe40000010000 */
[----:B------:R-:W-:Y:S02]  /*a2a0*/  FADD.FTZ R81, R81, R14 ;  /* 0x0000000e51517221 */ /* 0x000fe40000010000 */
[----:B------:R-:W-:Y:S02]  /*a2b0*/  FMUL.FTZ R84, R77, -1.4426950216293334961 ;  /* 0xbfb8aa3b4d547820 */ /* 0x000fe40000410000 */
[----:B------:R-:W-:-:S04]  /*a2c0*/  FADD.FTZ R81, R81, R16 ;  /* 0x0000001051517221 */ /* 0x000fc80000010000 */
[----:B------:R-:W0:Y:S01]  /*a2d0*/  MUFU.EX2 R84, R84 ;  /* 0x0000005400547308 */ /* 0x000e220000000800 */
[----:B------:R-:W-:-:S04]  /*a2e0*/  FADD.FTZ R81, R81, R18 ;  /* 0x0000001251517221 */ /* 0x000fc80000010000 */
[----:B------:R-:W-:-:S04]  /*a2f0*/  FADD.FTZ R81, R81, R20 ;  /* 0x0000001451517221 */ /* 0x000fc80000010000 */
[----:B------:R-:W-:-:S04]  /*a300*/  FADD.FTZ R81, R81, R22 ;  /* 0x0000001651517221 */ /* 0x000fc80000010000 */
[----:B------:R-:W-:Y:S01]  /*a310*/  FADD.FTZ R81, R81, R24 ;  /* 0x0000001851517221 */ /* 0x000fe20000010000 */
[----:B0-----:R-:W-:Y:S01]  /*a320*/  FADD.FTZ R93, R84, 1 ;  /* 0x3f800000545d7421 */ /* 0x001fe20000010000 */
[----:B------:R-:W-:Y:S02]  /*a330*/  HADD2.F32 R84, -RZ, R91.H0_H0 ;  /* 0x2000005bff547230 */ /* 0x000fe40000004100 */
[----:B------:R-:W-:-:S03]  /*a340*/  FADD.FTZ R81, R81, R26 ;  /* 0x0000001a51517221 */ /* 0x000fc60000010000 */
[----:B------:R-:W0:Y:S01]  /*a350*/  MUFU.RCP R93, R93 ;  /* 0x0000005d005d7308 */ /* 0x000e220000001000 */
[----:B------:R-:W-:-:S04]  /*a360*/  FADD.FTZ R81, R81, R28 ;  /* 0x0000001c51517221 */ /* 0x000fc80000010000 */
[----:B------:R-:W-:-:S04]  /*a370*/  FADD.FTZ R81, R81, R30 ;  /* 0x0000001e51517221 */ /* 0x000fc80000010000 */
[----:B------:R-:W-:-:S04]  /*a380*/  FADD.FTZ R81, R81, R32 ;  /* 0x0000002051517221 */ /* 0x000fc80000010000 */
[----:B------:R-:W-:Y:S01]  /*a390*/  FADD.FTZ R81, R81, R38 ;  /* 0x0000002651517221 */ /* 0x000fe20000010000 */
[----:B0-----:R-:W-:Y:S01]  /*a3a0*/  FADD.FTZ R86, -R93, 1 ;  /* 0x3f8000005d567421 */ /* 0x001fe20000010100 */
[----:B------:R-:W-:-:S03]  /*a3b0*/  FMUL.FTZ R80, R80, R93 ;  /* 0x0000005d50507220 */ /* 0x000fc60000410000 */
[----:B------:R-:W-:Y:S01]  /*a3c0*/  FFMA.FTZ R77, R77, R86, 1 ;  /* 0x3f8000004d4d7423 */ /* 0x000fe20000010056 */
[----:B------:R-:W-:-:S03]  /*a3d0*/  HADD2.F32 R86, -RZ, R89.H0_H0 ;  /* 0x20000059ff567230 */ /* 0x000fc60000004100 */
[----:B------:R-:W-:Y:S02]  /*a3e0*/  FMUL.FTZ R80, R80, R77 ;  /* 0x0000004d50507220 */ /* 0x000fe40000410000 */
[----:B------:R-:W-:-:S04]  /*a3f0*/  FADD.FTZ R86, R86, -UR16 ;  /* 0x8000001056567e21 */ /* 0x000fc80008010000 */
[----:B------:R-:W-:Y:S01]  /*a400*/  FMUL.FTZ R77, R86, UR17 ;  /* 0x00000011564d7c20 */ /* 0x000fe20008410000 */
        /* <DEDUP_REMOVED lines=11> */
[--C-:B------:R-:W-:Y:S02]  /*a4c0*/  HADD2.F32 R83, -RZ, R42.reuse.H0_H0 ;  /* 0x2000002aff537230 */ /* 0x100fe40000004100 */
[----:B------:R-:W-:Y:S02]  /*a4d0*/  HADD2.F32 R42, -RZ, R42.H1_H1 ;  /* 0x3000002aff2a7230 */ /* 0x000fe40000004100 */
[----:B------:R-:W-:Y:S01]  /*a4e0*/  FADD.FTZ R81, R81, R84 ;  /* 0x0000005451517221 */ /* 0x000fe20000010000 */
[----:B------:R-:W-:Y:S01]  /*a4f0*/  FADD.FTZ R91, R83, -UR16 ;  /* 0x80000010535b7e21 */ /* 0x000fe20008010000 */
[----:B------:R-:W-:Y:S01]  /*a500*/  FADD.FTZ R83, R94, R65 ;  /* 0x000000415e537221 */ /* 0x000fe20000010000 */
[----:B------:R-:W-:Y:S01]  /*a510*/  FFMA.FTZ R94, R82, R65, R79 ;  /* 0x00000041525e7223 */ /* 0x000fe2000001004f */
[--C-:B------:R-:W-:Y:S02]  /*a520*/  HADD2.F32 R82, -RZ, R47.reuse.H1_H1 ;  /* 0x3000002fff527230 */ /* 0x100fe40000004100 */
[----:B------:R-:W-:Y:S01]  /*a530*/  FMUL.FTZ R65, R91, UR17 ;  /* 0x000000115b417c20 */ /* 0x000fe20008410000 */
[----:B------:R-:W-:-:S02]  /*a540*/  HADD2.F32 R47, -RZ, R47.H0_H0 ;  /* 0x2000002fff2f7230 */ /* 0x000fc40000004100 */
[----:B------:R-:W-:Y:S01]  /*a550*/  FFMA.FTZ R94, R53, R64, R94 ;  /* 0x00000040355e7223 */ /* 0x000fe2000001005e */
[----:B------:R-:W-:Y:S01]  /*a560*/  FADD.FTZ R42, R42, -UR16 ;  /* 0x800000102a2a7e21 */ /* 0x000fe20008010000 */
[----:B------:R-:W-:-:S03]  /*a570*/  FFMA.FTZ R79, R49, R65, R0 ;  /* 0x00000041314f7223 */ /* 0x000fc60000010000 */
[----:B------:R-:W-:Y:S01]  /*a580*/  FMUL.FTZ R42, R42, UR17 ;  /* 0x000000112a2a7c20 */ /* 0x000fe20008410000 */
[----:B------:R-:W-:-:S06]  /*a590*/  FMUL.FTZ R85, R79, -1.4426950216293334961 ;  /* 0xbfb8aa3b4f557820 */ /* 0x000fcc0000410000 */
[----:B------:R-:W0:Y:S02]  /*a5a0*/  MUFU.EX2 R85, R85 ;  /* 0x0000005500557308 */ /* 0x000e240000000800 */
[----:B0-----:R-:W-:Y:S01]  /*a5b0*/  FADD.FTZ R87, R85, 1 ;  /* 0x3f80000055577421 */ /* 0x001fe20000010000 */
[----:B------:R-:W-:-:S05]  /*a5c0*/  FADD.FTZ R85, R86, R98 ;  /* 0x0000006256557221 */ /* 0x000fca0000010000 */
[----:B------:R-:W0:Y:S02]  /*a5d0*/  MUFU.RCP R87, R87 ;  /* 0x0000005700577308 */ /* 0x000e240000001000 */
[----:B0-----:R-:W-:Y:S01]  /*a5e0*/  FADD.FTZ R100, -R87, 1 ;  /* 0x3f80000057647421 */ /* 0x001fe20000010100 */
[----:B------:R-:W-:-:S03]  /*a5f0*/  FMUL.FTZ R82, R82, R87 ;  /* 0x0000005752527220 */ /* 0x000fc60000410000 */
[----:B------:R-:W-:Y:S01]  /*a600*/  FFMA.FTZ R79, R79, R100, 1 ;  /* 0x3f8000004f4f7423 */ /* 0x000fe20000010064 */
[----:B------:R-:W-:-:S03]  /*a610*/  HADD2.F32 R100, -RZ, R43.H0_H0 ;  /* 0x2000002bff647230 */ /* 0x000fc60000004100 */
        /* <DEDUP_REMOVED lines=11> */
[--C-:B------:R-:W-:Y:S02]  /*a6d0*/  HADD2.F32 R47, -RZ, R40.reuse.H0_H0 ;  /* 0x20000028ff2f7230 */ /* 0x100fe40000004100 */
[----:B------:R-:W-:-:S03]  /*a6e0*/  HADD2.F32 R40, -RZ, R40.H1_H1 ;  /* 0x30000028ff287230 */ /* 0x000fc60000004100 */
[----:B------:R-:W-:Y:S01]  /*a6f0*/  FADD.FTZ R91, R47, -UR16 ;  /* 0x800000102f5b7e21 */ /* 0x000fe20008010000 */
[----:B------:R-:W-:Y:S01]  /*a700*/  FMUL.FTZ R47, R51, R6 ;  /* 0x00000006332f7220 */ /* 0x000fe20000410000 */
[----:B------:R-:W-:Y:S02]  /*a710*/  FADD.FTZ R40, R40, -UR16 ;  /* 0x8000001028287e21 */ /* 0x000fe40008010000 */
[----:B------:R-:W-:Y:S01]  /*a720*/  FMUL.FTZ R6, R91, UR17 ;  /* 0x000000115b067c20 */ /* 0x000fe20008410000 */
[----:B------:R-:W-:Y:S01]  /*a730*/  FFMA.FTZ R96, R5, R47, R96 ;  /* 0x0000002f05607223 */ /* 0x000fe20000010060 */
[--C-:B------:R-:W-:Y:S02]  /*a740*/  HADD2.F32 R91, -RZ, R46.reuse.H0_H0 ;  /* 0x2000002eff5b7230 */ /* 0x100fe40000004100 */
[----:B------:R-:W-:Y:S01]  /*a750*/  FADD.FTZ R85, R47, R85 ;  /* 0x000000552f557221 */ /* 0x000fe20000010000 */
[----:B------:R-:W-:Y:S01]  /*a760*/  FFMA.FTZ R5, R49, R6, R0 ;  /* 0x0000000631057223 */ /* 0x000fe20000010000 */
[----:B------:R-:W-:-:S02]  /*a770*/  HADD2.F32 R46, -RZ, R46.H1_H1 ;  /* 0x3000002eff2e7230 */ /* 0x000fc40000004100 */
[----:B------:R-:W-:Y:S01]  /*a780*/  FMUL.FTZ R40, R40, UR17 ;  /* 0x0000001128287c20 */ /* 0x000fe20008410000 */
[----:B------:R-:W-:Y:S02]  /*a790*/  FMUL.FTZ R87, R5, -1.4426950216293334961 ;  /* 0xbfb8aa3b05577820 */ /* 0x000fe40000410000 */
[----:B------:R-:W-:-:S04]  /*a7a0*/  FADD.FTZ R46, R46, -UR16 ;  /* 0x800000102e2e7e21 */ /* 0x000fc80008010000 */
[----:B------:R-:W0:Y:S01]  /*a7b0*/  MUFU.EX2 R87, R87 ;  /* 0x0000005700577308 */ /* 0x000e220000000800 */
[----:B------:R-:W-:-:S04]  /*a7c0*/  FMUL.FTZ R46, R46, UR17 ;  /* 0x000000112e2e7c20 */ /* 0x000fc80008410000 */
[----:B------:R-:W-:Y:S01]  /*a7d0*/  FFMA.FTZ R47, R51, R46, R2 ;  /* 0x0000002e332f7223 */ /* 0x000fe20000010002 */
[----:B0-----:R-:W-:-:S03]  /*a7e0*/  FADD.FTZ R88, R87, 1 ;  /* 0x3f80000057587421 */ /* 0x001fc60000010000 */
[----:B------:R-:W-:-:S03]  /*a7f0*/  FMUL.FTZ R87, R47, -1.4426950216293334961 ;  /* 0xbfb8aa3b2f577820 */ /* 0x000fc60000410000 */
        /* <DEDUP_REMOVED lines=8> */
[----:B-1----:R-:W-:-:S06]  /*a880*/  FADD.FTZ R91, R87, 1 ;  /* 0x3f800000575b7421 */ /* 0x002fcc0000010000 */
[----:B------:R-:W0:Y:S02]  /*a890*/  MUFU.RCP R91, R91 ;  /* 0x0000005b005b7308 */ /* 0x000e240000001000 */
[----:B0-----:R-:W-:Y:S01]  /*a8a0*/  FADD.FTZ R98, -R91, 1 ;  /* 0x3f8000005b627421 */ /* 0x001fe20000010100 */
[----:B------:R-:W-:-:S03]  /*a8b0*/  FMUL.FTZ R88, R88, R91 ;  /* 0x0000005b58587220 */ /* 0x000fc60000410000 */
[----:B------:R-:W-:-:S04]  /*a8c0*/  FFMA.FTZ R47, R47, R98, 1 ;  /* 0x3f8000002f2f7423 */ /* 0x000fc80000010062 */
[----:B------:R-:W-:Y:S01]  /*a8d0*/  FMUL.FTZ R47, R88, R47 ;  /* 0x0000002f582f7220 */ /* 0x000fe20000410000 */
[--C-:B------:R-:W-:Y:S02]  /*a8e0*/  HADD2.F32 R88, -RZ, R44.reuse.H1_H1 ;  /* 0x3000002cff587230 */ /* 0x100fe40000004100 */
[----:B------:R-:W-:-:S03]  /*a8f0*/  HADD2.F32 R44, -RZ, R44.H0_H0 ;  /* 0x2000002cff2c7230 */ /* 0x000fc60000004100 */
[----:B------:R-:W-:Y:S01]  /*a900*/  FADD.FTZ R93, R88, -UR16 ;  /* 0x80000010585d7e21 */ /* 0x000fe20008010000 */
[----:B------:R-:W-:Y:S01]  /*a910*/  FADD.FTZ R88, R83, R64 ;  /* 0x0000004053587221 */ /* 0x000fe20000010000 */
[----:B------:R-:W-:Y:S02]  /*a920*/  FMUL.FTZ R83, R49, R64 ;  /* 0x0000004031537220 */ /* 0x000fe40000410000 */
[----:B------:R-:W-:Y:S02]  /*a930*/  FMUL.FTZ R64, R93, UR17 ;  /* 0x000000115d407c20 */ /* 0x000fe40008410000 */
[----:B------:R-:W-:Y:S01]  /*a940*/  FFMA.FTZ R53, R53, R83, R96 ;  /* 0x0000005335357223 */ /* 0x000fe20000010060 */
[----:B------:R-:W-:Y:S02]  /*a950*/  HADD2.F32 R96, -RZ, R45.H0_H0 ;  /* 0x2000002dff607230 */ /* 0x000fe40000004100 */
        /* <DEDUP_REMOVED lines=19> */
[--C-:B------:R-:W-:Y:S02]  /*aa90*/  HADD2.F32 R91, -RZ, R41.reuse.H1_H1 ;  /* 0x30000029ff5b7230 */ /* 0x100fe40000004100 */
[----:B------:R-:W-:Y:S01]  /*aaa0*/  FFMA.FTZ R83, R83, R96, 1 ;  /* 0x3f80000053537423 */ /* 0x000fe20000010060 */
[----:B------:R-:W-:Y:S01]  /*aab0*/  FMUL.FTZ R96, R51, R8 ;  /* 0x0000000833607220 */ /* 0x000fe20000410000 */
[----:B------:R-:W-:Y:S02]  /*aac0*/  HADD2.F32 R41, -RZ, R41.H0_H0 ;  /* 0x20000029ff297230 */ /* 0x000fe40000004100 */
[----:B------:R-:W-:Y:S01]  /*aad0*/  FMUL.FTZ R44, R44, R83 ;  /* 0x000000532c2c7220 */ /* 0x000fe20000410000 */
[----:B------:R-:W-:-:S02]  /*aae0*/  HADD2.F32 R83, -RZ, R43.H1_H1 ;  /* 0x3000002bff537230 */ /* 0x000fc40000004100 */
[----:B------:R-:W-:Y:S01]  /*aaf0*/  FFMA.FTZ R98, R7, R96, R53 ;  /* 0x0000006007627223 */ /* 0x000fe20000010035 */
[----:B------:R-:W-:Y:S01]  /*ab00*/  FADD.FTZ R41, R41, -UR16 ;  /* 0x8000001029297e21 */ /* 0x000fe20008010000 */
[----:B------:R-:W-:Y:S01]  /*ab10*/  FADD.FTZ R85, R96, R85 ;  /* 0x0000005560557221 */ /* 0x000fe20000010000 */
[----:B------:R-:W-:Y:S02]  /*ab20*/  FADD.FTZ R83, R83, -UR16 ;  /* 0x8000001053537e21 */ /* 0x000fe40008010000 */
[----:B------:R-:W-:Y:S02]  /*ab30*/  FMUL.FTZ R41, R41, UR17 ;  /* 0x0000001129297c20 */ /* 0x000fe40008410000 */
        /* <DEDUP_REMOVED lines=13> */
[----:B0-----:R-:W-:Y:S01]  /*ac10*/  FADD.FTZ R87, R53, 1 ;  /* 0x3f80000035577421 */ /* 0x001fe20000010000 */
[----:B------:R-:W-:-:S05]  /*ac20*/  FFMA.FTZ R53, R49, R40, R0 ;  /* 0x0000002831357223 */ /* 0x000fca0000010000 */
[----:B------:R-:W0:Y:S02]  /*ac30*/  MUFU.RCP R87, R87 ;  /* 0x0000005700577308 */ /* 0x000e240000001000 */
[----:B0-----:R-:W-:Y:S01]  /*ac40*/  FMUL.FTZ R83, R90, R87 ;  /* 0x000000575a537220 */ /* 0x001fe20000410000 */
[----:B------:R-:W-:-:S04]  /*ac50*/  FADD.FTZ R90, -R87, 1 ;  /* 0x3f800000575a7421 */ /* 0x000fc80000010100 */
[----:B------:R-:W-:-:S04]  /*ac60*/  FFMA.FTZ R90, R43, R90, 1 ;  /* 0x3f8000002b5a7423 */ /* 0x000fc8000001005a */
[----:B------:R-:W-:Y:S01]  /*ac70*/  FMUL.FTZ R43, R83, R90 ;  /* 0x0000005a532b7220 */ /* 0x000fe20000410000 */
[----:B------:R-:W-:Y:S01]  /*ac80*/  FADD.FTZ R90, R88, R63 ;  /* 0x0000003f585a7221 */ /* 0x000fe20000010000 */
[-C--:B------:R-:W-:Y:S01]  /*ac90*/  FFMA.FTZ R83, R59, R63.reuse, R94 ;  /* 0x0000003f3b537223 */ /* 0x080fe2000001005e */
[----:B------:R-:W-:Y:S02]  /*aca0*/  FMUL.FTZ R63, R49, R63 ;  /* 0x0000003f313f7220 */ /* 0x000fe40000410000 */
[----:B------:R-:W-:Y:S01]  /*acb0*/  FADD.FTZ R90, R90, R11 ;  /* 0x0000000b5a5a7221 */ /* 0x000fe20000010000 */
[----:B------:R-:W-:Y:S01]  /*acc0*/  FFMA.FTZ R83, R52, R11, R83 ;  /* 0x0000000b34537223 */ /* 0x000fe20000010053 */
[----:B------:R-:W-:Y:S01]  /*acd0*/  FFMA.FTZ R87, R59, R63, R98 ;  /* 0x0000003f3b577223 */ /* 0x000fe20000010062 */
[----:B------:R-:W-:Y:S01]  /*ace0*/  FMUL.FTZ R59, R53, -1.4426950216293334961 ;  /* 0xbfb8aa3b353b7820 */ /* 0x000fe20000410000 */
[----:B------:R-:W-:-:S05]  /*acf0*/  FADD.FTZ R85, R85, R63 ;  /* 0x0000003f55557221 */ /* 0x000fca0000010000 */
        /* <DEDUP_REMOVED lines=8> */
[----:B------:R-:W-:-:S02]  /*ad80*/  HADD2.F32 R88, -RZ, R89.H1_H1 ;  /* 0x30000059ff587230 */ /* 0x000fc40000004100 */
[----:B------:R-:W-:-:S04]  /*ad90*/  FFMA.FTZ R94, R53, R94, 1 ;  /* 0x3f800000355e7423 */ /* 0x000fc8000001005e */
[----:B------:R-:W-:Y:S01]  /*ada0*/  FMUL.FTZ R53, R91, R94 ;  /* 0x0000005e5b357220 */ /* 0x000fe20000410000 */
[----:B-1----:R-:W-:-:S06]  /*adb0*/  FADD.FTZ R91, R63, 1 ;  /* 0x3f8000003f5b7421 */ /* 0x002fcc0000010000 */
[----:B------:R-:W0:Y:S02]  /*adc0*/  MUFU.RCP R91, R91 ;  /* 0x0000005b005b7308 */ /* 0x000e240000001000 */
[----:B0-----:R-:W-:Y:S01]  /*add0*/  FADD.FTZ R94, -R91, 1 ;  /* 0x3f8000005b5e7421 */ /* 0x001fe20000010100 */
[----:B------:R-:W-:-:S03]  /*ade0*/  FMUL.FTZ R88, R88, R91 ;  /* 0x0000005b58587220 */ /* 0x000fc60000410000 */
[----:B------:R-:W-:Y:S01]  /*adf0*/  FFMA.FTZ R89, R59, R94, 1 ;  /* 0x3f8000003b597423 */ /* 0x000fe2000001005e */
[-C--:B------:R-:W-:Y:S01]  /*ae00*/  FFMA.FTZ R59, R9, R10.reuse, R92 ;  /* 0x0000000a093b7223 */ /* 0x080fe2000001005c */
[----:B------:R-:W-:Y:S01]  /*ae10*/  FMUL.FTZ R10, R51, R10 ;  /* 0x0000000a330a7220 */ /* 0x000fe20000410000 */
[----:B------:R-:W-:Y:S01]  /*ae20*/  FMUL.FTZ R92, R49, R11 ;  /* 0x0000000b315c7220 */ /* 0x000fe20000410000 */
[----:B------:R-:W-:Y:S01]  /*ae30*/  FMUL.FTZ R88, R88, R89 ;  /* 0x0000005958587220 */ /* 0x000fe20000410000 */
[----:B------:R-:W-:Y:S01]  /*ae40*/  FFMA.FTZ R59, R56, R12, R59 ;  /* 0x0000000c383b7223 */ /* 0x000fe2000001003b */
[----:B------:R-:W-:Y:S01]  /*ae50*/  FFMA.FTZ R87, R9, R10, R87 ;  /* 0x0000000a09577223 */ /* 0x000fe20000010057 */
[----:B------:R-:W-:Y:S01]  /*ae60*/  FADD.FTZ R85, R10, R85 ;  /* 0x000000550a557221 */ /* 0x000fe20000010000 */
[----:B------:R-:W-:Y:S01]  /*ae70*/  FMUL.FTZ R9, R51, R12 ;  /* 0x0000000c33097220 */ /* 0x000fe20000410000 */
[-C--:B------:R-:W-:Y:S01]  /*ae80*/  FMUL.FTZ R12, R49, R13.reuse ;  /* 0x0000000d310c7220 */ /* 0x080fe20000410000 */
[----:B------:R-:W-:Y:S01]  /*ae90*/  FFMA.FTZ R52, R52, R92, R87 ;  /* 0x0000005c34347223 */ /* 0x000fe20000010057 */
[----:B------:R-:W-:Y:S01]  /*aea0*/  FADD.FTZ R92, R85, R92 ;  /* 0x0000005c555c7221 */ /* 0x000fe20000010000 */
[----:B------:R-:W-:Y:S01]  /*aeb0*/  FFMA.FTZ R10, R50, R13, R83 ;  /* 0x0000000d320a7223 */ /* 0x000fe20000010053 */
[----:B------:R-:W-:Y:S01]  /*aec0*/  FADD.FTZ R13, R90, R13 ;  /* 0x0000000d5a0d7221 */ /* 0x000fe20000010000 */
[----:B------:R-:W-:Y:S01]  /*aed0*/  FFMA.FTZ R11, R56, R9, R52 ;  /* 0x00000009380b7223 */ /* 0x000fe20000010034 */
[----:B------:R-:W-:Y:S01]  /*aee0*/  FADD.FTZ R92, R9, R92 ;  /* 0x0000005c095c7221 */ /* 0x000fe20000010000 */
[----:B------:R-:W-:-:S02]  /*aef0*/  FMUL.FTZ R9, R51, R14 ;  /* 0x0000000e33097220 */ /* 0x000fc40000410000 */
[----:B------:R-:W-:Y:S01]  /*af00*/  FFMA.FTZ R50, R50, R12, R11 ;  /* 0x0000000c32327223 */ /* 0x000fe2000001000b */
[----:B------:R-:W-:Y:S01]  /*af10*/  FADD.FTZ R92, R92, R12 ;  /* 0x0000000c5c5c7221 */ /* 0x000fe20000010000 */
[----:B------:R-:W-:Y:S01]  /*af20*/  FMUL.FTZ R11, R49, R60 ;  /* 0x0000003c310b7220 */ /* 0x000fe20000410000 */
[C---:B------:R-:W-:Y:S01]  /*af30*/  FFMA.FTZ R12, R62.reuse, R14, R59 ;  /* 0x0000000e3e0c7223 */ /* 0x040fe2000001003b */
[----:B------:R-:W-:Y:S01]  /*af40*/  FFMA.FTZ R50, R62, R9, R50 ;  /* 0x000000093e327223 */ /* 0x000fe20000010032 */
        /* <DEDUP_REMOVED lines=10> */
[C---:B------:R-:W-:Y:S01]  /*aff0*/  FFMA.FTZ R9, R48.reuse, R17, R9 ;  /* 0x0000001130097223 */ /* 0x040fe20000010009 */
[----:B------:R-:W-:Y:S01]  /*b000*/  FMUL.FTZ R15, R51, R18 ;  /* 0x00000012330f7220 */ /* 0x000fe20000410000 */
[----:B------:R-:W-:Y:S01]  /*b010*/  FFMA.FTZ R48, R48, R12, R55 ;  /* 0x0000000c30307223 */ /* 0x000fe20000010037 */
[----:B------:R-:W-:Y:S01]  /*b020*/  FADD.FTZ R12, R13, R12 ;  /* 0x0000000c0d0c7221 */ /* 0x000fe20000010000 */
[C---:B------:R-:W-:Y:S01]  /*b030*/  FFMA.FTZ R10, R58.reuse, R18, R11 ;  /* 0x000000123a0a7223 */ /* 0x040fe2000001000b */
[----:B------:R-:W-:Y:S01]  /*b040*/  FMUL.FTZ R14, R49, R19 ;  /* 0x00000013310e7220 */ /* 0x000fe20000410000 */
[----:B------:R-:W-:Y:S01]  /*b050*/  FFMA.FTZ R11, R58, R15, R48 ;  /* 0x0000000f3a0b7223 */ /* 0x000fe20000010030 */
[----:B------:R-:W-:Y:S01]  /*b060*/  FADD.FTZ R12, R15, R12 ;  /* 0x0000000c0f0c7221 */ /* 0x000fe20000010000 */
[----:B------:R-:W-:Y:S01]  /*b070*/  FMUL.FTZ R16, R51, R20 ;  /* 0x0000001433107220 */ /* 0x000fe20000410000 */
[C---:B------:R-:W-:Y:S01]  /*b080*/  FFMA.FTZ R9, R54.reuse, R19, R9 ;  /* 0x0000001336097223 */ /* 0x040fe20000010009 */
[----:B------:R-:W-:Y:S01]  /*b090*/  FFMA.FTZ R11, R54, R14, R11 ;  /* 0x0000000e360b7223 */ /* 0x000fe2000001000b */
[----:B------:R-:W-:Y:S01]  /*b0a0*/  FADD.FTZ R13, R12, R14 ;  /* 0x0000000e0c0d7221 */ /* 0x000fe20000010000 */
[-C--:B------:R-:W-:Y:S01]  /*b0b0*/  FMUL.FTZ R12, R49, R21.reuse ;  /* 0x00000015310c7220 */ /* 0x080fe20000410000 */
[----:B------:R-:W-:Y:S01]  /*b0c0*/  FFMA.FTZ R9, R4, R21, R9 ;  /* 0x0000001504097223 */ /* 0x000fe20000010009 */
[C---:B------:R-:W-:Y:S01]  /*b0d0*/  FFMA.FTZ R11, R57.reuse, R16, R11 ;  /* 0x00000010390b7223 */ /* 0x040fe2000001000b */
[----:B------:R-:W-:Y:S01]  /*b0e0*/  FADD.FTZ R13, R16, R13 ;  /* 0x0000000d100d7221 */ /* 0x000fe20000010000 */
[----:B------:R-:W-:Y:S01]  /*b0f0*/  FFMA.FTZ R10, R57, R20, R10 ;  /* 0x00000014390a7223 */ /* 0x000fe2000001000a */
[-C--:B------:R-:W-:Y:S01]  /*b100*/  FFMA.FTZ R9, R66, R23.reuse, R9 ;  /* 0x0000001742097223 */ /* 0x080fe20000010009 */
[----:B------:R-:W-:Y:S01]  /*b110*/  FFMA.FTZ R11, R4, R12, R11 ;  /* 0x0000000c040b7223 */ /* 0x000fe2000001000b */
[-C--:B------:R-:W-:Y:S01]  /*b120*/  FMUL.FTZ R4, R51, R22.reuse ;  /* 0x0000001633047220 */ /* 0x080fe20000410000 */
[----:B------:R-:W-:Y:S01]  /*b130*/  FADD.FTZ R13, R13, R12 ;  /* 0x0000000c0d0d7221 */ /* 0x000fe20000010000 */
[----:B------:R-:W-:Y:S01]  /*b140*/  FMUL.FTZ R12, R49, R23 ;  /* 0x00000017310c7220 */ /* 0x000fe20000410000 */
[C---:B------:R-:W-:Y:S01]  /*b150*/  FFMA.FTZ R10, R61.reuse, R22, R10 ;  /* 0x000000163d0a7223 */ /* 0x040fe2000001000a */
[----:B------:R-:W-:Y:S01]  /*b160*/  FFMA.FTZ R11, R61, R4, R11 ;  /* 0x000000043d0b7223 */ /* 0x000fe2000001000b */
[----:B------:R-:W-:Y:S01]  /*b170*/  FADD.FTZ R13, R4, R13 ;  /* 0x0000000d040d7221 */ /* 0x000fe20000010000 */
[-C--:B------:R-:W-:Y:S01]  /*b180*/  FMUL.FTZ R4, R51, R24.reuse ;  /* 0x0000001833047220 */ /* 0x080fe20000410000 */
[----:B------:R-:W-:Y:S01]  /*b190*/  FFMA.FTZ R10, R67, R24, R10 ;  /* 0x00000018430a7223 */ /* 0x000fe2000001000a */
[----:B------:R-:W-:Y:S01]  /*b1a0*/  FFMA.FTZ R11, R66, R12, R11 ;  /* 0x0000000c420b7223 */ /* 0x000fe2000001000b */
[----:B------:R-:W-:Y:S01]  /*b1b0*/  FADD.FTZ R13, R13, R12 ;  /* 0x0000000c0d0d7221 */ /* 0x000fe20000010000 */
[-C--:B------:R-:W-:Y:S01]  /*b1c0*/  FMUL.FTZ R12, R49, R25.reuse ;  /* 0x00000019310c7220 */ /* 0x080fe20000410000 */
[----:B------:R-:W-:Y:S01]  /*b1d0*/  FFMA.FTZ R9, R68, R25, R9 ;  /* 0x0000001944097223 */ /* 0x000fe20000010009 */
[----:B------:R-:W-:Y:S01]  /*b1e0*/  FFMA.FTZ R11, R67, R4, R11 ;  /* 0x00000004430b7223 */ /* 0x000fe2000001000b */
[----:B------:R-:W-:Y:S01]  /*b1f0*/  FADD.FTZ R13, R4, R13 ;  /* 0x0000000d040d7221 */ /* 0x000fe20000010000 */
[C---:B------:R-:W-:Y:S01]  /*b200*/  FMUL.FTZ R4, R51.reuse, R26 ;  /* 0x0000001a33047220 */ /* 0x040fe20000410000 */
[----:B------:R-:W-:Y:S01]  /*b210*/  FMUL.FTZ R14, R51, R30 ;  /* 0x0000001e330e7220 */ /* 0x000fe20000410000 */
[----:B------:R-:W-:Y:S01]  /*b220*/  FFMA.FTZ R15, R68, R12, R11 ;  /* 0x0000000c440f7223 */ /* 0x000fe2000001000b */
[----:B------:R-:W-:Y:S01]  /*b230*/  FADD.FTZ R13, R13, R12 ;  /* 0x0000000c0d0d7221 */ /* 0x000fe20000010000 */
[----:B------:R-:W-:Y:S01]  /*b240*/  FFMA.FTZ R11, R69, R26, R10 ;  /* 0x0000001a450b7223 */ /* 0x000fe2000001000a */
[-C--:B------:R-:W-:Y:S01]  /*b250*/  FMUL.FTZ R10, R49, R27.reuse ;  /* 0x0000001b310a7220 */ /* 0x080fe20000410000 */
[----:B------:R-:W-:Y:S01]  /*b260*/  FFMA.FTZ R15, R69, R4, R15 ;  /* 0x00000004450f7223 */ /* 0x000fe2000001000f */
[----:B------:R-:W-:Y:S01]  /*b270*/  FADD.FTZ R13, R4, R13 ;  /* 0x0000000d040d7221 */ /* 0x000fe20000010000 */
[C---:B------:R-:W-:Y:S01]  /*b280*/  FFMA.FTZ R4, R70.reuse, R27, R9 ;  /* 0x0000001b46047223 */ /* 0x040fe20000010009 */
[----:B------:R-:W-:Y:S01]  /*b290*/  FMUL.FTZ R9, R51, R28 ;  /* 0x0000001c33097220 */ /* 0x000fe20000410000 */
[----:B------:R-:W-:Y:S01]  /*b2a0*/  FFMA.FTZ R70, R70, R10, R15 ;  /* 0x0000000a46467223 */ /* 0x000fe2000001000f */
[----:B------:R-:W-:Y:S01]  /*b2b0*/  FADD.FTZ R12, R13, R10 ;  /* 0x0000000a0d0c7221 */ /* 0x000fe20000010000 */
[C---:B------:R-:W-:Y:S01]  /*b2c0*/  FFMA.FTZ R10, R72.reuse, R28, R11 ;  /* 0x0000001c480a7223 */ /* 0x040fe2000001000b */
[-C--:B------:R-:W-:Y:S01]  /*b2d0*/  FMUL.FTZ R11, R49, R74.reuse ;  /* 0x0000004a310b7220 */ /* 0x080fe20000410000 */
[----:B------:R-:W-:Y:S01]  /*b2e0*/  FFMA.FTZ R70, R72, R9, R70 ;  /* 0x0000000948467223 */ /* 0x000fe20000010046 */
[----:B------:R-:W-:Y:S01]  /*b2f0*/  FADD.FTZ R12, R9, R12 ;  /* 0x0000000c090c7221 */ /* 0x000fe20000010000 */
[C---:B------:R-:W-:Y:S01]  /*b300*/  FFMA.FTZ R4, R3.reuse, R74, R4 ;  /* 0x0000004a03047223 */ /* 0x040fe20000010004 */
[----:B------:R-:W-:Y:S01]  /*b310*/  FADD.FTZ R60, R60, R17 ;  /* 0x000000113c3c7221 */ /* 0x000fe20000010000 */
        /* <DEDUP_REMOVED lines=8> */
[----:B------:R-:W-:Y:S01]  /*b3a0*/  FFMA.FTZ R4, R73, R78, R4 ;  /* 0x0000004e49047223 */ /* 0x000fe20000010004 */
        /* <DEDUP_REMOVED lines=13> */
[----:B------:R-:W-:Y:S01]  /*b480*/  FFMA.FTZ R14, R33, R12, R73 ;  /* 0x0000000c210e7223 */ /* 0x000fe20000010049 */
[----:B------:R-:W-:Y:S01]  /*b490*/  FMUL.FTZ R3, R49, R80 ;  /* 0x0000005031037220 */ /* 0x000fe20000410000 */
[----:B------:R-:W-:Y:S01]  /*b4a0*/  FADD.FTZ R11, R12, R11 ;  /* 0x0000000b0c0b7221 */ /* 0x000fe20000010000 */
[----:B------:R-:W-:Y:S01]  /*b4b0*/  FADD.FTZ R27, R27, R74 ;  /* 0x0000004a1b1b7221 */ /* 0x000fe20000010000 */
[----:B------:R-:W-:Y:S01]  /*b4c0*/  FFMA.FTZ R10, R31, R32, R10 ;  /* 0x000000201f0a7223 */ /* 0x000fe2000001000a */
[C---:B------:R-:W-:Y:S01]  /*b4d0*/  FFMA.FTZ R4, R75.reuse, R80, R4 ;  /* 0x000000504b047223 */ /* 0x040fe20000010004 */
        /* <DEDUP_REMOVED lines=26> */
[C---:B------:R-:W-:Y:S01]  /*b680*/  FFMA.FTZ R5, R46.reuse, R13, R6 ;  /* 0x0000000d2e057223 */ /* 0x040fe20000010006 */
[----:B------:R-:W-:Y:S01]  /*b690*/  FADD.FTZ R10, R13, R10 ;  /* 0x0000000a0d0a7221 */ /* 0x000fe20000010000 */
[----:B------:R-:W-:Y:S01]  /*b6a0*/  FFMA.FTZ R4, R46, R47, R9 ;  /* 0x0000002f2e047223 */ /* 0x000fe20000010009 */
[----:B------:R-:W-:Y:S01]  /*b6b0*/  FMUL.FTZ R14, R51, R44 ;  /* 0x0000002c330e7220 */ /* 0x000fe20000410000 */
[----:B------:R-:W-:Y:S01]  /*b6c0*/  FFMA.FTZ R5, R64, R12, R5 ;  /* 0x0000000c40057223 */ /* 0x000fe20000010005 */
[----:B------:R-:W-:Y:S01]  /*b6d0*/  FADD.FTZ R9, R10, R12 ;  /* 0x0000000c0a097221 */ /* 0x000fe20000010000 */
[----:B------:R-:W-:Y:S01]  /*b6e0*/  FFMA.FTZ R6, R64, R39, R3 ;  /* 0x0000002740067223 */ /* 0x000fe20000010003 */
        /* <DEDUP_REMOVED lines=22> */
[----:B------:R-:W-:Y:S01]  /*b850*/  FFMA.FTZ R8, R40, R53, R9 ;  /* 0x0000003528087223 */ /* 0x000fe20000010009 */
[----:B------:R-:W-:Y:S01]  /*b860*/  FADD.FTZ R12, R12, R13 ;  /* 0x0000000d0c0c7221 */ /* 0x000fe20000010000 */
[----:B------:R-:W-:Y:S01]  /*b870*/  FADD.FTZ R10, R82, R53 ;  /* 0x00000035520a7221 */ /* 0x000fe20000010000 */
[----:B------:R-:W-:Y:S01]  /*b880*/  FFMA.FTZ R9, R41, R88, R42 ;  /* 0x0000005829097223 */ /* 0x000fe2000001002a */
[----:B------:R-:W-:-:S07]  /*b890*/  FADD.FTZ R11, R11, R88 ;  /* 0x000000580b0b7221 */ /* 0x000fce0000010000 */
.L_x_1004:
[----:B------:R-:W0:Y:S01]  /*b8a0*/  S2R R15, SR_LANEID ;  /* 0x00000000000f7919 */ /* 0x000e220000000000 */
[----:B------:R-:W-:Y:S01]  /*b8b0*/  MOV R6, R5 ;  /* 0x0000000500067202 */ /* 0x000fe20000000f00 */
[----:B------:R-:W1:Y:S01]  /*b8c0*/  S2UR UR7, SR_CgaCtaId ;  /* 0x00000000000779c3 */ /* 0x000e620000008800 */
[----:B------:R-:W-:Y:S01]  /*b8d0*/  UMOV UR6, 0x400 ;  /* 0x0000040000067882 */ /* 0x000fe20000000000 */
[----:B------:R-:W-:Y:S01]  /*b8e0*/  SHFL.DOWN PT, R4, R12, 0x1, 0x1f ;  /* 0x08201f000c047f89 */ /* 0x000fe200000e0000 */
[----:B------:R-:W-:Y:S01]  /*b8f0*/  UIADD3 UR5, UPT, UPT, UR6, 0xa0, URZ ;  /* 0x000000a006057890 */ /* 0x000fe2000fffe0ff */
[----:B------:R-:W-:Y:S01]  /*b900*/  BSSY.RECONVERGENT B0, `(.L_x_1005) ;  /* 0x000002b000007945 */ /* 0x000fe20003800200 */
[----:B------:R-:W2:Y:S01]  /*b910*/  LDCU UR9, c[0x0][0x374] ;  /* 0x00006e80ff0977ac */ /* 0x000ea20008000800 */
[----:B------:R-:W3:Y:S01]  /*b920*/  SHFL.DOWN PT, R3, R6, 0x1, 0x1f ;  /* 0x08201f0006037f89 */ /* 0x000ee200000e0000 */
[----:B------:R-:W-:Y:S01]  /*b930*/  MOV R28, UR13 ;  /* 0x0000000d001c7c02 */ /* 0x000fe20008000f00 */
[----:B------:R-:W4:Y:S01]  /*b940*/  LDCU UR12, c[0x0][0x370] ;  /* 0x00006e00ff0c77ac */ /* 0x000f220008000800 */
[----:B-1----:R-:W-:Y:S01]  /*b950*/  ULEA UR5, UR7, UR5, 0x18 ;  /* 0x0000000507057291 */ /* 0x002fe2000f8ec0ff */
[----:B0-----:R-:W-:-:S02]  /*b960*/  ISETP.GT.AND P0, PT, R15, 0x1e, PT ;  /* 0x0000001e0f00780c */ /* 0x001fc40003f04270 */
[C---:B------:R-:W-:Y:S02]  /*b970*/  ISETP.GT.AND P2, PT, R15.reuse, 0xf, PT ;  /* 0x0000000f0f00780c */ /* 0x040fe40003f44270 */
[----:B------:R-:W-:-:S09]  /*b980*/  ISETP.GT.AND P1, PT, R15, 0x17, PT ;  /* 0x000000170f00780c */ /* 0x000fd20003f24270 */
[----:B---3--:R-:W-:Y:S01]  /*b990*/  @!P0 FADD.FTZ R6, R3, R6 ;  /* 0x0000000603068221 */ /* 0x008fe20000010000 */
[----:B------:R-:W-:Y:S01]  /*b9a0*/  @!P0 FADD.FTZ R12, R4, R12 ;  /* 0x0000000c040c8221 */ /* 0x000fe20000010000 */
        /* <DEDUP_REMOVED lines=12> */
[C---:B0-----:R-:W-:Y:S02]  /*ba70*/  LEA R29, R3.reuse, UR5, 0x4 ;  /* 0x00000005031d7c11 */ /* 0x041fe4000f8e20ff */
[C---:B------:R-:W-:Y:S01]  /*ba80*/  ISETP.NE.AND P0, PT, R3.reuse, RZ, PT ;  /* 0x000000ff0300720c */ /* 0x040fe20003f05270 */
[----:B------:R-:W0:Y:S01]  /*ba90*/  SHFL.DOWN PT, R5, R12, 0x8, 0x1f ;  /* 0x09001f000c057f89 */ /* 0x000e2200000e0000 */
[----:B------:R-:W-:-:S03]  /*baa0*/  ISETP.GT.U32.AND P3, PT, R3, 0x1f, PT ;  /* 0x0000001f0300780c */ /* 0x000fc60003f64070 */
[----:B------:R3:W-:Y:S01]  /*bab0*/  STS.128 [R29], R8 ;  /* 0x000000081d007388 */ /* 0x0007e20000000c00 */
[----:B-1----:R-:W-:Y:S01]  /*bac0*/  FADD.FTZ R13, R6, R4 ;  /* 0x00000004060d7221 */ /* 0x002fe20000010000 */
[----:B0-----:R-:W-:-:S04]  /*bad0*/  FADD.FTZ R5, R12, R5 ;  /* 0x000000050c057221 */ /* 0x001fc80000010000 */
[----:B------:R-:W-:Y:S02]  /*bae0*/  FSEL R6, R6, R13, P1 ;  /* 0x0000000d06067208 */ /* 0x000fe40000800000 */
[----:B------:R-:W-:-:S03]  /*baf0*/  FSEL R7, R12, R5, P1 ;  /* 0x000000050c077208 */ /* 0x000fc60000800000 */
[----:B------:R3:W0:Y:S04]  /*bb00*/  SHFL.DOWN PT, R12, R6, 0x10, 0x1f ;  /* 0x0a001f00060c7f89 */ /* 0x00062800000e0000 */
[----:B------:R3:W1:Y:S01]  /*bb10*/  SHFL.DOWN PT, R14, R7, 0x10, 0x1f ;  /* 0x0a001f00070e7f89 */ /* 0x00066200000e0000 */
[----:B--2-4-:R-:W-:Y:S05]  /*bb20*/  @P2 BRA `(.L_x_1006) ;  /* 0x0000000000202947 */ /* 0x014fea0003800000 */
        /* <DEDUP_REMOVED lines=8> */
.L_x_1006:
[----:B------:R-:W-:Y:S05]  /*bbb0*/  BSYNC.RECONVERGENT B0 ;  /* 0x0000000000007941 */ /* 0x000fea0003800200 */
.L_x_1005:
[----:B------:R-:W-:Y:S01]  /*bbc0*/  BAR.SYNC.DEFER_BLOCKING 0x0 ;  /* 0x0000000000007b1d */ /* 0x000fe20000010000 */
[----:B------:R-:W-:-:S05]  /*bbd0*/  LEA R28, R28, R3, 0x5 ;  /* 0x000000031c1c7211 */ /* 0x000fca00078e28ff */
[----:B------:R-:W-:Y:S04]  /*bbe0*/  BSSY.RECONVERGENT B0, `(.L_x_1007) ;  /* 0x0000029000007945 */ /* 0x000fe80003800200 */
[----:B------:R-:W-:Y:S05]  /*bbf0*/  @P0 BRA `(.L_x_1008) ;  /* 0x00000000009c0947 */ /* 0x000fea0003800000 */
[----:B------:R-:W-:-:S09]  /*bc00*/  ULEA UR5, UR7, UR6, 0x18 ;  /* 0x0000000607057291 */ /* 0x000fd2000f8ec0ff */
[----:B--2---:R-:W2:Y:S04]  /*bc10*/  LDS.64 R4, [UR5+0x18] ;  /* 0x00001805ff047984 */ /* 0x004ea80008000a00 */
[----:B------:R-:W4:Y:S04]  /*bc20*/  LDS.128 R40, [UR5+0x20] ;  /* 0x00002005ff287984 */ /* 0x000f280008000c00 */
[----:B------:R-:W5:Y:S04]  /*bc30*/  LDS.128 R44, [UR5+0x30] ;  /* 0x00003005ff2c7984 */ /* 0x000f680008000c00 */
[----:B------:R-:W5:Y:S04]  /*bc40*/  LDS.128 R20, [UR5+0x40] ;  /* 0x00004005ff147984 */ /* 0x000f680008000c00 */
[----:B------:R-:W5:Y:S04]  /*bc50*/  LDS.128 R16, [UR5+0x50] ;  /* 0x00005005ff107984 */ /* 0x000f680008000c00 */
[----:B01----:R-:W0:Y:S01]  /*bc60*/  LDS.128 R12, [UR5+0x60] ;  /* 0x00006005ff0c7984 */ /* 0x003e220008000c00 */
[----:B--2---:R-:W-:Y:S01]  /*bc70*/  FADD.FTZ R25, R6, R4 ;  /* 0x0000000406197221 */ /* 0x004fe20000010000 */
[----:B------:R-:W-:-:S02]  /*bc80*/  FADD.FTZ R24, R7, R5 ;  /* 0x0000000507187221 */ /* 0x000fc40000010000 */
[----:B---3--:R-:W1:Y:S01]  /*bc90*/  LDS.128 R4, [UR5+0x70] ;  /* 0x00007005ff047984 */ /* 0x008e620008000c00 */
[----:B----4-:R-:W-:Y:S01]  /*bca0*/  FADD.FTZ R25, R25, R40 ;  /* 0x0000002819197221 */ /* 0x010fe20000010000 */
[----:B------:R-:W-:-:S03]  /*bcb0*/  FADD.FTZ R24, R24, R41 ;  /* 0x0000002918187221 */ /* 0x000fc60000010000 */
[----:B------:R-:W-:Y:S01]  /*bcc0*/  FADD.FTZ R25, R25, R42 ;  /* 0x0000002a19197221 */ /* 0x000fe20000010000 */
[----:B------:R-:W-:-:S03]  /*bcd0*/  FADD.FTZ R30, R24, R43 ;  /* 0x0000002b181e7221 */ /* 0x000fc60000010000 */
[----:B-----5:R-:W-:Y:S01]  /*bce0*/  FADD.FTZ R31, R25, R44 ;  /* 0x0000002c191f7221 */ /* 0x020fe20000010000 */
[----:B------:R-:W-:Y:S01]  /*bcf0*/  FADD.FTZ R30, R30, R45 ;  /* 0x0000002d1e1e7221 */ /* 0x000fe20000010000 */
[----:B------:R-:W2:Y:S02]  /*bd00*/  LDS.128 R24, [UR5+0x80] ;  /* 0x00008005ff187984 */ /* 0x000ea40008000c00 */
        /* <DEDUP_REMOVED lines=18> */
[----:B--2---:R-:W-:Y:S01]  /*be30*/  FADD.FTZ R31, R31, R24 ;  /* 0x000000181f1f7221 */ /* 0x004fe20000010000 */
[----:B------:R-:W-:-:S03]  /*be40*/  FADD.FTZ R30, R30, R25 ;  /* 0x000000191e1e7221 */ /* 0x000fc60000010000 */
[----:B------:R-:W-:Y:S01]  /*be50*/  FADD.FTZ R6, R31, R26 ;  /* 0x0000001a1f067221 */ /* 0x000fe20000010000 */
[----:B------:R-:W-:-:S07]  /*be60*/  FADD.FTZ R7, R30, R27 ;  /* 0x0000001b1e077221 */ /* 0x000fce0000010000 */
.L_x_1008:
[----:B------:R-:W-:Y:S05]  /*be70*/  BSYNC.RECONVERGENT B0 ;  /* 0x0000000000007941 */ /* 0x000fea0003800200 */
.L_x_1007:
[----:B------:R-:W-:Y:S06]  /*be80*/  BAR.SYNC.DEFER_BLOCKING 0x0 ;  /* 0x0000000000007b1d */ /* 0x000fec0000010000 */
[----:B------:R-:W-:Y:S04]  /*be90*/  BSSY.RECONVERGENT B0, `(.L_x_1009) ;  /* 0x000004d000007945 */ /* 0x000fe80003800200 */
[----:B------:R-:W-:Y:S05]  /*bea0*/  @P3 BRA `(.L_x_1010) ;  /* 0x00000004002c3947 */ /* 0x000fea0003800000 */
[----:B------:R-:W4:Y:S04]  /*beb0*/  LDS.128 R60, [R29+0x200] ;  /* 0x000200001d3c7984 */ /* 0x000f280000000c00 */
[----:B------:R-:W5:Y:S04]  /*bec0*/  LDS.128 R64, [R29+0x400] ;  /* 0x000400001d407984 */ /* 0x000f680000000c00 */
[----:B------:R-:W3:Y:S04]  /*bed0*/  LDS.128 R56, [R29+0x600] ;  /* 0x000600001d387984 */ /* 0x000ee80000000c00 */
[----:B------:R-:W3:Y:S04]  /*bee0*/  LDS.128 R52, [R29+0x800] ;  /* 0x000800001d347984 */ /* 0x000ee80000000c00 */
[----:B01----:R-:W0:Y:S04]  /*bef0*/  LDS.128 R12, [R29+0xa00] ;  /* 0x000a00001d0c7984 */ /* 0x003e280000000c00 */
[----:B------:R-:W1:Y:S04]  /*bf00*/  LDS.128 R44, [R29+0xc00] ;  /* 0x000c00001d2c7984 */ /* 0x000e680000000c00 */
[----:B------:R-:W1:Y:S04]  /*bf10*/  LDS.128 R40, [R29+0xe00] ;  /* 0x000e00001d287984 */ /* 0x000e680000000c00 */
[----:B------:R-:W1:Y:S04]  /*bf20*/  LDS.128 R24, [R29+0x1000] ;  /* 0x001000001d187984 */ /* 0x000e680000000c00 */
[----:B------:R-:W1:Y:S04]  /*bf30*/  LDS.128 R20, [R29+0x1200] ;  /* 0x001200001d147984 */ /* 0x000e680000000c00 */
[----:B------:R-:W1:Y:S01]  /*bf40*/  LDS.128 R16, [R29+0x1400] ;  /* 0x001400001d107984 */ /* 0x000e620000000c00 */
[----:B----4-:R-:W-:Y:S01]  /*bf50*/  FADD.FTZ R5, R8, R60 ;  /* 0x0000003c08057221 */ /* 0x010fe20000010000 */
[----:B--2---:R-:W-:Y:S01]  /*bf60*/  FADD.FTZ R4, R9, R61 ;  /* 0x0000003d09047221 */ /* 0x004fe20000010000 */
[----:B------:R-:W-:Y:S01]  /*bf70*/  FADD.FTZ R31, R10, R62 ;  /* 0x0000003e0a1f7221 */ /* 0x000fe20000010000 */
[----:B------:R-:W-:Y:S01]  /*bf80*/  FADD.FTZ R30, R11, R63 ;  /* 0x0000003f0b1e7221 */ /* 0x000fe20000010000 */
[----:B-----5:R-:W-:Y:S01]  /*bf90*/  FADD.FTZ R5, R5, R64 ;  /* 0x0000004005057221 */ /* 0x020fe20000010000 */
[----:B---3--:R-:W2:Y:S01]  /*bfa0*/  LDS.128 R8, [R29+0x1600] ;  /* 0x001600001d087984 */ /* 0x008ea20000000c00 */
        /* <DEDUP_REMOVED lines=11> */
[----:B------:R-:W5:Y:S01]  /*c060*/  LDS.128 R56, [R29+0x1c00] ;  /* 0x001c00001d387984 */ /* 0x000f620000000c00 */
[----:B------:R-:W-:Y:S01]  /*c070*/  FADD.FTZ R31, R31, R54 ;  /* 0x000000361f1f7221 */ /* 0x000fe20000010000 */
[----:B------:R-:W-:Y:S01]  /*c080*/  FADD.FTZ R30, R30, R55 ;  /* 0x000000371e1e7221 */ /* 0x000fe20000010000 */
[----:B0-----:R-:W-:Y:S01]  /*c090*/  FADD.FTZ R5, R5, R12 ;  /* 0x0000000c05057221 */ /* 0x001fe20000010000 */
[----:B------:R-:W0:Y:S01]  /*c0a0*/  LDS.128 R52, [R29+0x1e00] ;  /* 0x001e00001d347984 */ /* 0x000e220000000c00 */
        /* <DEDUP_REMOVED lines=42> */
[----:B------:R-:W-:-:S07]  /*c350*/  FADD.FTZ R11, R30, R55 ;  /* 0x000000371e0b7221 */ /* 0x000fce0000010000 */
.L_x_1010:
[----:B------:R-:W-:Y:S05]  /*c360*/  BSYNC.RECONVERGENT B0 ;  /* 0x0000000000007941 */ /* 0x000fea0003800200 */
.L_x_1009:
[----:B------:R-:W-:Y:S04]  /*c370*/  BSSY.RECONVERGENT B0, `(.L_x_1011) ;  /* 0x000001c000007945 */ /* 0x000fe80003800200 */
[----:B------:R-:W-:Y:S05]  /*c380*/  @P3 BRA `(.L_x_1012) ;  /* 0x0000000000683947 */ /* 0x000fea0003800000 */
[----:B------:R-:W2:Y:S08]  /*c390*/  LDC.64 R20, c[0x0][0x3f8] ;  /* 0x0000fe00ff147b82 */ /* 0x000eb00000000a00 */
[----:B0-----:R-:W3:Y:S01]  /*c3a0*/  LDC.64 R12, c[0x0][0x3d8] ;  /* 0x0000f600ff0c7b82 */ /* 0x001ee20000000a00 */
[----:B--2---:R-:W-:Y:S01]  /*c3b0*/  IMAD.WIDE.U32 R4, R20, 0x3, RZ ;  /* 0x0000000314047825 */ /* 0x004fe200078e00ff */
[----:B------:R-:W-:-:S02]  /*c3c0*/  LEA R17, R21, R21, 0x1 ;  /* 0x0000001515117211 */ /* 0x000fc400078e08ff */
[----:B------:R-:W-:Y:S02]  /*c3d0*/  LEA.HI R19, P1, R21, R20, RZ, 0x1 ;  /* 0x0000001415137211 */ /* 0x000fe400078308ff */
[----:B------:R-:W-:Y:S01]  /*c3e0*/  IADD3 R17, PT, PT, R5, R17, RZ ;  /* 0x0000001105117210 */ /* 0x000fe20007ffe0ff */
[----:B---3--:R-:W-:Y:S01]  /*c3f0*/  IMAD.WIDE R28, R28, 0x4, R12 ;  /* 0x000000041c1c7825 */ /* 0x008fe200078e020c */
[----:B------:R-:W-:Y:S02]  /*c400*/  IADD3.X R12, PT, PT, RZ, R21, RZ, P1, !PT ;  /* 0x00000015ff0c7210 */ /* 0x000fe40000ffe4ff */
[----:B------:R-:W-:Y:S02]  /*c410*/  LEA.HI R5, P1, R17, R4, RZ, 0x1 ;  /* 0x0000000411057211 */ /* 0x000fe400078308ff */
[----:B------:R-:W-:Y:S01]  /*c420*/  SHF.L.U32 R13, R19, 0x1, RZ ;  /* 0x00000001130d7819 */ /* 0x000fe200000006ff */
[----:B------:R4:W-:Y:S01]  /*c430*/  REDG.E.ADD.F32.FTZ.RN.STRONG.GPU desc[UR10][R28.64], R8 ;  /* 0x000000081c0079a6 */ /* 0x0009e2000c12f30a */
[----:B------:R-:W-:-:S02]  /*c440*/  SHF.L.U32 R15, R5, 0x1, RZ ;  /* 0x00000001050f7819 */ /* 0x000fc400000006ff */
[----:B------:R-:W-:Y:S02]  /*c450*/  SHF.L.U64.HI R19, R19, 0x1, R12 ;  /* 0x0000000113137819 */ /* 0x000fe4000001020c */
[----:B------:R-:W-:Y:S02]  /*c460*/  LOP3.LUT R13, R13, 0xfffffffc, RZ, 0xc0, !PT ;  /* 0xfffffffc0d0d7812 */ /* 0x000fe400078ec0ff */
[----:B------:R-:W-:Y:S02]  /*c470*/  LEA R12, P2, R20, R28, 0x2 ;  /* 0x0000001c140c7211 */ /* 0x000fe400078410ff */
[----:B-1----:R-:W-:Y:S02]  /*c480*/  IADD3.X R14, PT, PT, RZ, R17, RZ, P1, !PT ;  /* 0x00000011ff0e7210 */ /* 0x002fe40000ffe4ff */
[----:B------:R-:W-:Y:S02]  /*c490*/  LOP3.LUT R15, R15, 0xfffffffc, RZ, 0xc0, !PT ;  /* 0xfffffffc0f0f7812 */ /* 0x000fe400078ec0ff */
[----:B------:R-:W-:-:S02]  /*c4a0*/  IADD3 R4, P1, PT, R28, R13, RZ ;  /* 0x0000000d1c047210 */ /* 0x000fc40007f3e0ff */
[----:B------:R-:W-:Y:S02]  /*c4b0*/  LEA.HI.X R13, R20, R29, R21, 0x2, P2 ;  /* 0x0000001d140d7211 */ /* 0x000fe400010f1415 */
[----:B------:R-:W-:Y:S02]  /*c4c0*/  SHF.L.U64.HI R17, R5, 0x1, R14 ;  /* 0x0000000105117819 */ /* 0x000fe4000001020e */
[----:B------:R-:W-:Y:S02]  /*c4d0*/  IADD3 R14, P2, PT, R28, R15, RZ ;  /* 0x0000000f1c0e7210 */ /* 0x000fe40007f5e0ff */
[C---:B------:R-:W-:Y:S02]  /*c4e0*/  IADD3.X R5, PT, PT, R29.reuse, R19, RZ, P1, !PT ;  /* 0x000000131d057210 */ /* 0x040fe40000ffe4ff */
[----:B------:R-:W-:-:S03]  /*c4f0*/  IADD3.X R15, PT, PT, R29, R17, RZ, P2, !PT ;  /* 0x000000111d0f7210 */ /* 0x000fc600017fe4ff */
[----:B------:R4:W-:Y:S04]  /*c500*/  REDG.E.ADD.F32.FTZ.RN.STRONG.GPU desc[UR10][R4.64], R9 ;  /* 0x00000009040079a6 */ /* 0x0009e8000c12f30a */
[----:B------:R4:W-:Y:S04]  /*c510*/  REDG.E.ADD.F32.FTZ.RN.STRONG.GPU desc[UR10][R12.64], R10 ;  /* 0x0000000a0c0079a6 */ /* 0x0009e8000c12f30a */
[----:B------:R4:W-:Y:S02]  /*c520*/  REDG.E.ADD.F32.FTZ.RN.STRONG.GPU desc[UR10][R14.64], R11 ;  /* 0x0000000b0e0079a6 */ /* 0x0009e4000c12f30a */
.L_x_1012:
[----:B------:R-:W-:Y:S05]  /*c530*/  BSYNC.RECONVERGENT B0 ;  /* 0x0000000000007941 */ /* 0x000fea0003800200 */
.L_x_1011:
[----:B------:R-:W-:-:S09]  /*c540*/  UISETP.GE.U32.AND UP0, UPT, UR12, 0x2, UPT ;  /* 0x000000020c00788c */ /* 0x000fd2000bf06070 */
[----:B------:R-:W-:Y:S05]  /*c550*/  BRA.U !UP0, `(.L_x_1013) ;  /* 0x0000000d08847547 */ /* 0x000fea000b800000 */
[----:B---34-:R-:W3:Y:S01]  /*c560*/  LDC.64 R8, c[0x0][0x3d0] ;  /* 0x0000f400ff087b82 */ /* 0x018ee20000000a00 */
[----:B------:R-:W-:Y:S01]  /*c570*/  ULOP3.LUT UR5, UR4, 0x1, URZ, 0xc0, !UPT ;  /* 0x0000000104057892 */ /* 0x000fe2000f8ec0ff */
[----:B------:R-:W-:Y:S03]  /*c580*/  BSSY.RECONVERGENT B0, `(.L_x_1014) ;  /* 0x0000022000007945 */ /* 0x000fe60003800200 */
[----:B------:R-:W-:-:S03]  /*c590*/  UIMAD UR6, UR5, UR9, URZ ;  /* 0x00000009050672a4 */ /* 0x000fc6000f8e02ff */
[----:B------:R-:W4:Y:S01]  /*c5a0*/  S2UR UR14, SR_CTAID.Y ;  /* 0x00000000000e79c3 */ /* 0x000f220000002600 */
[----:B------:R-:W-:-:S04]  /*c5b0*/  UIMAD UR5, UR6, UR12, URZ ;  /* 0x0000000c060572a4 */ /* 0x000fc8000f8e02ff */
[----:B------:R-:W-:-:S06]  /*c5c0*/  USHF.L.U32 UR5, UR5, 0x1, URZ ;  /* 0x0000000105057899 */ /* 0x000fcc00080006ff */
[----:B------:R-:W-:-:S05]  /*c5d0*/  MOV R5, UR5 ;  /* 0x0000000500057c02 */ /* 0x000fca0008000f00 */
[----:B---3--:R-:W-:Y:S01]  /*c5e0*/  IMAD.WIDE R8, R5, 0x4, R8 ;  /* 0x0000000405087825 */ /* 0x008fe200078e0208 */
[----:B----4-:R-:W-:Y:S06]  /*c5f0*/  @P0 BRA `(.L_x_1015) ;  /* 0x0000000000680947 */ /* 0x010fec0003800000 */
[----:B--2---:R-:W0:Y:S01]  /*c600*/  LDC.64 R4, c[0x0][0x3c8] ;  /* 0x0000f200ff047b82 */ /* 0x004e220000000a00 */
[----:B------:R-:W-:Y:S02]  /*c610*/  UIADD3 UR7, UPT, UPT, UR6, UR14, URZ ;  /* 0x0000000e06077290 */ /* 0x000fe4000fffe0ff */
[----:B------:R-:W-:Y:S02]  /*c620*/  UIMAD UR13, UR20, UR9, UR14 ;  /* 0x00000009140d72a4 */ /* 0x000fe4000f8e020e */
[----:B------:R-:W-:Y:S02]  /*c630*/  ULOP3.LUT UP0, UR5, UR4, 0x2, URZ, 0xc0, !UPT ;  /* 0x0000000204057892 */ /* 0x000fe4000f80c0ff */
[----:B------:R-:W-:Y:S02]  /*c640*/  MOV R13, UR7 ;  /* 0x00000007000d7c02 */ /* 0x000fe40008000f00 */
[----:B------:R-:W-:Y:S01]  /*c650*/  UIADD3 UR5, UPT, UPT, -UR5, 0x1, URZ ;  /* 0x0000000105057890 */ /* 0x000fe2000fffe1ff */
[----:B------:R-:W-:-:S05]  /*c660*/  MOV R11, UR13 ;  /* 0x0000000d000b7c02 */ /* 0x000fca0008000f00 */
[----:B------:R-:W-:-:S05]  /*c670*/  IMAD.WIDE.U32 R10, R11, 0x8, R8 ;  /* 0x000000080b0a7825 */ /* 0x000fca00078e0008 */
[----:B------:R3:W-:Y:S01]  /*c680*/  STG.E.64 desc[UR10][R10.64], R6 ;  /* 0x000000060a007986 */ /* 0x0007e2000c101b0a */
[----:B0-----:R-:W-:Y:S01]  /*c690*/  IMAD.WIDE.U32 R12, R13, 0x4, R4 ;  /* 0x000000040d0c7825 */ /* 0x001fe200078e0004 */
[----:B------:R-:W-:Y:S02]  /*c6a0*/  MOV R5, UR5 ;  /* 0x0000000500057c02 */ /* 0x000fe40008000f00 */
[----:B------:R-:W-:Y:S01]  /*c6b0*/  MOV R4, 0xffffffff ;  /* 0xffffffff00047802 */ /* 0x000fe20000000f00 */
        /* <DEDUP_REMOVED lines=8> */
[----:B---3--:R-:W-:Y:S05]  /*c740*/  BRA.U !UP0, `(.L_x_1015) ;  /* 0x0000000108147547 */ /* 0x008fea000b800000 */
.L_x_1016:
[----:B------:R-:W2:Y:S04]  /*c750*/  LDG.E.STRONG.GPU R4, desc[UR10][R12.64] ;  /* 0x0000000a0c047981 */ /* 0x000ea8000c1ef900 */
[----:B--2---:R-:W-:Y:S04]  /*c760*/  CCTL.IVALL ;  /* 0x00000000ff00798f */ /* 0x004fe80002000000 */
[----:B------:R3:W-:Y:S01]  /*c770*/  STL [R1], R4 ;  /* 0x0000000401007387 */ /* 0x0007e20000100800 */
[----:B------:R-:W-:-:S13]  /*c780*/  ISETP.NE.AND P0, PT, R4, UR5, PT ;  /* 0x0000000504007c0c */ /* 0x000fda000bf05270 */
[----:B---3--:R-:W-:Y:S05]  /*c790*/  @P0 BRA `(.L_x_1016) ;  /* 0xfffffffc00ec0947 */ /* 0x008fea000383ffff */
.L_x_1015:
[----:B------:R-:W-:Y:S05]  /*c7a0*/  BSYNC.RECONVERGENT B0 ;  /* 0x0000000000007941 */ /* 0x000fea0003800200 */
.L_x_1014:
        /* <DEDUP_REMOVED lines=15> */
.L_x_1018:
[----:B------:R-:W-:Y:S02]  /*c8a0*/  ISETP.NE.AND P1, PT, RZ, UR24, PT ;  /* 0x00000018ff007c0c */ /* 0x000fe4000bf25270 */
[----:B------:R-:W-:Y:S02]  /*c8b0*/  MOV R5, UR6 ;  /* 0x0000000600057c02 */ /* 0x000fe40008000f00 */
[----:B------:R-:W-:-:S13]  /*c8c0*/  ISETP.NE.OR P1, PT, R3, RZ, !P1 ;  /* 0x000000ff0300720c */ /* 0x000fda0004f25670 */
[----:B--2---:R-:W-:-:S06]  /*c8d0*/  @!P1 IMAD.WIDE.U32 R4, R5, 0x8, R8 ;  /* 0x0000000805049825 */ /* 0x004fcc00078e0008 */
        /* <DEDUP_REMOVED lines=16> */
[----:B0-----:R-:W-:-:S02]  /*c9e0*/  MOV R12, UR28 ;  /* 0x0000001c000c7c02 */ /* 0x001fc40008000f00 */
        /* <DEDUP_REMOVED lines=8> */
[----:B------:R-:W-:Y:S02]  /*ca70*/  ISETP.NE.AND P6, PT, R10, UR20, PT ;  /* 0x000000140a007c0c */ /* 0x000fe4000bfc5270 */
[C---:B------:R-:W-:Y:S02]  /*ca80*/  ISETP.NE.OR P2, PT, R3.reuse, RZ, !P2 ;  /* 0x000000ff0300720c */ /* 0x040fe40005745670 */
[----:B------:R-:W-:Y:S02]  /*ca90*/  MOV R10, UR26 ;  /* 0x0000001a000a7c02 */ /* 0x000fe40008000f00 */
[----:B------:R-:W-:Y:S02]  /*caa0*/  ISETP.NE.OR P6, PT, R3, RZ, !P6 ;  /* 0x000000ff0300720c */ /* 0x000fe400077c5670 */
[----:B------:R-:W-:-:S02]  /*cab0*/  MOV R17, UR13 ;  /* 0x0000000d00117c02 */ /* 0x000fc40008000f00 */
[----:B------:R-:W-:Y:S02]  /*cac0*/  ISETP.NE.OR P5, PT, R3, RZ, !P5 ;  /* 0x000000ff0300720c */ /* 0x000fe40006fa5670 */
[----:B------:R-:W-:Y:S02]  /*cad0*/  MOV R23, UR23 ;  /* 0x0000001700177c02 */ /* 0x000fe40008000f00 */
[----:B------:R-:W-:Y:S01]  /*cae0*/  MOV R25, UR21 ;  /* 0x0000001500197c02 */ /* 0x000fe20008000f00 */
[----:B--2---:R-:W-:Y:S01]  /*caf0*/  @!P1 FADD.FTZ R6, R6, R4 ;  /* 0x0000000406069221 */ /* 0x004fe20000010000 */
[----:B------:R-:W-:Y:S01]  /*cb00*/  @!P1 FADD.FTZ R7, R7, R5 ;  /* 0x0000000507079221 */ /* 0x000fe20000010000 */
[----:B------:R-:W-:Y:S01]  /*cb10*/  @!P0 IMAD.WIDE.U32 R4, R11, 0x8, R8 ;  /* 0x000000080b048825 */ /* 0x000fe200078e0008 */
[----:B------:R-:W-:-:S03]  /*cb20*/  ISETP.NE.AND P1, PT, R10, UR20, PT ;  /* 0x000000140a007c0c */ /* 0x000fc6000bf25270 */
[--C-:B------:R-:W-:Y:S01]  /*cb30*/  @!P4 IMAD.WIDE.U32 R10, R13, 0x8, R8.reuse ;  /* 0x000000080d0ac825 */ /* 0x100fe200078e0008 */
[----:B------:R0:W2:Y:S03]  /*cb40*/  @!P0 LDG.E.64 R18, desc[UR10][R4.64] ;  /* 0x0000000a04128981 */ /* 0x0000a6000c1e1b00 */
[--C-:B------:R-:W-:Y:S01]  /*cb50*/  @!P3 IMAD.WIDE.U32 R12, R15, 0x8, R8.reuse ;  /* 0x000000080f0cb825 */ /* 0x100fe200078e0008 */
[----:B------:R3:W4:Y:S01]  /*cb60*/  @!P4 LDG.E.64 R20, desc[UR10][R10.64] ;  /* 0x0000000a0a14c981 */ /* 0x000722000c1e1b00 */
[----:B------:R-:W-:Y:S02]  /*cb70*/  ISETP.NE.OR P1, PT, R3, RZ, !P1 ;  /* 0x000000ff0300720c */ /* 0x000fe40004f25670 */
[--C-:B-1----:R-:W-:Y:S02]  /*cb80*/  @!P2 IMAD.WIDE.U32 R14, R17, 0x8, R8.reuse ;  /* 0x00000008110ea825 */ /* 0x102fe400078e0008 */
[----:B------:R-:W5:Y:S02]  /*cb90*/  @!P3 LDG.E.64 R12, desc[UR10][R12.64] ;  /* 0x0000000a0c0cb981 */ /* 0x000f64000c1e1b00 */
[--C-:B------:R-:W-:Y:S01]  /*cba0*/  @!P6 IMAD.WIDE.U32 R16, R23, 0x8, R8.reuse ;  /* 0x000000081710e825 */ /* 0x100fe200078e0008 */
[----:B------:R-:W-:Y:S01]  /*cbb0*/  MOV R23, UR22 ;  /* 0x0000001600177c02 */ /* 0x000fe20008000f00 */
[----:B------:R-:W5:Y:S02]  /*cbc0*/  @!P2 LDG.E.64 R14, desc[UR10][R14.64] ;  /* 0x0000000a0e0ea981 */ /* 0x000f64000c1e1b00 */
[----:B0-----:R-:W-:-:S02]  /*cbd0*/  @!P5 IMAD.WIDE.U32 R4, R25, 0x8, R8 ;  /* 0x000000081904d825 */ /* 0x001fc400078e0008 */
[----:B------:R-:W5:Y:S02]  /*cbe0*/  @!P6 LDG.E.64 R16, desc[UR10][R16.64] ;  /* 0x0000000a1010e981 */ /* 0x000f64000c1e1b00 */
[----:B---3--:R-:W-:Y:S02]  /*cbf0*/  @!P1 IMAD.WIDE.U32 R10, R23, 0x8, R8 ;  /* 0x00000008170a9825 */ /* 0x008fe400078e0008 */
[----:B------:R-:W3:Y:S04]  /*cc00*/  @!P5 LDG.E.64 R4, desc[UR10][R4.64] ;  /* 0x0000000a0404d981 */ /* 0x000ee8000c1e1b00 */
[----:B------:R-:W3:Y:S01]  /*cc10*/  @!P1 LDG.E.64 R10, desc[UR10][R10.64] ;  /* 0x0000000a0a0a9981 */ /* 0x000ee2000c1e1b00 */
[----:B------:R-:W-:Y:S02]  /*cc20*/  UIADD3 UR5, UPT, UPT, UR5, 0x8, URZ ;  /* 0x0000000805057890 */ /* 0x000fe4000fffe0ff */
[----:B------:R-:W-:-:S02]  /*cc30*/  UIADD3 UR24, UPT, UPT, UR24, 0x8, URZ ;  /* 0x0000000818187890 */ /* 0x000fc4000fffe0ff */
[----:B------:R-:W-:Y:S02]  /*cc40*/  UISETP.NE.AND UP0, UPT, UR5, UR7, UPT ;  /* 0x000000070500728c */ /* 0x000fe4000bf05270 */
[----:B------:R-:W-:Y:S02]  /*cc50*/  ULEA UR6, UR9, UR6, 0x3 ;  /* 0x0000000609067291 */ /* 0x000fe4000f8e18ff */
[----:B------:R-:W-:Y:S02]  /*cc60*/  ULEA UR25, UR9, UR25, 0x3 ;  /* 0x0000001909197291 */ /* 0x000fe4000f8e18ff */
[----:B------:R-:W-:Y:S02]  /*cc70*/  ULEA UR19, UR9, UR19, 0x3 ;  /* 0x0000001309137291 */ /* 0x000fe4000f8e18ff */
[----:B------:R-:W-:Y:S02]  /*cc80*/  ULEA UR18, UR9, UR18, 0x3 ;  /* 0x0000001209127291 */ /* 0x000fe4000f8e18ff */
[----:B------:R-:W-:-:S02]  /*cc90*/  ULEA UR13, UR9, UR13, 0x3 ;  /* 0x0000000d090d7291 */ /* 0x000fc4000f8e18ff */
[----:B------:R-:W-:Y:S02]  /*cca0*/  ULEA UR23, UR9, UR23, 0x3 ;  /* 0x0000001709177291 */ /* 0x000fe4000f8e18ff */
[----:B------:R-:W-:Y:S02]  /*ccb0*/  ULEA UR21, UR9, UR21, 0x3 ;  /* 0x0000001509157291 */ /* 0x000fe4000f8e18ff */
[----:B------:R-:W-:Y:S01]  /*ccc0*/  ULEA UR22, UR9, UR22, 0x3 ;  /* 0x0000001609167291 */ /* 0x000fe2000f8e18ff */
        /* <DEDUP_REMOVED lines=10> */
[----:B---3--:R-:W-:Y:S01]  /*cd70*/  @!P5 FADD.FTZ R6, R6, R4 ;  /* 0x000000040606d221 */ /* 0x008fe20000010000 */
[----:B------:R-:W-:-:S03]  /*cd80*/  @!P5 FADD.FTZ R7, R7, R5 ;  /* 0x000000050707d221 */ /* 0x000fc60000010000 */
[----:B------:R-:W-:Y:S01]  /*cd90*/  @!P1 FADD.FTZ R6, R6, R10 ;  /* 0x0000000a06069221 */ /* 0x000fe20000010000 */
[----:B------:R-:W-:Y:S01]  /*cda0*/  @!P1 FADD.FTZ R7, R7, R11 ;  /* 0x0000000b07079221 */ /* 0x000fe20000010000 */
[----:B------:R-:W-:Y:S06]  /*cdb0*/  BRA.U UP0, `(.L_x_1018) ;  /* 0xfffffff900b87547 */ /* 0x000fec000b83ffff */
[----:B------:R-:W-:-:S05]  /*cdc0*/  UMOV UR5, UR7 ;  /* 0x0000000700057c82 */ /* 0x000fca0008000000 */
.L_x_1017:
        /* <DEDUP_REMOVED lines=29> */
[--C-:B--2---:R-:W-:Y:S02]  /*cfa0*/  @!P0 IMAD.WIDE.U32 R4, R5, 0x8, R8.reuse ;  /* 0x0000000805048825 */ /* 0x104fe400078e0008 */
[----:B------:R-:W-:Y:S01]  /*cfb0*/  MOV R11, UR6 ;  /* 0x00000006000b7c02 */ /* 0x000fe20008000f00 */
[----:B------:R-:W-:Y:S02]  /*cfc0*/  @!UP2 UIMAD UR6, UR13, UR9, UR14 ;  /* 0x000000090d06a2a4 */ /* 0x000fe4000f8e020e */
[----:B------:R-:W-:Y:S01]  /*cfd0*/  MOV R13, UR5 ;  /* 0x00000005000d7c02 */ /* 0x000fe20008000f00 */
[----:B------:R-:W2:Y:S01]  /*cfe0*/  @!P0 LDG.E.64 R4, desc[UR10][R4.64] ;  /* 0x0000000a04048981 */ /* 0x000ea2000c1e1b00 */
[----:B------:R-:W-:-:S02]  /*cff0*/  @!P1 IMAD.WIDE.U32 R10, R11, 0x8, R8 ;  /* 0x000000080b0a9825 */ /* 0x000fc400078e0008 */
[----:B------:R-:W-:Y:S02]  /*d000*/  MOV R15, UR6 ;  /* 0x00000006000f7c02 */ /* 0x000fe40008000f00 */
[--C-:B0-----:R-:W-:Y:S02]  /*d010*/  @!P2 IMAD.WIDE.U32 R12, R13, 0x8, R8.reuse ;  /* 0x000000080d0ca825 */ /* 0x101fe400078e0008 */
[----:B------:R-:W3:Y:S02]  /*d020*/  @!P1 LDG.E.64 R10, desc[UR10][R10.64] ;  /* 0x0000000a0a0a9981 */ /* 0x000ee4000c1e1b00 */
[----:B-1----:R-:W-:Y:S02]  /*d030*/  @!P3 IMAD.WIDE.U32 R14, R15, 0x8, R8 ;  /* 0x000000080f0eb825 */ /* 0x002fe400078e0008 */
        /* <DEDUP_REMOVED lines=12> */
.L_x_1019:
[----:B------:R-:W-:Y:S05]  /*d100*/  BRA.U !UP0, `(.L_x_1013) ;  /* 0x0000000108987547 */ /* 0x000fea000b800000 */
[----:B------:R-:W-:-:S09]  /*d110*/  UISETP.NE.AND UP0, UPT, UR18, 0x1, UPT ;  /* 0x000000011200788c */ /* 0x000fd2000bf05270 */
[----:B------:R-:W-:Y:S05]  /*d120*/  BRA.U !UP0, `(.L_x_1020) ;  /* 0x0000000108547547 */ /* 0x000fea000b800000 */
[----:B0-----:R-:W-:Y:S01]  /*d130*/  MOV R12, UR5 ;  /* 0x00000005000c7c02 */ /* 0x001fe20008000f00 */
[----:B--2---:R-:W0:Y:S03]  /*d140*/  S2R R4, SR_CTAID.Y ;  /* 0x0000000000047919 */ /* 0x004e260000002600 */
        /* <DEDUP_REMOVED lines=19> */
.L_x_1020:
[----:B--2---:R-:W-:Y:S01]  /*d280*/  MOV R4, UR5 ;  /* 0x0000000500047c02 */ /* 0x004fe20008000f00 */
        /* <DEDUP_REMOVED lines=13> */
.L_x_1021:
[----:B------:R-:W-:Y:S05]  /*d360*/  BSYNC.RECONVERGENT B0 ;  /* 0x0000000000007941 */ /* 0x000fea0003800200 */
.L_x_1013:
[----:B------:R-:W5:Y:S01]  /*d370*/  S2UR UR6, SR_CgaCtaId ;  /* 0x00000000000679c3 */ /* 0x000f620000008800 */
[----:B------:R-:W-:Y:S01]  /*d380*/  ISETP.NE.AND P0, PT, R3, RZ, PT ;  /* 0x000000ff0300720c */ /* 0x000fe20003f05270 */
[----:B------:R-:W-:Y:S01]  /*d390*/  UMOV UR5, 0x400 ;  /* 0x0000040000057882 */ /* 0x000fe20000000000 */
[----:B------:R-:W1:Y:S01]  /*d3a0*/  LDCU.U8 UR12, c[0x0][0x414] ;  /* 0x00008280ff0c77ac */ /* 0x000e620008000000 */
[----:B0---4-:R-:W-:Y:S01]  /*d3b0*/  HFMA2 R12, -RZ, RZ, 0, 0 ;  /* 0x00000000ff0c7431 */ /* 0x011fe200000001ff */
[----:B------:R-:W0:Y:S01]  /*d3c0*/  LDCU UR13, c[0x0][0x41c] ;  /* 0x00008380ff0d77ac */ /* 0x000e220008000800 */
[----:B------:R-:W4:Y:S01]  /*d3d0*/  LDCU.64 UR22, c[0x0][0x3f8] ;  /* 0x00007f00ff1677ac */ /* 0x000f220008000a00 */
[----:B------:R-:W0:Y:S01]  /*d3e0*/  LDCU.64 UR18, c[0x0][0x400] ;  /* 0x00008000ff1277ac */ /* 0x000e220008000a00 */
[----:B-1----:R-:W-:Y:S02]  /*d3f0*/  UISETP.NE.AND UP0, UPT, UR12, URZ, UPT ;  /* 0x000000ff0c00728c */ /* 0x002fe4000bf05270 */
[----:B-----5:R-:W-:Y:S01]  /*d400*/  ULEA UR5, UR6, UR5, 0x18 ;  /* 0x0000000506057291 */ /* 0x020fe2000f8ec0ff */
[----:B------:R-:W1:Y:S03]  /*d410*/  LDCU.64 UR6, c[0x0][0x380] ;  /* 0x00007000ff0677ac */ /* 0x000e660008000a00 */
[----:B------:R-:W-:-:S05]  /*d420*/  PLOP3.LUT P2, PT, PT, PT, UP0, 0x80, 0x8 ;  /* 0x000000000008781c */ /* 0x000fca0003f4f008 */
[----:B------:R-:W-:Y:S01]  /*d430*/  @!P0 STS.64 [UR5+0x98], R6 ;  /* 0x00009806ff008988 */ /* 0x000fe20008000a05 */
[----:B------:R-:W-:Y:S06]  /*d440*/  BAR.SYNC.DEFER_BLOCKING 0x0 ;  /* 0x0000000000007b1d */ /* 0x000fec0000010000 */
[----:B--2---:R-:W3:Y:S01]  /*d450*/  LDS.64 R4, [UR5+0x98] ;  /* 0x00009805ff047984 */ /* 0x004ee20008000a00 */
[----:B------:R-:W3:Y:S02]  /*d460*/  LDCU UR5, c[0x0][0x42c] ;  /* 0x00008580ff0577ac */ /* 0x000ee40008000800 */
[----:B---3--:R-:W-:Y:S01]  /*d470*/  FMUL.FTZ R10, R4, UR5 ;  /* 0x00000005040a7c20 */ /* 0x008fe20008410000 */
[----:B01--4-:R-:W-:-:S07]  /*d480*/  FMUL.FTZ R11, R5, UR5 ;  /* 0x00000005050b7c20 */ /* 0x013fce0008410000 */
.L_x_1027:
[----:B------:R-:W-:-:S05]  /*d490*/  LEA R14, R12, UR15, 0x2 ;  /* 0x0000000f0c0e7c11 */ /* 0x000fca000f8e10ff */
[----:B0-----:R-:W2:Y:S04]  /*d4a0*/  LDL.64 R6, [R14+0x10] ;  /* 0x000010000e067983 */ /* 0x001ea80000100a00 */
[----:B------:R-:W3:Y:S01]  /*d4b0*/  LDL.64 R4, [R14+0x90] ;  /* 0x000090000e047983 */ /* 0x000ee20000100a00 */
[----:B------:R-:W-:Y:S01]  /*d4c0*/  SHF.R.U32.HI R22, RZ, 0x5, R3 ;  /* 0x00000005ff167819 */ /* 0x000fe20000011603 */
[----:B------:R-:W-:Y:S01]  /*d4d0*/  BSSY.RECONVERGENT B0, `(.L_x_1022) ;  /* 0x000003d000007945 */ /* 0x000fe20003800200 */
[----:B------:R-:W-:Y:S01]  /*d4e0*/  MOV R23, UR13 ;  /* 0x0000000d00177c02 */ /* 0x000fe20008000f00 */
[--C-:B--2---:R-:W-:Y:S02]  /*d4f0*/  HADD2.F32 R8, -RZ, R6.reuse.H0_H0 ;  /* 0x20000006ff087230 */ /* 0x104fe40000004100 */
[----:B------:R-:W-:-:S03]  /*d500*/  HADD2.F32 R6, -RZ, R6.H1_H1 ;  /* 0x30000006ff067230 */ /* 0x000fc60000004100 */
[----:B------:R-:W-:Y:S02]  /*d510*/  FADD.FTZ R8, R8, -UR16 ;  /* 0x8000001008087e21 */ /* 0x000fe40008010000 */
[----:B------:R-:W-:Y:S02]  /*d520*/  FADD.FTZ R6, R6, -UR16 ;  /* 0x8000001006067e21 */ /* 0x000fe40008010000 */
[----:B------:R-:W-:Y:S02]  /*d530*/  FMUL.FTZ R20, R8, UR17 ;  /* 0x0000001108147c20 */ /* 0x000fe40008410000 */
[----:B------:R-:W-:Y:S01]  /*d540*/  FMUL.FTZ R21, R6, UR17 ;  /* 0x0000001106157c20 */ /* 0x000fe20008410000 */
[--C-:B---3--:R-:W-:Y:S02]  /*d550*/  HADD2.F32 R6, -RZ, R4.reuse.H0_H0 ;  /* 0x20000004ff067230 */ /* 0x108fe40000004100 */
[----:B------:R-:W-:Y:S01]  /*d560*/  @P2 FFMA.FTZ R8, R49, R20, R0 ;  /* 0x0000001431082223 */ /* 0x000fe20000010000 */
[----:B------:R-:W-:-:S02]  /*d570*/  HADD2.F32 R4, -RZ, R4.H1_H1 ;  /* 0x30000004ff047230 */ /* 0x000fc40000004100 */
[----:B------:R-:W-:Y:S01]  /*d580*/  @P2 FFMA.FTZ R9, R51, R21, R2 ;  /* 0x0000001533092223 */ /* 0x000fe20000010002 */
[----:B------:R-:W-:-:S03]  /*d590*/  @P2 FMUL.FTZ R13, R8, -1.4426950216293334961 ;  /* 0xbfb8aa3b080d2820 */ /* 0x000fc60000410000 */
[----:B------:R-:W-:-:S03]  /*d5a0*/  @P2 FMUL.FTZ R16, R9, -1.4426950216293334961 ;  /* 0xbfb8aa3b09102820 */ /* 0x000fc60000410000 */
[----:B------:R-:W0:Y:S04]  /*d5b0*/  @P2 MUFU.EX2 R13, R13 ;  /* 0x0000000d000d2308 */ /* 0x000e280000000800 */
[----:B------:R-:W1:Y:S01]  /*d5c0*/  @P2 MUFU.EX2 R16, R16 ;  /* 0x0000001000102308 */ /* 0x000e620000000800 */
[----:B0-----:R-:W-:Y:S01]  /*d5d0*/  @P2 FADD.FTZ R14, R13, 1 ;  /* 0x3f8000000d0e2421 */ /* 0x001fe20000010000 */
[----:B------:R-:W-:-:S03]  /*d5e0*/  IMAD R13, R23, UR20, R22 ;  /* 0x00000014170d7c24 */ /* 0x000fc6000f8e0216 */
[----:B------:R0:W2:Y:S01]  /*d5f0*/  @P2 MUFU.RCP R15, R14 ;  /* 0x0000000e000f2308 */ /* 0x0000a20000001000 */
[----:B-1----:R-:W-:Y:S01]  /*d600*/  @P2 FADD.FTZ R17, R16, 1 ;  /* 0x3f80000010112421 */ /* 0x002fe20000010000 */
[----:B------:R-:W-:-:S04]  /*d610*/  LEA R13, R12, R13, 0x4 ;  /* 0x0000000d0c0d7211 */ /* 0x000fc800078e20ff */
[----:B------:R-:W-:Y:S02]  /*d620*/  ISETP.GE.U32.AND P0, PT, R13, UR18, PT ;  /* 0x000000120d007c0c */ /* 0x000fe4000bf06070 */
[----:B------:R-:W1:Y:S01]  /*d630*/  @P2 MUFU.RCP R17, R17 ;  /* 0x0000001100112308 */ /* 0x000e620000001000 */
[----:B0-----:R-:W-:Y:S01]  /*d640*/  FFMA.FTZ R14, R10, R21, R11 ;  /* 0x000000150a0e7223 */ /* 0x001fe2000001000b */
[----:B--2---:R-:W-:Y:S01]  /*d650*/  @P2 FADD.FTZ R19, -R15, 1 ;  /* 0x3f8000000f132421 */ /* 0x004fe20000010100 */
[----:B------:R-:W-:-:S03]  /*d660*/  @P2 FMUL.FTZ R15, R6, R15 ;  /* 0x0000000f060f2220 */ /* 0x000fc60000410000 */
[----:B------:R-:W-:Y:S01]  /*d670*/  @P2 FFMA.FTZ R8, R8, R19, 1 ;  /* 0x3f80000008082423 */ /* 0x000fe20000010013 */
[----:B------:R-:W-:-:S03]  /*d680*/  IADD3 R19, PT, PT, R13, 0x10, RZ ;  /* 0x000000100d137810 */ /* 0x000fc60007ffe0ff */
[----:B------:R-:W-:Y:S01]  /*d690*/  @P2 FMUL.FTZ R6, R15, R8 ;  /* 0x000000080f062220 */ /* 0x000fe20000410000 */
[----:B------:R-:W-:Y:S01]  /*d6a0*/  SHF.R.S32.HI R15, RZ, 0x1f, R13 ;  /* 0x0000001fff0f7819 */ /* 0x000fe2000001140d */
[----:B-1----:R-:W-:Y:S01]  /*d6b0*/  @P2 FADD.FTZ R18, -R17, 1 ;  /* 0x3f80000011122421 */ /* 0x002fe20000010100 */
[----:B------:R-:W-:Y:S01]  /*d6c0*/  @P2 FMUL.FTZ R17, R4, R17 ;  /* 0x0000001104112220 */ /* 0x000fe20000410000 */
[----:B------:R-:W-:Y:S01]  /*d6d0*/  ISETP.GE.U32.AND P1, PT, R19, UR18, PT ;  /* 0x0000001213007c0c */ /* 0x000fe2000bf26070 */
[----:B------:R-:W-:Y:S01]  /*d6e0*/  FFMA.FTZ R8, R10, R20, R11 ;  /* 0x000000140a087223 */ /* 0x000fe2000001000b */
[----:B------:R-:W-:Y:S01]  /*d6f0*/  ISETP.GE.AND.EX P0, PT, R15, UR19, PT, P0 ;  /* 0x000000130f007c0c */ /* 0x000fe2000bf06300 */
[----:B------:R-:W-:Y:S01]  /*d700*/  @P2 FFMA.FTZ R18, R9, R18, 1 ;  /* 0x3f80000009122423 */ /* 0x000fe20000010012 */
[--C-:B------:R-:W-:Y:S02]  /*d710*/  HADD2.F32 R9, -RZ, R7.reuse.H0_H0 ;  /* 0x20000007ff097230 */ /* 0x100fe40000004100 */
[----:B------:R-:W-:Y:S01]  /*d720*/  FFMA.FTZ R8, R49, R6, -R8 ;  /* 0x0000000631087223 */ /* 0x000fe20000010808 */
[----:B------:R-:W-:-:S02]  /*d730*/  HADD2.F32 R7, -RZ, R7.H1_H1 ;  /* 0x30000007ff077230 */ /* 0x000fc40000004100 */
[----:B------:R-:W-:Y:S01]  /*d740*/  @P2 FMUL.FTZ R4, R17, R18 ;  /* 0x0000001211042220 */ /* 0x000fe20000410000 */
[----:B------:R-:W-:Y:S01]  /*d750*/  SHF.R.S32.HI R17, RZ, 0x1f, R19 ;  /* 0x0000001fff117819 */ /* 0x000fe20000011413 */
[----:B------:R-:W-:Y:S01]  /*d760*/  FADD.FTZ R9, R9, -UR16 ;  /* 0x8000001009097e21 */ /* 0x000fe20008010000 */
[----:B------:R-:W-:Y:S01]  /*d770*/  ISETP.NE.AND P2, PT, RZ, UR12, PT ;  /* 0x0000000cff007c0c */ /* 0x000fe2000bf45270 */
[----:B------:R-:W-:Y:S01]  /*d780*/  FADD.FTZ R7, R7, -UR16 ;  /* 0x8000001007077e21 */ /* 0x000fe20008010000 */
[----:B------:R-:W-:Y:S01]  /*d790*/  ISETP.GE.AND.EX P1, PT, R17, UR19, PT, P1 ;  /* 0x0000001311007c0c */ /* 0x000fe2000bf26310 */
[----:B------:R-:W-:Y:S01]  /*d7a0*/  FMUL.FTZ R16, R9, UR17 ;  /* 0x0000001109107c20 */ /* 0x000fe20008410000 */
[----:B------:R-:W-:Y:S01]  /*d7b0*/  FFMA.FTZ R14, R51, R4, -R14 ;  /* 0x00000004330e7223 */ /* 0x000fe2000001080e */
[----:B------:R-:W-:Y:S01]  /*d7c0*/  FMUL.FTZ R18, R7, UR17 ;  /* 0x0000001107127c20 */ /* 0x000fe20008410000 */
[----:B------:R-:W-:Y:S09]  /*d7d0*/  @P0 BRA `(.L_x_1023) ;  /* 0x0000000000300947 */ /* 0x000ff20003800000 */
        /* <DEDUP_REMOVED lines=12> */
.L_x_1023:
[----:B------:R-:W-:Y:S05]  /*d8a0*/  BSYNC.RECONVERGENT B0 ;  /* 0x0000000000007941 */ /* 0x000fea0003800200 */
.L_x_1022:
[--C-:B------:R-:W-:Y:S02]  /*d8b0*/  HADD2.F32 R4, -RZ, R5.reuse.H0_H0 ;  /* 0x20000005ff047230 */ /* 0x100fe40000004100 */
[C-C-:B------:R-:W-:Y:S01]  /*d8c0*/  FFMA.FTZ R20, R10.reuse, R16, R11.reuse ;  /* 0x000000100a147223 */ /* 0x140fe2000001000b */
[----:B------:R-:W-:Y:S01]  /*d8d0*/  FFMA.FTZ R22, R10, R18, R11 ;  /* 0x000000120a167223 */ /* 0x000fe2000001000b */
[----:B------:R-:W-:Y:S01]  /*d8e0*/  HADD2.F32 R6, -RZ, R5.H1_H1 ;  /* 0x30000005ff067230 */ /* 0x000fe20000004100 */
[----:B------:R-:W-:Y:S06]  /*d8f0*/  @!P2 BRA `(.L_x_1024) ;  /* 0x000000000048a947 */ /* 0x000fec0003800000 */
        /* <DEDUP_REMOVED lines=18> */
.L_x_1024:
[----:B------:R-:W-:Y:S01]  /*da20*/  BSSY.RECONVERGENT B0, `(.L_x_1025) ;  /* 0x0000010000007945 */ /* 0x000fe20003800200 */
[----:B------:R-:W-:Y:S01]  /*da30*/  FFMA.FTZ R20, R49, R4, -R20 ;  /* 0x0000000431147223 */ /* 0x000fe20000010814 */
[----:B0-----:R-:W-:Y:S02]  /*da40*/  FFMA.FTZ R8, R51, R6, -R22 ;  /* 0x0000000633087223 */ /* 0x001fe40000010816 */
        /* <DEDUP_REMOVED lines=13> */
.L_x_1026:
[----:B------:R-:W-:Y:S05]  /*db20*/  BSYNC.RECONVERGENT B0 ;  /* 0x0000000000007941 */ /* 0x000fea0003800200 */
.L_x_1025:
        /* <DEDUP_REMOVED lines=10> */
.L_x_1002:
        /* <DEDUP_REMOVED lines=16> */
.L_x_1030:
[----:B------:R-:W-:Y:S05]  /*dcd0*/  BSYNC.RECONVERGENT B0 ;  /* 0x0000000000007941 */ /* 0x000fea0003800200 */
.L_x_1029:
        /* <DEDUP_REMOVED lines=11> */
.L_x_1032:
[----:B------:R-:W2:Y:S04]  /*dd90*/  LDG.E.STRONG.GPU R5, desc[UR10][R2.64] ;  /* 0x0000000a02057981 */ /* 0x000ea8000c1ef900 */
[----:B--2---:R-:W-:Y:S01]  /*dda0*/  CCTL.IVALL ;  /* 0x00000000ff00798f */ /* 0x004fe20002000000 */
[----:B------:R-:W-:Y:S05]  /*ddb0*/  YIELD ;  /* 0x0000000000007946 */ /* 0x000fea0003800000 */
[----:B------:R-:W-:-:S13]  /*ddc0*/  ISETP.NE.AND P0, PT, R5, R0, PT ;  /* 0x000000000500720c */ /* 0x000fda0003f05270 */
[----:B------:R-:W-:Y:S05]  /*ddd0*/  @P0 BRA `(.L_x_1032) ;  /* 0xfffffffc00ec0947 */ /* 0x000fea000383ffff */
.L_x_1031:
        /* <DEDUP_REMOVED lines=61> */
.L_x_1035:
        /* <DEDUP_REMOVED lines=31> */
.L_x_1034:
[----:B------:R-:W-:Y:S05]  /*e3a0*/  BSYNC.RECONVERGENT B0 ;  /* 0x0000000000007941 */ /* 0x000fea0003800200 */
.L_x_1033:
        /* <DEDUP_REMOVED lines=10> */
.L_x_1036:
        /* <DEDUP_REMOVED lines=87> */
.L_x_1037:
        /* <DEDUP_REMOVED lines=12> */
.L_x_4515:


//--------------------- .text._Z35group_norm_nhwc_bwd_one_pass_kernelI11Fp16IOFp16WLi64ELi64ELi512EEv26Group_norm_nhwc_bwd_params --------------------------
	.section	.text._Z35group_norm_nhwc_bwd_one_pass_kernelI11Fp16IOFp16WLi64ELi64ELi512EEv26Group_norm_nhwc_bwd_params,"ax",@progbits
	.align	128
        .global         _Z35group_norm_nhwc_bwd_one_pass_kernelI11Fp16IOFp16WLi64ELi64ELi512EEv26Group_norm_nhwc_bwd_params
        .type           _Z35group_norm_nhwc_bwd_one_pass_kernelI11Fp16IOFp16WLi64ELi64ELi512EEv26Group_norm_nhwc_bwd_params,@function
        .size           _Z35group_norm_nhwc_bwd_one_pass_kernelI11Fp16IOFp16WLi64ELi64ELi512EEv26Group_norm_nhwc_bwd_params,(.L_x_4516 - _Z35group_norm_nhwc_bwd_one_pass_kernelI11Fp16IOFp16WLi64ELi64ELi512EEv26Group_norm_nhwc_bwd_params)
        .other          _Z35group_norm_nhwc_bwd_one_pass_kernelI11Fp16IOFp16WLi64ELi64ELi512EEv26Group_norm_nhwc_bwd_params,@"STO_CUDA_ENTRY STV_DEFAULT"
_Z35group_norm_nhwc_bwd_one_pass_kernelI11Fp16IOFp16WLi64ELi64ELi512EEv26Group_norm_nhwc_bwd_params:
.text._Z35group_norm_nhwc_bwd_one_pass_kernelI11Fp16IOFp16WLi64ELi64ELi512EEv26Group_norm_nhwc_bwd_params:
        /* <DEDUP_REMOVED lines=10> */
.L_x_1069:
        /* <DEDUP_REMOVED lines=162> */
[----:B--2---:R-:W-:Y:S02]  /*0ac0*/  @P0 HADD2.F32 R20, -RZ, R3.H0_H0 ;  /* 0x20000003ff140230 */ /* 0x004fe40000004100 */
[----:B---3--:R-:W-:Y:S02]  /*0ad0*/  @P0 HADD2.F32 R21, -RZ, R4.H0_H0 ;  /* 0x20000004ff150230 */ /* 0x008fe40000004100 */
[----:B----4-:R-:W-:Y:S02]  /*0ae0*/  HADD2.F32 R3, -RZ, R16.H0_H0 ;  /* 0x20000010ff037230 */ /* 0x010fe40000004100 */
[----:B------:R-:W-:Y:S01]  /*0af0*/  HADD2.F32 R4, -RZ, R17.H0_H0 ;  /* 0x20000011ff047230 */ /* 0x000fe20000004100 */
        /* <DEDUP_REMOVED lines=74> */
.L_x_1039:
        /* <DEDUP_REMOVED lines=144> */
.L_x_1040:
        /* <DEDUP_REMOVED lines=44> */
.L_x_1042:
[----:B------:R-:W-:Y:S05]  /*1b60*/  BSYNC.RECONVERGENT B0 ;  /* 0x0000000000007941 */ /* 0x000fea0003800200 */
.L_x_1041:
        /* <DEDUP_REMOVED lines=42> */
.L_x_1044:
[----:B------:R-:W-:Y:S05]  /*1e10*/  BSYNC.RECONVERGENT B0 ;  /* 0x0000000000007941 */ /* 0x000fea0003800200 */
.L_x_1043:
        /* <DEDUP_REMOVED lines=78> */
.L_x_1046:
[----:B------:R-:W-:Y:S05]  /*2300*/  BSYNC.RECONVERGENT B0 ;  /* 0x0000000000007941 */ /* 0x000fea0003800200 */
.L_x_1045:
        /* <DEDUP_REMOVED lines=31> */
.L_x_1048:
[----:B------:R-:W-:Y:S05]  /*2500*/  BSYNC.RECONVERGENT B0 ;  /* 0x0000000000007941 */ /* 0x000fea0003800200 */
.L_x_1047:
        /* <DEDUP_REMOVED lines=28> */
.L_x_1051:
[----:B0-----:R-:W2:Y:S04]  /*26d0*/  LDG.E.STRONG.GPU R10, desc[UR12][R8.64] ;  /* 0x0000000c080a7981 */ /* 0x001ea8000c1ef900 */
[----:B--2---:R-:W-:Y:S01]  /*26e0*/  CCTL.IVALL ;  /* 0x00000000ff00798f */ /* 0x004fe20002000000 */
[----:B------:R-:W-:Y:S05]  /*26f0*/  YIELD ;  /* 0x0000000000007946 */ /* 0x000fea0003800000 */
[----:B------:R-:W-:-:S13]  /*2700*/  ISETP.NE.AND P0, PT, R10, R13, PT ;  /* 0x0000000d0a00720c */ /* 0x000fda0003f05270 */
[----:B------:R-:W-:Y:S05]  /*2710*/  @P0 BRA `(.L_x_1051) ;  /* 0xfffffffc00ec0947 */ /* 0x000fea000383ffff */
.L_x_1050:
        /* <DEDUP_REMOVED lines=21> */
.L_x_1053:
        /* <DEDUP_REMOVED lines=62> */
.L_x_1052:
        /* <DEDUP_REMOVED lines=33> */
.L_x_1054:
        /* <DEDUP_REMOVED lines=19> */
.L_x_1055:
        /* <DEDUP_REMOVED lines=9> */
.L_x_1056:
[----:B------:R-:W-:Y:S05]  /*3020*/  BSYNC.RECONVERGENT B0 ;  /* 0x0000000000007941 */ /* 0x000fea0003800200 */
.L_x_1049:
        /* <DEDUP_REMOVED lines=38> */
.L_x_1057:
        /* <DEDUP_REMOVED lines=29> */
.L_x_1059:
[----:B------:R-:W-:Y:S05]  /*3460*/  BSYNC.RECONVERGENT B0 ;  /* 0x0000000000007941 */ /* 0x000fea0003800200 */
.L_x_1058:
        /* <DEDUP_REMOVED lines=53> */
.L_x_1060:
        /* <DEDUP_REMOVED lines=18> */
.L_x_1062:
[----:B------:R-:W-:Y:S05]  /*38e0*/  BSYNC.RECONVERGENT B0 ;  /* 0x0000000000007941 */ /* 0x000fea0003800200 */
.L_x_1061:
        /* <DEDUP_REMOVED lines=21> */
.L_x_1063:
        /* <DEDUP_REMOVED lines=18> */
.L_x_1065:
[----:B------:R-:W-:Y:S05]  /*3b60*/  BSYNC.RECONVERGENT B0 ;  /* 0x0000000000007941 */ /* 0x000fea0003800200 */
.L_x_1064:
        /* <DEDUP_REMOVED lines=22> */
.L_x_1066:
        /* <DEDUP_REMOVED lines=18> */
.L_x_1068:
[----:B------:R-:W-:Y:S05]  /*3df0*/  BSYNC.RECONVERGENT B0 ;  /* 0x0000000000007941 */ /* 0x000fea0003800200 */
.L_x_1067:
[----:B------:R-:W2:Y:S01]  /*3e00*/  LDCU UR5, c[0x0][0x410] ;  /* 0x00008200ff0577ac */ /* 0x000ea20008000800 */
[----:B------:R-:W2:Y:S01]  /*3e10*/  LDCU UR7, c[0x0][0x3e0] ;  /* 0x00007c00ff0777ac */ /* 0x000ea20008000800 */
[----:B------:R-:W-:Y:S02]  /*3e20*/  UIADD3 UR8, UPT, UPT, UR6, UR8, URZ ;  /* 0x0000000806087290 */ /* 0x000fe4000fffe0ff */
[----:B------:R-:W-:Y:S02]  /*3e30*/  UIADD3 UR4, UPT, UPT, UR4, 0x1, URZ ;  /* 0x0000000104047890 */ /* 0x000fe4000fffe0ff */
[----:B--2---:R-:W-:-:S04]  /*3e40*/  UIMAD UR5, UR5, UR7, URZ ;  /* 0x00000007050572a4 */ /* 0x004fc8000f8e02ff */
[----:B------:R-:W-:-:S09]  /*3e50*/  UISETP.GE.AND UP0, UPT, UR8, UR5, UPT ;  /* 0x000000050800728c */ /* 0x000fd2000bf06270 */
[----:B------:R-:W-:Y:S05]  /*3e60*/  BRA.U !UP0, `(.L_x_1069) ;  /* 0xffffffc1088c7547 */ /* 0x000fea000b83ffff */
.L_x_1038:
        /* <DEDUP_REMOVED lines=16> */
.L_x_1071:
[----:B------:R-:W-:Y:S05]  /*3f70*/  BSYNC.RECONVERGENT B0 ;  /* 0x0000000000007941 */ /* 0x000fea0003800200 */
.L_x_1070:
        /* <DEDUP_REMOVED lines=11> */
.L_x_1073:
[----:B------:R-:W2:Y:S04]  /*4030*/  LDG.E.STRONG.GPU R5, desc[UR12][R2.64] ;  /* 0x0000000c02057981 */ /* 0x000ea8000c1ef900 */
[----:B--2---:R-:W-:Y:S01]  /*4040*/  CCTL.IVALL ;  /* 0x00000000ff00798f */ /* 0x004fe20002000000 */
[----:B------:R-:W-:Y:S05]  /*4050*/  YIELD ;  /* 0x0000000000007946 */ /* 0x000fea0003800000 */
[----:B------:R-:W-:-:S13]  /*4060*/  ISETP.NE.AND P0, PT, R5, R0, PT ;  /* 0x000000000500720c */ /* 0x000fda0003f05270 */
[----:B------:R-:W-:Y:S05]  /*4070*/  @P0 BRA `(.L_x_1073) ;  /* 0xfffffffc00ec0947 */ /* 0x000fea000383ffff */
.L_x_1072:
        /* <DEDUP_REMOVED lines=68> */
.L_x_1076:
        /* <DEDUP_REMOVED lines=22> */
[----:B--2---:R-:W-:Y:S02]  /*4620*/  F2FP.F16.F32.PACK_AB R17, R5, R8 ;  /* 0x000000080511723e */ /* 0x004fe400000000ff */
[----:B------:R-:W-:Y:S02]  /*4630*/  MOV R5, R23 ;  /* 0x0000001700057202 */ /* 0x000fe40000000f00 */
[----:B---3--:R-:W-:Y:S02]  /*4640*/  F2FP.F16.F32.PACK_AB R15, R6, R15 ;  /* 0x0000000f060f723e */ /* 0x008fe400000000ff */
[----:B------:R-:W-:-:S03]  /*4650*/  MOV R6, R14 ;  /* 0x0000000e00067202 */ /* 0x000fc60000000f00 */
[----:B------:R1:W-:Y:S04]  /*4660*/  STG.E desc[UR12][R4.64], R15 ;  /* 0x0000000f04007986 */ /* 0x0003e8000c10190c */
[----:B------:R1:W-:Y:S01]  /*4670*/  STG.E desc[UR12][R6.64], R17 ;  /* 0x0000001106007986 */ /* 0x0003e2000c10190c */
[----:B------:R-:W-:Y:S02]  /*4680*/  IADD3 R14, P3, PT, R14, 0x800, RZ ;  /* 0x000008000e0e7810 */ /* 0x000fe40007f7e0ff */
[----:B------:R-:W-:Y:S02]  /*4690*/  IADD3.X R23, PT, PT, RZ, R23, RZ, P4, !PT ;  /* 0x00000017ff177210 */ /* 0x000fe400027fe4ff */
[----:B------:R-:W-:Y:S01]  /*46a0*/  IADD3.X R25, PT, PT, RZ, R25, RZ, P3, !PT ;  /* 0x00000019ff197210 */ /* 0x000fe20001ffe4ff */
[----:B------:R-:W-:Y:S08]  /*46b0*/  @P1 BRA `(.L_x_1076) ;  /* 0xfffffffc00801947 */ /* 0x000ff0000383ffff */
.L_x_1075:
[----:B------:R-:W-:Y:S05]  /*46c0*/  BSYNC.RECONVERGENT B0 ;  /* 0x0000000000007941 */ /* 0x000fea0003800200 */
.L_x_1074:
        /* <DEDUP_REMOVED lines=11> */
.L_x_1078:
        /* <DEDUP_REMOVED lines=20> */
[----:B--2---:R-:W-:Y:S02]  /*48c0*/  F2FP.F16.F32.PACK_AB R17, R7, R4 ;  /* 0x000000040711723e */ /* 0x004fe400000000ff */
[----:B------:R-:W-:-:S02]  /*48d0*/  IADD3 R4, P1, PT, R15, UR14, RZ ;  /* 0x0000000e0f047c10 */ /* 0x000fc4000ff3e0ff */
[----:B------:R-:W-:Y:S02]  /*48e0*/  IADD3.X R15, PT, PT, R16, UR19, RZ, P0, !PT ;  /* 0x00000013100f7c10 */ /* 0x000fe400087fe4ff */
[----:B------:R-:W-:Y:S02]  /*48f0*/  IADD3.X R5, PT, PT, R5, UR15, RZ, P1, !PT ;  /* 0x0000000f05057c10 */ /* 0x000fe40008ffe4ff */
[----:B-----5:R-:W-:Y:S02]  /*4900*/  F2FP.F16.F32.PACK_AB R19, R11, R8 ;  /* 0x000000080b13723e */ /* 0x020fe400000000ff */
        /* <DEDUP_REMOVED lines=54> */
[----:B---3--:R-:W-:Y:S02]  /*4c70*/  F2FP.F16.F32.PACK_AB R5, R11, R4 ;  /* 0x000000040b05723e */ /* 0x008fe400000000ff */
[----:B------:R-:W-:Y:S02]  /*4c80*/  MOV R4, UR9 ;  /* 0x0000000900047c02 */ /* 0x000fe40008000f00 */
[----:B----4-:R-:W-:Y:S01]  /*4c90*/  F2FP.F16.F32.PACK_AB R7, R9, R6 ;  /* 0x000000060907723e */ /* 0x010fe200000000ff */
[----:B------:R1:W-:Y:S04]  /*4ca0*/  STG.E desc[UR12][R2.64], R5 ;  /* 0x0000000502007986 */ /* 0x0003e8000c10190c */
[----:B------:R1:W-:Y:S01]  /*4cb0*/  STG.E desc[UR12][R14.64], R7 ;  /* 0x000000070e007986 */ /* 0x0003e2000c10190c */
[----:B------:R-:W-:Y:S01]  /*4cc0*/  ISETP.GT.AND.EX P0, PT, R4, RZ, PT, P0 ;  /* 0x000000ff0400720c */ /* 0x000fe20003f04300 */
[----:B------:R-:W-:-:S12]  /*4cd0*/  HFMA2 R11, -RZ, RZ, 0, 0 ;  /* 0x00000000ff0b7431 */ /* 0x000fd800000001ff */
[----:B-1----:R-:W-:Y:S05]  /*4ce0*/  @P0 BRA `(.L_x_1078) ;  /* 0xfffffff800a40947 */ /* 0x002fea000383ffff */
[----:B------:R-:W-:Y:S05]  /*4cf0*/  BSYNC.RECONVERGENT B0 ;  /* 0x0000000000007941 */ /* 0x000fea0003800200 */
.L_x_1077:
[----:B------:R-:W-:Y:S05]  /*4d00*/  EXIT ;  /* 0x000000000000794d */ /* 0x000fea0003800000 */
.L_x_1079:
        /* <DEDUP_REMOVED lines=15> */
.L_x_4516:


//--------------------- .text._Z35group_norm_nhwc_bwd_one_pass_kernelI11Fp16IOFp16WLi128ELi64ELi512EEv26Group_norm_nhwc_bwd_params --------------------------
	.section	.text._Z35group_norm_nhwc_bwd_one_pass_kernelI11Fp16IOFp16WLi128ELi64ELi512EEv26Group_norm_nhwc_bwd_params,"ax",@progbits
	.align	128
        .global         _Z35group_norm_nhwc_bwd_one_pass_kernelI11Fp16IOFp16WLi128ELi64ELi512EEv26Group_norm_nhwc_bwd_params
        .type           _Z35group_norm_nhwc_bwd_one_pass_kernelI11Fp16IOFp16WLi128ELi64ELi512EEv26Group_norm_nhwc_bwd_params,@function
        .size           _Z35group_norm_nhwc_bwd_one_pass_kernelI11Fp16IOFp16WLi128ELi64ELi512EEv26Group_norm_nhwc_bwd_params,(.L_x_4517 - _Z35group_norm_nhwc_bwd_one_pass_kernelI11Fp16IOFp16WLi128ELi64ELi512EEv26Group_norm_nhwc_bwd_params)
        .other          _Z35group_norm_nhwc_bwd_one_pass_kernelI11Fp16IOFp16WLi128ELi64ELi512EEv26Group_norm_nhwc_bwd_params,@"STO_CUDA_ENTRY STV_DEFAULT"
_Z35group_norm_nhwc_bwd_one_pass_kernelI11Fp16IOFp16WLi128ELi64ELi512EEv26Group_norm_nhwc_bwd_params:
.text._Z35group_norm_nhwc_bwd_one_pass_kernelI11Fp16IOFp16WLi128ELi64ELi512EEv26Group_norm_nhwc_bwd_params:
        /* <DEDUP_REMOVED lines=25> */
.L_x_1123:
        /* <DEDUP_REMOVED lines=240> */
[----:B--2---:R-:W-:Y:S02]  /*1090*/  @P2 HADD2.F32 R54, -RZ, R15.H0_H0 ;  /* 0x2000000fff362230 */ /* 0x004fe40000004100 */
[----:B----4-:R-:W-:Y:S02]  /*10a0*/  @P2 HADD2.F32 R53, -RZ, R14.H0_H0 ;  /* 0x2000000eff352230 */ /* 0x010fe40000004100 */
[----:B------:R-:W-:Y:S02]  /*10b0*/  HADD2.F32 R52, -RZ, R52.H0_H0 ;  /* 0x20000034ff347230 */ /* 0x000fe40000004100 */
[----:B------:R-:W-:Y:S01]  /*10c0*/  HADD2.F32 R11, -RZ, R13.H0_H0 ;  /* 0x2000000dff0b7230 */ /* 0x000fe20000004100 */
        /* <DEDUP_REMOVED lines=146> */
.L_x_1081:
        /* <DEDUP_REMOVED lines=288> */
.L_x_1082:
        /* <DEDUP_REMOVED lines=44> */
.L_x_1084:
[----:B------:R-:W-:Y:S05]  /*2eb0*/  BSYNC.RECONVERGENT B0 ;  /* 0x0000000000007941 */ /* 0x000fea0003800200 */
.L_x_1083:
        /* <DEDUP_REMOVED lines=42> */
.L_x_1086:
[----:B------:R-:W-:Y:S05]  /*3160*/  BSYNC.RECONVERGENT B0 ;  /* 0x0000000000007941 */ /* 0x000fea0003800200 */
.L_x_1085:
        /* <DEDUP_REMOVED lines=79> */
.L_x_1088:
[----:B------:R-:W-:Y:S05]  /*3660*/  BSYNC.RECONVERGENT B0 ;  /* 0x0000000000007941 */ /* 0x000fea0003800200 */
.L_x_1087:
        /* <DEDUP_REMOVED lines=28> */
.L_x_1090:
[----:B------:R-:W-:Y:S05]  /*3830*/  BSYNC.RECONVERGENT B0 ;  /* 0x0000000000007941 */ /* 0x000fea0003800200 */
.L_x_1089:
        /* <DEDUP_REMOVED lines=24> */
.L_x_1093:
[----:B-1----:R-:W2:Y:S04]  /*39c0*/  LDG.E.STRONG.GPU R16, desc[UR8][R14.64] ;  /* 0x000000080e107981 */ /* 0x002ea8000c1ef900 */
[----:B--2---:R-:W-:Y:S01]  /*39d0*/  CCTL.IVALL ;  /* 0x00000000ff00798f */ /* 0x004fe20002000000 */
[----:B------:R-:W-:Y:S05]  /*39e0*/  YIELD ;  /* 0x0000000000007946 */ /* 0x000fea0003800000 */
[----:B------:R-:W-:-:S13]  /*39f0*/  ISETP.NE.AND P0, PT, R16, R21, PT ;  /* 0x000000151000720c */ /* 0x000fda0003f05270 */
[----:B------:R-:W-:Y:S05]  /*3a00*/  @P0 BRA `(.L_x_1093) ;  /* 0xfffffffc00ec0947 */ /* 0x000fea000383ffff */
.L_x_1092:
        /* <DEDUP_REMOVED lines=15> */
.L_x_1095:
        /* <DEDUP_REMOVED lines=59> */
.L_x_1094:
        /* <DEDUP_REMOVED lines=34> */
.L_x_1096:
        /* <DEDUP_REMOVED lines=18> */
.L_x_1097:
        /* <DEDUP_REMOVED lines=9> */
.L_x_1098:
[----:B------:R-:W-:Y:S05]  /*4280*/  BSYNC.RECONVERGENT B0 ;  /* 0x0000000000007941 */ /* 0x000fea0003800200 */
.L_x_1091:
        /* <DEDUP_REMOVED lines=79> */
.L_x_1099:
        /* <DEDUP_REMOVED lines=21> */
.L_x_1101:
[----:B------:R-:W-:Y:S05]  /*48d0*/  BSYNC.RECONVERGENT B0 ;  /* 0x0000000000007941 */ /* 0x000fea0003800200 */
.L_x_1100:
        /* <DEDUP_REMOVED lines=23> */
.L_x_1102:
        /* <DEDUP_REMOVED lines=21> */
.L_x_1104:
[----:B------:R-:W-:Y:S05]  /*4ba0*/  BSYNC.RECONVERGENT B0 ;  /* 0x0000000000007941 */ /* 0x000fea0003800200 */
.L_x_1103:
        /* <DEDUP_REMOVED lines=23> */
.L_x_1105:
        /* <DEDUP_REMOVED lines=18> */
.L_x_1107:
[----:B------:R-:W-:Y:S05]  /*4e40*/  BSYNC.RECONVERGENT B0 ;  /* 0x0000000000007941 */ /* 0x000fea0003800200 */
.L_x_1106:
        /* <DEDUP_REMOVED lines=23> */
.L_x_1108:
        /* <DEDUP_REMOVED lines=20> */
.L_x_1110:
[----:B------:R-:W-:Y:S05]  /*5100*/  BSYNC.RECONVERGENT B0 ;  /* 0x0000000000007941 */ /* 0x000fea0003800200 */
.L_x_1109:
        /* <DEDUP_REMOVED lines=48> */
.L_x_1111:
        /* <DEDUP_REMOVED lines=18> */
.L_x_1113:
[----:B------:R-:W-:Y:S05]  /*5530*/  BSYNC.RECONVERGENT B0 ;  /* 0x0000000000007941 */ /* 0x000fea0003800200 */
.L_x_1112:
        /* <DEDUP_REMOVED lines=21> */
.L_x_1114:
        /* <DEDUP_REMOVED lines=18> */
.L_x_1116:
[----:B------:R-:W-:Y:S05]  /*57b0*/  BSYNC.RECONVERGENT B0 ;  /* 0x0000000000007941 */ /* 0x000fea0003800200 */
.L_x_1115:
        /* <DEDUP_REMOVED lines=21> */
.L_x_1117:
        /* <DEDUP_REMOVED lines=18> */
.L_x_1119:
[----:B------:R-:W-:Y:S05]  /*5a30*/  BSYNC.RECONVERGENT B0 ;  /* 0x0000000000007941 */ /* 0x000fea0003800200 */
.L_x_1118:
        /* <DEDUP_REMOVED lines=22> */
.L_x_1120:
        /* <DEDUP_REMOVED lines=18> */
.L_x_1122:
[----:B------:R-:W-:Y:S05]  /*5cc0*/  BSYNC.RECONVERGENT B0 ;  /* 0x0000000000007941 */ /* 0x000fea0003800200 */
.L_x_1121:
[----:B------:R-:W-:Y:S02]  /*5cd0*/  IADD3 R41, PT, PT, R4, R41, RZ ;  /* 0x0000002904297210 */ /* 0x000fe40007ffe0ff */
[----:B------:R-:W-:Y:S02]  /*5ce0*/  IADD3 R42, PT, PT, R42, 0x1, RZ ;  /* 0x000000012a2a7810 */ /* 0x000fe40007ffe0ff */
[----:B------:R-:W-:-:S13]  /*5cf0*/  ISETP.GE.AND P0, PT, R41, UR4, PT ;  /* 0x0000000429007c0c */ /* 0x000fda000bf06270 */
[----:B------:R-:W-:Y:S05]  /*5d00*/  @!P0 BRA `(.L_x_1123) ;  /* 0xffffffa400208947 */ /* 0x000fea000383ffff */
.L_x_1080:
        /* <DEDUP_REMOVED lines=19> */
.L_x_1125:
[----:B------:R-:W-:Y:S05]  /*5e40*/  BSYNC.RECONVERGENT B0 ;  /* 0x0000000000007941 */ /* 0x000fea0003800200 */
.L_x_1124:
[----:B------:R-:W-:Y:S05]  /*5e50*/  @P0 EXIT ;  /* 0x000000000000094d */ /* 0x000fea0003800000 */
[----:B------:R-:W-:Y:S05]  /*5e60*/  @P2 BRA `(.L_x_1126) ;  /* 0x0000000000202947 */ /* 0x000fea0003800000 */
[----:B------:R-:W-:-:S05]  /*5e70*/  IMAD R0, R6, R7, RZ ;  /* 0x0000000706007224 */ /* 0x000fca00078e02ff */
[----:B------:R-:W-:-:S13]  /*5e80*/  ISETP.NE.AND P0, PT, R0, -0x1, PT ;  /* 0xffffffff0000780c */ /* 0x000fda0003f05270 */
[----:B------:R-:W-:Y:S05]  /*5e90*/  @!P0 BRA `(.L_x_1126) ;  /* 0x0000000000148947 */ /* 0x000fea0003800000 */
.L_x_1127:
[----:B-1----:R-:W2:Y:S04]  /*5ea0*/  LDG.E.STRONG.GPU R3, desc[UR8][R4.64] ;  /* 0x0000000804037981 */ /* 0x002ea8000c1ef900 */
[----:B--2---:R-:W-:Y:S01]  /*5eb0*/  CCTL.IVALL ;  /* 0x00000000ff00798f */ /* 0x004fe20002000000 */
[----:B------:R-:W-:Y:S05]  /*5ec0*/  YIELD ;  /* 0x0000000000007946 */ /* 0x000fea0003800000 */
[----:B------:R-:W-:-:S13]  /*5ed0*/  ISETP.NE.AND P0, PT, R3, R0, PT ;  /* 0x000000000300720c */ /* 0x000fda0003f05270 */
[----:B------:R-:W-:Y:S05]  /*5ee0*/  @P0 BRA `(.L_x_1127) ;  /* 0xfffffffc00ec0947 */ /* 0x000fea000383ffff */
.L_x_1126:
        /* <DEDUP_REMOVED lines=60> */
.L_x_1130:
        /* <DEDUP_REMOVED lines=31> */
.L_x_1129:
[----:B------:R-:W-:Y:S05]  /*64a0*/  BSYNC.RECONVERGENT B0 ;  /* 0x0000000000007941 */ /* 0x000fea0003800200 */
.L_x_1128:
        /* <DEDUP_REMOVED lines=10> */
.L_x_1131:
        /* <DEDUP_REMOVED lines=81> */
[----:B----4-:R-:W-:Y:S02]  /*6a60*/  F2FP.F16.F32.PACK_AB R11, R11, R4 ;  /* 0x000000040b0b723e */ /* 0x010fe400000000ff */
[----:B-----5:R-:W-:-:S03]  /*6a70*/  F2FP.F16.F32.PACK_AB R5, R9, R6 ;  /* 0x000000060905723e */ /* 0x020fc600000000ff */
[----:B------:R3:W-:Y:S04]  /*6a80*/  STG.E desc[UR8][R28.64], R11 ;  /* 0x0000000b1c007986 */ /* 0x0007e8000c101908 */
[----:B------:R3:W-:Y:S02]  /*6a90*/  STG.E desc[UR8][R26.64], R5 ;  /* 0x000000051a007986 */ /* 0x0007e4000c101908 */
[----:B------:R-:W-:Y:S05]  /*6aa0*/  @P0 BRA `(.L_x_1131) ;  /* 0xfffffff800a80947 */ /* 0x000fea000383ffff */
[----:B------:R-:W-:Y:S05]  /*6ab0*/  EXIT ;  /* 0x000000000000794d */ /* 0x000fea0003800000 */
.L_x_1132:
        /* <DEDUP_REMOVED lines=12> */
.L_x_4517:


//--------------------- .text._Z35group_norm_nhwc_bwd_one_pass_kernelI11Fp16IOFp16WLi256ELi64ELi512EEv26Group_norm_nhwc_bwd_params --------------------------
	.section	.text._Z35group_norm_nhwc_bwd_one_pass_kernelI11Fp16IOFp16WLi256ELi64ELi512EEv26Group_norm_nhwc_bwd_params,"ax",@progbits
	.align	128
        .global         _Z35group_norm_nhwc_bwd_one_pass_kernelI11Fp16IOFp16WLi256ELi64ELi512EEv26Group_norm_nhwc_bwd_params
        .type           _Z35group_norm_nhwc_bwd_one_pass_kernelI11Fp16IOFp16WLi256ELi64ELi512EEv26Group_norm_nhwc_bwd_params,@function
        .size           _Z35group_norm_nhwc_bwd_one_pass_kernelI11Fp16IOFp16WLi256ELi64ELi512EEv26Group_norm_nhwc_bwd_params,(.L_x_4518 - _Z35group_norm_nhwc_bwd_one_pass_kernelI11Fp16IOFp16WLi256ELi64ELi512EEv26Group_norm_nhwc_bwd_params)
        .other          _Z35group_norm_nhwc_bwd_one_pass_kernelI11Fp16IOFp16WLi256ELi64ELi512EEv26Group_norm_nhwc_bwd_params,@"STO_CUDA_ENTRY STV_DEFAULT"
_Z35group_norm_nhwc_bwd_one_pass_kernelI11Fp16IOFp16WLi256ELi64ELi512EEv26Group_norm_nhwc_bwd_params:
.text._Z35group_norm_nhwc_bwd_one_pass_kernelI11Fp16IOFp16WLi256ELi64ELi512EEv26Group_norm_nhwc_bwd_params:
        /* <DEDUP_REMOVED lines=9> */
.L_x_1200:
        /* <DEDUP_REMOVED lines=431> */
[----:B---3--:R-:W-:Y:S02]  /*1b80*/  @P0 HADD2.F32 R54, -RZ, R12.H0_H0 ;  /* 0x2000000cff360230 */ /* 0x008fe40000004100 */
[----:B----4-:R-:W-:Y:S02]  /*1b90*/  @P0 HADD2.F32 R55, -RZ, R13.H0_H0 ;  /* 0x2000000dff370230 */ /* 0x010fe40000004100 */
[----:B------:R-:W-:Y:S02]  /*1ba0*/  HADD2.F32 R53, -RZ, R53.H0_H0 ;  /* 0x20000035ff357230 */ /* 0x000fe40000004100 */
        /* <DEDUP_REMOVED lines=291> */
.L_x_1134:
        /* <DEDUP_REMOVED lines=576> */
.L_x_1135:
        /* <DEDUP_REMOVED lines=46> */
.L_x_1137:
[----:B------:R-:W-:Y:S05]  /*54c0*/  BSYNC.RECONVERGENT B0 ;  /* 0x0000000000007941 */ /* 0x000fea0003800200 */
.L_x_1136:
        /* <DEDUP_REMOVED lines=42> */
.L_x_1139:
[----:B------:R-:W-:Y:S05]  /*5770*/  BSYNC.RECONVERGENT B0 ;  /* 0x0000000000007941 */ /* 0x000fea0003800200 */
.L_x_1138:
        /* <DEDUP_REMOVED lines=78> */
.L_x_1141:
[----:B------:R-:W-:Y:S05]  /*5c60*/  BSYNC.RECONVERGENT B0 ;  /* 0x0000000000007941 */ /* 0x000fea0003800200 */
.L_x_1140:
        /* <DEDUP_REMOVED lines=28> */
.L_x_1143:
[----:B------:R-:W-:Y:S05]  /*5e30*/  BSYNC.RECONVERGENT B0 ;  /* 0x0000000000007941 */ /* 0x000fea0003800200 */
.L_x_1142:
        /* <DEDUP_REMOVED lines=31> */
.L_x_1146:
[----:B0-----:R-:W2:Y:S04]  /*6030*/  LDG.E.STRONG.GPU R14, desc[UR10][R12.64] ;  /* 0x0000000a0c0e7981 */ /* 0x001ea8000c1ef900 */
[----:B--2---:R-:W-:Y:S01]  /*6040*/  CCTL.IVALL ;  /* 0x00000000ff00798f */ /* 0x004fe20002000000 */
[----:B------:R-:W-:Y:S05]  /*6050*/  YIELD ;  /* 0x0000000000007946 */ /* 0x000fea0003800000 */
[----:B------:R-:W-:-:S13]  /*6060*/  ISETP.NE.AND P0, PT, R14, R17, PT ;  /* 0x000000110e00720c */ /* 0x000fda0003f05270 */
[----:B------:R-:W-:Y:S05]  /*6070*/  @P0 BRA `(.L_x_1146) ;  /* 0xfffffffc00ec0947 */ /* 0x000fea000383ffff */
.L_x_1145:
        /* <DEDUP_REMOVED lines=22> */
.L_x_1148:
        /* <DEDUP_REMOVED lines=66> */
.L_x_1147:
        /* <DEDUP_REMOVED lines=38> */
.L_x_1149:
        /* <DEDUP_REMOVED lines=19> */
.L_x_1150:
        /* <DEDUP_REMOVED lines=9> */
.L_x_1151:
[----:B------:R-:W-:Y:S05]  /*6a20*/  BSYNC.RECONVERGENT B0 ;  /* 0x0000000000007941 */ /* 0x000fea0003800200 */
.L_x_1144:
        /* <DEDUP_REMOVED lines=39> */
.L_x_1152:
        /* <DEDUP_REMOVED lines=35> */
.L_x_1154:
[----:B------:R-:W-:Y:S05]  /*6ed0*/  BSYNC.RECONVERGENT B0 ;  /* 0x0000000000007941 */ /* 0x000fea0003800200 */
.L_x_1153:
        /* <DEDUP_REMOVED lines=25> */
.L_x_1155:
        /* <DEDUP_REMOVED lines=21> */
.L_x_1157:
[----:B------:R-:W-:Y:S05]  /*71c0*/  BSYNC.RECONVERGENT B0 ;  /* 0x0000000000007941 */ /* 0x000fea0003800200 */
.L_x_1156:
        /* <DEDUP_REMOVED lines=35> */
.L_x_1158:
        /* <DEDUP_REMOVED lines=21> */
.L_x_1160:
[----:B------:R-:W-:Y:S05]  /*7550*/  BSYNC.RECONVERGENT B0 ;  /* 0x0000000000007941 */ /* 0x000fea0003800200 */
.L_x_1159:
        /* <DEDUP_REMOVED lines=25> */
.L_x_1161:
        /* <DEDUP_REMOVED lines=21> */
.L_x_1163:
[----:B------:R-:W-:Y:S05]  /*7840*/  BSYNC.RECONVERGENT B0 ;  /* 0x0000000000007941 */ /* 0x000fea0003800200 */
.L_x_1162:
        /* <DEDUP_REMOVED lines=35> */
.L_x_1164:
        /* <DEDUP_REMOVED lines=21> */
.L_x_1166:
[----:B------:R-:W-:Y:S05]  /*7bd0*/  BSYNC.RECONVERGENT B0 ;  /* 0x0000000000007941 */ /* 0x000fea0003800200 */
.L_x_1165:
        /* <DEDUP_REMOVED lines=25> */
.L_x_1167:
        /* <DEDUP_REMOVED lines=21> */
.L_x_1169:
[----:B------:R-:W-:Y:S05]  /*7ec0*/  BSYNC.RECONVERGENT B0 ;  /* 0x0000000000007941 */ /* 0x000fea0003800200 */
.L_x_1168:
        /* <DEDUP_REMOVED lines=35> */
.L_x_1170:
        /* <DEDUP_REMOVED lines=21> */
.L_x_1172:
[----:B------:R-:W-:Y:S05]  /*8250*/  BSYNC.RECONVERGENT B0 ;  /* 0x0000000000007941 */ /* 0x000fea0003800200 */
.L_x_1171:
        /* <DEDUP_REMOVED lines=25> */
.L_x_1173:
        /* <DEDUP_REMOVED lines=21> */
.L_x_1175:
[----:B------:R-:W-:Y:S05]  /*8540*/  BSYNC.RECONVERGENT B0 ;  /* 0x0000000000007941 */ /* 0x000fea0003800200 */
.L_x_1174:
        /* <DEDUP_REMOVED lines=35> */
.L_x_1176:
        /* <DEDUP_REMOVED lines=21> */
.L_x_1178:
[----:B------:R-:W-:Y:S05]  /*88d0*/  BSYNC.RECONVERGENT B0 ;  /* 0x0000000000007941 */ /* 0x000fea0003800200 */
.L_x_1177:
        /* <DEDUP_REMOVED lines=25> */
.L_x_1179:
        /* <DEDUP_REMOVED lines=21> */
.L_x_1181:
[----:B------:R-:W-:Y:S05]  /*8bc0*/  BSYNC.RECONVERGENT B0 ;  /* 0x0000000000007941 */ /* 0x000fea0003800200 */
.L_x_1180:
        /* <DEDUP_REMOVED lines=35> */
.L_x_1182:
        /* <DEDUP_REMOVED lines=21> */
.L_x_1184:
[----:B------:R-:W-:Y:S05]  /*8f50*/  BSYNC.RECONVERGENT B0 ;  /* 0x0000000000007941 */ /* 0x000fea0003800200 */
.L_x_1183:
        /* <DEDUP_REMOVED lines=25> */
.L_x_1185:
        /* <DEDUP_REMOVED lines=21> */
.L_x_1187:
[----:B------:R-:W-:Y:S05]  /*9240*/  BSYNC.RECONVERGENT B0 ;  /* 0x0000000000007941 */ /* 0x000fea0003800200 */
.L_x_1186:
        /* <DEDUP_REMOVED lines=35> */
.L_x_1188:
        /* <DEDUP_REMOVED lines=21> */
.L_x_1190:
[----:B------:R-:W-:Y:S05]  /*95d0*/  BSYNC.RECONVERGENT B0 ;  /* 0x0000000000007941 */ /* 0x000fea0003800200 */
.L_x_1189:
        /* <DEDUP_REMOVED lines=25> */
.L_x_1191:
        /* <DEDUP_REMOVED lines=21> */
.L_x_1193:
[----:B------:R-:W-:Y:S05]  /*98c0*/  BSYNC.RECONVERGENT B0 ;  /* 0x0000000000007941 */ /* 0x000fea0003800200 */
.L_x_1192:
        /* <DEDUP_REMOVED lines=31> */
.L_x_1194:
        /* <DEDUP_REMOVED lines=26> */
.L_x_1196:
[----:B------:R-:W-:Y:S05]  /*9c60*/  BSYNC.RECONVERGENT B0 ;  /* 0x0000000000007941 */ /* 0x000fea0003800200 */
.L_x_1195:
        /* <DEDUP_REMOVED lines=24> */
.L_x_1197:
        /* <DEDUP_REMOVED lines=18> */
.L_x_1199:
[----:B------:R-:W-:Y:S05]  /*9f10*/  BSYNC.RECONVERGENT B0 ;  /* 0x0000000000007941 */ /* 0x000fea0003800200 */
.L_x_1198:
[----:B------:R-:W1:Y:S01]  /*9f20*/  LDCU UR5, c[0x0][0x410] ;  /* 0x00008200ff0577ac */ /* 0x000e620008000800 */
[----:B------:R-:W1:Y:S01]  /*9f30*/  LDCU UR8, c[0x0][0x3e0] ;  /* 0x00007c00ff0877ac */ /* 0x000e620008000800 */
[----:B------:R-:W-:Y:S02]  /*9f40*/  UIADD3 UR6, UPT, UPT, UR7, UR6, URZ ;  /* 0x0000000607067290 */ /* 0x000fe4000fffe0ff */
[----:B------:R-:W-:Y:S02]  /*9f50*/  UIADD3 UR4, UPT, UPT, UR4, 0x1, URZ ;  /* 0x0000000104047890 */ /* 0x000fe4000fffe0ff */
[----:B-1----:R-:W-:-:S04]  /*9f60*/  UIMAD UR5, UR5, UR8, URZ ;  /* 0x00000008050572a4 */ /* 0x002fc8000f8e02ff */
[----:B------:R-:W-:-:S09]  /*9f70*/  UISETP.GE.AND UP0, UPT, UR6, UR5, UPT ;  /* 0x000000050600728c */ /* 0x000fd2000bf06270 */
[----:B------:R-:W-:Y:S05]  /*9f80*/  BRA.U !UP0, `(.L_x_1200) ;  /* 0xffffff6108407547 */ /* 0x000fea000b83ffff */
.L_x_1133:
        /* <DEDUP_REMOVED lines=16> */
.L_x_1202:
[----:B------:R-:W-:Y:S05]  /*a090*/  BSYNC.RECONVERGENT B0 ;  /* 0x0000000000007941 */ /* 0x000fea0003800200 */
.L_x_1201:
        /* <DEDUP_REMOVED lines=11> */
.L_x_1204:
[----:B------:R-:W2:Y:S04]  /*a150*/  LDG.E.STRONG.GPU R5, desc[UR10][R2.64] ;  /* 0x0000000a02057981 */ /* 0x000ea8000c1ef900 */
[----:B--2---:R-:W-:Y:S01]  /*a160*/  CCTL.IVALL ;  /* 0x00000000ff00798f */ /* 0x004fe20002000000 */
[----:B------:R-:W-:Y:S05]  /*a170*/  YIELD ;  /* 0x0000000000007946 */ /* 0x000fea0003800000 */
[----:B------:R-:W-:-:S13]  /*a180*/  ISETP.NE.AND P0, PT, R5, R0, PT ;  /* 0x000000000500720c */ /* 0x000fda0003f05270 */
[----:B------:R-:W-:Y:S05]  /*a190*/  @P0 BRA `(.L_x_1204) ;  /* 0xfffffffc00ec0947 */ /* 0x000fea000383ffff */
.L_x_1203:
        /* <DEDUP_REMOVED lines=61> */
.L_x_1207:
        /* <DEDUP_REMOVED lines=31> */
.L_x_1206:
[----:B------:R-:W-:Y:S05]  /*a760*/  BSYNC.RECONVERGENT B0 ;  /* 0x0000000000007941 */ /* 0x000fea0003800200 */
.L_x_1205:
        /* <DEDUP_REMOVED lines=10> */
.L_x_1208:
        /* <DEDUP_REMOVED lines=87> */
.L_x_1209:
        /* <DEDUP_REMOVED lines=16> */
.L_x_4518:


//--------------------- .text._Z35group_norm_nhwc_bwd_one_pass_kernelI11Fp16IOFp16WLi512ELi64ELi512EEv26Group_norm_nhwc_bwd_params --------------------------
	.section	.text._Z35group_norm_nhwc_bwd_one_pass_kernelI11Fp16IOFp16WLi512ELi64ELi512EEv26Group_norm_nhwc_bwd_params,"ax",@progbits
	.align	128
        .global         _Z35group_norm_nhwc_bwd_one_pass_kernelI11Fp16IOFp16WLi512ELi64ELi512EEv26Group_norm_nhwc_bwd_params
        .type           _Z35group_norm_nhwc_bwd_one_pass_kernelI11Fp16IOFp16WLi512ELi64ELi512EEv26Group_norm_nhwc_bwd_params,@function
        .size           _Z35group_norm_nhwc_bwd_one_pass_kernelI11Fp16IOFp16WLi512ELi64ELi512EEv26Group_norm_nhwc_bwd_params,(.L_x_4519 - _Z35group_norm_nhwc_bwd_one_pass_kernelI11Fp16IOFp16WLi512ELi64ELi512EEv26Group_norm_nhwc_bwd_params)
        .other          _Z35group_norm_nhwc_bwd_one_pass_kernelI11Fp16IOFp16WLi512ELi64ELi512EEv26Group_norm_nhwc_bwd_params,@"STO_CUDA_ENTRY STV_DEFAULT"
_Z35group_norm_nhwc_bwd_one_pass_kernelI11Fp16IOFp16WLi512ELi64ELi512EEv26Group_norm_nhwc_bwd_params:
.text._Z35group_norm_nhwc_bwd_one_pass_kernelI11Fp16IOFp16WLi512ELi64ELi512EEv26Group_norm_nhwc_bwd_params:
        /* <DEDUP_REMOVED lines=11> */
.L_x_1236:
        /* <DEDUP_REMOVED lines=59> */
[----:B------:R-:W5:Y:S01]  /*0460*/  @!P4 LDC.64 R64, c[0x0][0x3a0] ;  /* 0x0000e800ff40cb82 */ /* 0x000f620000000a00 */
[----:B------:R-:W-:-:S02]  /*0470*/  UIADD3 UR6, UPT, UPT, UR5, -UR13, URZ ;  /* 0x8000000d05067290 */ /* 0x000fc4000fffe0ff */
[----:B------:R-:W-:Y:S02]  /*0480*/  UISETP.GT.U32.AND UP3, UPT, UR13, UR5, UPT ;  /* 0x000000050d00728c */ /* 0x000fe4000bf64070 */
[----:B------:R-:W-:Y:S02]  /*0490*/  UISETP.GE.U32.AND UP1, UPT, UR5, UR13, UPT ;  /* 0x0000000d0500728c */ /* 0x000fe4000bf26070 */
[----:B------:R-:W-:Y:S01]  /*04a0*/  USEL UR5, UR6, UR5, !UP3 ;  /* 0x0000000506057287 */ /* 0x000fe2000d800000 */
[----:B------:R-:W5:Y:S03]  /*04b0*/  @!P6 LDC.64 R56, c[0x0][0x3a0] ;  /* 0x0000e800ff38eb82 */ /* 0x000f660000000a00 */
[----:B------:R-:W-:-:S04]  /*04c0*/  @!UP4 UIADD3 UR5, UPT, UPT, -UR5, URZ, URZ ;  /* 0x000000ff0505c290 */ /* 0x000fc8000fffe1ff */
[----:B------:R-:W-:Y:S01]  /*04d0*/  USEL UR13, UR9, UR5, !UP0 ;  /* 0x00000005090d7287 */ /* 0x000fe2000c000000 */
[----:B------:R-:W5:Y:S01]  /*04e0*/  @!P6 LDC.64 R28, c[0x0][0x398] ;  /* 0x0000e600ff1ceb82 */ /* 0x000f620000000a00 */
[----:B------:R-:W-:Y:S01]  /*04f0*/  @UP1 UIADD3 UR7, UPT, UPT, UR7, 0x1, URZ ;  /* 0x0000000107071890 */ /* 0x000fe2000fffe0ff */
[----:B----4-:R-:W-:Y:S01]  /*0500*/  @!P6 IMAD R2, R15, R26, RZ ;  /* 0x0000001a0f02e224 */ /* 0x010fe200078e02ff */
[----:B------:R-:W-:Y:S02]  /*0510*/  USHF.L.U32 UR5, UR13, 0x6, URZ ;  /* 0x000000060d057899 */ /* 0x000fe400080006ff */
[----:B------:R-:W-:Y:S02]  /*0520*/  @!UP5 UIADD3 UR7, UPT, UPT, -UR7, URZ, URZ ;  /* 0x000000ff0707d290 */ /* 0x000fe4000fffe1ff */
[----:B------:R-:W-:Y:S02]  /*0530*/  USHF.R.S32.HI UR6, URZ, 0x1f, UR5 ;  /* 0x0000001fff067899 */ /* 0x000fe40008011405 */
[----:B------:R-:W-:Y:S01]  /*0540*/  USEL UR7, UR9, UR7, !UP0 ;  /* 0x0000000709077287 */ /* 0x000fe2000c000000 */
[----:B------:R-:W-:Y:S01]  /*0550*/  LOP3.LUT R36, R0, UR5, RZ, 0xfc, !PT ;  /* 0x0000000500247c12 */ /* 0x000fe2000f8efcff */
[----:B0-----:R-:W-:-:S02]  /*0560*/  @!P3 IMAD R0, R5, R16, RZ ;  /* 0x000000100500b224 */ /* 0x001fc400078e02ff */
[----:B------:R-:W-:Y:S01]  /*0570*/  USHF.R.S32.HI UR5, URZ, 0x1f, UR7 ;  /* 0x0000001fff057899 */ /* 0x000fe20008011407 */
[----:B------:R-:W-:Y:S01]  /*0580*/  MOV R37, UR6 ;  /* 0x0000000600257c02 */ /* 0x000fe20008000f00 */
[----:B------:R-:W-:Y:S02]  /*0590*/  @!P3 IMAD R17, R3, R17, R0 ;  /* 0x000000110311b224 */ /* 0x000fe400078e0200 */
[----:B------:R-:W-:Y:S01]  /*05a0*/  UIMAD UR5, UR5, UR18, URZ ;  /* 0x00000012050572a4 */ /* 0x000fe2000f8e02ff */
[----:B---3--:R-:W-:Y:S01]  /*05b0*/  @!P4 IMAD R0, R13, R20, RZ ;  /* 0x000000140d00c224 */ /* 0x008fe200078e02ff */
[----:B------:R-:W-:Y:S01]  /*05c0*/  IADD3 R13, PT, PT, R3, 0x40, RZ ;  /* 0x00000040030d7810 */ /* 0x000fe20007ffe0ff */
[----:B------:R-:W-:Y:S01]  /*05d0*/  IMAD.WIDE.U32 R36, R11, UR7, R36 ;  /* 0x000000070b247c25 */ /* 0x000fe2000f8e0024 */
[----:B------:R-:W-:Y:S01]  /*05e0*/  UIMAD UR5, UR7, UR19, UR5 ;  /* 0x00000013070572a4 */ /* 0x000fe2000f8e0205 */
[----:B------:R-:W-:Y:S02]  /*05f0*/  IADD3 R11, PT, PT, R3, 0x30, RZ ;  /* 0x00000030030b7810 */ /* 0x000fe40007ffe0ff */
[----:B------:R-:W-:Y:S01]  /*0600*/  HFMA2 R80, -RZ, RZ, 0, 0 ;  /* 0x00000000ff507431 */ /* 0x000fe200000001ff */
[----:B------:R-:W-:Y:S01]  /*0610*/  PRMT R114, RZ, 0x5410, RZ ;  /* 0x00005410ff727816 */ /* 0x000fe200000000ff */
[----:B------:R-:W0:Y:S01]  /*0620*/  LDCU.64 UR6, c[0x0][0x3b8] ;  /* 0x00007700ff0677ac */ /* 0x000e220008000a00 */
[----:B------:R-:W-:-:S02]  /*0630*/  @!P3 MOV R34, R36 ;  /* 0x000000240022b202 */ /* 0x000fc40000000f00 */
[----:B------:R-:W-:Y:S02]  /*0640*/  IADD3 R35, PT, PT, R37, UR5, RZ ;  /* 0x0000000525237c10 */ /* 0x000fe4000fffe0ff */
[----:B------:R-:W-:Y:S01]  /*0650*/  ISETP.GE.U32.AND P0, PT, R11, UR16, PT ;  /* 0x000000100b007c0c */ /* 0x000fe2000bf06070 */
        /* <DEDUP_REMOVED lines=27> */
[----:B------:R-:W3:Y:S01]  /*0810*/  @!P5 LDC.64 R66, c[0x0][0x3a0] ;  /* 0x0000e800ff42db82 */ /* 0x000ee20000000a00 */
[----:B------:R-:W-:Y:S02]  /*0820*/  @!P2 SHF.L.U64.HI R0, R4, 0x1, R5 ;  /* 0x000000010400a819 */ /* 0x000fe40000010205 */
[----:B------:R-:W-:Y:S02]  /*0830*/  @!P6 MOV R4, R36 ;  /* 0x000000240004e202 */ /* 0x000fe40000000f00 */
[----:B------:R-:W-:-:S02]  /*0840*/  @!P6 MOV R5, R35 ;  /* 0x000000230005e202 */ /* 0x000fc40000000f00 */
[----:B-----5:R-:W-:Y:S01]  /*0850*/  @!P2 IADD3 R64, P0, PT, R61, R64, RZ ;  /* 0x000000403d40a210 */ /* 0x020fe20007f1e0ff */
[----:B------:R-:W4:Y:S01]  /*0860*/  @!P4 LDC.64 R46, c[0x0][0x3a0] ;  /* 0x0000e800ff2ecb82 */ /* 0x000f220000000a00 */
[----:B------:R-:W-:Y:S01]  /*0870*/  ISETP.GE.U32.AND P1, PT, R7, UR16, PT ;  /* 0x0000001007007c0c */ /* 0x000fe2000bf26070 */
[----:B------:R-:W-:Y:S01]  /*0880*/  @!P6 IMAD.WIDE.U32 R4, R9, R26, R4 ;  /* 0x0000001a0904e225 */ /* 0x000fe200078e0004 */
[----:B------:R-:W-:Y:S02]  /*0890*/  SHF.R.S32.HI R15, RZ, 0x1f, R7 ;  /* 0x0000001fff0f7819 */ /* 0x000fe40000011407 */
[----:B------:R-:W-:Y:S02]  /*08a0*/  @!P2 IADD3.X R65, PT, PT, R0, R65, RZ, P0, !PT ;  /* 0x000000410041a210 */ /* 0x000fe400007fe4ff */
[----:B------:R-:W-:Y:S01]  /*08b0*/  ISETP.GE.AND.EX P3, PT, R15, UR17, PT, P1 ;  /* 0x000000110f007c0c */ /* 0x000fe2000bf66310 */
[----:B------:R-:W5:Y:S01]  /*08c0*/  @!P4 LDC.64 R26, c[0x0][0x3f8] ;  /* 0x0000fe00ff1acb82 */ /* 0x000f620000000a00 */
[----:B-1----:R-:W-:Y:S01]  /*08d0*/  @!P2 IADD3 R60, P0, PT, R61, R24, RZ ;  /* 0x000000183d3ca210 */ /* 0x002fe20007f1e0ff */
[----:B--2---:R-:W-:Y:S01]  /*08e0*/  @!P5 IMAD R2, R17, R30, RZ ;  /* 0x0000001e1102d224 */ /* 0x004fe200078e02ff */
[----:B------:R-:W-:-:S02]  /*08f0*/  @!P6 IADD3 R5, PT, PT, R5, R21, RZ ;  /* 0x000000150505e210 */ /* 0x000fc40007ffe0ff */
[----:B------:R-:W-:Y:S01]  /*0900*/  @!P2 IADD3.X R61, PT, PT, R0, R25, RZ, P0, !PT ;  /* 0x00000019003da210 */ /* 0x000fe200007fe4ff */
[----:B------:R-:W-:Y:S01]  /*0910*/  @!P5 IMAD R9, R11, R31, R2 ;  /* 0x0000001f0b09d224 */ /* 0x000fe200078e0202 */
[C---:B------:R-:W-:Y:S01]  /*0920*/  @!P6 SHF.L.U32 R55, R4.reuse, 0x1, RZ ;  /* 0x000000010437e819 */ /* 0x040fe200000006ff */
[----:B------:R-:W1:Y:S01]  /*0930*/  @!P5 LDC.64 R20, c[0x0][0x398] ;  /* 0x0000e600ff14db82 */ /* 0x000e620000000a00 */
[----:B------:R-:W-:Y:S02]  /*0940*/  @!P6 SHF.L.U64.HI R0, R4, 0x1, R5 ;  /* 0x000000010400e819 */ /* 0x000fe40000010205 */
[----:B------:R-:W-:Y:S02]  /*0950*/  @!P5 MOV R4, R36 ;  /* 0x000000240004d202 */ /* 0x000fe40000000f00 */
[----:B------:R-:W-:Y:S02]  /*0960*/  @!P5 MOV R5, R35 ;  /* 0x000000230005d202 */ /* 0x000fe40000000f00 */
[----:B------:R-:W-:Y:S01]  /*0970*/  @!P6 IADD3 R56, P0, PT, R55, R56, RZ ;  /* 0x000000383738e210 */ /* 0x000fe20007f1e0ff */
[----:B------:R-:W2:Y:S01]  /*0980*/  @!P3 LDC.64 R16, c[0x0][0x3f8] ;  /* 0x0000fe00ff10bb82 */ /* 0x000ea20000000a00 */
[----:B------:R-:W-:Y:S01]  /*0990*/  @P4 LOP3.LUT R22, R22, 0x100000, RZ, 0xfc, !PT ;  /* 0x0010000016164812 */ /* 0x000fe200078efcff */
[----:B------:R-:W-:Y:S01]  /*09a0*/  @!P5 IMAD.WIDE.U32 R4, R11, R30, R4 ;  /* 0x0000001e0b04d225 */ /* 0x000fe200078e0004 */
[----:B------:R-:W-:-:S02]  /*09b0*/  @!P6 IADD3.X R57, PT, PT, R0, R57, RZ, P0, !PT ;  /* 0x000000390039e210 */ /* 0x000fc400007fe4ff */
[----:B------:R-:W-:Y:S02]  /*09c0*/  @!P6 IADD3 R54, P0, PT, R55, R28, RZ ;  /* 0x0000001c3736e210 */ /* 0x000fe40007f1e0ff */
[----:B------:R-:W-:Y:S01]  /*09d0*/  @!P5 IADD3 R5, PT, PT, R5, R9, RZ ;  /* 0x000000090505d210 */ /* 0x000fe20007ffe0ff */
[----:B------:R-:W0:Y:S01]  /*09e0*/  @!P4 LDC.64 R10, c[0x0][0x398] ;  /* 0x0000e600ff0acb82 */ /* 0x000e220000000a00 */
[----:B------:R-:W-:Y:S01]  /*09f0*/  @!P6 IADD3.X R55, PT, PT, R0, R29, RZ, P0, !PT ;  /* 0x0000001d0037e210 */ /* 0x000fe200007fe4ff */
[----:B-----5:R-:W-:Y:S01]  /*0a00*/  @!P4 IMAD R2, R19, R26, RZ ;  /* 0x0000001a1302c224 */ /* 0x020fe200078e02ff */
[C---:B------:R-:W-:Y:S02]  /*0a10*/  @!P5 SHF.L.U32 R43, R4.reuse, 0x1, RZ ;  /* 0x00000001042bd819 */ /* 0x040fe400000006ff */
[----:B------:R-:W-:Y:S01]  /*0a20*/  @!P5 SHF.L.U64.HI R0, R4, 0x1, R5 ;  /* 0x000000010400d819 */ /* 0x000fe20000010205 */
[----:B------:R-:W-:Y:S01]  /*0a30*/  @!P4 IMAD R9, R13, R27, R2 ;  /* 0x0000001b0d09c224 */ /* 0x000fe200078e0202 */
[----:B------:R-:W-:Y:S01]  /*0a40*/  @!P4 MOV R4, R36 ;  /* 0x000000240004c202 */ /* 0x000fe20000000f00 */
[----:B------:R-:W5:Y:S01]  /*0a50*/  @!P3 LDC.64 R30, c[0x0][0x3a0] ;  /* 0x0000e800ff1ebb82 */ /* 0x000f620000000a00 */
[----:B------:R-:W-:-:S02]  /*0a60*/  @!P4 MOV R5, R35 ;  /* 0x000000230005c202 */ /* 0x000fc40000000f00 */
[----:B---3--:R-:W-:Y:S02]  /*0a70*/  @!P5 IADD3 R66, P0, PT, R43, R66, RZ ;  /* 0x000000422b42d210 */ /* 0x008fe40007f1e0ff */
[----:B------:R-:W-:Y:S01]  /*0a80*/  LOP3.LUT R22, R22, 0xfff7ffff, RZ, 0xc0, !PT ;  /* 0xfff7ffff16167812 */ /* 0x000fe200078ec0ff */
[----:B------:R-:W-:Y:S01]  /*0a90*/  @!P4 IMAD.WIDE.U32 R4, R13, R26, R4 ;  /* 0x0000001a0d04c225 */ /* 0x000fe200078e0004 */
[C---:B------:R-:W-:Y:S01]  /*0aa0*/  @!P5 IADD3.X R67, PT, PT, R0.reuse, R67, RZ, P0, !PT ;  /* 0x000000430043d210 */ /* 0x040fe200007fe4ff */
[----:B------:R-:W3:Y:S01]  /*0ab0*/  @!P3 LDC.64 R12, c[0x0][0x398] ;  /* 0x0000e600ff0cbb82 */ /* 0x000ee20000000a00 */
[----:B-1----:R-:W-:Y:S01]  /*0ac0*/  @!P5 IADD3 R42, P0, PT, R43, R20, RZ ;  /* 0x000000142b2ad210 */ /* 0x002fe20007f1e0ff */
[----:B--2---:R-:W-:Y:S01]  /*0ad0*/  @!P3 IMAD R2, R15, R16, RZ ;  /* 0x000000100f02b224 */ /* 0x004fe200078e02ff */
[----:B------:R-:W-:Y:S02]  /*0ae0*/  @!P4 IADD3 R5, PT, PT, R5, R9, RZ ;  /* 0x000000090505c210 */ /* 0x000fe40007ffe0ff */
[----:B------:R-:W-:Y:S01]  /*0af0*/  @!P5 IADD3.X R43, PT, PT, R0, R21, RZ, P0, !PT ;  /* 0x00000015002bd210 */ /* 0x000fe200007fe4ff */
[----:B------:R-:W-:Y:S01]  /*0b00*/  @!P3 IMAD R9, R7, R17, R2 ;  /* 0x000000110709b224 */ /* 0x000fe200078e0202 */
[----:B------:R-:W-:-:S02]  /*0b10*/  @!P4 SHF.L.U32 R39, R4, 0x1, RZ ;  /* 0x000000010427c819 */ /* 0x000fc400000006ff */
[----:B------:R-:W-:Y:S02]  /*0b20*/  @!P4 SHF.L.U64.HI R0, R4, 0x1, R5 ;  /* 0x000000010400c819 */ /* 0x000fe40000010205 */
[----:B------:R-:W-:Y:S02]  /*0b30*/  @!P3 MOV R4, R36 ;  /* 0x000000240004b202 */ /* 0x000fe40000000f00 */
[----:B------:R-:W-:Y:S02]  /*0b40*/  @!P3 MOV R5, R35 ;  /* 0x000000230005b202 */ /* 0x000fe40000000f00 */
[----:B----4-:R-:W-:Y:S02]  /*0b50*/  @!P4 IADD3 R46, P0, PT, R39, R46, RZ ;  /* 0x0000002e272ec210 */ /* 0x010fe40007f1e0ff */
[----:B------:R-:W-:Y:S01]  /*0b60*/  @P3 LOP3.LUT R22, R22, 0x80000, RZ, 0xfc, !PT ;  /* 0x0008000016163812 */ /* 0x000fe200078efcff */
[----:B------:R-:W-:Y:S01]  /*0b70*/  @!P3 IMAD.WIDE.U32 R4, R7, R16, R4 ;  /* 0x000000100704b225 */ /* 0x000fe200078e0004 */
[----:B------:R-:W-:-:S02]  /*0b80*/  @!P4 IADD3.X R47, PT, PT, R0, R47, RZ, P0, !PT ;  /* 0x0000002f002fc210 */ /* 0x000fc400007fe4ff */
[----:B0-----:R-:W-:Y:S02]  /*0b90*/  @!P4 IADD3 R38, P0, PT, R39, R10, RZ ;  /* 0x0000000a2726c210 */ /* 0x001fe40007f1e0ff */
[----:B------:R-:W-:Y:S02]  /*0ba0*/  @!P3 IADD3 R5, PT, PT, R5, R9, RZ ;  /* 0x000000090505b210 */ /* 0x000fe40007ffe0ff */
[----:B------:R-:W-:Y:S02]  /*0bb0*/  @!P3 SHF.L.U32 R21, R4, 0x1, RZ ;  /* 0x000000010415b819 */ /* 0x000fe400000006ff */
[----:B------:R-:W-:Y:S02]  /*0bc0*/  @!P4 IADD3.X R39, PT, PT, R0, R11, RZ, P0, !PT ;  /* 0x0000000b0027c210 */ /* 0x000fe400007fe4ff */
[----:B------:R-:W-:Y:S02]  /*0bd0*/  @!P3 SHF.L.U64.HI R4, R4, 0x1, R5 ;  /* 0x000000010404b819 */ /* 0x000fe40000010205 */
[----:B-----5:R-:W-:-:S02]  /*0be0*/  @!P3 IADD3 R30, P0, PT, R21, R30, RZ ;  /* 0x0000001e151eb210 */ /* 0x020fc40007f1e0ff */
        /* <DEDUP_REMOVED lines=63> */
[----:B-1----:R-:W-:Y:S02]  /*0fe0*/  @!P1 IADD3 R4, P0, PT, R105, R18, RZ ;  /* 0x0000001269049210 */ /* 0x002fe40007f1e0ff */
[----:B------:R-:W-:Y:S02]  /*0ff0*/  IADD3 R17, PT, PT, R3, 0x90, RZ ;  /* 0x0000009003117810 */ /* 0x000fe40007ffe0ff */
[----:B------:R-:W-:Y:S02]  /*1000*/  @!P1 IADD3.X R5, PT, PT, R0, R19, RZ, P0, !PT ;  /* 0x0000001300059210 */ /* 0x000fe400007fe4ff */
        /* <DEDUP_REMOVED lines=143> */
[----:B------:R-:W-:Y:S01]  /*1900*/  @!P4 IMAD.WIDE.U32 R44, R49, R50, R44 ;  /* 0x00000032312cc225 */ /* 0x000fe200078e002c */
[----:B------:R-:W-:-:S04]  /*1910*/  IADD3 R49, PT, PT, R3, 0x100, RZ ;  /* 0x0000010003317810 */ /* 0x000fc80007ffe0ff */
[----:B------:R-:W-:Y:S02]  /*1920*/  @!P4 IADD3 R45, PT, PT, R45, R51, RZ ;  /* 0x000000332d2dc210 */ /* 0x000fe40007ffe0ff */
[----:B------:R-:W0:Y:S01]  /*1930*/  @!P4 LDC.64 R50, c[0x0][0x398] ;  /* 0x0000e600ff32cb82 */ /* 0x000e220000000a00 */
[C---:B------:R-:W-:Y:S02]  /*1940*/  @!P4 SHF.L.U32 R95, R44.reuse, 0x1, RZ ;  /* 0x000000012c5fc819 */ /* 0x040fe400000006ff */
[----:B------:R-:W-:Y:S02]  /*1950*/  @!P4 SHF.L.U64.HI R44, R44, 0x1, R45 ;  /* 0x000000012c2cc819 */ /* 0x000fe4000001022d */
[----:B-1----:R-:W-:Y:S02]  /*1960*/  @!P4 IADD3 R96, P0, PT, R95, R96, RZ ;  /* 0x000000605f60c210 */ /* 0x002fe40007f1e0ff */
[----:B------:R-:W-:Y:S02]  /*1970*/  SHF.R.S32.HI R45, RZ, 0x1f, R49 ;  /* 0x0000001fff2d7819 */ /* 0x000fe40000011431 */
[----:B------:R-:W-:-:S02]  /*1980*/  @!P4 IADD3.X R97, PT, PT, R44, R97, RZ, P0, !PT ;  /* 0x000000612c61c210 */ /* 0x000fc400007fe4ff */
[----:B0-----:R-:W-:-:S04]  /*1990*/  @!P4 IADD3 R94, P0, PT, R95, R50, RZ ;  /* 0x000000325f5ec210 */ /* 0x001fc80007f1e0ff */
[----:B------:R-:W-:Y:S02]  /*19a0*/  @!P4 IADD3.X R95, PT, PT, R44, R51, RZ, P0, !PT ;  /* 0x000000332c5fc210 */ /* 0x000fe400007fe4ff */
        /* <DEDUP_REMOVED lines=18> */
[----:B-1----:R-:W-:Y:S02]  /*1ad0*/  @!P1 IADD3 R44, P0, PT, R93, R52, RZ ;  /* 0x000000345d2c9210 */ /* 0x002fe40007f1e0ff */
[----:B------:R-:W-:Y:S02]  /*1ae0*/  SHF.R.S32.HI R51, RZ, 0x1f, R49 ;  /* 0x0000001fff337819 */ /* 0x000fe40000011431 */
[----:B------:R-:W-:-:S02]  /*1af0*/  @!P1 IADD3.X R45, PT, PT, R50, R53, RZ, P0, !PT ;  /* 0x00000035322d9210 */ /* 0x000fc400007fe4ff */
[----:B------:R-:W0:Y:S02]  /*1b00*/  @!P1 LDC.64 R52, c[0x0][0x398] ;  /* 0x0000e600ff349b82 */ /* 0x000e240000000a00 */
[----:B0-----:R-:W-:-:S04]  /*1b10*/  @!P1 IADD3 R92, P0, PT, R93, R52, RZ ;  /* 0x000000345d5c9210 */ /* 0x001fc80007f1e0ff */
[----:B------:R-:W-:Y:S02]  /*1b20*/  @!P1 IADD3.X R93, PT, PT, R50, R53, RZ, P0, !PT ;  /* 0x00000035325d9210 */ /* 0x000fe400007fe4ff */
[----:B------:R-:W-:-:S04]  /*1b30*/  ISETP.GE.U32.AND P0, PT, R49, UR16, PT ;  /* 0x0000001031007c0c */ /* 0x000fc8000bf06070 */
[----:B------:R-:W-:-:S13]  /*1b40*/  ISETP.GE.AND.EX P5, PT, R51, UR17, PT, P0 ;  /* 0x0000001133007c0c */ /* 0x000fda000bfa6300 */
[----:B------:R-:W0:Y:S01]  /*1b50*/  @!P5 LDC.64 R52, c[0x0][0x3f8] ;  /* 0x0000fe00ff34db82 */ /* 0x000e220000000a00 */
[----:B------:R-:W-:-:S07]  /*1b60*/  @P5 LOP3.LUT R22, R22, 0x80, RZ, 0xfc, !PT ;  /* 0x0000008016165812 */ /* 0x000fce00078efcff */
[----:B------:R-:W1:Y:S08]  /*1b70*/  @!P5 LDC.64 R90, c[0x0][0x3a0] ;  /* 0x0000e800ff5adb82 */ /* 0x000e700000000a00 */
[----:B------:R-:W2:Y:S01]  /*1b80*/  @!P5 LDC.64 R70, c[0x0][0x398] ;  /* 0x0000e600ff46db82 */ /* 0x000ea20000000a00 */
        /* <DEDUP_REMOVED lines=13> */
[----:B------:R-:W-:Y:S02]  /*1c60*/  IADD3 R71, PT, PT, R3, 0x120, RZ ;  /* 0x0000012003477810 */ /* 0x000fe40007ffe0ff */
[C---:B------:R-:W-:Y:S02]  /*1c70*/  LOP3.LUT P5, RZ, R22.reuse, 0x800000, RZ, 0xc0, !PT ;  /* 0x0080000016ff7812 */ /* 0x040fe400078ac0ff */
[----:B------:R-:W-:Y:S02]  /*1c80*/  SHF.R.S32.HI R51, RZ, 0x1f, R71 ;  /* 0x0000001fff337819 */ /* 0x000fe40000011447 */
[----:B------:R-:W-:Y:S02]  /*1c90*/  ISETP.GE.U32.AND P0, PT, R71, UR16, PT ;  /* 0x0000001047007c0c */ /* 0x000fe4000bf06070 */
[----:B------:R-:W-:-:S02]  /*1ca0*/  LOP3.LUT R22, R22, 0xffffffbf, RZ, 0xc0, !PT ;  /* 0xffffffbf16167812 */ /* 0x000fc400078ec0ff */
        /* <DEDUP_REMOVED lines=45> */
[----:B------:R-:W2:Y:S01]  /*1f80*/  @!P3 LDC.64 R68, c[0x0][0x398] ;  /* 0x0000e600ff44bb82 */ /* 0x000ea20000000a00 */
        /* <DEDUP_REMOVED lines=10> */
[----:B--2---:R-:W-:Y:S02]  /*2030*/  @!P3 IADD3 R68, P0, PT, R71, R68, RZ ;  /* 0x000000444744b210 */ /* 0x004fe40007f1e0ff */
[----:B------:R-:W-:Y:S02]  /*2040*/  IADD3 R71, PT, PT, R3, 0x150, RZ ;  /* 0x0000015003477810 */ /* 0x000fe40007ffe0ff */
[----:B------:R-:W-:Y:S02]  /*2050*/  LOP3.LUT R22, R22, 0xffffffef, RZ, 0xc0, !PT ;  /* 0xffffffef16167812 */ /* 0x000fe400078ec0ff */
[----:B------:R-:W-:Y:S02]  /*2060*/  @!P3 IADD3.X R69, PT, PT, R72, R69, RZ, P0, !PT ;  /* 0x000000454845b210 */ /* 0x000fe400007fe4ff */
[----:B------:R-:W-:-:S02]  /*2070*/  SHF.R.S32.HI R77, RZ, 0x1f, R71 ;  /* 0x0000001fff4d7819 */ /* 0x000fc40000011447 */
[----:B------:R-:W-:Y:S02]  /*2080*/  ISETP.GE.U32.AND P0, PT, R71, UR16, PT ;  /* 0x0000001047007c0c */ /* 0x000fe4000bf06070 */
[----:B------:R-:W-:Y:S02]  /*2090*/  @P3 LOP3.LUT R22, R22, 0x10, RZ, 0xfc, !PT ;  /* 0x0000001016163812 */ /* 0x000fe400078efcff */
[----:B------:R-:W-:-:S13]  /*20a0*/  ISETP.GE.AND.EX P3, PT, R77, UR17, PT, P0 ;  /* 0x000000114d007c0c */ /* 0x000fda000bf66300 */
[----:B------:R-:W0:Y:S01]  /*20b0*/  @!P3 LDC.64 R106, c[0x0][0x3f8] ;  /* 0x0000fe00ff6abb82 */ /* 0x000e220000000a00 */
[----:B------:R-:W-:Y:S02]  /*20c0*/  MOV R70, RZ ;  /* 0x000000ff00467202 */ /* 0x000fe40000000f00 */
[----:B------:R-:W-:-:S04]  /*20d0*/  CS2R R78, SRZ ;  /* 0x00000000004e7805 */ /* 0x000fc8000001ff00 */
[----:B------:R1:W2:Y:S01]  /*20e0*/  @!P1 LDG.E R70, desc[UR10][R56.64] ;  /* 0x0000000a38469981 */ /* 0x0002a2000c1e1900 */
[----:B----4-:R-:W-:-:S03]  /*20f0*/  @!P3 MOV R63, R35 ;  /* 0x00000023003fb202 */ /* 0x010fc60000000f00 */
[----:B------:R4:W2:Y:S04]  /*2100*/  @!P5 LDG.E R79, desc[UR10][R64.64] ;  /* 0x0000000a404fd981 */ /* 0x0008a8000c1e1900 */
[----:B------:R3:W2:Y:S01]  /*2110*/  @!P5 LDG.E R78, desc[UR10][R60.64] ;  /* 0x0000000a3c4ed981 */ /* 0x0006a2000c1e1900 */
[----:B-1----:R-:W1:Y:S01]  /*2120*/  @!P3 LDC.64 R56, c[0x0][0x398] ;  /* 0x0000e600ff38bb82 */ /* 0x002e620000000a00 */
[----:B0-----:R-:W-:-:S07]  /*2130*/  @!P3 IMAD R62, R77, R106, RZ ;  /* 0x0000006a4d3eb224 */ /* 0x001fce00078e02ff */
[----:B------:R-:W0:Y:S01]  /*2140*/  @!P3 LDC.64 R76, c[0x0][0x3a0] ;  /* 0x0000e800ff4cbb82 */ /* 0x000e220000000a00 */
[----:B----4-:R-:W-:Y:S01]  /*2150*/  @!P3 IMAD R65, R71, R107, R62 ;  /* 0x0000006b4741b224 */ /* 0x010fe200078e023e */
[----:B------:R-:W-:-:S05]  /*2160*/  @!P3 MOV R62, R36 ;  /* 0x00000024003eb202 */ /* 0x000fca0000000f00 */
[----:B------:R-:W-:-:S05]  /*2170*/  @!P3 IMAD.WIDE.U32 R62, R71, R106, R62 ;  /* 0x0000006a473eb225 */ /* 0x000fca00078e003e */
[----:B------:R-:W-:Y:S02]  /*2180*/  @!P3 IADD3 R63, PT, PT, R63, R65, RZ ;  /* 0x000000413f3fb210 */ /* 0x000fe40007ffe0ff */
[C---:B---3--:R-:W-:Y:S02]  /*2190*/  @!P3 SHF.L.U32 R61, R62.reuse, 0x1, RZ ;  /* 0x000000013e3db819 */ /* 0x048fe400000006ff */
[----:B------:R-:W-:Y:S02]  /*21a0*/  @!P3 SHF.L.U64.HI R64, R62, 0x1, R63 ;  /* 0x000000013e40b819 */ /* 0x000fe4000001023f */
[----:B0-----:R-:W-:Y:S02]  /*21b0*/  @!P3 IADD3 R62, P0, PT, R61, R76, RZ ;  /* 0x0000004c3d3eb210 */ /* 0x001fe40007f1e0ff */
[----:B------:R-:W-:Y:S02]  /*21c0*/  IADD3 R65, PT, PT, R3, 0x160, RZ ;  /* 0x0000016003417810 */ /* 0x000fe40007ffe0ff */
[----:B------:R-:W-:-:S02]  /*21d0*/  @!P3 IADD3.X R63, PT, PT, R64, R77, RZ, P0, !PT ;  /* 0x0000004d403fb210 */ /* 0x000fc400007fe4ff */
[----:B-1----:R-:W-:Y:S02]  /*21e0*/  @!P3 IADD3 R56, P0, PT, R61, R56, RZ ;  /* 0x000000383d38b210 */ /* 0x002fe40007f1e0ff */
[C---:B------:R-:W-:Y:S02]  /*21f0*/  LOP3.LUT P4, RZ, R22.reuse, 0x200000, RZ, 0xc0, !PT ;  /* 0x0020000016ff7812 */ /* 0x040fe4000788c0ff */
[C---:B------:R-:W-:Y:S02]  /*2200*/  LOP3.LUT P2, RZ, R22.reuse, 0x100000, RZ, 0xc0, !PT ;  /* 0x0010000016ff7812 */ /* 0x040fe4000784c0ff */
[----:B------:R-:W-:Y:S02]  /*2210*/  LOP3.LUT R22, R22, 0xfffffff7, RZ, 0xc0, !PT ;  /* 0xfffffff716167812 */ /* 0x000fe400078ec0ff */
[----:B------:R-:W-:Y:S02]  /*2220*/  @!P3 IADD3.X R57, PT, PT, R64, R57, RZ, P0, !PT ;  /* 0x000000394039b210 */ /* 0x000fe400007fe4ff */
[----:B------:R-:W-:-:S02]  /*2230*/  SHF.R.S32.HI R71, RZ, 0x1f, R65 ;  /* 0x0000001fff477819 */ /* 0x000fc40000011441 */
[----:B------:R-:W-:Y:S02]  /*2240*/  ISETP.GE.U32.AND P0, PT, R65, UR16, PT ;  /* 0x0000001041007c0c */ /* 0x000fe4000bf06070 */
[----:B------:R-:W-:Y:S02]  /*2250*/  @P3 LOP3.LUT R22, R22, 0x8, RZ, 0xfc, !PT ;  /* 0x0000000816163812 */ /* 0x000fe400078efcff */
[----:B------:R-:W-:-:S13]  /*2260*/  ISETP.GE.AND.EX P3, PT, R71, UR17, PT, P0 ;  /* 0x0000001147007c0c */ /* 0x000fda000bf66300 */
[----:B------:R-:W0:Y:S01]  /*2270*/  @!P3 LDC.64 R106, c[0x0][0x3f8] ;  /* 0x0000fe00ff6abb82 */ /* 0x000e220000000a00 */
[----:B------:R-:W-:Y:S01]  /*2280*/  HFMA2 R64, -RZ, RZ, 0, 0 ;  /* 0x00000000ff407431 */ /* 0x000fe200000001ff */
[----:B------:R-:W-:-:S05]  /*2290*/  MOV R61, RZ ;  /* 0x000000ff003d7202 */ /* 0x000fca0000000f00 */
[----:B------:R1:W3:Y:S04]  /*22a0*/  @!P1 LDG.E R64, desc[UR10][R54.64] ;  /* 0x0000000a36409981 */ /* 0x0002e8000c1e1900 */
[----:B------:R4:W3:Y:S01]  /*22b0*/  @!P4 LDG.E R61, desc[UR10][R66.64] ;  /* 0x0000000a423dc981 */ /* 0x0008e2000c1e1900 */
[----:B------:R-:W-:Y:S01]  /*22c0*/  HFMA2 R72, -RZ, RZ, 0, 0 ;  /* 0x00000000ff487431 */ /* 0x000fe200000001ff */
[----:B-1----:R-:W-:-:S05]  /*22d0*/  @!P3 MOV R55, R35 ;  /* 0x000000230037b202 */ /* 0x002fca0000000f00 */
[----:B------:R1:W3:Y:S01]  /*22e0*/  @!P2 LDG.E R72, desc[UR10][R46.64] ;  /* 0x0000000a2e48a981 */ /* 0x0002e2000c1e1900 */
[----:B0-----:R-:W-:-:S04]  /*22f0*/  @!P3 IMAD R54, R71, R106, RZ ;  /* 0x0000006a4736b224 */ /* 0x001fc800078e02ff */
[C---:B----4-:R-:W-:Y:S01]  /*2300*/  @!P3 IMAD R67, R65.reuse, R107, R54 ;  /* 0x0000006b4143b224 */ /* 0x050fe200078e0236 */
[----:B------:R-:W-:Y:S01]  /*2310*/  @!P3 MOV R54, R36 ;  /* 0x000000240036b202 */ /* 0x000fe20000000f00 */
[----:B-1----:R-:W0:Y:S04]  /*2320*/  @!P3 LDC.64 R46, c[0x0][0x398] ;  /* 0x0000e600ff2ebb82 */ /* 0x002e280000000a00 */
[----:B------:R-:W-:-:S04]  /*2330*/  @!P3 IMAD.WIDE.U32 R54, R65, R106, R54 ;  /* 0x0000006a4136b225 */ /* 0x000fc800078e0036 */
[----:B------:R-:W1:Y:S01]  /*2340*/  @!P3 LDC.64 R106, c[0x0][0x3a0] ;  /* 0x0000e800ff6abb82 */ /* 0x000e620000000a00 */
[----:B------:R-:W-:Y:S02]  /*2350*/  CS2R R76, SRZ ;  /* 0x00000000004c7805 */ /* 0x000fe4000001ff00 */
[----:B------:R-:W-:-:S04]  /*2360*/  @!P3 IADD3 R55, PT, PT, R55, R67, RZ ;  /* 0x000000433737b210 */ /* 0x000fc80007ffe0ff */
[----:B------:R4:W3:Y:S01]  /*2370*/  @!P4 LDG.E R77, desc[UR10][R42.64] ;  /* 0x0000000a2a4dc981 */ /* 0x0008e2000c1e1900 */
[----:B------:R-:W-:Y:S02]  /*2380*/  @!P3 SHF.L.U64.HI R60, R54, 0x1, R55 ;  /* 0x00000001363cb819 */ /* 0x000fe40000010237 */
[C---:B------:R-:W-:Y:S01]  /*2390*/  LOP3.LUT P5, RZ, R22.reuse, 0x80000, RZ, 0xc0, !PT ;  /* 0x0008000016ff7812 */ /* 0x040fe200078ac0ff */
[----:B------:R-:W-:Y:S01]  /*23a0*/  HFMA2 R71, -RZ, RZ, 0, 0 ;  /* 0x00000000ff477431 */ /* 0x000fe200000001ff */
[----:B------:R-:W-:Y:S01]  /*23b0*/  LOP3.LUT P1, RZ, R22, 0x40000, RZ, 0xc0, !PT ;  /* 0x0004000016ff7812 */ /* 0x000fe2000782c0ff */
[----:B------:R-:W3:Y:S01]  /*23c0*/  @!P6 LDG.E R76, desc[UR10][R74.64] ;  /* 0x0000000a4a4ce981 */ /* 0x000ee2000c1e1900 */
[----:B----4-:R-:W-:Y:S02]  /*23d0*/  @!P3 SHF.L.U32 R43, R54, 0x1, RZ ;  /* 0x00000001362bb819 */ /* 0x010fe400000006ff */
[----:B------:R-:W-:-:S07]  /*23e0*/  CS2R R66, SRZ ;  /* 0x0000000000427805 */ /* 0x000fce000001ff00 */
[----:B------:R4:W3:Y:S01]  /*23f0*/  @!P5 LDG.E R71, desc[UR10][R30.64] ;  /* 0x0000000a1e47d981 */ /* 0x0008e2000c1e1900 */
[----:B-1----:R-:W-:-:S03]  /*2400*/  @!P3 IADD3 R54, P0, PT, R43, R106, RZ ;  /* 0x0000006a2b36b210 */ /* 0x002fc60007f1e0ff */
[----:B------:R-:W3:Y:S01]  /*2410*/  @!P2 LDG.E R67, desc[UR10][R38.64] ;  /* 0x0000000a2643a981 */ /* 0x000ee2000c1e1900 */
[C---:B------:R-:W-:Y:S02]  /*2420*/  @!P3 IADD3.X R55, PT, PT, R60.reuse, R107, RZ, P0, !PT ;  /* 0x0000006b3c37b210 */ /* 0x040fe400007fe4ff */
[----:B0-----:R-:W-:Y:S01]  /*2430*/  @!P3 IADD3 R42, P0, PT, R43, R46, RZ ;  /* 0x0000002e2b2ab210 */ /* 0x001fe20007f1e0ff */
[----:B------:R-:W3:Y:S03]  /*2440*/  @!P5 LDG.E R66, desc[UR10][R20.64] ;  /* 0x0000000a1442d981 */ /* 0x000ee6000c1e1900 */
[----:B------:R-:W-:Y:S02]  /*2450*/  @!P3 IADD3.X R43, PT, PT, R60, R47, RZ, P0, !PT ;  /* 0x0000002f3c2bb210 */ /* 0x000fe400007fe4ff */
[----:B------:R-:W-:-:S04]  /*2460*/  IADD3 R47, PT, PT, R3, 0x170, RZ ;  /* 0x00000170032f7810 */ /* 0x000fc80007ffe0ff */
[----:B------:R-:W-:Y:S02]  /*2470*/  SHF.R.S32.HI R81, RZ, 0x1f, R47 ;  /* 0x0000001fff517819 */ /* 0x000fe4000001142f */
[----:B------:R-:W-:-:S04]  /*2480*/  ISETP.GE.U32.AND P0, PT, R47, UR16, PT ;  /* 0x000000102f007c0c */ /* 0x000fc8000bf06070 */
[----:B------:R-:W-:-:S13]  /*2490*/  ISETP.GE.AND.EX P4, PT, R81, UR17, PT, P0 ;  /* 0x0000001151007c0c */ /* 0x000fda000bf86300 */
[----:B------:R-:W0:Y:S01]  /*24a0*/  @!P4 LDC.64 R106, c[0x0][0x3f8] ;  /* 0x0000fe00ff6acb82 */ /* 0x000e220000000a00 */
[----:B----4-:R-:W-:Y:S02]  /*24b0*/  @!P4 MOV R30, R36 ;  /* 0x00000024001ec202 */ /* 0x010fe40000000f00 */
[----:B------:R-:W-:Y:S02]  /*24c0*/  @!P4 MOV R31, R35 ;  /* 0x00000023001fc202 */ /* 0x000fe40000000f00 */
[----:B------:R-:W-:-:S06]  /*24d0*/  MOV R65, RZ ;  /* 0x000000ff00417202 */ /* 0x000fcc0000000f00 */
[----:B------:R1:W4:Y:S02]  /*24e0*/  @!P1 LDG.E R65, desc[UR10][R6.64] ;  /* 0x0000000a06419981 */ /* 0x000324000c1e1900 */
[----:B-1----:R-:W1:Y:S01]  /*24f0*/  @!P4 LDC.64 R6, c[0x0][0x398] ;  /* 0x0000e600ff06cb82 */ /* 0x002e620000000a00 */
[-C--:B0-----:R-:W-:Y:S02]  /*2500*/  @!P4 IMAD R38, R81, R106.reuse, RZ ;  /* 0x0000006a5126c224 */ /* 0x081fe400078e02ff */
[----:B------:R-:W-:-:S04]  /*2510*/  @!P4 IMAD.WIDE.U32 R30, R47, R106, R30 ;  /* 0x0000006a2f1ec225 */ /* 0x000fc800078e001e */
[----:B------:R-:W-:Y:S02]  /*2520*/  @!P4 IMAD R39, R47, R107, R38 ;  /* 0x0000006b2f27c224 */ /* 0x000fe400078e0226 */
[----:B------:R-:W0:Y:S03]  /*2530*/  @!P4 LDC.64 R46, c[0x0][0x3a0] ;  /* 0x0000e800ff2ecb82 */ /* 0x000e260000000a00 */
[----:B------:R-:W-:-:S04]  /*2540*/  @!P4 IADD3 R31, PT, PT, R31, R39, RZ ;  /* 0x000000271f1fc210 */ /* 0x000fc80007ffe0ff */
[C---:B------:R-:W-:Y:S02]  /*2550*/  @!P4 SHF.L.U64.HI R38, R30.reuse, 0x1, R31 ;  /* 0x000000011e26c819 */ /* 0x040fe4000001021f */
[----:B------:R-:W-:Y:S01]  /*2560*/  @!P4 SHF.L.U32 R31, R30, 0x1, RZ ;  /* 0x000000011e1fc819 */ /* 0x000fe200000006ff */
[----:B------:R-:W-:Y:S01]  /*2570*/  HFMA2 R60, -RZ, RZ, 0, 0 ;  /* 0x00000000ff3c7431 */ /* 0x000fe200000001ff */
[----:B------:R-:W-:-:S05]  /*2580*/  IADD3 R21, PT, PT, R3, 0x180, RZ ;  /* 0x0000018003157810 */ /* 0x000fca0007ffe0ff */
[----:B------:R5:W4:Y:S01]  /*2590*/  @!P1 LDG.E R60, desc[UR10][R14.64] ;  /* 0x0000000a0e3c9981 */ /* 0x000b22000c1e1900 */
[----:B0-----:R-:W-:-:S04]  /*25a0*/  @!P4 IADD3 R46, P0, PT, R31, R46, RZ ;  /* 0x0000002e1f2ec210 */ /* 0x001fc80007f1e0ff */
[C---:B------:R-:W-:Y:S02]  /*25b0*/  @!P4 IADD3.X R47, PT, PT, R38.reuse, R47, RZ, P0, !PT ;  /* 0x0000002f262fc210 */ /* 0x040fe400007fe4ff */
[----:B-1----:R-:W-:Y:S02]  /*25c0*/  @!P4 IADD3 R6, P0, PT, R31, R6, RZ ;  /* 0x000000061f06c210 */ /* 0x002fe40007f1e0ff */
[----:B------:R-:W-:Y:S02]  /*25d0*/  SHF.R.S32.HI R31, RZ, 0x1f, R21 ;  /* 0x0000001fff1f7819 */ /* 0x000fe40000011415 */
[----:B------:R-:W-:Y:S02]  /*25e0*/  @!P4 IADD3.X R7, PT, PT, R38, R7, RZ, P0, !PT ;  /* 0x000000072607c210 */ /* 0x000fe400007fe4ff */
[----:B------:R-:W-:-:S04]  /*25f0*/  ISETP.GE.U32.AND P0, PT, R21, UR16, PT ;  /* 0x0000001015007c0c */ /* 0x000fc8000bf06070 */
[----:B------:R-:W-:Y:S02]  /*2600*/  ISETP.GE.AND.EX P1, PT, R31, UR17, PT, P0 ;  /* 0x000000111f007c0c */ /* 0x000fe4000bf26300 */
[----:B------:R-:W-:-:S04]  /*2610*/  LOP3.LUT R22, R22, 0xfffffffb, RZ, 0xc0, !PT ;  /* 0xfffffffb16167812 */ /* 0x000fc800078ec0ff */
[----:B------:R-:W-:-:S07]  /*2620*/  @P3 LOP3.LUT R22, R22, 0x4, RZ, 0xfc, !PT ;  /* 0x0000000416163812 */ /* 0x000fce00078efcff */
[----:B------:R-:W0:Y:S01]  /*2630*/  @!P1 LDC.64 R106, c[0x0][0x3f8] ;  /* 0x0000fe00ff6a9b82 */ /* 0x000e220000000a00 */
[----:B------:R-:W-:Y:S02]  /*2640*/  LOP3.LUT P3, RZ, R22, 0x20000, RZ, 0xc0, !PT ;  /* 0x0002000016ff7812 */ /* 0x000fe4000786c0ff */
[----:B------:R-:W-:Y:S02]  /*2650*/  ISETP.NE.AND P5, PT, R49, RZ, PT ;  /* 0x000000ff3100720c */ /* 0x000fe40003fa5270 */
[----:B------:R-:W-:Y:S02]  /*2660*/  MOV R49, RZ ;  /* 0x000000ff00317202 */ /* 0x000fe40000000f00 */
[----:B-----5:R-:W-:Y:S01]  /*2670*/  @!P1 MOV R15, R35 ;  /* 0x00000023000f9202 */ /* 0x020fe20000000f00 */
[----:B------:R-:W1:Y:S06]  /*2680*/  @!P1 LDC.64 R112, c[0x0][0x398] ;  /* 0x0000e600ff709b82 */ /* 0x000e6c0000000a00 */
[----:B------:R5:W4:Y:S01]  /*2690*/  @!P3 LDG.E R49, desc[UR10][R10.64] ;  /* 0x0000000a0a31b981 */ /* 0x000b22000c1e1900 */
[----:B0-----:R-:W-:Y:S01]  /*26a0*/  @!P1 IMAD R14, R31, R106, RZ ;  /* 0x0000006a1f0e9224 */ /* 0x001fe200078e02ff */
[----:B-----5:R-:W0:Y:S03]  /*26b0*/  @!P1 LDC.64 R10, c[0x0][0x3a0] ;  /* 0x0000e800ff0a9b82 */ /* 0x020e260000000a00 */
[----:B------:R-:W-:Y:S01]  /*26c0*/  @!P1 IMAD R31, R21, R107, R14 ;  /* 0x0000006b151f9224 */ /* 0x000fe200078e020e */
[----:B------:R-:W-:-:S05]  /*26d0*/  @!P1 MOV R14, R36 ;  /* 0x00000024000e9202 */ /* 0x000fca0000000f00 */
[----:B------:R-:W-:Y:S01]  /*26e0*/  @!P1 IMAD.WIDE.U32 R14, R21, R106, R14 ;  /* 0x0000006a150e9225 */ /* 0x000fe200078e000e */
[----:B------:R-:W-:-:S04]  /*26f0*/  CS2R R38, SRZ ;  /* 0x0000000000267805 */ /* 0x000fc8000001ff00 */
[----:B------:R-:W-:Y:S02]  /*2700*/  @!P1 IADD3 R15, PT, PT, R15, R31, RZ ;  /* 0x0000001f0f0f9210 */ /* 0x000fe40007ffe0ff */
[----:B------:R0:W5:Y:S02]  /*2710*/  @!P3 LDG.E R39, desc[UR10][R8.64] ;  /* 0x0000000a0827b981 */ /* 0x000164000c1e1900 */
[C---:B------:R-:W-:Y:S02]  /*2720*/  @!P1 SHF.L.U64.HI R20, R14.reuse, 0x1, R15 ;  /* 0x000000010e149819 */ /* 0x040fe4000001020f */
[----:B------:R-:W-:-:S04]  /*2730*/  @!P1 SHF.L.U32 R15, R14, 0x1, RZ ;  /* 0x000000010e0f9819 */ /* 0x000fc800000006ff */
[----:B0-----:R-:W-:-:S04]  /*2740*/  @!P1 IADD3 R8, P0, PT, R15, R10, RZ ;  /* 0x0000000a0f089210 */ /* 0x001fc80007f1e0ff */
[C---:B------:R-:W-:Y:S02]  /*2750*/  @!P1 IADD3.X R9, PT, PT, R20.reuse, R11, RZ, P0, !PT ;  /* 0x0000000b14099210 */ /* 0x040fe400007fe4ff */
[----:B-1----:R-:W-:Y:S02]  /*2760*/  @!P1 IADD3 R112, P0, PT, R15, R112, RZ ;  /* 0x000000700f709210 */ /* 0x002fe40007f1e0ff */
[----:B------:R-:W-:Y:S02]  /*2770*/  IADD3 R11, PT, PT, R3, 0x190, RZ ;  /* 0x00000190030b7810 */ /* 0x000fe40007ffe0ff */
[----:B------:R-:W-:Y:S02]  /*2780*/  @!P1 IADD3.X R113, PT, PT, R20, R113, RZ, P0, !PT ;  /* 0x0000007114719210 */ /* 0x000fe400007fe4ff */
[----:B------:R-:W-:Y:S02]  /*2790*/  SHF.R.S32.HI R15, RZ, 0x1f, R11 ;  /* 0x0000001fff0f7819 */ /* 0x000fe4000001140b */
[----:B------:R-:W-:-:S02]  /*27a0*/  ISETP.GE.U32.AND P0, PT, R11, UR16, PT ;  /* 0x000000100b007c0c */ /* 0x000fc4000bf06070 */
[C---:B------:R-:W-:Y:S02]  /*27b0*/  LOP3.LUT P2, RZ, R22.reuse, 0x10000, RZ, 0xc0, !PT ;  /* 0x0001000016ff7812 */ /* 0x040fe4000784c0ff */
[----:B------:R-:W-:Y:S02]  /*27c0*/  LOP3.LUT R22, R22, 0xfffffffd, RZ, 0xc0, !PT ;  /* 0xfffffffd16167812 */ /* 0x000fe400078ec0ff */
[----:B------:R-:W-:Y:S02]  /*27d0*/  ISETP.GE.AND.EX P0, PT, R15, UR17, PT, P0 ;  /* 0x000000110f007c0c */ /* 0x000fe4000bf06300 */
[----:B------:R-:W-:-:S04]  /*27e0*/  @P4 LOP3.LUT R22, R22, 0x2, RZ, 0xfc, !PT ;  /* 0x0000000216164812 */ /* 0x000fc800078efcff */
[C---:B------:R-:W-:Y:S02]  /*27f0*/  LOP3.LUT P4, RZ, R22.reuse, 0x4000, RZ, 0xc0, !PT ;  /* 0x0000400016ff7812 */ /* 0x040fe4000788c0ff */
[----:B------:R-:W-:Y:S01]  /*2800*/  LOP3.LUT R22, R22, 0xfffffffe, RZ, 0xc0, !PT ;  /* 0xfffffffe16167812 */ /* 0x000fe200078ec0ff */
[----:B------:R-:W-:-:S03]  /*2810*/  HFMA2 R30, -RZ, RZ, 0, 0 ;  /* 0x00000000ff1e7431 */ /* 0x000fc600000001ff */
[----:B------:R-:W-:Y:S01]  /*2820*/  @P1 LOP3.LUT R22, R22, 0x1, RZ, 0xfc, !PT ;  /* 0x0000000116161812 */ /* 0x000fe200078efcff */
[----:B------:R-:W0:Y:S01]  /*2830*/  @!P0 LDC.64 R106, c[0x0][0x3f8] ;  /* 0x0000fe00ff6a8b82 */ /* 0x000e220000000a00 */
[----:B------:R-:W-:Y:S01]  /*2840*/  ISETP.NE.AND P1, PT, R23, RZ, PT ;  /* 0x000000ff1700720c */ /* 0x000fe20003f25270 */
[----:B------:R1:W5:Y:S01]  /*2850*/  @!P2 LDG.E R30, desc[UR10][R4.64] ;  /* 0x0000000a041ea981 */ /* 0x000362000c1e1900 */
[----:B------:R-:W-:-:S05]  /*2860*/  HFMA2 R20, -RZ, RZ, 0, 0 ;  /* 0x00000000ff147431 */ /* 0x000fca00000001ff */
[----:B------:R-:W2:Y:S01]  /*2870*/  @!P0 LDC.64 R110, c[0x0][0x398] ;  /* 0x0000e600ff6e8b82 */ /* 0x000ea20000000a00 */
[----:B------:R-:W5:Y:S01]  /*2880*/  @!P2 LDG.E R20, desc[UR10][R104.64] ;  /* 0x0000000a6814a981 */ /* 0x000f62000c1e1900 */
[----:B-1----:R-:W-:-:S06]  /*2890*/  MOV R5, RZ ;  /* 0x000000ff00057202 */ /* 0x002fcc0000000f00 */
[----:B------:R1:W5:Y:S01]  /*28a0*/  @!P1 LDG.E R5, desc[UR10][R58.64] ;  /* 0x0000000a3a059981 */ /* 0x000362000c1e1900 */
[----:B------:R-:W-:Y:S01]  /*28b0*/  ISETP.NE.AND P2, PT, R2, RZ, PT ;  /* 0x000000ff0200720c */ /* 0x000fe20003f45270 */
[----:B-1----:R-:W1:Y:S01]  /*28c0*/  @!P0 LDC.64 R58, c[0x0][0x3a0] ;  /* 0x0000e800ff3a8b82 */ /* 0x002e620000000a00 */
[----:B------:R-:W-:Y:S01]  /*28d0*/  @!P0 MOV R104, R36 ;  /* 0x0000002400688202 */ /* 0x000fe20000000f00 */
[----:B0-----:R-:W-:Y:S01]  /*28e0*/  @!P0 IMAD R2, R15, R106, RZ ;  /* 0x0000006a0f028224 */ /* 0x001fe200078e02ff */
[----:B------:R-:W-:-:S03]  /*28f0*/  @!P0 MOV R105, R35 ;  /* 0x0000002300698202 */ /* 0x000fc60000000f00 */
[C---:B------:R-:W-:Y:S02]  /*2900*/  @!P0 IMAD R15, R11.reuse, R107, R2 ;  /* 0x0000006b0b0f8224 */ /* 0x040fe400078e0202 */
[----:B------:R-:W-:-:S04]  /*2910*/  @!P0 IMAD.WIDE.U32 R104, R11, R106, R104 ;  /* 0x0000006a0b688225 */ /* 0x000fc800078e0068 */
[----:B------:R-:W-:Y:S01]  /*2920*/  HFMA2 R14, -RZ, RZ, 0, 0 ;  /* 0x00000000ff0e7431 */ /* 0x000fe200000001ff */
[----:B------:R-:W-:Y:S02]  /*2930*/  @!P0 IADD3 R11, PT, PT, R105, R15, RZ ;  /* 0x0000000f690b8210 */ /* 0x000fe40007ffe0ff */
[----:B------:R-:W-:-:S03]  /*2940*/  @!P0 SHF.L.U32 R105, R104, 0x1, RZ ;  /* 0x0000000168698819 */ /* 0x000fc600000006ff */
[----:B------:R-:W5:Y:S01]  /*2950*/  @!P1 LDG.E R14, desc[UR10][R16.64] ;  /* 0x0000000a100e9981 */ /* 0x000f62000c1e1900 */
[----:B------:R-:W-:Y:S02]  /*2960*/  @!P0 SHF.L.U64.HI R2, R104, 0x1, R11 ;  /* 0x0000000168028819 */ /* 0x000fe4000001020b */
[----:B-1----:R-:W-:Y:S02]  /*2970*/  @!P0 IADD3 R58, P1, PT, R105, R58, RZ ;  /* 0x0000003a693a8210 */ /* 0x002fe40007f3e0ff */
[----:B------:R-:W-:Y:S02]  /*2980*/  IADD3 R21, PT, PT, R3, 0x1a0, RZ ;  /* 0x000001a003157810 */ /* 0x000fe40007ffe0ff */
[----:B------:R-:W-:Y:S02]  /*2990*/  @!P0 IADD3.X R59, PT, PT, R2, R59, RZ, P1, !PT ;  /* 0x0000003b023b8210 */ /* 0x000fe40000ffe4ff */
[----:B--2---:R-:W-:Y:S02]  /*29a0*/  @!P0 IADD3 R110, P1, PT, R105, R110, RZ ;  /* 0x0000006e696e8210 */ /* 0x004fe40007f3e0ff */
[----:B------:R-:W-:-:S02]  /*29b0*/  SHF.R.S32.HI R23, RZ, 0x1f, R21 ;  /* 0x0000001fff177819 */ /* 0x000fc40000011415 */
[----:B------:R-:W-:Y:S02]  /*29c0*/  @!P0 IADD3.X R111, PT, PT, R2, R111, RZ, P1, !PT ;  /* 0x0000006f026f8210 */ /* 0x000fe40000ffe4ff */
[----:B------:R-:W-:-:S04]  /*29d0*/  ISETP.GE.U32.AND P1, PT, R21, UR16, PT ;  /* 0x0000001015007c0c */ /* 0x000fc8000bf26070 */
[----:B------:R-:W-:Y:S01]  /*29e0*/  ISETP.GE.AND.EX P1, PT, R23, UR17, PT, P1 ;  /* 0x0000001117007c0c */ /* 0x000fe2000bf26310 */
[----:B------:R-:W-:-:S06]  /*29f0*/  HFMA2 R11, -RZ, RZ, 0, 0 ;  /* 0x00000000ff0b7431 */ /* 0x000fcc00000001ff */
[----:B------:R0:W2:Y:S01]  /*2a00*/  @!P4 LDG.E R11, desc[UR10][R102.64] ;  /* 0x0000000a660bc981 */ /* 0x0000a2000c1e1900 */
[----:B------:R-:W-:Y:S02]  /*2a10*/  MOV R10, RZ ;  /* 0x000000ff000a7202 */ /* 0x000fe40000000f00 */
[----:B------:R-:W-:-:S03]  /*2a20*/  ISETP.NE.AND P3, PT, R73, RZ, PT ;  /* 0x000000ff4900720c */ /* 0x000fc60003f65270 */
[----:B------:R-:W1:Y:S01]  /*2a30*/  @!P1 LDC.64 R108, c[0x0][0x3a0] ;  /* 0x0000e800ff6c9b82 */ /* 0x000e620000000a00 */
[----:B------:R3:W2:Y:S07]  /*2a40*/  @!P4 LDG.E R10, desc[UR10][R12.64] ;  /* 0x0000000a0c0ac981 */ /* 0x0006ae000c1e1900 */
[----:B0-----:R-:W0:Y:S01]  /*2a50*/  @!P1 LDC.64 R102, c[0x0][0x3f8] ;  /* 0x0000fe00ff669b82 */ /* 0x001e220000000a00 */
[----:B---3--:R-:W-:Y:S02]  /*2a60*/  MOV R13, RZ ;  /* 0x000000ff000d7202 */ /* 0x008fe40000000f00 */
[----:B------:R-:W-:-:S04]  /*2a70*/  MOV R17, RZ ;  /* 0x000000ff00117202 */ /* 0x000fc80000000f00 */
[----:B------:R3:W2:Y:S01]  /*2a80*/  @!P2 LDG.E R13, desc[UR10][R40.64] ;  /* 0x0000000a280da981 */ /* 0x0006a2000c1e1900 */
[----:B------:R-:W-:-:S03]  /*2a90*/  ISETP.NE.AND P4, PT, R0, RZ, PT ;  /* 0x000000ff0000720c */ /* 0x000fc60003f85270 */
[----:B------:R3:W2:Y:S02]  /*2aa0*/  @!P3 LDG.E R17, desc[UR10][R18.64] ;  /* 0x0000000a1211b981 */ /* 0x0006a4000c1e1900 */
[----:B---3--:R-:W3:Y:S01]  /*2ab0*/  @!P1 LDC.64 R40, c[0x0][0x398] ;  /* 0x0000e600ff289b82 */ /* 0x008ee20000000a00 */
        /* <DEDUP_REMOVED lines=8> */
[----:B------:R-:W2:Y:S01]  /*2b40*/  @!P2 LDG.E R15, desc[UR10][R24.64] ;  /* 0x0000000a180fa981 */ /* 0x000ea2000c1e1900 */
[----:B------:R-:W-:Y:S02]  /*2b50*/  @!P1 SHF.L.U64.HI R0, R102, 0x1, R21 ;  /* 0x0000000166009819 */ /* 0x000fe40000010215 */
[----:B-1----:R-:W-:Y:S02]  /*2b60*/  @!P1 IADD3 R108, P2, PT, R103, R108, RZ ;  /* 0x0000006c676c9210 */ /* 0x002fe40007f5e0ff */
[----:B------:R-:W-:Y:S02]  /*2b70*/  IADD3 R31, PT, PT, R3, 0x1b0, RZ ;  /* 0x000001b0031f7810 */ /* 0x000fe40007ffe0ff */
[----:B------:R-:W-:Y:S02]  /*2b80*/  @!P1 IADD3.X R109, PT, PT, R0, R109, RZ, P2, !PT ;  /* 0x0000006d006d9210 */ /* 0x000fe400017fe4ff */
[----:B---3--:R-:W-:Y:S02]  /*2b90*/  @!P1 IADD3 R40, P2, PT, R103, R40, RZ ;  /* 0x0000002867289210 */ /* 0x008fe40007f5e0ff */
[----:B------:R-:W-:-:S02]  /*2ba0*/  SHF.R.S32.HI R73, RZ, 0x1f, R31 ;  /* 0x0000001fff497819 */ /* 0x000fc4000001141f */
        /* <DEDUP_REMOVED lines=9> */
[----:B------:R-:W-:-:S07]  /*2c40*/  LOP3.LUT P0, RZ, R22, 0x800, RZ, 0xc0, !PT ;  /* 0x0000080016ff7812 */ /* 0x000fce000780c0ff */
[----:B------:R-:W4:Y:S06]  /*2c50*/  @!P2 LDC.64 R104, c[0x0][0x398] ;  /* 0x0000e600ff68ab82 */ /* 0x000f2c0000000a00 */
[----:B------:R1:W3:Y:S02]  /*2c60*/  @!P0 LDG.E R21, desc[UR10][R98.64] ;  /* 0x0000000a62158981 */ /* 0x0002e4000c1e1900 */
[----:B-1----:R-:W-:Y:S01]  /*2c70*/  @!P2 MOV R98, R36 ;  /* 0x000000240062a202 */ /* 0x002fe20000000f00 */
[----:B0-----:R-:W-:Y:S01]  /*2c80*/  @!P2 IMAD R0, R73, R26, RZ ;  /* 0x0000001a4900a224 */ /* 0x001fe200078e02ff */
[----:B------:R-:W-:-:S03]  /*2c90*/  @!P2 MOV R99, R35 ;  /* 0x000000230063a202 */ /* 0x000fc60000000f00 */
[C---:B------:R-:W-:Y:S02]  /*2ca0*/  @!P2 IMAD R27, R31.reuse, R27, R0 ;  /* 0x0000001b1f1ba224 */ /* 0x040fe400078e0200 */
[----:B------:R-:W-:-:S05]  /*2cb0*/  @!P2 IMAD.WIDE.U32 R98, R31, R26, R98 ;  /* 0x0000001a1f62a225 */ /* 0x000fca00078e0062 */
[----:B------:R-:W-:Y:S02]  /*2cc0*/  @!P2 IADD3 R27, PT, PT, R99, R27, RZ ;  /* 0x0000001b631ba210 */ /* 0x000fe40007ffe0ff */
[C---:B------:R-:W-:Y:S02]  /*2cd0*/  @!P2 SHF.L.U32 R99, R98.reuse, 0x1, RZ ;  /* 0x000000016263a819 */ /* 0x040fe400000006ff */
[----:B------:R-:W-:Y:S02]  /*2ce0*/  @!P2 SHF.L.U64.HI R0, R98, 0x1, R27 ;  /* 0x000000016200a819 */ /* 0x000fe4000001021b */
[----:B------:R-:W-:Y:S01]  /*2cf0*/  @!P2 IADD3 R106, P3, PT, R99, R106, RZ ;  /* 0x0000006a636aa210 */ /* 0x000fe20007f7e0ff */
[----:B------:R-:W-:Y:S01]  /*2d00*/  HFMA2 R23, -RZ, RZ, 0, 0 ;  /* 0x00000000ff177431 */ /* 0x000fe200000001ff */
[----:B------:R-:W-:Y:S02]  /*2d10*/  IADD3 R31, PT, PT, R3, 0x1c0, RZ ;  /* 0x000001c0031f7810 */ /* 0x000fe40007ffe0ff */
[----:B------:R-:W-:-:S02]  /*2d20*/  @!P2 IADD3.X R107, PT, PT, R0, R107, RZ, P3, !PT ;  /* 0x0000006b006ba210 */ /* 0x000fc40001ffe4ff */
[----:B----4-:R-:W-:Y:S01]  /*2d30*/  @!P2 IADD3 R104, P3, PT, R99, R104, RZ ;  /* 0x000000686368a210 */ /* 0x010fe20007f7e0ff */
[----:B------:R0:W4:Y:S03]  /*2d40*/  @!P0 LDG.E R23, desc[UR10][R32.64] ;  /* 0x0000000a20178981 */ /* 0x000126000c1e1900 */
[----:B------:R-:W-:Y:S02]  /*2d50*/  @!P2 IADD3.X R105, PT, PT, R0, R105, RZ, P3, !PT ;  /* 0x000000690069a210 */ /* 0x000fe40001ffe4ff */
[----:B------:R-:W-:Y:S02]  /*2d60*/  ISETP.GE.U32.AND P3, PT, R31, UR16, PT ;  /* 0x000000101f007c0c */ /* 0x000fe4000bf66070 */
[----:B------:R-:W-:Y:S02]  /*2d70*/  P2R R18, PR, RZ, 0x4 ;  /* 0x00000004ff127803 */ /* 0x000fe40000000000 */
[----:B0-----:R-:W-:-:S02]  /*2d80*/  SHF.R.S32.HI R33, RZ, 0x1f, R31 ;  /* 0x0000001fff217819 */ /* 0x001fc4000001141f */
[----:B------:R-:W-:Y:S02]  /*2d90*/  LOP3.LUT P2, RZ, R22, 0x100, RZ, 0xc0, !PT ;  /* 0x0000010016ff7812 */ /* 0x000fe4000784c0ff */
[----:B------:R-:W-:Y:S02]  /*2da0*/  ISETP.GE.AND.EX P3, PT, R33, UR17, PT, P3 ;  /* 0x0000001121007c0c */ /* 0x000fe4000bf66330 */
[----:B------:R-:W-:Y:S02]  /*2db0*/  MOV R2, RZ ;  /* 0x000000ff00027202 */ /* 0x000fe40000000f00 */
[----:B------:R-:W-:-:S07]  /*2dc0*/  P2R R16, PR, RZ, 0x2 ;  /* 0x00000002ff107803 */ /* 0x000fce0000000000 */
[----:B------:R0:W3:Y:S01]  /*2dd0*/  @!P2 LDG.E R2, desc[UR10][R44.64] ;  /* 0x0000000a2c02a981 */ /* 0x0000e2000c1e1900 */
[----:B------:R-:W-:Y:S01]  /*2de0*/  LOP3.LUT P1, RZ, R22, 0x400, RZ, 0xc0, !PT ;  /* 0x0000040016ff7812 */ /* 0x000fe2000782c0ff */
[----:B------:R-:W1:Y:S01]  /*2df0*/  @!P3 LDC.64 R102, c[0x0][0x3a0] ;  /* 0x0000e800ff66bb82 */ /* 0x000e620000000a00 */
[----:B------:R-:W-:Y:S01]  /*2e00*/  MOV R25, RZ ;  /* 0x000000ff00197202 */ /* 0x000fe20000000f00 */
[----:B------:R-:W-:Y:S01]  /*2e10*/  HFMA2 R0, -RZ, RZ, 0, 0 ;  /* 0x00000000ff007431 */ /* 0x000fe200000001ff */
[----:B------:R-:W-:Y:S01]  /*2e20*/  CS2R R74, SRZ ;  /* 0x00000000004a7805 */ /* 0x000fe2000001ff00 */
[----:B------:R-:W-:Y:S01]  /*2e30*/  HFMA2 R27, -RZ, RZ, 0, 0 ;  /* 0x00000000ff1b7431 */ /* 0x000fe200000001ff */
[----:B------:R-:W3:Y:S03]  /*2e40*/  @!P2 LDG.E R38, desc[UR10][R92.64] ;  /* 0x0000000a5c26a981 */ /* 0x000ee6000c1e1900 */
[----:B0-----:R-:W0:Y:S01]  /*2e50*/  @!P3 LDC.64 R44, c[0x0][0x3f8] ;  /* 0x0000fe00ff2cbb82 */ /* 0x001e220000000a00 */
[----:B------:R1:W3:Y:S04]  /*2e60*/  @!P4 LDG.E R0, desc[UR10][R94.64] ;  /* 0x0000000a5e00c981 */ /* 0x0002e8000c1e1900 */
[----:B------:R1:W3:Y:S04]  /*2e70*/  @!P1 LDG.E R25, desc[UR10][R100.64] ;  /* 0x0000000a64199981 */ /* 0x0002e8000c1e1900 */
[----:B------:R0:W3:Y:S01]  /*2e80*/  @!P1 LDG.E R27, desc[UR10][R28.64] ;  /* 0x0000000a1c1b9981 */ /* 0x0000e2000c1e1900 */
[----:B-1----:R-:W-:Y:S01]  /*2e90*/  @!P3 MOV R94, R36 ;  /* 0x00000024005eb202 */ /* 0x002fe20000000f00 */
[----:B------:R-:W1:Y:S01]  /*2ea0*/  @!P3 LDC.64 R100, c[0x0][0x398] ;  /* 0x0000e600ff64bb82 */ /* 0x000e620000000a00 */
[----:B------:R-:W-:Y:S01]  /*2eb0*/  @!P3 MOV R95, R35 ;  /* 0x00000023005fb202 */ /* 0x000fe20000000f00 */
[----:B0-----:R-:W-:-:S02]  /*2ec0*/  @!P3 IMAD R4, R33, R44, RZ ;  /* 0x0000002c2104b224 */ /* 0x001fc400078e02ff */
[----:B------:R-:W-:Y:S01]  /*2ed0*/  @!P3 IMAD.WIDE.U32 R94, R31, R44, R94 ;  /* 0x0000002c1f5eb225 */ /* 0x000fe200078e005e */
[----:B------:R-:W-:-:S03]  /*2ee0*/  MOV R29, RZ ;  /* 0x000000ff001d7202 */ /* 0x000fc60000000f00 */
[----:B------:R-:W-:-:S03]  /*2ef0*/  @!P3 IMAD R33, R31, R45, R4 ;  /* 0x0000002d1f21b224 */ /* 0x000fc600078e0204 */
[----:B------:R-:W3:Y:S02]  /*2f00*/  @!P4 LDG.E R29, desc[UR10][R96.64] ;  /* 0x0000000a601dc981 */ /* 0x000ee4000c1e1900 */
[----:B------:R-:W-:Y:S02]  /*2f10*/  @!P3 IADD3 R31, PT, PT, R95, R33, RZ ;  /* 0x000000215f1fb210 */ /* 0x000fe40007ffe0ff */
[C---:B------:R-:W-:Y:S02]  /*2f20*/  @!P3 SHF.L.U32 R95, R94.reuse, 0x1, RZ ;  /* 0x000000015e5fb819 */ /* 0x040fe400000006ff */
[----:B------:R-:W-:Y:S02]  /*2f30*/  @!P3 SHF.L.U64.HI R4, R94, 0x1, R31 ;  /* 0x000000015e04b819 */ /* 0x000fe4000001021f */
[----:B------:R-:W-:Y:S02]  /*2f40*/  @!P3 IADD3 R102, P4, PT, R95, R102, RZ ;  /* 0x000000665f66b210 */ /* 0x000fe40007f9e0ff */
[----:B------:R-:W-:-:S02]  /*2f50*/  IADD3 R31, PT, PT, R3, 0x1d0, RZ ;  /* 0x000001d0031f7810 */ /* 0x000fc40007ffe0ff */
[C---:B------:R-:W-:Y:S02]  /*2f60*/  @!P3 IADD3.X R103, PT, PT, R4.reuse, R103, RZ, P4, !PT ;  /* 0x000000670467b210 */ /* 0x040fe400027fe4ff */
[----:B-1----:R-:W-:Y:S02]  /*2f70*/  @!P3 IADD3 R100, P4, PT, R95, R100, RZ ;  /* 0x000000645f64b210 */ /* 0x002fe40007f9e0ff */
[----:B------:R-:W-:Y:S02]  /*2f80*/  SHF.R.S32.HI R45, RZ, 0x1f, R31 ;  /* 0x0000001fff2d7819 */ /* 0x000fe4000001141f */
[----:B------:R-:W-:Y:S02]  /*2f90*/  @!P3 IADD3.X R101, PT, PT, R4, R101, RZ, P4, !PT ;  /* 0x000000650465b210 */ /* 0x000fe400027fe4ff */
[----:B------:R-:W-:-:S04]  /*2fa0*/  ISETP.GE.U32.AND P4, PT, R31, UR16, PT ;  /* 0x000000101f007c0c */ /* 0x000fc8000bf86070 */
[----:B------:R-:W-:Y:S01]  /*2fb0*/  ISETP.GE.AND.EX P4, PT, R45, UR17, PT, P4 ;  /* 0x000000112d007c0c */ /* 0x000fe2000bf86340 */
[----:B------:R-:W-:-:S06]  /*2fc0*/  HFMA2 R81, -RZ, RZ, 0, 0 ;  /* 0x00000000ff517431 */ /* 0x000fcc00000001ff */
[----:B------:R0:W3:Y:S01]  /*2fd0*/  @!P6 LDG.E R81, desc[UR10][R50.64] ;  /* 0x0000000a3251e981 */ /* 0x0000e2000c1e1900 */
[----:B------:R-:W-:-:S05]  /*2fe0*/  MOV R4, RZ ;  /* 0x000000ff00047202 */ /* 0x000fca0000000f00 */
[----:B------:R-:W1:Y:S01]  /*2ff0*/  @!P4 LDC.64 R98, c[0x0][0x398] ;  /* 0x0000e600ff62cb82 */ /* 0x000e620000000a00 */
[----:B------:R5:W3:Y:S07]  /*3000*/  @!P5 LDG.E R4, desc[UR10][R52.64] ;  /* 0x0000000a3404d981 */ /* 0x000aee000c1e1900 */
[----:B0-----:R-:W0:Y:S01]  /*3010*/  @!P4 LDC.64 R50, c[0x0][0x3f8] ;  /* 0x0000fe00ff32cb82 */ /* 0x001e220000000a00 */
[----:B-----5:R-:W-:Y:S02]  /*3020*/  @!P4 MOV R52, R36 ;  /* 0x000000240034c202 */ /* 0x020fe40000000f00 */
[----:B------:R-:W-:Y:S01]  /*3030*/  @!P4 MOV R53, R35 ;  /* 0x000000230035c202 */ /* 0x000fe20000000f00 */
[----:B0-----:R-:W-:-:S04]  /*3040*/  @!P4 IMAD R26, R45, R50, RZ ;  /* 0x000000322d1ac224 */ /* 0x001fc800078e02ff */
[C---:B------:R-:W-:Y:S02]  /*3050*/  @!P4 IMAD R45, R31.reuse, R51, R26 ;  /* 0x000000331f2dc224 */ /* 0x040fe400078e021a */
[----:B------:R-:W-:Y:S02]  /*3060*/  @!P4 IMAD.WIDE.U32 R50, R31, R50, R52 ;  /* 0x000000321f32c225 */ /* 0x000fe400078e0034 */
[----:B------:R-:W0:Y:S02]  /*3070*/  @!P4 LDC.64 R52, c[0x0][0x3a0] ;  /* 0x0000e800ff34cb82 */ /* 0x000e240000000a00 */
[----:B------:R-:W-:Y:S01]  /*3080*/  HFMA2 R33, -RZ, RZ, 0, 0 ;  /* 0x00000000ff217431 */ /* 0x000fe200000001ff */
[----:B------:R-:W-:-:S04]  /*3090*/  @!P4 IADD3 R31, PT, PT, R51, R45, RZ ;  /* 0x0000002d331fc210 */ /* 0x000fc80007ffe0ff */
[C---:B------:R-:W-:Y:S01]  /*30a0*/  @!P4 SHF.L.U64.HI R26, R50.reuse, 0x1, R31 ;  /* 0x00000001321ac819 */ /* 0x040fe2000001021f */
[----:B------:R-:W5:Y:S01]  /*30b0*/  @!P5 LDG.E R33, desc[UR10][R90.64] ;  /* 0x0000000a5a21d981 */ /* 0x000f62000c1e1900 */
[----:B------:R-:W-:-:S04]  /*30c0*/  @!P4 SHF.L.U32 R31, R50, 0x1, RZ ;  /* 0x00000001321fc819 */ /* 0x000fc800000006ff */
[----:B0-----:R-:W-:-:S04]  /*30d0*/  @!P4 IADD3 R52, P5, PT, R31, R52, RZ ;  /* 0x000000341f34c210 */ /* 0x001fc80007fbe0ff */
[C---:B------:R-:W-:Y:S02]  /*30e0*/  @!P4 IADD3.X R53, PT, PT, R26.reuse, R53, RZ, P5, !PT ;  /* 0x000000351a35c210 */ /* 0x040fe40002ffe4ff */
[----:B-1----:R-:W-:Y:S02]  /*30f0*/  @!P4 IADD3 R98, P5, PT, R31, R98, RZ ;  /* 0x000000621f62c210 */ /* 0x002fe40007fbe0ff */
[----:B------:R-:W-:Y:S02]  /*3100*/  IADD3 R31, PT, PT, R3, 0x1e0, RZ ;  /* 0x000001e0031f7810 */ /* 0x000fe40007ffe0ff */
[----:B------:R-:W-:Y:S02]  /*3110*/  @!P4 IADD3.X R99, PT, PT, R26, R99, RZ, P5, !PT ;  /* 0x000000631a63c210 */ /* 0x000fe40002ffe4ff */
[----:B------:R-:W-:Y:S02]  /*3120*/  SHF.R.S32.HI R45, RZ, 0x1f, R31 ;  /* 0x0000001fff2d7819 */ /* 0x000fe4000001141f */
[----:B------:R-:W-:-:S04]  /*3130*/  ISETP.GE.U32.AND P5, PT, R31, UR16, PT ;  /* 0x000000101f007c0c */ /* 0x000fc8000bfa6070 */
[----:B------:R-:W-:Y:S02]  /*3140*/  ISETP.GE.AND.EX P5, PT, R45, UR17, PT, P5 ;  /* 0x000000112d007c0c */ /* 0x000fe4000bfa6350 */
[----:B------:R-:W-:-:S11]  /*3150*/  LOP3.LUT P1, RZ, R22, 0x10, RZ, 0xc0, !PT ;  /* 0x0000001016ff7812 */ /* 0x000fd6000782c0ff */
[----:B------:R-:W0:Y:S01]  /*3160*/  @!P5 LDC.64 R50, c[0x0][0x3f8] ;  /* 0x0000fe00ff32db82 */ /* 0x000e220000000a00 */
[----:B------:R-:W-:-:S06]  /*3170*/  HFMA2 R73, -RZ, RZ, 0, 0 ;  /* 0x00000000ff497431 */ /* 0x000fcc00000001ff */
[----:B------:R1:W5:Y:S01]  /*3180*/  @!P1 LDG.E R73, desc[UR10][R82.64] ;  /* 0x0000000a52499981 */ /* 0x000362000c1e1900 */
[----:B------:R-:W2:Y:S01]  /*3190*/  @!P5 LDC.64 R96, c[0x0][0x3a0] ;  /* 0x0000e800ff60db82 */ /* 0x000ea20000000a00 */
[----:B-1----:R-:W-:Y:S02]  /*31a0*/  @!P5 MOV R82, R36 ;  /* 0x000000240052d202 */ /* 0x002fe40000000f00 */
[----:B------:R-:W-:Y:S01]  /*31b0*/  @!P5 MOV R83, R35 ;  /* 0x000000230053d202 */ /* 0x000fe20000000f00 */
[-C--:B0-----:R-:W-:Y:S02]  /*31c0*/  @!P5 IMAD R26, R45, R50.reuse, RZ ;  /* 0x000000322d1ad224 */ /* 0x081fe400078e02ff */
[----:B------:R-:W-:-:S04]  /*31d0*/  @!P5 IMAD.WIDE.U32 R82, R31, R50, R82 ;  /* 0x000000321f52d225 */ /* 0x000fc800078e0052 */
[----:B------:R-:W-:-:S05]  /*31e0*/  @!P5 IMAD R51, R31, R51, R26 ;  /* 0x000000331f33d224 */ /* 0x000fca00078e021a */
[----:B------:R-:W-:Y:S02]  /*31f0*/  @!P5 IADD3 R31, PT, PT, R83, R51, RZ ;  /* 0x00000033531fd210 */ /* 0x000fe40007ffe0ff */
[----:B------:R-:W0:Y:S02]  /*3200*/  @!P5 LDC.64 R50, c[0x0][0x398] ;  /* 0x0000e600ff32db82 */ /* 0x000e240000000a00 */
[C---:B------:R-:W-:Y:S02]  /*3210*/  @!P5 SHF.L.U64.HI R26, R82.reuse, 0x1, R31 ;  /* 0x00000001521ad819 */ /* 0x040fe4000001021f */
[----:B------:R-:W-:-:S04]  /*3220*/  @!P5 SHF.L.U32 R31, R82, 0x1, RZ ;  /* 0x00000001521fd819 */ /* 0x000fc800000006ff */
[----:B--2---:R-:W-:Y:S02]  /*3230*/  @!P5 IADD3 R96, P6, PT, R31, R96, RZ ;  /* 0x000000601f60d210 */ /* 0x004fe40007fde0ff */
[----:B------:R-:W-:Y:S02]  /*3240*/  IADD3 R3, PT, PT, R3, 0x1f0, RZ ;  /* 0x000001f003037810 */ /* 0x000fe40007ffe0ff */
[----:B------:R-:W-:Y:S02]  /*3250*/  @!P5 IADD3.X R97, PT, PT, R26, R97, RZ, P6, !PT ;  /* 0x000000611a61d210 */ /* 0x000fe400037fe4ff */
[----:B------:R-:W-:Y:S01]  /*3260*/  SHF.R.S32.HI R83, RZ, 0x1f, R3 ;  /* 0x0000001fff537819 */ /* 0x000fe20000011403 */
[----:B------:R-:W-:Y:S01]  /*3270*/  HFMA2 R45, -RZ, RZ, 0, 0 ;  /* 0x00000000ff2d7431 */ /* 0x000fe200000001ff */
[----:B------:R-:W-:Y:S02]  /*3280*/  P2R R28, PR, RZ, 0x10 ;  /* 0x00000010ff1c7803 */ /* 0x000fe40000000000 */
[----:B0-----:R-:W-:-:S03]  /*3290*/  @!P5 IADD3 R50, P6, PT, R31, R50, RZ ;  /* 0x000000321f32d210 */ /* 0x001fc60007fde0ff */
[----:B------:R0:W2:Y:S01]  /*32a0*/  @!P1 LDG.E R45, desc[UR10][R68.64] ;  /* 0x0000000a442d9981 */ /* 0x0000a2000c1e1900 */
[----:B------:R-:W-:Y:S02]  /*32b0*/  @!P5 IADD3.X R51, PT, PT, R26, R51, RZ, P6, !PT ;  /* 0x000000331a33d210 */ /* 0x000fe400037fe4ff */
[----:B------:R-:W-:Y:S02]  /*32c0*/  ISETP.GE.U32.AND P6, PT, R3, UR16, PT ;  /* 0x0000001003007c0c */ /* 0x000fe4000bfc6070 */
[----:B------:R-:W-:Y:S02]  /*32d0*/  LOP3.LUT P4, RZ, R22, 0x8, RZ, 0xc0, !PT ;  /* 0x0000000816ff7812 */ /* 0x000fe4000788c0ff */
[----:B------:R-:W-:Y:S02]  /*32e0*/  ISETP.GE.AND.EX P6, PT, R83, UR17, PT, P6 ;  /* 0x0000001153007c0c */ /* 0x000fe4000bfc6360 */
[----:B0-----:R-:W-:-:S09]  /*32f0*/  CS2R R68, SRZ ;  /* 0x0000000000447805 */ /* 0x001fd2000001ff00 */
[----:B------:R0:W2:Y:S01]  /*3300*/  @!P4 LDG.E R68, desc[UR10][R56.64] ;  /* 0x0000000a3844c981 */ /* 0x0000a2000c1e1900 */
[----:B------:R-:W-:-:S03]  /*3310*/  P2R R24, PR, RZ, 0x8 ;  /* 0x00000008ff187803 */ /* 0x000fc60000000000 */
[----:B------:R1:W2:Y:S01]  /*3320*/  @!P4 LDG.E R69, desc[UR10][R62.64] ;  /* 0x0000000a3e45c981 */ /* 0x0002a2000c1e1900 */
[----:B0-----:R-:W0:Y:S01]  /*3330*/  @!P6 LDC.64 R56, c[0x0][0x3f8] ;  /* 0x0000fe00ff38eb82 */ /* 0x001e220000000a00 */
[C---:B------:R-:W-:Y:S02]  /*3340*/  LOP3.LUT P3, RZ, R22.reuse, 0x20, RZ, 0xc0, !PT ;  /* 0x0000002016ff7812 */ /* 0x040fe4000786c0ff */
[----:B-1----:R-:W-:Y:S02]  /*3350*/  @!P6 MOV R62, R36 ;  /* 0x00000024003ee202 */ /* 0x002fe40000000f00 */
[----:B------:R-:W-:Y:S02]  /*3360*/  @!P6 MOV R63, R35 ;  /* 0x00000023003fe202 */ /* 0x000fe40000000f00 */
[----:B------:R-:W-:Y:S02]  /*3370*/  P2R R44, PR, RZ, 0x4 ;  /* 0x00000004ff2c7803 */ /* 0x000fe40000000000 */
[----:B------:R-:W-:-:S05]  /*3380*/  LOP3.LUT P2, RZ, R22, 0x1000000, RZ, 0xc0, !PT ;  /* 0x0100000016ff7812 */ /* 0x000fca000784c0ff */
[----:B------:R1:W2:Y:S01]  /*3390*/  @!P3 LDG.E R75, desc[UR10][R88.64] ;  /* 0x0000000a584bb981 */ /* 0x0002a2000c1e1900 */
[----:B------:R-:W-:Y:S02]  /*33a0*/  P2R R31, PR, RZ, 0x20 ;  /* 0x00000020ff1f7803 */ /* 0x000fe40000000000 */
[----:B------:R-:W-:Y:S01]  /*33b0*/  P2R R32, PR, RZ, 0x1 ;  /* 0x00000001ff207803 */ /* 0x000fe20000000000 */
[----:B------:R4:W-:Y:S01]  /*33c0*/  STL [R1+0x10], R84 ;  /* 0x0000105401007387 */ /* 0x0009e20000100800 */
[----:B------:R-:W-:Y:S02]  /*33d0*/  PRMT R95, RZ, 0x7610, R95 ;  /* 0x00007610ff5f7816 */ /* 0x000fe4000000005f */
[----:B------:R-:W-:Y:S01]  /*33e0*/  PRMT R94, R94, 0x5410, RZ ;  /* 0x000054105e5e7816 */ /* 0x000fe200000000ff */
[----:B------:R3:W2:Y:S01]  /*33f0*/  @!P3 LDG.E R74, desc[UR10][R86.64] ;  /* 0x0000000a564ab981 */ /* 0x0006a2000c1e1900 */
[-C--:B0-----:R-:W-:Y:S01]  /*3400*/  @!P6 IMAD R82, R83, R56.reuse, RZ ;  /* 0x000000385352e224 */ /* 0x081fe200078e02ff */
[----:B-1----:R-:W0:Y:S01]  /*3410*/  @!P6 LDC.64 R88, c[0x0][0x3a0] ;  /* 0x0000e800ff58eb82 */ /* 0x002e220000000a00 */
[----:B------:R-:W-:-:S04]  /*3420*/  @!P6 IMAD.WIDE.U32 R62, R3, R56, R62 ;  /* 0x00000038033ee225 */ /* 0x000fc800078e003e */
[----:B------:R-:W-:-:S05]  /*3430*/  @!P6 IMAD R83, R3, R57, R82 ;  /* 0x000000390353e224 */ /* 0x000fca00078e0252 */
[----:B------:R-:W-:Y:S02]  /*3440*/  @!P6 IADD3 R3, PT, PT, R63, R83, RZ ;  /* 0x000000533f03e210 */ /* 0x000fe40007ffe0ff */
[----:B------:R-:W1:Y:S01]  /*3450*/  @!P6 LDC.64 R82, c[0x0][0x398] ;  /* 0x0000e600ff52eb82 */ /* 0x000e620000000a00 */
[----:B------:R-:W-:Y:S02]  /*3460*/  LOP3.LUT P5, RZ, R22, 0x800000, RZ, 0xc0, !PT ;  /* 0x0080000016ff7812 */ /* 0x000fe400078ac0ff */
[----:B------:R-:W-:Y:S02]  /*3470*/  @!P2 PRMT R114, R114, 0x5410, R84 ;  /* 0x000054107272a816 */ /* 0x000fe40000000054 */
[----:B------:R-:W-:Y:S02]  /*3480*/  LOP3.LUT P0, RZ, R22, 0x400000, RZ, 0xc0, !PT ;  /* 0x0040000016ff7812 */ /* 0x000fe4000780c0ff */
[----:B------:R-:W-:Y:S02]  /*3490*/  @!P2 PRMT R114, R84, 0x7632, R114 ;  /* 0x000076325472a816 */ /* 0x000fe40000000072 */
[----:B------:R-:W-:-:S02]  /*34a0*/  @!P6 SHF.L.U32 R63, R62, 0x1, RZ ;  /* 0x000000013e3fe819 */ /* 0x000fc400000006ff */
[----:B----4-:R-:W-:Y:S02]  /*34b0*/  PRMT R84, R84, 0x5410, RZ ;  /* 0x0000541054547816 */ /* 0x010fe400000000ff */
[----:B------:R-:W-:Y:S02]  /*34c0*/  @!P2 PRMT R95, R80, 0x7610, R95 ;  /* 0x00007610505fa816 */ /* 0x000fe4000000005f */
[----:B------:R-:W-:Y:S02]  /*34d0*/  @!P2 PRMT R94, R94, 0x7610, R80 ;  /* 0x000076105e5ea816 */ /* 0x000fe40000000050 */
[----:B---3--:R-:W-:Y:S02]  /*34e0*/  @!P6 SHF.L.U64.HI R86, R62, 0x1, R3 ;  /* 0x000000013e56e819 */ /* 0x008fe40000010203 */
[----:B0-----:R-:W-:Y:S02]  /*34f0*/  @!P6 IADD3 R88, P1, PT, R63, R88, RZ ;  /* 0x000000583f58e210 */ /* 0x001fe40007f3e0ff */
[----:B------:R-:W-:-:S02]  /*3500*/  LOP3.LUT P2, RZ, R22, 0x100000, RZ, 0xc0, !PT ;  /* 0x0010000016ff7812 */ /* 0x000fc4000784c0ff */
[----:B------:R-:W-:Y:S01]  /*3510*/  @!P5 PRMT R84, R84, 0x7610, R79 ;  /* 0x000076105454d816 */ /* 0x000fe2000000004f */
[----:B------:R0:W-:Y:S01]  /*3520*/  STL [R1+0x90], R80 ;  /* 0x0000905001007387 */ /* 0x0001e20000100800 */
[----:B------:R-:W-:Y:S02]  /*3530*/  @!P6 IADD3.X R89, PT, PT, R86, R89, RZ, P1, !PT ;  /* 0x000000595659e210 */ /* 0x000fe40000ffe4ff */
[----:B------:R-:W-:Y:S02]  /*3540*/  PRMT R84, RZ, 0x7610, R84 ;  /* 0x00007610ff547816 */ /* 0x000fe40000000054 */
[----:B-1----:R-:W-:Y:S01]  /*3550*/  @!P6 IADD3 R82, P1, PT, R63, R82, RZ ;  /* 0x000000523f52e210 */ /* 0x002fe20007f3e0ff */
[----:B------:R1:W-:Y:S01]  /*3560*/  STL [R1+0x18], R70 ;  /* 0x0000184601007387 */ /* 0x0003e20000100800 */
[----:B0-----:R-:W-:Y:S02]  /*3570*/  PRMT R80, R80, 0x5410, RZ ;  /* 0x0000541050507816 */ /* 0x001fe400000000ff */
[----:B------:R-:W-:-:S02]  /*3580*/  PRMT R95, R95, 0x5410, RZ ;  /* 0x000054105f5f7816 */ /* 0x000fc400000000ff */
[----:B------:R-:W-:Y:S02]  /*3590*/  PRMT R94, RZ, 0x7610, R94 ;  /* 0x00007610ff5e7816 */ /* 0x000fe4000000005e */
[----:B------:R-:W-:Y:S02]  /*35a0*/  PRMT R93, R93, 0x5410, RZ ;  /* 0x000054105d5d7816 */ /* 0x000fe400000000ff */
[----:B------:R-:W-:Y:S02]  /*35b0*/  @!P0 PRMT R84, R70, 0x7610, R84 ;  /* 0x0000761046548816 */ /* 0x000fe40000000054 */
[----:B------:R-:W-:Y:S02]  /*35c0*/  @!P0 PRMT R80, R80, 0x7610, R70 ;  /* 0x0000761050508816 */ /* 0x000fe40000000046 */
[----:B------:R-:W-:Y:S02]  /*35d0*/  @!P6 IADD3.X R83, PT, PT, R86, R83, RZ, P1, !PT ;  /* 0x000000535653e210 */ /* 0x000fe40000ffe4ff */
[----:B-1----:R-:W-:-:S02]  /*35e0*/  PRMT R70, R70, 0x5410, RZ ;  /* 0x0000541046467816 */ /* 0x002fc400000000ff */
[----:B------:R-:W-:Y:S02]  /*35f0*/  PRMT R62, RZ, 0x7610, R62 ;  /* 0x00007610ff3e7816 */ /* 0x000fe4000000003e */
[----:B------:R-:W-:Y:S02]  /*3600*/  LOP3.LUT P1, RZ, R22, 0x200000, RZ, 0xc0, !PT ;  /* 0x0020000016ff7812 */ /* 0x000fe4000782c0ff */
[----:B------:R-:W-:Y:S02]  /*3610*/  @!P5 PRMT R95, R95, 0x5410, R79 ;  /* 0x000054105f5fd816 */ /* 0x000fe4000000004f */
[----:B------:R-:W-:Y:S02]  /*3620*/  @!P5 PRMT R94, R78, 0x7610, R94 ;  /* 0x000076104e5ed816 */ /* 0x000fe4000000005e */
[----:B------:R-:W-:Y:S02]  /*3630*/  @!P5 PRMT R93, R93, 0x7610, R78 ;  /* 0x000076105d5dd816 */ /* 0x000fe4000000004e */
[----:B------:R-:W-:-:S02]  /*3640*/  LOP3.LUT P5, RZ, R22, 0x80000, RZ, 0xc0, !PT ;  /* 0x0008000016ff7812 */ /* 0x000fc400078ac0ff */
[----:B------:R-:W-:Y:S02]  /*3650*/  @!P0 PRMT R70, R70, 0x5410, R64 ;  /* 0x0000541046468816 */ /* 0x000fe40000000040 */
[----:B------:R-:W-:Y:S02]  /*3660*/  @!P2 PRMT R62, R72, 0x7632, R62 ;  /* 0x00007632483ea816 */ /* 0x000fe4000000003e */
[----:B------:R-:W-:Y:S01]  /*3670*/  PRMT R63, R63, 0x5410, RZ ;  /* 0x000054103f3f7816 */ /* 0x000fe200000000ff */
[----:B------:R0:W-:Y:S01]  /*3680*/  STL [R1+0x98], R64 ;  /* 0x0000984001007387 */ /* 0x0001e20000100800 */
[----:B------:R-:W-:Y:S02]  /*3690*/  PRMT R62, R62, 0x5410, RZ ;  /* 0x000054103e3e7816 */ /* 0x000fe400000000ff */
[----:B------:R-:W-:Y:S02]  /*36a0*/  PRMT R70, RZ, 0x7610, R70 ;  /* 0x00007610ff467816 */ /* 0x000fe40000000046 */
[----:B------:R-:W-:Y:S01]  /*36b0*/  @!P0 PRMT R63, R63, 0x7610, R64 ;  /* 0x000076103f3f8816 */ /* 0x000fe20000000040 */
[----:B------:R1:W-:Y:S01]  /*36c0*/  STL [R1+0xa0], R67 ;  /* 0x0000a04301007387 */ /* 0x0003e20000100800 */
[----:B------:R-:W-:-:S02]  /*36d0*/  @!P2 PRMT R62, R62, 0x5410, R67 ;  /* 0x000054103e3ea816 */ /* 0x000fc40000000043 */
[----:B0-----:R-:W-:Y:S02]  /*36e0*/  PRMT R64, RZ, 0x5410, RZ ;  /* 0x00005410ff407816 */ /* 0x001fe400000000ff */
[C---:B------:R-:W-:Y:S02]  /*36f0*/  @!P2 PRMT R70, R67.reuse, 0x7632, R70 ;  /* 0x000076324346a816 */ /* 0x040fe40000000046 */
[----:B------:R-:W-:Y:S02]  /*3700*/  PRMT R80, RZ, 0x7610, R80 ;  /* 0x00007610ff507816 */ /* 0x000fe40000000050 */
[----:B-1----:R-:W-:Y:S02]  /*3710*/  PRMT R67, R67, 0x5410, RZ ;  /* 0x0000541043437816 */ /* 0x002fe400000000ff */
[----:B------:R-:W-:Y:S02]  /*3720*/  @!P1 PRMT R64, R64, 0x5410, R61 ;  /* 0x0000541040409816 */ /* 0x000fe4000000003d */
[----:B------:R-:W-:Y:S01]  /*3730*/  LOP3.LUT P0, RZ, R22, 0x40000, RZ, 0xc0, !PT ;  /* 0x0004000016ff7812 */ /* 0x000fe2000780c0ff */
[----:B------:R0:W-:Y:S01]  /*3740*/  STL [R1+0x24], R71 ;  /* 0x0000244701007387 */ /* 0x0001e20000100800 */
[----:B------:R-:W-:-:S02]  /*3750*/  @!P5 PRMT R67, R67, 0x5410, R71 ;  /* 0x000054104343d816 */ /* 0x000fc40000000047 */
[----:B------:R-:W-:Y:S01]  /*3760*/  @!P5 PRMT R80, R71, 0x7632, R80 ;  /* 0x000076324750d816 */ /* 0x000fe20000000050 */
[----:B------:R1:W-:Y:S01]  /*3770*/  STL [R1+0x1c], R61 ;  /* 0x00001c3d01007387 */ /* 0x0003e20000100800 */
[----:B------:R-:W-:Y:S02]  /*3780*/  @!P1 PRMT R64, R61, 0x7632, R64 ;  /* 0x000076323d409816 */ /* 0x000fe40000000040 */
[----:B------:R-:W-:Y:S02]  /*3790*/  PRMT R63, RZ, 0x7610, R63 ;  /* 0x00007610ff3f7816 */ /* 0x000fe4000000003f */
[----:B0-----:R-:W-:Y:S02]  /*37a0*/  PRMT R71, R71, 0x5410, RZ ;  /* 0x0000541047477816 */ /* 0x001fe400000000ff */
[----:B-1----:R-:W-:Y:S01]  /*37b0*/  PRMT R61, RZ, 0x5410, RZ ;  /* 0x00005410ff3d7816 */ /* 0x002fe200000000ff */
[----:B------:R0:W-:Y:S01]  /*37c0*/  STL [R1+0x20], R72 ;  /* 0x0000204801007387 */ /* 0x0001e20000100800 */
[----:B------:R-:W-:-:S02]  /*37d0*/  @!P5 PRMT R71, R71, 0x7610, R66 ;  /* 0x000076104747d816 */ /* 0x000fc40000000042 */
[----:B------:R-:W-:Y:S02]  /*37e0*/  @!P1 PRMT R61, R61, 0x5410, R77 ;  /* 0x000054103d3d9816 */ /* 0x000fe4000000004d */
[----:B------:R-:W-:Y:S02]  /*37f0*/  @!P2 PRMT R63, R72, 0x7610, R63 ;  /* 0x00007610483fa816 */ /* 0x000fe4000000003f */
[----:B------:R-:W-:Y:S02]  /*3800*/  LOP3.LUT P2, RZ, R22, 0x4, RZ, 0xc0, !PT ;  /* 0x0000000416ff7812 */ /* 0x000fe4000784c0ff */
[----:B0-----:R-:W-:Y:S02]  /*3810*/  PRMT R72, R72, 0x5410, RZ ;  /* 0x0000541048487816 */ /* 0x001fe400000000ff */
[----:B------:R-:W-:Y:S02]  /*3820*/  PRMT R67, RZ, 0x7610, R67 ;  /* 0x00007610ff437816 */ /* 0x000fe40000000043 */
[----:B------:R-:W-:-:S02]  /*3830*/  PRMT R71, RZ, 0x7610, R71 ;  /* 0x00007610ff477816 */ /* 0x000fc40000000047 */
[----:B------:R-:W-:Y:S02]  /*3840*/  @!P1 PRMT R61, R77, 0x7632, R61 ;  /* 0x000076324d3d9816 */ /* 0x000fe4000000003d */
[----:B------:R-:W-:Y:S02]  /*3850*/  LOP3.LUT P1, RZ, R22, 0x20000, RZ, 0xc0, !PT ;  /* 0x0002000016ff7812 */ /* 0x000fe4000782c0ff */
[----:B------:R-:W-:Y:S01]  /*3860*/  @!P0 PRMT R72, R72, 0x7610, R65 ;  /* 0x0000761048488816 */ /* 0x000fe20000000041 */
[----:B------:R0:W-:Y:S01]  /*3870*/  STL [R1+0xa4], R66 ;  /* 0x0000a44201007387 */ /* 0x0001e20000100800 */
[----:B------:R-:W-:Y:S02]  /*3880*/  @!P5 PRMT R67, R66, 0x7610, R67 ;  /* 0x000076104243d816 */ /* 0x000fe40000000043 */
[----:B------:R-:W-:Y:S01]  /*3890*/  @!P0 PRMT R71, R65, 0x7610, R71 ;  /* 0x0000761041478816 */ /* 0x000fe20000000047 */
[----:B------:R1:W-:Y:S01]  /*38a0*/  STL [R1+0x28], R65 ;  /* 0x0000284101007387 */ /* 0x0003e20000100800 */
[----:B------:R-:W-:-:S03]  /*38b0*/  PRMT R72, RZ, 0x7610, R72 ;  /* 0x00007610ff487816 */ /* 0x000fc60000000048 */
[----:B------:R3:W-:Y:S01]  /*38c0*/  STL [R1+0x9c], R77 ;  /* 0x00009c4d01007387 */ /* 0x0007e20000100800 */
[----:B0-----:R-:W-:Y:S01]  /*38d0*/  HFMA2 R66, -RZ, RZ, 0, 0 ;  /* 0x00000000ff427431 */ /* 0x001fe200000001ff */
[----:B-1----:R-:W-:Y:S02]  /*38e0*/  MOV R65, RZ ;  /* 0x000000ff00417202 */ /* 0x002fe40000000f00 */
[----:B------:R0:W-:Y:S01]  /*38f0*/  STL [R1+0x94], R78 ;  /* 0x0000944e01007387 */ /* 0x0001e20000100800 */
[----:B---3--:R-:W-:-:S03]  /*3900*/  PRMT R77, R77, 0x5410, RZ ;  /* 0x000054104d4d7816 */ /* 0x008fc600000000ff */
[----:B------:R-:W3:Y:S01]  /*3910*/  @!P2 LDG.E R66, desc[UR10][R54.64] ;  /* 0x0000000a3642a981 */ /* 0x000ee2000c1e1900 */
[----:B------:R-:W-:Y:S02]  /*3920*/  LOP3.LUT P5, RZ, R22, 0x2, RZ, 0xc0, !PT ;  /* 0x0000000216ff7812 */ /* 0x000fe400078ac0ff */
[----:B------:R-:W-:Y:S01]  /*3930*/  @!P0 PRMT R77, R77, 0x5410, R60 ;  /* 0x000054104d4d8816 */ /* 0x000fe2000000003c */
[----:B------:R1:W4:Y:S01]  /*3940*/  @!P2 LDG.E R65, desc[UR10][R42.64] ;  /* 0x0000000a2a41a981 */ /* 0x000322000c1e1900 */
[----:B------:R-:W-:Y:S02]  /*3950*/  @!P0 PRMT R72, R60, 0x7632, R72 ;  /* 0x000076323c488816 */ /* 0x000fe40000000048 */
[----:B------:R-:W-:Y:S02]  /*3960*/  LOP3.LUT P0, RZ, R22, 0x8000, RZ, 0xc0, !PT ;  /* 0x0000800016ff7812 */ /* 0x000fe4000780c0ff */
[----:B0-----:R-:W-:Y:S01]  /*3970*/  PRMT R78, R78, 0x5410, RZ ;  /* 0x000054104e4e7816 */ /* 0x001fe200000000ff */
[----:B------:R0:W-:Y:S03]  /*3980*/  STL [R1+0x14], R79 ;  /* 0x0000144f01007387 */ /* 0x0001e60000100800 */
[----:B------:R-:W-:-:S02]  /*3990*/  @!P1 PRMT R78, R78, 0x7610, R49 ;  /* 0x000076104e4e9816 */ /* 0x000fc40000000031 */
[----:B-1----:R-:W-:Y:S02]  /*39a0*/  CS2R R42, SRZ ;  /* 0x00000000002a7805 */ /* 0x002fe4000001ff00 */
[----:B------:R-:W-:Y:S02]  /*39b0*/  PRMT R77, RZ, 0x7610, R77 ;  /* 0x00007610ff4d7816 */ /* 0x000fe4000000004d */
[----:B------:R-:W-:Y:S02]  /*39c0*/  PRMT R78, RZ, 0x7610, R78 ;  /* 0x00007610ff4e7816 */ /* 0x000fe4000000004e */
[----:B------:R-:W-:Y:S01]  /*39d0*/  PRMT R85, RZ, 0x5410, RZ ;  /* 0x00005410ff557816 */ /* 0x000fe200000000ff */
[----:B------:R1:W4:Y:S01]  /*39e0*/  @!P5 LDG.E R42, desc[UR10][R46.64] ;  /* 0x0000000a2e2ad981 */ /* 0x000322000c1e1900 */
[----:B0-----:R-:W-:Y:S02]  /*39f0*/  PRMT R79, R79, 0x5410, RZ ;  /* 0x000054104f4f7816 */ /* 0x001fe400000000ff */
[----:B------:R-:W-:-:S02]  /*3a00*/  P2R R3, PR, RZ, 0x40 ;  /* 0x00000040ff037803 */ /* 0x000fc40000000000 */
[----:B------:R-:W-:Y:S02]  /*3a10*/  @!P1 PRMT R77, R49, 0x7610, R77 ;  /* 0x00007610314d9816 */ /* 0x000fe4000000004d */
[----:B------:R-:W-:Y:S02]  /*3a20*/  @!P1 PRMT R79, R79, 0x5410, R39 ;  /* 0x000054104f4f9816 */ /* 0x000fe40000000027 */
[----:B------:R-:W-:Y:S02]  /*3a30*/  @!P1 PRMT R78, R39, 0x7632, R78 ;  /* 0x00007632274e9816 */ /* 0x000fe4000000004e */
[----:B-1----:R-:W-:Y:S02]  /*3a40*/  CS2R R46, SRZ ;  /* 0x00000000002e7805 */ /* 0x002fe4000001ff00 */
[C---:B------:R-:W-:Y:S02]  /*3a50*/  LOP3.LUT P1, RZ, R22.reuse, 0x4000, RZ, 0xc0, !PT ;  /* 0x0000400016ff7812 */ /* 0x040fe4000782c0ff */
[----:B------:R-:W-:-:S02]  /*3a60*/  LOP3.LUT P6, RZ, R22, 0x1, RZ, 0xc0, !PT ;  /* 0x0000000116ff7812 */ /* 0x000fc400078cc0ff */
[----:B------:R-:W-:Y:S01]  /*3a70*/  PRMT R91, R91, 0x5410, RZ ;  /* 0x000054105b5b7816 */ /* 0x000fe200000000ff */
[----:B------:R-:W4:Y:S01]  /*3a80*/  @!P5 LDG.E R47, desc[UR10][R6.64] ;  /* 0x0000000a062fd981 */ /* 0x000f22000c1e1900 */
[----:B------:R-:W-:Y:S02]  /*3a90*/  PRMT R86, R86, 0x5410, RZ ;  /* 0x0000541056567816 */ /* 0x000fe400000000ff */
[--C-:B------:R-:W-:Y:S02]  /*3aa0*/  @!P0 PRMT R85, R85, 0x7610, R5.reuse ;  /* 0x0000761055558816 */ /* 0x100fe40000000005 */
[----:B------:R-:W-:Y:S02]  /*3ab0*/  @!P0 PRMT R91, R91, 0x5410, R5 ;  /* 0x000054105b5b8816 */ /* 0x000fe40000000005 */
[----:B------:R-:W-:Y:S02]  /*3ac0*/  @!P0 PRMT R86, R86, 0x5410, R14 ;  /* 0x0000541056568816 */ /* 0x000fe4000000000e */
[----:B------:R-:W-:-:S02]  /*3ad0*/  @!P0 PRMT R85, R14, 0x7632, R85 ;  /* 0x000076320e558816 */ /* 0x000fc40000000055 */
[----:B------:R-:W-:Y:S02]  /*3ae0*/  ISETP.NE.AND P0, PT, R32, RZ, PT ;  /* 0x000000ff2000720c */ /* 0x000fe40003f05270 */
[----:B------:R-:W-:Y:S02]  /*3af0*/  CS2R R54, SRZ ;  /* 0x0000000000367805 */ /* 0x000fe4000001ff00 */
[----:B------:R-:W-:Y:S02]  /*3b00*/  PRMT R86, RZ, 0x7610, R86 ;  /* 0x00007610ff567816 */ /* 0x000fe40000000056 */
[----:B------:R-:W-:Y:S02]  /*3b10*/  CS2R R56, SRZ ;  /* 0x0000000000387805 */ /* 0x000fe4000001ff00 */
[----:B------:R-:W-:Y:S01]  /*3b20*/  PRMT R87, RZ, 0x5410, RZ ;  /* 0x00005410ff577816 */ /* 0x000fe200000000ff */
[----:B------:R0:W-:Y:S01]  /*3b30*/  STL [R1+0x38], R10 ;  /* 0x0000380a01007387 */ /* 0x0001e20000100800 */
[----:B------:R-:W-:-:S02]  /*3b40*/  @!P1 PRMT R86, R10, 0x7610, R86 ;  /* 0x000076100a569816 */ /* 0x000fc40000000056 */
[----:B------:R-:W-:Y:S01]  /*3b50*/  @!P1 PRMT R87, R10, 0x7632, R87 ;  /* 0x000076320a579816 */ /* 0x000fe20000000057 */
[----:B------:R1:W4:Y:S04]  /*3b60*/  @!P6 LDG.E R55, desc[UR10][R8.64] ;  /* 0x0000000a0837e981 */ /* 0x000328000c1e1900 */
[----:B------:R-:W4:Y:S01]  /*3b70*/  @!P6 LDG.E R56, desc[UR10][R112.64] ;  /* 0x0000000a7038e981 */ /* 0x000f22000c1e1900 */
[----:B0-----:R-:W-:Y:S02]  /*3b80*/  PRMT R10, RZ, 0x5410, RZ ;  /* 0x00005410ff0a7816 */ /* 0x001fe400000000ff */
[----:B-1----:R-:W-:Y:S02]  /*3b90*/  PRMT R9, RZ, 0x5410, RZ ;  /* 0x00005410ff097816 */ /* 0x002fe400000000ff */
[----:B------:R-:W-:-:S02]  /*3ba0*/  @!P0 PRMT R10, R23, 0x7610, R10 ;  /* 0x00007610170a8816 */ /* 0x000fc4000000000a */
[----:B------:R-:W-:Y:S02]  /*3bb0*/  @!P0 PRMT R9, R21, 0x7610, R9 ;  /* 0x0000761015098816 */ /* 0x000fe40000000009 */
[----:B------:R-:W-:Y:S02]  /*3bc0*/  @!P0 PRMT R10, R10, 0x7610, R23 ;  /* 0x000076100a0a8816 */ /* 0x000fe40000000017 */
[----:B------:R-:W-:Y:S02]  /*3bd0*/  @!P0 PRMT R9, R9, 0x7610, R21 ;  /* 0x0000761009098816 */ /* 0x000fe40000000015 */
[----:B------:R-:W-:-:S13]  /*3be0*/  ISETP.NE.AND P0, PT, R12, RZ, PT ;  /* 0x000000ff0c00720c */ /* 0x000fda0003f05270 */
[----:B------:R0:W4:Y:S02]  /*3bf0*/  @!P0 LDG.E R57, desc[UR10][R58.64] ;  /* 0x0000000a3a398981 */ /* 0x000124000c1e1900 */
[----:B0-----:R-:W-:-:S06]  /*3c00*/  CS2R R58, SRZ ;  /* 0x00000000003a7805 */ /* 0x001fcc000001ff00 */
[----:B------:R-:W4:Y:S01]  /*3c10*/  @!P0 LDG.E R58, desc[UR10][R110.64] ;  /* 0x0000000a6e3a8981 */ /* 0x000f22000c1e1900 */
[----:B------:R-:W-:Y:S02]  /*3c20*/  P2R R26, PR, RZ, 0x10 ;  /* 0x00000010ff1a7803 */ /* 0x000fe40000000000 */
[----:B------:R-:W-:Y:S02]  /*3c30*/  LOP3.LUT P4, RZ, R22, 0x10000, RZ, 0xc0, !PT ;  /* 0x0001000016ff7812 */ /* 0x000fe4000788c0ff */
[----:B------:R-:W-:Y:S02]  /*3c40*/  PRMT R92, RZ, 0x5410, RZ ;  /* 0x00005410ff5c7816 */ /* 0x000fe400000000ff */
[----:B------:R-:W-:Y:S02]  /*3c50*/  PRMT R79, RZ, 0x7610, R79 ;  /* 0x00007610ff4f7816 */ /* 0x000fe4000000004f */
[----:B------:R-:W-:Y:S01]  /*3c60*/  PRMT R93, RZ, 0x7610, R93 ;  /* 0x00007610ff5d7816 */ /* 0x000fe2000000005d */
[----:B------:R0:W-:Y:S06]  /*3c70*/  STL [R1+0x30], R30 ;  /* 0x0000301e01007387 */ /* 0x0001ec0000100800 */
[----:B------:R-:W-:-:S02]  /*3c80*/  @!P4 PRMT R92, R92, 0x7610, R30 ;  /* 0x000076105c5cc816 */ /* 0x000fc4000000001e */
[----:B------:R-:W-:Y:S02]  /*3c90*/  @!P4 PRMT R79, R30, 0x7610, R79 ;  /* 0x000076101e4fc816 */ /* 0x000fe4000000004f */
[C---:B------:R-:W-:Y:S02]  /*3ca0*/  @!P4 PRMT R93, R20.reuse, 0x7610, R93 ;  /* 0x00007610145dc816 */ /* 0x040fe4000000005d */
[----:B------:R-:W-:Y:S02]  /*3cb0*/  @!P4 PRMT R92, R20, 0x7632, R92 ;  /* 0x00007632145cc816 */ /* 0x000fe4000000005c */
[----:B0-----:R-:W-:Y:S02]  /*3cc0*/  P2R R30, PR, RZ, 0x20 ;  /* 0x00000020ff1e7803 */ /* 0x001fe40000000000 */
[C---:B------:R-:W-:Y:S02]  /*3cd0*/  LOP3.LUT P4, RZ, R22.reuse, 0x2000, RZ, 0xc0, !PT ;  /* 0x0000200016ff7812 */ /* 0x040fe4000788c0ff */
[----:B------:R-:W-:Y:S01]  /*3ce0*/  LOP3.LUT P5, RZ, R22, 0x1000, RZ, 0xc0, !PT ;  /* 0x0000100016ff7812 */ /* 0x000fe200078ac0ff */
[----:B------:R0:W-:Y:S01]  /*3cf0*/  STL [R1+0x34], R5 ;  /* 0x0000340501007387 */ /* 0x0001e20000100800 */
[----:B------:R-:W-:-:S02]  /*3d00*/  PRMT R6, RZ, 0x5410, RZ ;  /* 0x00005410ff067816 */ /* 0x000fc400000000ff */
[----:B------:R-:W-:Y:S02]  /*3d10*/  PRMT R7, RZ, 0x5410, RZ ;  /* 0x00005410ff077816 */ /* 0x000fe400000000ff */
[----:B------:R-:W-:Y:S02]  /*3d20*/  PRMT R8, RZ, 0x5410, RZ ;  /* 0x00005410ff087816 */ /* 0x000fe400000000ff */
[----:B0-----:R-:W-:-:S03]  /*3d30*/  PRMT R5, RZ, 0x5410, RZ ;  /* 0x00005410ff057816 */ /* 0x001fc600000000ff */
        /* <DEDUP_REMOVED lines=15> */
[----:B0-----:R-:W-:Y:S01]  /*3e30*/  PRMT R39, RZ, 0x7610, R39 ;  /* 0x00007610ff277816 */ /* 0x001fe20000000027 */
[----:B------:R0:W-:Y:S03]  /*3e40*/  STL [R1+0xb8], R11 ;  /* 0x0000b80b01007387 */ /* 0x0001e60000100800 */
[----:B------:R-:W-:Y:S01]  /*3e50*/  @!P1 PRMT R39, R11, 0x7632, R39 ;  /* 0x000076320b279816 */ /* 0x000fe20000000027 */
[----:B------:R5:W-:Y:S01]  /*3e60*/  STL [R1+0x3c], R13 ;  /* 0x00003c0d01007387 */ /* 0x000be20000100800 */
[----:B-1----:R-:W-:Y:S02]  /*3e70*/  PRMT R14, RZ, 0x5410, RZ ;  /* 0x00005410ff0e7816 */ /* 0x002fe400000000ff */
[----:B0-----:R-:W-:Y:S02]  /*3e80*/  PRMT R11, RZ, 0x5410, RZ ;  /* 0x00005410ff0b7816 */ /* 0x001fe400000000ff */
[----:B-----5:R-:W-:-:S02]  /*3e90*/  PRMT R13, RZ, 0x5410, RZ ;  /* 0x00005410ff0d7816 */ /* 0x020fc400000000ff */
        /* <DEDUP_REMOVED lines=11> */
[----:B------:R-:W-:Y:S01]  /*3f50*/  PRMT R16, RZ, 0x5410, RZ ;  /* 0x00005410ff107816 */ /* 0x000fe200000000ff */
[----:B------:R-:W-:Y:S01]  /*3f60*/  STL [R1+0xb0], R20 ;  /* 0x0000b01401007387 */ /* 0x000fe20000100800 */
[----:B------:R-:W-:-:S02]  /*3f70*/  LOP3.LUT P4, RZ, R22, 0x80, RZ, 0xc0, !PT ;  /* 0x0000008016ff7812 */ /* 0x000fc4000788c0ff */
[----:B------:R-:W-:Y:S01]  /*3f80*/  LOP3.LUT P5, RZ, R22, 0x40, RZ, 0xc0, !PT ;  /* 0x0000004016ff7812 */ /* 0x000fe200078ac0ff */
[----:B------:R0:W-:Y:S01]  /*3f90*/  STL [R1+0x40], R17 ;  /* 0x0000401101007387 */ /* 0x0001e20000100800 */
[----:B------:R-:W-:Y:S02]  /*3fa0*/  @!P2 PRMT R15, R2, 0x7610, R15 ;  /* 0x00007610020fa816 */ /* 0x000fe4000000000f */
[----:B------:R-:W-:Y:S01]  /*3fb0*/  @!P2 PRMT R16, R38, 0x7610, R16 ;  /* 0x000076102610a816 */ /* 0x000fe20000000010 */
[----:B------:R1:W-:Y:S01]  /*3fc0*/  STL [R1+0xc0], R19 ;  /* 0x0000c01301007387 */ /* 0x0003e20000100800 */
[----:B------:R-:W-:Y:S02]  /*3fd0*/  @!P2 PRMT R15, R15, 0x7610, R2 ;  /* 0x000076100f0fa816 */ /* 0x000fe40000000002 */
[----:B------:R-:W-:Y:S01]  /*3fe0*/  @!P2 PRMT R16, R16, 0x7610, R38 ;  /* 0x000076101010a816 */ /* 0x000fe20000000026 */
[----:B------:R5:W-:Y:S01]  /*3ff0*/  STL [R1+0x44], R21 ;  /* 0x0000441501007387 */ /* 0x000be20000100800 */
[----:B------:R-:W-:-:S02]  /*4000*/  ISETP.NE.AND P2, PT, R18, RZ, PT ;  /* 0x000000ff1200720c */ /* 0x000fc40003f45270 */
[----:B0-----:R-:W-:Y:S01]  /*4010*/  PRMT R17, RZ, 0x5410, RZ ;  /* 0x00005410ff117816 */ /* 0x001fe200000000ff */
[----:B------:R0:W-:Y:S01]  /*4020*/  STL [R1+0xc4], R23 ;  /* 0x0000c41701007387 */ /* 0x0001e20000100800 */
[----:B------:R-:W-:Y:S02]  /*4030*/  PRMT R18, RZ, 0x5410, RZ ;  /* 0x00005410ff127816 */ /* 0x000fe400000000ff */
[----:B-1----:R-:W-:Y:S01]  /*4040*/  PRMT R19, RZ, 0x5410, RZ ;  /* 0x00005410ff137816 */ /* 0x002fe200000000ff */
[----:B------:R1:W-:Y:S01]  /*4050*/  STL [R1+0x48], R25 ;  /* 0x0000481901007387 */ /* 0x0003e20000100800 */
[----:B------:R-:W-:Y:S02]  /*4060*/  PRMT R20, RZ, 0x5410, RZ ;  /* 0x00005410ff147816 */ /* 0x000fe400000000ff */
[----:B------:R-:W-:Y:S01]  /*4070*/  @!P4 PRMT R17, R33, 0x7610, R17 ;  /* 0x000076102111c816 */ /* 0x000fe20000000011 */
[----:B------:R1:W-:Y:S01]  /*4080*/  STL [R1+0xc8], R27 ;  /* 0x0000c81b01007387 */ /* 0x0003e20000100800 */
[----:B------:R-:W-:-:S02]  /*4090*/  @!P4 PRMT R18, R4, 0x7610, R18 ;  /* 0x000076100412c816 */ /* 0x000fc40000000012 */
[----:B------:R-:W-:Y:S01]  /*40a0*/  @!P5 PRMT R19, R81, 0x7610, R19 ;  /* 0x000076105113d816 */ /* 0x000fe20000000013 */
[----:B------:R1:W-:Y:S01]  /*40b0*/  STL [R1+0x4c], R29 ;  /* 0x00004c1d01007387 */ /* 0x0003e20000100800 */
[----:B------:R-:W-:Y:S02]  /*40c0*/  @!P5 PRMT R20, R76, 0x7610, R20 ;  /* 0x000076104c14d816 */ /* 0x000fe40000000014 */
[----:B------:R-:W-:Y:S01]  /*40d0*/  @!P4 PRMT R17, R17, 0x7610, R33 ;  /* 0x000076101111c816 */ /* 0x000fe20000000021 */
[----:B------:R-:W-:Y:S01]  /*40e0*/  UIMAD.WIDE UR6, UR8, 0x8, UR6 ;  /* 0x00000008080678a5 */ /* 0x000fe2000f8e0206 */
[----:B------:R-:W-:Y:S01]  /*40f0*/  @!P4 PRMT R18, R18, 0x7610, R4 ;  /* 0x000076101212c816 */ /* 0x000fe20000000004 */
[----:B------:R1:W-:Y:S01]  /*4100*/  STL [R1+0x50], R2 ;  /* 0x0000500201007387 */ /* 0x0003e20000100800 */
[----:B------:R-:W-:Y:S02]  /*4110*/  @!P5 PRMT R19, R19, 0x7610, R81 ;  /* 0x000076101313d816 */ /* 0x000fe40000000051 */
[----:B------:R-:W-:Y:S01]  /*4120*/  @!P5 PRMT R20, R20, 0x7610, R76 ;  /* 0x000076101414d816 */ /* 0x000fe2000000004c */
[----:B------:R-:W-:Y:S01]  /*4130*/  STL [R1+0xd0], R38 ;  /* 0x0000d02601007387 */ /* 0x000fe20000100800 */
[----:B------:R-:W-:-:S02]  /*4140*/  LOP3.LUT P4, RZ, R22, 0x10, RZ, 0xc0, !PT ;  /* 0x0000001016ff7812 */ /* 0x000fc4000788c0ff */
[----:B------:R-:W-:Y:S01]  /*4150*/  LOP3.LUT P5, RZ, R22, 0x4, RZ, 0xc0, !PT ;  /* 0x0000000416ff7812 */ /* 0x000fe200078ac0ff */
[----:B------:R1:W-:Y:S01]  /*4160*/  STL [R1+0x54], R33 ;  /* 0x0000542101007387 */ /* 0x0003e20000100800 */
[----:B-----5:R-:W-:Y:S02]  /*4170*/  PRMT R21, RZ, 0x5410, RZ ;  /* 0x00005410ff157816 */ /* 0x020fe400000000ff */
[----:B------:R-:W-:Y:S01]  /*4180*/  PRMT R22, RZ, 0x5410, RZ ;  /* 0x00005410ff167816 */ /* 0x000fe200000000ff */
[----:B------:R5:W-:Y:S01]  /*4190*/  STL [R1+0xa8], R60 ;  /* 0x0000a83c01007387 */ /* 0x000be20000100800 */
[----:B--2---:R-:W-:Y:S02]  /*41a0*/  @!P3 PRMT R21, R75, 0x7610, R21 ;  /* 0x000076104b15b816 */ /* 0x004fe40000000015 */
[----:B------:R-:W-:Y:S01]  /*41b0*/  @!P3 PRMT R22, R74, 0x7610, R22 ;  /* 0x000076104a16b816 */ /* 0x000fe20000000016 */
[----:B------:R-:W2:Y:S01]  /*41c0*/  @!P1 LDG.E R59, desc[UR10][R108.64] ;  /* 0x0000000a6c3b9981 */ /* 0x000ea2000c1e1900 */
[----:B------:R-:W-:-:S02]  /*41d0*/  @!P3 PRMT R21, R21, 0x7610, R75 ;  /* 0x000076101515b816 */ /* 0x000fc4000000004b */
[----:B------:R-:W-:Y:S01]  /*41e0*/  @!P3 PRMT R22, R22, 0x7610, R74 ;  /* 0x000076101616b816 */ /* 0x000fe2000000004a */
[----:B------:R4:W-:Y:S01]  /*41f0*/  STL [R1+0x2c], R49 ;  /* 0x00002c3101007387 */ /* 0x0009e20000100800 */
[----:B------:R-:W-:Y:S02]  /*4200*/  ISETP.NE.AND P3, PT, R24, RZ, PT ;  /* 0x000000ff1800720c */ /* 0x000fe40003f65270 */
[----:B0-----:R-:W-:Y:S01]  /*4210*/  PRMT R23, RZ, 0x5410, RZ ;  /* 0x00005410ff177816 */ /* 0x001fe200000000ff */
[----:B------:R-:W2:Y:S01]  /*4220*/  @!P2 LDG.E R46, desc[UR10][R104.64] ;  /* 0x0000000a682ea981 */ /* 0x000ea2000c1e1900 */
[----:B------:R-:W-:Y:S02]  /*4230*/  PRMT R24, RZ, 0x5410, RZ ;  /* 0x00005410ff187816 */ /* 0x000fe400000000ff */
[----:B------:R-:W-:Y:S02]  /*4240*/  @!P4 PRMT R23, R73, 0x7610, R23 ;  /* 0x000076104917c816 */ /* 0x000fe40000000017 */
[----:B------:R-:W-:-:S02]  /*4250*/  @!P4 PRMT R24, R45, 0x7610, R24 ;  /* 0x000076102d18c816 */ /* 0x000fc40000000018 */
[----:B------:R-:W-:Y:S02]  /*4260*/  @!P4 PRMT R23, R23, 0x7610, R73 ;  /* 0x000076101717c816 */ /* 0x000fe40000000049 */
[----:B------:R-:W-:Y:S02]  /*4270*/  @!P4 PRMT R24, R24, 0x7610, R45 ;  /* 0x000076101818c816 */ /* 0x000fe4000000002d */
[----:B-1----:R-:W-:Y:S02]  /*4280*/  PRMT R25, RZ, 0x5410, RZ ;  /* 0x00005410ff197816 */ /* 0x002fe400000000ff */
[----:B------:R-:W-:Y:S02]  /*4290*/  PRMT R27, RZ, 0x5410, RZ ;  /* 0x00005410ff1b7816 */ /* 0x000fe400000000ff */
[----:B------:R-:W-:Y:S02]  /*42a0*/  PRMT R29, RZ, 0x5410, RZ ;  /* 0x00005410ff1d7816 */ /* 0x000fe400000000ff */
[----:B------:R-:W-:-:S02]  /*42b0*/  PRMT R32, RZ, 0x5410, RZ ;  /* 0x00005410ff207816 */ /* 0x000fc400000000ff */
[----:B------:R-:W-:Y:S01]  /*42c0*/  MOV R2, UR6 ;  /* 0x0000000600027c02 */ /* 0x000fe20008000f00 */
[----:B------:R-:W0:Y:S01]  /*42d0*/  LDCU.U8 UR6, c[0x0][0x414] ;  /* 0x00008280ff0677ac */ /* 0x000e220008000000 */
[----:B------:R-:W-:Y:S02]  /*42e0*/  ISETP.NE.AND P4, PT, R26, RZ, PT ;  /* 0x000000ff1a00720c */ /* 0x000fe40003f85270 */
[----:B------:R-:W-:Y:S02]  /*42f0*/  PRMT R33, RZ, 0x5410, RZ ;  /* 0x00005410ff217816 */ /* 0x000fe400000000ff */
[----:B------:R-:W-:Y:S01]  /*4300*/  PRMT R38, RZ, 0x5410, RZ ;  /* 0x00005410ff267816 */ /* 0x000fe200000000ff */
[----:B-----5:R-:W-:Y:S01]  /*4310*/  HFMA2 R60, -RZ, RZ, 0, 0 ;  /* 0x00000000ff3c7431 */ /* 0x020fe200000001ff */
[----:B------:R-:W-:Y:S02]  /*4320*/  PRMT R26, RZ, 0x5410, RZ ;  /* 0x00005410ff1a7816 */ /* 0x000fe400000000ff */
[----:B------:R-:W-:Y:S01]  /*4330*/  SHF.L.U32 R48, R48, 0x1, RZ ;  /* 0x0000000130307819 */ /* 0x000fe200000006ff */
[----:B------:R-:W-:Y:S04]  /*4340*/  STL [R1+0xd4], R4 ;  /* 0x0000d40401007387 */ /* 0x000fe80000100800 */
[----:B------:R-:W-:Y:S01]  /*4350*/  @!P4 PRMT R25, R69, 0x7610, R25 ;  /* 0x000076104519c816 */ /* 0x000fe20000000019 */
[----:B------:R1:W5:Y:S01]  /*4360*/  @!P1 LDG.E R60, desc[UR10][R40.64] ;  /* 0x0000000a283c9981 */ /* 0x000362000c1e1900 */
[----:B------:R-:W-:-:S02]  /*4370*/  @!P4 PRMT R26, R68, 0x7610, R26 ;  /* 0x00007610441ac816 */ /* 0x000fc4000000001a */
[----:B------:R-:W-:Y:S01]  /*4380*/  @!P4 PRMT R25, R25, 0x7610, R69 ;  /* 0x000076101919c816 */ /* 0x000fe20000000045 */
[----:B------:R0:W-:Y:S01]  /*4390*/  STL [R1+0xcc], R0 ;  /* 0x0000cc0001007387 */ /* 0x0001e20000100800 */
[----:B------:R-:W-:Y:S02]  /*43a0*/  @!P4 PRMT R26, R26, 0x7610, R68 ;  /* 0x000076101a1ac816 */ /* 0x000fe40000000044 */
[----:B------:R-:W-:Y:S01]  /*43b0*/  ISETP.NE.AND P4, PT, R28, RZ, PT ;  /* 0x000000ff1c00720c */ /* 0x000fe20003f85270 */
[----:B------:R-:W5:Y:S01]  /*43c0*/  @!P3 LDG.E R54, desc[UR10][R100.64] ;  /* 0x0000000a6436b981 */ /* 0x000f62000c1e1900 */
[----:B------:R-:W-:Y:S02]  /*43d0*/  PRMT R28, RZ, 0x5410, RZ ;  /* 0x00005410ff1c7816 */ /* 0x000fe400000000ff */
[----:B---3--:R-:W-:Y:S02]  /*43e0*/  @!P5 PRMT R27, R66, 0x7610, R27 ;  /* 0x00007610421bd816 */ /* 0x008fe4000000001b */
[----:B----4-:R-:W-:-:S02]  /*43f0*/  @!P5 PRMT R28, R65, 0x7610, R28 ;  /* 0x00007610411cd816 */ /* 0x010fc4000000001c */
[----:B------:R-:W-:Y:S02]  /*4400*/  @!P5 PRMT R27, R27, 0x7610, R66 ;  /* 0x000076101b1bd816 */ /* 0x000fe40000000042 */
[----:B------:R-:W-:Y:S02]  /*4410*/  @!P5 PRMT R28, R28, 0x7610, R65 ;  /* 0x000076101c1cd816 */ /* 0x000fe40000000041 */
[----:B------:R-:W-:Y:S02]  /*4420*/  ISETP.NE.AND P5, PT, R30, RZ, PT ;  /* 0x000000ff1e00720c */ /* 0x000fe40003fa5270 */
[----:B------:R-:W-:Y:S02]  /*4430*/  @!P6 PRMT R32, R56, 0x7610, R32 ;  /* 0x000076103820e816 */ /* 0x000fe40000000020 */
[----:B------:R-:W-:Y:S02]  /*4440*/  MOV R49, RZ ;  /* 0x000000ff00317202 */ /* 0x000fe40000000f00 */
[----:B-1----:R-:W-:-:S02]  /*4450*/  CS2R R40, SRZ ;  /* 0x0000000000287805 */ /* 0x002fc4000001ff00 */
[----:B------:R-:W-:Y:S01]  /*4460*/  PRMT R30, RZ, 0x5410, RZ ;  /* 0x00005410ff1e7816 */ /* 0x000fe200000000ff */
[----:B------:R-:W3:Y:S04]  /*4470*/  @!P4 LDG.E R43, desc[UR10][R52.64] ;  /* 0x0000000a342bc981 */ /* 0x000ee8000c1e1900 */
[----:B------:R-:W-:Y:S02]  /*4480*/  @!P5 PRMT R29, R42, 0x7610, R29 ;  /* 0x000076102a1dd816 */ /* 0x000fe4000000001d */
[----:B------:R-:W-:Y:S01]  /*4490*/  @!P5 PRMT R30, R47, 0x7610, R30 ;  /* 0x000076102f1ed816 */ /* 0x000fe2000000001e */
[----:B------:R-:W4:Y:S01]  /*44a0*/  @!P2 LDG.E R40, desc[UR10][R106.64] ;  /* 0x0000000a6a28a981 */ /* 0x000f22000c1e1900 */
[----:B------:R-:W-:Y:S02]  /*44b0*/  @!P5 PRMT R29, R29, 0x7610, R42 ;  /* 0x000076101d1dd816 */ /* 0x000fe4000000002a */
[----:B------:R-:W-:-:S02]  /*44c0*/  @!P5 PRMT R30, R30, 0x7610, R47 ;  /* 0x000076101e1ed816 */ /* 0x000fc4000000002f */
[----:B------:R-:W-:Y:S02]  /*44d0*/  ISETP.NE.AND P5, PT, R31, RZ, PT ;  /* 0x000000ff1f00720c */ /* 0x000fe40003fa5270 */
[----:B------:R-:W-:-:S04]  /*44e0*/  PRMT R31, RZ, 0x5410, RZ ;  /* 0x00005410ff1f7816 */ /* 0x000fc800000000ff */
[----:B------:R-:W-:Y:S02]  /*44f0*/  @!P6 PRMT R31, R55, 0x7610, R31 ;  /* 0x00007610371fe816 */ /* 0x000fe4000000001f */
[----:B------:R-:W-:Y:S02]  /*4500*/  @!P6 PRMT R32, R32, 0x7610, R56 ;  /* 0x000076102020e816 */ /* 0x000fe40000000038 */
[----:B------:R-:W-:Y:S02]  /*4510*/  @!P6 PRMT R31, R31, 0x7610, R55 ;  /* 0x000076101f1fe816 */ /* 0x000fe40000000037 */
[----:B------:R-:W-:Y:S01]  /*4520*/  ISETP.NE.AND P6, PT, R3, RZ, PT ;  /* 0x000000ff0300720c */ /* 0x000fe20003fc5270 */
[----:B------:R-:W3:Y:S01]  /*4530*/  @!P5 LDG.E R41, desc[UR10][R50.64] ;  /* 0x0000000a3229d981 */ /* 0x000ee2000c1e1900 */
[----:B------:R-:W-:-:S06]  /*4540*/  MOV R3, UR7 ;  /* 0x0000000700037c02 */ /* 0x000fcc0008000f00 */
[----:B------:R-:W4:Y:S01]  /*4550*/  LDG.E.64 R2, desc[UR10][R2.64] ;  /* 0x0000000a02027981 */ /* 0x000f22000c1e1b00 */
[----:B------:R-:W-:-:S04]  /*4560*/  @!P0 PRMT R33, R57, 0x7610, R33 ;  /* 0x0000761039218816 */ /* 0x000fc80000000021 */
[----:B------:R-:W-:Y:S01]  /*4570*/  @!P0 PRMT R33, R33, 0x7610, R57 ;  /* 0x0000761021218816 */ /* 0x000fe20000000039 */
[----:B------:R1:W3:Y:S01]  /*4580*/  @!P6 LDG.E R49, desc[UR10][R82.64] ;  /* 0x0000000a5231e981 */ /* 0x0002e2000c1e1900 */
[----:B------:R-:W-:-:S04]  /*4590*/  @!P0 PRMT R38, R58, 0x7610, R38 ;  /* 0x000076103a268816 */ /* 0x000fc80000000026 */
[----:B------:R-:W-:Y:S02]  /*45a0*/  @!P0 PRMT R38, R38, 0x7610, R58 ;  /* 0x0000761026268816 */ /* 0x000fe4000000003a */
[----:B0-----:R-:W-:-:S13]  /*45b0*/  ISETP.NE.AND P0, PT, RZ, UR6, PT ;  /* 0x00000006ff007c0c */ /* 0x001fda000bf05270 */
[----:B-1----:R-:W0:Y:S01]  /*45c0*/  @P0 LDC.64 R82, c[0x0][0x3b0] ;  /* 0x0000ec00ff520b82 */ /* 0x002e220000000a00 */
[----:B------:R-:W-:Y:S02]  /*45d0*/  LOP3.LUT R48, R48, 0x3e, RZ, 0xc0, !PT ;  /* 0x0000003e30307812 */ /* 0x000fe400078ec0ff */
[----:B------:R-:W-:-:S04]  /*45e0*/  MOV R51, UR13 ;  /* 0x0000000d00337c02 */ /* 0x000fc80008000f00 */
[----:B------:R-:W-:Y:S02]  /*45f0*/  LEA R51, R51, R48, 0x6 ;  /* 0x0000003033337211 */ /* 0x000fe400078e30ff */
[----:B------:R-:W-:Y:S01]  /*4600*/  MOV R44, RZ ;  /* 0x000000ff002c7202 */ /* 0x000fe20000000f00 */
[----:B------:R-:W-:Y:S02]  /*4610*/  HFMA2 R53, -RZ, RZ, 0, 0 ;  /* 0x00000000ff357431 */ /* 0x000fe400000001ff */
[----:B------:R-:W-:-:S03]  /*4620*/  HFMA2 R50, -RZ, RZ, 0, 0 ;  /* 0x00000000ff327431 */ /* 0x000fc600000001ff */
[----:B------:R-:W3:Y:S01]  /*4630*/  @!P3 LDG.E R44, desc[UR10][R102.64] ;  /* 0x0000000a662cb981 */ /* 0x000ee2000c1e1900 */
[----:B------:R-:W-:-:S03]  /*4640*/  MOV R0, RZ ;  /* 0x000000ff00007202 */ /* 0x000fc60000000f00 */
[----:B------:R-:W3:Y:S04]  /*4650*/  @!P4 LDG.E R53, desc[UR10][R98.64] ;  /* 0x0000000a6235c981 */ /* 0x000ee8000c1e1900 */
[----:B------:R-:W3:Y:S01]  /*4660*/  @!P6 LDG.E R50, desc[UR10][R88.64] ;  /* 0x0000000a5832e981 */ /* 0x000ee2000c1e1900 */
[----:B0-----:R-:W-:-:S03]  /*4670*/  @P0 IMAD.WIDE R82, R51, 0x2, R82 ;  /* 0x0000000233520825 */ /* 0x001fc600078e0252 */
[----:B------:R-:W3:Y:S04]  /*4680*/  @!P5 LDG.E R0, desc[UR10][R96.64] ;  /* 0x0000000a6000d981 */ /* 0x000ee8000c1e1900 */
[----:B------:R-:W3:Y:S04]  /*4690*/  @P0 LDG.E.U16 R48, desc[UR10][R82.64] ;  /* 0x0000000a52300981 */ /* 0x000ee8000c1e1500 */
[----:B------:R0:W3:Y:S02]  /*46a0*/  @P0 LDG.E.U16 R4, desc[UR10][R82.64+0x2] ;  /* 0x0000020a52040981 */ /* 0x0000e4000c1e1500 */
[----:B0-----:R-:W0:Y:S02]  /*46b0*/  LDC.64 R82, c[0x0][0x3a8] ;  /* 0x0000ea00ff527b82 */ /* 0x001e240000000a00 */
[----:B0-----:R-:W-:-:S05]  /*46c0*/  IMAD.WIDE R82, R51, 0x2, R82 ;  /* 0x0000000233527825 */ /* 0x001fca00078e0252 */
[----:B------:R-:W3:Y:S04]  /*46d0*/  LDG.E.U16 R52, desc[UR10][R82.64] ;  /* 0x0000000a52347981 */ /* 0x000ee8000c1e1500 */
[----:B------:R-:W3:Y:S01]  /*46e0*/  LDG.E.U16 R51, desc[UR10][R82.64+0x2] ;  /* 0x0000020a52337981 */ /* 0x000ee2000c1e1500 */
[----:B------:R-:W-:Y:S02]  /*46f0*/  PRMT R89, RZ, 0x7610, R89 ;  /* 0x00007610ff597816 */ /* 0x000fe40000000059 */
[----:B------:R-:W-:Y:S01]  /*4700*/  PRMT R88, R88, 0x5410, RZ ;  /* 0x0000541058587816 */ /* 0x000fe200000000ff */
[----:B------:R0:W-:Y:S01]  /*4710*/  STL [R1+0xe0], R45 ;  /* 0x0000e02d01007387 */ /* 0x0001e20000100800 */
[----:B------:R-:W-:Y:S02]  /*4720*/  PRMT R91, RZ, 0x7610, R91 ;  /* 0x00007610ff5b7816 */ /* 0x000fe4000000005b */
[----:B0-----:R-:W-:Y:S01]  /*4730*/  PRMT R45, R45, 0x5410, RZ ;  /* 0x000054102d2d7816 */ /* 0x001fe200000000ff */
[----:B------:R0:W-:Y:S04]  /*4740*/  STL [R1+0xec], R47 ;  /* 0x0000ec2f01007387 */ /* 0x0001e80000100800 */
[----:B------:R1:W-:Y:S01]  /*4750*/  STL [R1+0x6c], R42 ;  /* 0x00006c2a01007387 */ /* 0x0003e20000100800 */
[----:B0-----:R-:W-:-:S02]  /*4760*/  PRMT R47, RZ, 0x5410, RZ ;  /* 0x00005410ff2f7816 */ /* 0x001fc400000000ff */
[----:B--2---:R-:W-:Y:S02]  /*4770*/  @!P1 PRMT R45, R45, 0x5410, R59 ;  /* 0x000054102d2d9816 */ /* 0x004fe4000000003b */
[----:B------:R-:W-:Y:S02]  /*4780*/  @!P1 PRMT R89, R59, 0x7632, R89 ;  /* 0x000076323b599816 */ /* 0x000fe40000000059 */
[----:B-1----:R-:W-:Y:S02]  /*4790*/  PRMT R42, RZ, 0x7610, R42 ;  /* 0x00007610ff2a7816 */ /* 0x002fe4000000002a */
[----:B-----5:R-:W-:Y:S02]  /*47a0*/  @!P1 PRMT R88, R88, 0x5410, R60 ;  /* 0x0000541058589816 */ /* 0x020fe4000000003c */
[----:B------:R-:W-:Y:S02]  /*47b0*/  @!P1 PRMT R91, R60, 0x7632, R91 ;  /* 0x000076323c5b9816 */ /* 0x000fe4000000005b */
[----:B------:R-:W-:-:S02]  /*47c0*/  PRMT R88, RZ, 0x7610, R88 ;  /* 0x00007610ff587816 */ /* 0x000fc40000000058 */
[----:B------:R-:W-:Y:S01]  /*47d0*/  @!P2 PRMT R47, R47, 0x5410, R46 ;  /* 0x000054102f2fa816 */ /* 0x000fe2000000002e */
[----:B------:R0:W-:Y:S03]  /*47e0*/  STL [R1+0xfc], R46 ;  /* 0x0000fc2e01007387 */ /* 0x0001e60000100800 */
[----:B------:R-:W-:Y:S02]  /*47f0*/  @!P2 PRMT R47, R46, 0x7632, R47 ;  /* 0x000076322e2fa816 */ /* 0x000fe4000000002f */
[----:B------:R-:W-:Y:S02]  /*4800*/  PRMT R39, R39, 0x5410, RZ ;  /* 0x0000541027277816 */ /* 0x000fe400000000ff */
[----:B0-----:R-:W-:Y:S02]  /*4810*/  PRMT R46, RZ, 0x5410, RZ ;  /* 0x00005410ff2e7816 */ /* 0x001fe400000000ff */
[----:B----4-:R-:W-:-:S13]  /*4820*/  R2UR UR16, R2 ;  /* 0x00000000021072ca */ /* 0x010fda00000e0000 */
[----:B------:R-:W-:-:S05]  /*4830*/  MOV R2, UR16 ;  /* 0x0000001000027c02 */ /* 0x000fca0008000f00 */
[----:B------:R-:W-:-:S05]  /*4840*/  FFMA.FTZ R3, -R2, UR16, R3 ;  /* 0x0000001002037c23 */ /* 0x000fca0008010103 */
[----:B------:R-:W-:-:S13]  /*4850*/  FSETP.GTU.FTZ.AND P1, PT, R3, RZ, PT ;  /* 0x000000ff0300720b */ /* 0x000fda0003f3c000 */
[----:B------:R-:W-:-:S05]  /*4860*/  VOTEU.ANY UP0, P1 ;  /* 0x0000000000ff7886 */ /* 0x000fca0000800100 */
[----:B------:R-:W0:Y:S01]  /*4870*/  @UP0 LDCU UR5, c[0x0][0x3c0] ;  /* 0x00007800ff0507ac */ /* 0x000e220008000800 */
[----:B------:R-:W-:Y:S01]  /*4880*/  PLOP3.LUT P1, PT, PT, PT, UP0, 0x80, 0x8 ;  /* 0x000000000008781c */ /* 0x000fe20003f2f008 */
[----:B------:R1:W-:Y:S01]  /*4890*/  STL [R1+0x7c], R40 ;  /* 0x00007c2801007387 */ /* 0x0003e20000100800 */
[C---:B------:R-:W-:Y:S02]  /*48a0*/  @!P2 PRMT R42, R40.reuse, 0x7610, R42 ;  /* 0x00007610282aa816 */ /* 0x040fe4000000002a */
[----:B------:R-:W-:Y:S01]  /*48b0*/  @!P2 PRMT R88, R40, 0x7632, R88 ;  /* 0x000076322858a816 */ /* 0x000fe20000000058 */
[----:B---3--:R2:W-:Y:S01]  /*48c0*/  STL [R1+0x80], R44 ;  /* 0x0000802c01007387 */ /* 0x0085e20000100800 */
[----:B------:R-:W-:Y:S02]  /*48d0*/  @!P3 PRMT R46, R46, 0x7610, R44 ;  /* 0x000076102e2eb816 */ /* 0x000fe4000000002c */
[----:B-1----:R-:W-:-:S05]  /*48e0*/  PRMT R40, RZ, 0x7610, R40 ;  /* 0x00007610ff287816 */ /* 0x002fca0000000028 */
[----:B0-----:R-:W-:Y:S01]  /*48f0*/  @P1 FADD.FTZ R2, R3, UR5 ;  /* 0x0000000503021e21 */ /* 0x001fe20008010000 */
[----:B------:R-:W-:-:S05]  /*4900*/  @!P3 PRMT R40, R44, 0x7610, R40 ;  /* 0x000076102c28b816 */ /* 0x000fca0000000028 */
[----:B------:R-:W0:Y:S01]  /*4910*/  @P1 MUFU.RSQ R2, R2 ;  /* 0x0000000200021308 */ /* 0x000e220000001400 */
[----:B--2---:R-:W-:Y:S02]  /*4920*/  PRMT R44, RZ, 0x5410, RZ ;  /* 0x00005410ff2c7816 */ /* 0x004fe400000000ff */
[----:B------:R-:W-:Y:S01]  /*4930*/  PRMT R90, R90, 0x5410, RZ ;  /* 0x000054105a5a7816 */ /* 0x000fe200000000ff */
[----:B------:R-:W-:Y:S01]  /*4940*/  STL [R1+0x58], R81 ;  /* 0x0000585101007387 */ /* 0x000fe20000100800 */
[--C-:B------:R-:W-:Y:S02]  /*4950*/  @!P4 PRMT R44, R44, 0x5410, R43.reuse ;  /* 0x000054102c2cc816 */ /* 0x100fe4000000002b */
[----:B------:R-:W-:Y:S01]  /*4960*/  @!P4 PRMT R39, R39, 0x7610, R43 ;  /* 0x000076102727c816 */ /* 0x000fe2000000002b */
[----:B------:R-:W-:Y:S01]  /*4970*/  STL [R1+0xd8], R76 ;  /* 0x0000d84c01007387 */ /* 0x000fe20000100800 */
[----:B------:R-:W-:-:S03]  /*4980*/  @!P3 PRMT R90, R90, 0x7610, R54 ;  /* 0x000076105a5ab816 */ /* 0x000fc60000000036 */
        /* <DEDUP_REMOVED lines=16> */
[----:B------:R1:W-:Y:S01]  /*4a90*/  STL [R1+0x84], R43 ;  /* 0x0000842b01007387 */ /* 0x0003e20000100800 */
[----:B------:R-:W-:Y:S01]  /*4aa0*/  PRMT R90, RZ, 0x7610, R90 ;  /* 0x00007610ff5a7816 */ /* 0x000fe2000000005a */
[----:B------:R-:W-:Y:S01]  /*4ab0*/  UISETP.NE.AND UP1, UPT, UR6, URZ, UPT ;  /* 0x000000ff0600728c */ /* 0x000fe2000bf25270 */
[----:B-1----:R-:W-:-:S04]  /*4ac0*/  PRMT R43, RZ, 0x5410, RZ ;  /* 0x00005410ff2b7816 */ /* 0x002fc800000000ff */
[----:B------:R-:W-:Y:S01]  /*4ad0*/  @!P5 PRMT R43, R43, 0x5410, R0 ;  /* 0x000054102b2bd816 */ /* 0x000fe20000000000 */
[----:B------:R1:W-:Y:S01]  /*4ae0*/  STL [R1+0x108], R41 ;  /* 0x0001082901007387 */ /* 0x0003e20000100800 */
[C---:B------:R-:W-:Y:S02]  /*4af0*/  @!P5 PRMT R90, R41.reuse, 0x7632, R90 ;  /* 0x00007632295ad816 */ /* 0x040fe4000000005a */
[----:B------:R-:W-:Y:S02]  /*4b00*/  @!P5 PRMT R43, R41, 0x7610, R43 ;  /* 0x00007610292bd816 */ /* 0x000fe4000000002b */
[----:B0-----:R-:W-:Y:S02]  /*4b10*/  @P1 R2UR UR5, R2 ;  /* 0x00000000020512ca */ /* 0x001fe400000e0000 */
[----:B------:R-:W-:Y:S02]  /*4b20*/  PRMT R42, R42, 0x5410, RZ ;  /* 0x000054102a2a7816 */ /* 0x000fe400000000ff */
[----:B-1----:R-:W-:-:S02]  /*4b30*/  PRMT R41, RZ, 0x5410, RZ ;  /* 0x00005410ff297816 */ /* 0x002fc400000000ff */
[----:B------:R-:W-:Y:S02]  /*4b40*/  PRMT R89, R89, 0x5410, RZ ;  /* 0x0000541059597816 */ /* 0x000fe400000000ff */
[----:B------:R-:W-:Y:S02]  /*4b50*/  @!P6 PRMT R41, R50, 0x7632, R41 ;  /* 0x000076323229e816 */ /* 0x000fe40000000029 */
[----:B------:R-:W-:Y:S02]  /*4b60*/  PRMT R45, RZ, 0x7610, R45 ;  /* 0x00007610ff2d7816 */ /* 0x000fe4000000002d */
[----:B------:R-:W-:Y:S01]  /*4b70*/  PRMT R40, R40, 0x5410, RZ ;  /* 0x0000541028287816 */ /* 0x000fe200000000ff */
[----:B------:R0:W-:Y:S01]  /*4b80*/  STL [R1+0x88], R0 ;  /* 0x0000880001007387 */ /* 0x0001e20000100800 */
[----:B------:R-:W-:Y:S01]  /*4b90*/  @!P5 PRMT R42, R42, 0x7610, R0 ;  /* 0x000076102a2ad816 */ /* 0x000fe20000000000 */
[----:B------:R-:W-:Y:S01]  /*4ba0*/  HADD2.F32 R51, -RZ, R51.H0_H0 ;  /* 0x20000033ff337230 */ /* 0x000fe20000004100 */
[----:B------:R-:W-:Y:S01]  /*4bb0*/  MOV R2, RZ ;  /* 0x000000ff00027202 */ /* 0x000fe20000000f00 */
[----:B------:R1:W-:Y:S01]  /*4bc0*/  STL [R1+0x10c], R49 ;  /* 0x00010c3101007387 */ /* 0x0003e20000100800 */
[--C-:B------:R-:W-:Y:S01]  /*4bd0*/  @!P6 PRMT R41, R41, 0x5410, R49.reuse ;  /* 0x000054102929e816 */ /* 0x100fe20000000031 */
[----:B------:R-:W-:Y:S01]  /*4be0*/  @P0 HADD2.F32 R2, -RZ, R4.H0_H0 ;  /* 0x20000004ff020230 */ /* 0x000fe20000004100 */
[----:B------:R-:W-:-:S02]  /*4bf0*/  @!P6 PRMT R89, R89, 0x7610, R49 ;  /* 0x000076105959e816 */ /* 0x000fc40000000031 */
[----:B------:R-:W-:Y:S01]  /*4c00*/  @!P3 PRMT R46, R54, 0x7610, R46 ;  /* 0x00007610362eb816 */ /* 0x000fe2000000002e */
[----:B0-----:R-:W-:Y:S01]  /*4c10*/  HFMA2 R0, -RZ, RZ, 0, 0 ;  /* 0x00000000ff007431 */ /* 0x001fe200000001ff */
[C---:B------:R-:W-:Y:S01]  /*4c20*/  @!P4 PRMT R45, R53.reuse, 0x7610, R45 ;  /* 0x00007610352dc816 */ /* 0x040fe2000000002d */
[----:B------:R-:W-:Y:S01]  /*4c30*/  @P0 HADD2.F32 R0, -RZ, R48.H0_H0 ;  /* 0x20000030ff000230 */ /* 0x000fe20000004100 */
[----:B------:R-:W-:Y:S01]  /*4c40*/  @!P4 PRMT R44, R53, 0x7632, R44 ;  /* 0x00007632352cc816 */ /* 0x000fe2000000002c */
[----:B-1----:R-:W-:Y:S01]  /*4c50*/  HADD2.F32 R49, -RZ, R52.H0_H0 ;  /* 0x20000034ff317230 */ /* 0x002fe20000004100 */
[----:B------:R-:W-:Y:S01]  /*4c60*/  @!P6 PRMT R40, R40, 0x5410, R50 ;  /* 0x000054102828e816 */ /* 0x000fe20000000032 */
        /* <DEDUP_REMOVED lines=580> */
.L_x_1211:
        /* <DEDUP_REMOVED lines=1152> */
.L_x_1212:
        /* <DEDUP_REMOVED lines=49> */
.L_x_1214:
[----:B------:R-:W-:Y:S05]  /*bbc0*/  BSYNC.RECONVERGENT B0 ;  /* 0x0000000000007941 */ /* 0x000fea0003800200 */
.L_x_1213:
        /* <DEDUP_REMOVED lines=43> */
.L_x_1216:
[----:B------:R-:W-:Y:S05]  /*be80*/  BSYNC.RECONVERGENT B0 ;  /* 0x0000000000007941 */ /* 0x000fea0003800200 */
.L_x_1215:
        /* <DEDUP_REMOVED lines=78> */
.L_x_1218:
[----:B------:R-:W-:Y:S05]  /*c370*/  BSYNC.RECONVERGENT B0 ;  /* 0x0000000000007941 */ /* 0x000fea0003800200 */
.L_x_1217:
        /* <DEDUP_REMOVED lines=28> */
.L_x_1220:
[----:B------:R-:W-:Y:S05]  /*c540*/  BSYNC.RECONVERGENT B0 ;  /* 0x0000000000007941 */ /* 0x000fea0003800200 */
.L_x_1219:
        /* <DEDUP_REMOVED lines=33> */
.L_x_1224:
[----:B------:R-:W2:Y:S04]  /*c760*/  LDG.E.STRONG.GPU R4, desc[UR10][R12.64] ;  /* 0x0000000a0c047981 */ /* 0x000ea8000c1ef900 */
[----:B--2---:R-:W-:Y:S04]  /*c770*/  CCTL.IVALL ;  /* 0x00000000ff00798f */ /* 0x004fe80002000000 */
[----:B------:R3:W-:Y:S01]  /*c780*/  STL [R1], R4 ;  /* 0x0000000401007387 */ /* 0x0007e20000100800 */
[----:B------:R-:W-:-:S13]  /*c790*/  ISETP.NE.AND P0, PT, R4, UR5, PT ;  /* 0x0000000504007c0c */ /* 0x000fda000bf05270 */
[----:B---3--:R-:W-:Y:S05]  /*c7a0*/  @P0 BRA `(.L_x_1224) ;  /* 0xfffffffc00ec0947 */ /* 0x008fea000383ffff */
.L_x_1223:
[----:B------:R-:W-:Y:S05]  /*c7b0*/  BSYNC.RECONVERGENT B0 ;  /* 0x0000000000007941 */ /* 0x000fea0003800200 */
.L_x_1222:
        /* <DEDUP_REMOVED lines=15> */
.L_x_1226:
        /* <DEDUP_REMOVED lines=83> */
.L_x_1225:
        /* <DEDUP_REMOVED lines=51> */
.L_x_1227:
        /* <DEDUP_REMOVED lines=24> */
.L_x_1228:
        /* <DEDUP_REMOVED lines=14> */
.L_x_1229:
[----:B------:R-:W-:Y:S05]  /*d370*/  BSYNC.RECONVERGENT B0 ;  /* 0x0000000000007941 */ /* 0x000fea0003800200 */
.L_x_1221:
        /* <DEDUP_REMOVED lines=18> */
.L_x_1235:
        /* <DEDUP_REMOVED lines=65> */
.L_x_1231:
[----:B------:R-:W-:Y:S05]  /*d8b0*/  BSYNC.RECONVERGENT B0 ;  /* 0x0000000000007941 */ /* 0x000fea0003800200 */
.L_x_1230:
        /* <DEDUP_REMOVED lines=23> */
.L_x_1232:
        /* <DEDUP_REMOVED lines=16> */
.L_x_1234:
[----:B------:R-:W-:Y:S05]  /*db30*/  BSYNC.RECONVERGENT B0 ;  /* 0x0000000000007941 */ /* 0x000fea0003800200 */
.L_x_1233:
        /* <DEDUP_REMOVED lines=10> */
.L_x_1210:
        /* <DEDUP_REMOVED lines=16> */
.L_x_1238:
[----:B------:R-:W-:Y:S05]  /*dce0*/  BSYNC.RECONVERGENT B0 ;  /* 0x0000000000007941 */ /* 0x000fea0003800200 */
.L_x_1237:
        /* <DEDUP_REMOVED lines=11> */
.L_x_1240:
[----:B------:R-:W2:Y:S04]  /*dda0*/  LDG.E.STRONG.GPU R5, desc[UR10][R2.64] ;  /* 0x0000000a02057981 */ /* 0x000ea8000c1ef900 */
[----:B--2---:R-:W-:Y:S01]  /*ddb0*/  CCTL.IVALL ;  /* 0x00000000ff00798f */ /* 0x004fe20002000000 */
[----:B------:R-:W-:Y:S05]  /*ddc0*/  YIELD ;  /* 0x0000000000007946 */ /* 0x000fea0003800000 */
[----:B------:R-:W-:-:S13]  /*ddd0*/  ISETP.NE.AND P0, PT, R5, R0, PT ;  /* 0x000000000500720c */ /* 0x000fda0003f05270 */
[----:B------:R-:W-:Y:S05]  /*dde0*/  @P0 BRA `(.L_x_1240) ;  /* 0xfffffffc00ec0947 */ /* 0x000fea000383ffff */
.L_x_1239:
        /* <DEDUP_REMOVED lines=61> */
.L_x_1243:
        /* <DEDUP_REMOVED lines=31> */
.L_x_1242:
[----:B------:R-:W-:Y:S05]  /*e3b0*/  BSYNC.RECONVERGENT B0 ;  /* 0x0000000000007941 */ /* 0x000fea0003800200 */
.L_x_1241:
        /* <DEDUP_REMOVED lines=10> */
.L_x_1244:
        /* <DEDUP_REMOVED lines=87> */
.L_x_1245:
        /* <DEDUP_REMOVED lines=11> */
.L_x_4519:


//--------------------- .text._Z35group_norm_nhwc_bwd_one_pass_kernelI11Fp32IOFp32WLi64ELi64ELi512EEv26Group_norm_nhwc_bwd_params --------------------------
	.section	.text._Z35group_norm_nhwc_bwd_one_pass_kernelI11Fp32IOFp32WLi64ELi64ELi512EEv26Group_norm_nhwc_bwd_params,"ax",@progbits
	.align	128
        .global         _Z35group_norm_nhwc_bwd_one_pass_kernelI11Fp32IOFp32WLi64ELi64ELi512EEv26Group_norm_nhwc_bwd_params
        .type           _Z35group_norm_nhwc_bwd_one_pass_kernelI11Fp32IOFp32WLi64ELi64ELi512EEv26Group_norm_nhwc_bwd_params,@function
        .size           _Z35group_norm_nhwc_bwd_one_pass_kernelI11Fp32IOFp32WLi64ELi64ELi512EEv26Group_norm_nhwc_bwd_params,(.L_x_4520 - _Z35group_norm_nhwc_bwd_one_pass_kernelI11Fp32IOFp32WLi64ELi64ELi512EEv26Group_norm_nhwc_bwd_params)
        .other          _Z35group_norm_nhwc_bwd_one_pass_kernelI11Fp32IOFp32WLi64ELi64ELi512EEv26Group_norm_nhwc_bwd_params,@"STO_CUDA_ENTRY STV_DEFAULT"
_Z35group_norm_nhwc_bwd_one_pass_kernelI11Fp32IOFp32WLi64ELi64ELi512EEv26Group_norm_nhwc_bwd_params:
.text._Z35group_norm_nhwc_bwd_one_pass_kernelI11Fp32IOFp32WLi64ELi64ELi512EEv26Group_norm_nhwc_bwd_params:
        /* <DEDUP_REMOVED lines=13> */
[----:B------:R-:W-:Y:S01]  /*00d0*/  UMOV UR5, 0x400 ;  /* 0x0000040000057882 */ /* 0x000fe20000000000 */
[----:B------:R-:W-:Y:S01]  /*00e0*/  HFMA2 R49, -RZ, RZ, 0, 0 ;  /* 0x00000000ff317431 */ /* 0x000fe200000001ff */
[----:B------:R-:W-:Y:S01]  /*00f0*/  UIADD3 UR5, UPT, UPT, UR5, 0xa0, URZ ;  /* 0x000000a005057890 */ /* 0x000fe2000fffe0ff */
[----:B------:R-:W-:Y:S01]  /*0100*/  MOV R48, R46 ;  /* 0x0000002e00307202 */ /* 0x000fe20000000f00 */
[----:B------:R-:W2:Y:S01]  /*0110*/  LDCU.U8 UR10, c[0x0][0x414] ;  /* 0x00008280ff0a77ac */ /* 0x000ea20008000000 */
[----:B------:R-:W3:Y:S08]  /*0120*/  S2UR UR6, SR_CgaCtaId ;  /* 0x00000000000679c3 */ /* 0x000ef00000008800 */
[----:B------:R-:W4:Y:S08]  /*0130*/  LDC R45, c[0x0][0x374] ;  /* 0x0000dd00ff2d7b82 */ /* 0x000f300000000800 */
[----:B------:R-:W1:Y:S01]  /*0140*/  LDC R43, c[0x0][0x370] ;  /* 0x0000dc00ff2b7b82 */ /* 0x000e620000000800 */
[----:B0-----:R-:W-:-:S05]  /*0150*/  IMAD R54, R3, UR7, R54 ;  /* 0x0000000703367c24 */ /* 0x001fca000f8e0236 */
[C---:B------:R-:W-:Y:S01]  /*0160*/  IADD3 R51, PT, PT, R54.reuse, 0x20, RZ ;  /* 0x0000002036337810 */ /* 0x040fe20007ffe0ff */
[----:B---3--:R-:W-:Y:S01]  /*0170*/  ULEA UR5, UR6, UR5, 0x18 ;  /* 0x0000000506057291 */ /* 0x008fe2000f8ec0ff */
[C---:B------:R-:W-:Y:S02]  /*0180*/  IADD3 R50, PT, PT, R54.reuse, 0x30, RZ ;  /* 0x0000003036327810 */ /* 0x040fe40007ffe0ff */
[----:B------:R-:W-:Y:S02]  /*0190*/  IADD3 R52, PT, PT, R54, 0x10, RZ ;  /* 0x0000001036347810 */ /* 0x000fe40007ffe0ff */
[----:B------:R-:W-:Y:S02]  /*01a0*/  SHF.R.S32.HI R42, RZ, 0x1f, R51 ;  /* 0x0000001fff2a7819 */ /* 0x000fe40000011433 */
[----:B------:R-:W-:Y:S02]  /*01b0*/  LEA R53, R47, UR5, 0x4 ;  /* 0x000000052f357c11 */ /* 0x000fe4000f8e20ff */
[----:B--2---:R-:W-:-:S07]  /*01c0*/  SHF.R.S32.HI R0, RZ, 0x1f, R50 ;  /* 0x0000001fff007819 */ /* 0x004fce0000011432 */
.L_x_1277:
[----:B01----:R-:W0:Y:S01]  /*01d0*/  LDC R9, c[0x0][0x410] ;  /* 0x00010400ff097b82 */ /* 0x003e220000000800 */
[----:B--2---:R-:W2:Y:S01]  /*01e0*/  LDCU.128 UR12, c[0x0][0x400] ;  /* 0x00008000ff0c77ac */ /* 0x004ea20008000c00 */
[----:B------:R-:W-:Y:S02]  /*01f0*/  ISETP.GE.AND P0, PT, R48, RZ, PT ;  /* 0x000000ff3000720c */ /* 0x000fe40003f06270 */
[----:B------:R-:W-:Y:S02]  /*0200*/  SHF.R.S32.HI R15, RZ, 0x1f, R52 ;  /* 0x0000001fff0f7819 */ /* 0x000fe40000011434 */
[----:B---3--:R-:W-:Y:S02]  /*0210*/  SHF.R.S32.HI R17, RZ, 0x1f, R54 ;  /* 0x0000001fff117819 */ /* 0x008fe40000011436 */
[----:B------:R-:W3:Y:S08]  /*0220*/  LDC.64 R30, c[0x0][0x3b8] ;  /* 0x0000ee00ff1e7b82 */ /* 0x000ef00000000a00 */
[----:B------:R-:W4:Y:S01]  /*0230*/  LDC.64 R28, c[0x0][0x3a8] ;  /* 0x0000ea00ff1c7b82 */ /* 0x000f220000000a00 */
[----:B--2---:R-:W-:-:S04]  /*0240*/  ISETP.GE.U32.AND P1, PT, R52, UR12, PT ;  /* 0x0000000c34007c0c */ /* 0x004fc8000bf26070 */
[----:B------:R-:W-:Y:S02]  /*0250*/  ISETP.GE.AND.EX P1, PT, R15, UR13, PT, P1 ;  /* 0x0000000d0f007c0c */ /* 0x000fe4000bf26310 */
[----:B0-----:R-:W-:-:S04]  /*0260*/  IABS R5, R9 ;  /* 0x0000000900057213 */ /* 0x001fc80000000000 */
[----:B------:R-:W0:Y:S01]  /*0270*/  I2F.RP R4, R5 ;  /* 0x0000000500047306 */ /* 0x000e220000209400 */
[----:B---3--:R-:W-:-:S06]  /*0280*/  IMAD.WIDE R30, R48, 0x8, R30 ;  /* 0x00000008301e7825 */ /* 0x008fcc00078e021e */
[----:B------:R-:W2:Y:S01]  /*0290*/  @!P1 LDC.64 R10, c[0x0][0x3a0] ;  /* 0x0000e800ff0a9b82 */ /* 0x000ea20000000a00 */
[----:B0-----:R-:W0:Y:S02]  /*02a0*/  MUFU.RCP R4, R4 ;  /* 0x0000000400047308 */ /* 0x001e240000001000 */
[----:B0-----:R-:W-:-:S06]  /*02b0*/  IADD3 R2, PT, PT, R4, 0xffffffe, RZ ;  /* 0x0ffffffe04027810 */ /* 0x001fcc0007ffe0ff */
[----:B------:R0:W3:Y:S02]  /*02c0*/  F2I.FTZ.U32.TRUNC.NTZ R3, R2 ;  /* 0x0000000200037305 */ /* 0x0000e4000021f000 */
[----:B0-----:R-:W-:Y:S02]  /*02d0*/  MOV R2, RZ ;  /* 0x000000ff00027202 */ /* 0x001fe40000000f00 */
[----:B---3--:R-:W-:-:S05]  /*02e0*/  IADD3 R6, PT, PT, RZ, -R3, RZ ;  /* 0x80000003ff067210 */ /* 0x008fca0007ffe0ff */
[----:B------:R-:W-:Y:S01]  /*02f0*/  IMAD R7, R6, R5, RZ ;  /* 0x0000000506077224 */ /* 0x000fe200078e02ff */
[----:B------:R-:W-:-:S03]  /*0300*/  IABS R6, R48 ;  /* 0x0000003000067213 */ /* 0x000fc60000000000 */
[----:B------:R-:W-:Y:S01]  /*0310*/  IMAD.HI.U32 R3, R3, R7, R2 ;  /* 0x0000000703037227 */ /* 0x000fe200078e0002 */
[----:B------:R-:W-:-:S04]  /*0320*/  LOP3.LUT R2, R48, R9, RZ, 0x3c, !PT ;  /* 0x0000000930027212 */ /* 0x000fc800078e3cff */
[----:B------:R-:W-:Y:S01]  /*0330*/  ISETP.GE.AND P2, PT, R2, RZ, PT ;  /* 0x000000ff0200720c */ /* 0x000fe20003f46270 */
[----:B------:R-:W-:-:S05]  /*0340*/  IMAD.HI.U32 R3, R3, R6, RZ ;  /* 0x0000000603037227 */ /* 0x000fca00078e00ff */
[----:B------:R-:W-:-:S05]  /*0350*/  IADD3 R4, PT, PT, -R3, RZ, RZ ;  /* 0x000000ff03047210 */ /* 0x000fca0007ffe1ff */
[C---:B------:R-:W-:Y:S02]  /*0360*/  IMAD R4, R5.reuse, R4, R6 ;  /* 0x0000000405047224 */ /* 0x040fe400078e0206 */
[----:B------:R-:W0:Y:S03]  /*0370*/  @!P1 LDC.64 R6, c[0x0][0x3f8] ;  /* 0x0000fe00ff069b82 */ /* 0x000e260000000a00 */
[----:B------:R-:W-:-:S13]  /*0380*/  ISETP.GT.U32.AND P4, PT, R5, R4, PT ;  /* 0x000000040500720c */ /* 0x000fda0003f84070 */
[-C--:B------:R-:W-:Y:S02]  /*0390*/  @!P4 IADD3 R4, PT, PT, R4, -R5.reuse, RZ ;  /* 0x800000050404c210 */ /* 0x080fe40007ffe0ff */
[----:B------:R-:W-:Y:S02]  /*03a0*/  @!P4 IADD3 R3, PT, PT, R3, 0x1, RZ ;  /* 0x000000010303c810 */ /* 0x000fe40007ffe0ff */
[CC--:B------:R-:W-:Y:S02]  /*03b0*/  ISETP.GE.U32.AND P3, PT, R4.reuse, R5.reuse, PT ;  /* 0x000000050400720c */ /* 0x0c0fe40003f66070 */
[----:B------:R-:W-:Y:S02]  /*03c0*/  ISETP.GT.U32.AND P4, PT, R5, R4, PT ;  /* 0x000000040500720c */ /* 0x000fe40003f84070 */
[----:B------:R-:W-:-:S04]  /*03d0*/  IADD3 R5, PT, PT, R4, -R5, RZ ;  /* 0x8000000504057210 */ /* 0x000fc80007ffe0ff */
[----:B------:R-:W-:Y:S02]  /*03e0*/  SEL R4, R5, R4, !P4 ;  /* 0x0000000405047207 */ /* 0x000fe40006000000 */
[----:B------:R-:W-:Y:S02]  /*03f0*/  SHF.L.U32 R5, R47, 0x1, RZ ;  /* 0x000000012f057819 */ /* 0x000fe400000006ff */
[----:B------:R-:W-:Y:S02]  /*0400*/  @!P0 IADD3 R4, PT, PT, -R4, RZ, RZ ;  /* 0x000000ff04048210 */ /* 0x000fe40007ffe1ff */
[----:B------:R-:W-:Y:S02]  /*0410*/  @P3 IADD3 R3, PT, PT, R3, 0x1, RZ ;  /* 0x0000000103033810 */ /* 0x000fe40007ffe0ff */
[----:B------:R-:W-:Y:S02]  /*0420*/  ISETP.NE.AND P3, PT, R9, RZ, PT ;  /* 0x000000ff0900720c */ /* 0x000fe40003f65270 */
[----:B------:R-:W-:-:S02]  /*0430*/  MOV R2, R3 ;  /* 0x0000000300027202 */ /* 0x000fc40000000f00 */
[----:B------:R-:W-:Y:S01]  /*0440*/  LOP3.LUT R3, RZ, R9, RZ, 0x33, !PT ;  /* 0x00000009ff037212 */ /* 0x000fe200078e33ff */
[----:B0-----:R-:W-:Y:S01]  /*0450*/  @!P1 IMAD R9, R15, R6, RZ ;  /* 0x000000060f099224 */ /* 0x001fe200078e02ff */
[----:B------:R-:W-:Y:S02]  /*0460*/  ISETP.GE.U32.AND P0, PT, R54, UR12, PT ;  /* 0x0000000c36007c0c */ /* 0x000fe4000bf06070 */
[----:B------:R-:W-:Y:S01]  /*0470*/  @!P2 IADD3 R2, PT, PT, -R2, RZ, RZ ;  /* 0x000000ff0202a210 */ /* 0x000fe20007ffe1ff */
[----:B------:R-:W-:Y:S01]  /*0480*/  @!P1 IMAD R9, R52, R7, R9 ;  /* 0x0000000734099224 */ /* 0x000fe200078e0209 */
[----:B------:R-:W-:Y:S02]  /*0490*/  SEL R55, R3, R4, !P3 ;  /* 0x0000000403377207 */ /* 0x000fe40005800000 */
[----:B------:R-:W-:Y:S02]  /*04a0*/  ISETP.GE.AND.EX P0, PT, R17, UR13, PT, P0 ;  /* 0x0000000d11007c0c */ /* 0x000fe4000bf06300 */
[----:B------:R-:W-:-:S02]  /*04b0*/  SEL R3, R3, R2, !P3 ;  /* 0x0000000203037207 */ /* 0x000fc40005800000 */
[----:B------:R-:W-:Y:S02]  /*04c0*/  LOP3.LUT R8, R5, 0x3e, RZ, 0xc0, !PT ;  /* 0x0000003e05087812 */ /* 0x000fe400078ec0ff */
[----:B------:R-:W-:Y:S02]  /*04d0*/  SHF.R.S32.HI R2, RZ, 0x1f, R3 ;  /* 0x0000001fff027819 */ /* 0x000fe40000011403 */
[----:B------:R-:W-:Y:S02]  /*04e0*/  SHF.L.U32 R13, R55, 0x6, RZ ;  /* 0x00000006370d7819 */ /* 0x000fe400000006ff */
[----:B------:R-:W-:Y:S01]  /*04f0*/  ISETP.GE.U32.AND P2, PT, R51, UR12, PT ;  /* 0x0000000c33007c0c */ /* 0x000fe2000bf46070 */
[----:B------:R-:W-:Y:S01]  /*0500*/  IMAD R2, R2, UR14, RZ ;  /* 0x0000000e02027c24 */ /* 0x000fe2000f8e02ff */
[----:B------:R-:W-:Y:S01]  /*0510*/  SHF.R.S32.HI R59, RZ, 0x1f, R13 ;  /* 0x0000001fff3b7819 */ /* 0x000fe2000001140d */
[----:B------:R-:W0:Y:S01]  /*0520*/  @!P0 LDC.64 R4, c[0x0][0x3f8] ;  /* 0x0000fe00ff048b82 */ /* 0x000e220000000a00 */
[----:B------:R-:W-:Y:S01]  /*0530*/  LOP3.LUT R58, R13, R8, RZ, 0xfc, !PT ;  /* 0x000000080d3a7212 */ /* 0x000fe200078efcff */
[----:B------:R-:W-:Y:S01]  /*0540*/  IMAD R57, R3, UR15, R2 ;  /* 0x0000000f03397c24 */ /* 0x000fe2000f8e0202 */
[----:B------:R-:W-:-:S02]  /*0550*/  ISETP.GE.AND.EX P2, PT, R42, UR13, PT, P2 ;  /* 0x0000000d2a007c0c */ /* 0x000fc4000bf46320 */
[----:B------:R-:W-:Y:S01]  /*0560*/  ISETP.GE.U32.AND P3, PT, R50, UR12, PT ;  /* 0x0000000c32007c0c */ /* 0x000fe2000bf66070 */
[----:B------:R-:W-:Y:S01]  /*0570*/  IMAD.WIDE.U32 R58, R3, UR14, R58 ;  /* 0x0000000e033a7c25 */ /* 0x000fe2000f8e003a */
[----:B------:R-:W-:Y:S01]  /*0580*/  IADD3 R8, PT, PT, R13, R8, RZ ;  /* 0x000000080d087210 */ /* 0x000fe20007ffe0ff */
[----:B------:R-:W3:Y:S01]  /*0590*/  @!P1 LDC.64 R2, c[0x0][0x398] ;  /* 0x0000e600ff029b82 */ /* 0x000ee20000000a00 */
[----:B------:R-:W-:Y:S02]  /*05a0*/  ISETP.GE.AND.EX P3, PT, R0, UR13, PT, P3 ;  /* 0x0000000d00007c0c */ /* 0x000fe4000bf66330 */
[----:B------:R-:W-:Y:S02]  /*05b0*/  IADD3 R57, PT, PT, R59, R57, RZ ;  /* 0x000000393b397210 */ /* 0x000fe40007ffe0ff */
[----:B------:R-:W-:Y:S02]  /*05c0*/  @!P1 MOV R56, R58 ;  /* 0x0000003a00389202 */ /* 0x000fe40000000f00 */
[----:B------:R-:W-:Y:S01]  /*05d0*/  @!P0 MOV R15, R57 ;  /* 0x00000039000f8202 */ /* 0x000fe20000000f00 */
[----:B------:R-:W1:Y:S02]  /*05e0*/  @!P2 LDC.64 R22, c[0x0][0x3f8] ;  /* 0x0000fe00ff16ab82 */ /* 0x000e640000000a00 */
[----:B------:R-:W-:-:S05]  /*05f0*/  @!P1 IMAD.WIDE.U32 R6, R52, R6, R56 ;  /* 0x0000000634069225 */ /* 0x000fca00078e0038 */
[----:B------:R-:W-:Y:S01]  /*0600*/  @!P1 IADD3 R7, PT, PT, R7, R9, RZ ;  /* 0x0000000907079210 */ /* 0x000fe20007ffe0ff */
[----:B0-----:R-:W-:Y:S01]  /*0610*/  @!P0 IMAD R14, R17, R4, RZ ;  /* 0x00000004110e8224 */ /* 0x001fe200078e02ff */
[C---:B------:R-:W-:Y:S01]  /*0620*/  @!P1 SHF.L.U32 R9, R6.reuse, 0x2, RZ ;  /* 0x0000000206099819 */ /* 0x040fe200000006ff */
[----:B------:R-:W0:Y:S01]  /*0630*/  @!P0 LDC.64 R12, c[0x0][0x3a0] ;  /* 0x0000e800ff0c8b82 */ /* 0x000e220000000a00 */
[----:B------:R-:W-:Y:S02]  /*0640*/  @!P1 SHF.L.U64.HI R20, R6, 0x2, R7 ;  /* 0x0000000206149819 */ /* 0x000fe40000010207 */
[C---:B--2---:R-:W-:Y:S02]  /*0650*/  @!P1 IADD3 R10, P4, PT, R9.reuse, R10, RZ ;  /* 0x0000000a090a9210 */ /* 0x044fe40007f9e0ff */
[----:B---3--:R-:W-:Y:S01]  /*0660*/  @!P1 IADD3 R2, P5, PT, R9, R2, RZ ;  /* 0x0000000209029210 */ /* 0x008fe20007fbe0ff */
[----:B------:R-:W-:Y:S01]  /*0670*/  @!P0 IMAD R9, R54, R5, R14 ;  /* 0x0000000536098224 */ /* 0x000fe200078e020e */
[----:B------:R-:W-:Y:S01]  /*0680*/  @!P0 MOV R14, R58 ;  /* 0x0000003a000e8202 */ /* 0x000fe20000000f00 */
[----:B------:R-:W2:Y:S01]  /*0690*/  @!P3 LDC.64 R6, c[0x0][0x3f8] ;  /* 0x0000fe00ff06bb82 */ /* 0x000ea20000000a00 */
[----:B------:R-:W-:-:S02]  /*06a0*/  @!P1 IADD3.X R11, PT, PT, R20, R11, RZ, P4, !PT ;  /* 0x0000000b140b9210 */ /* 0x000fc400027fe4ff */
[----:B------:R-:W-:Y:S01]  /*06b0*/  ISETP.NE.AND P4, PT, RZ, UR10, PT ;  /* 0x0000000aff007c0c */ /* 0x000fe2000bf85270 */
[----:B------:R-:W-:Y:S01]  /*06c0*/  @!P0 IMAD.WIDE.U32 R4, R54, R4, R14 ;  /* 0x0000000436048225 */ /* 0x000fe200078e000e */
[----:B------:R-:W-:-:S03]  /*06d0*/  @!P1 IADD3.X R3, PT, PT, R20, R3, RZ, P5, !PT ;  /* 0x0000000314039210 */ /* 0x000fc60002ffe4ff */
[----:B------:R-:W3:Y:S01]  /*06e0*/  @!P0 LDC.64 R18, c[0x0][0x398] ;  /* 0x0000e600ff128b82 */ /* 0x000ee20000000a00 */
[----:B------:R-:W-:Y:S01]  /*06f0*/  @!P0 IADD3 R5, PT, PT, R5, R9, RZ ;  /* 0x0000000905058210 */ /* 0x000fe20007ffe0ff */
[----:B-1----:R-:W-:Y:S01]  /*0700*/  @!P2 IMAD R24, R42, R22, RZ ;  /* 0x000000162a18a224 */ /* 0x002fe200078e02ff */
[C---:B------:R-:W-:Y:S02]  /*0710*/  @!P0 SHF.L.U32 R33, R4.reuse, 0x2, RZ ;  /* 0x0000000204218819 */ /* 0x040fe400000006ff */
[----:B------:R-:W-:Y:S01]  /*0720*/  @!P0 SHF.L.U64.HI R32, R4, 0x2, R5 ;  /* 0x0000000204208819 */ /* 0x000fe20000010205 */
[----:B------:R-:W-:Y:S01]  /*0730*/  @!P2 IMAD R9, R51, R23, R24 ;  /* 0x000000173309a224 */ /* 0x000fe200078e0218 */
[----:B------:R1:W4:Y:S01]  /*0740*/  LDG.E.64 R4, desc[UR8][R30.64] ;  /* 0x000000081e047981 */ /* 0x000322000c1e1b00 */
[----:B------:R-:W3:Y:S01]  /*0750*/  @!P2 LDC.64 R14, c[0x0][0x3a0] ;  /* 0x0000e800ff0eab82 */ /* 0x000ee20000000a00 */
[----:B------:R-:W-:Y:S02]  /*0760*/  @!P2 MOV R26, R58 ;  /* 0x0000003a001aa202 */ /* 0x000fe40000000f00 */
[----:B------:R-:W-:-:S05]  /*0770*/  @!P2 MOV R27, R57 ;  /* 0x00000039001ba202 */ /* 0x000fca0000000f00 */
[----:B------:R-:W3:Y:S01]  /*0780*/  @!P2 LDC.64 R16, c[0x0][0x398] ;  /* 0x0000e600ff10ab82 */ /* 0x000ee20000000a00 */
[----:B------:R-:W-:-:S07]  /*0790*/  @!P2 IMAD.WIDE.U32 R22, R51, R22, R26 ;  /* 0x000000163316a225 */ /* 0x000fce00078e001a */
[----:B------:R-:W4:Y:S08]  /*07a0*/  @!P3 LDC.64 R20, c[0x0][0x3a0] ;  /* 0x0000e800ff14bb82 */ /* 0x000f300000000a00 */
[----:B------:R-:W4:Y:S01]  /*07b0*/  @!P3 LDC.64 R24, c[0x0][0x398] ;  /* 0x0000e600ff18bb82 */ /* 0x000f220000000a00 */
[----:B--2---:R-:W-:Y:S01]  /*07c0*/  @!P3 IMAD R34, R0, R6, RZ ;  /* 0x000000060022b224 */ /* 0x004fe200078e02ff */
[----:B-1----:R-:W-:-:S02]  /*07d0*/  @!P3 MOV R30, R58 ;  /* 0x0000003a001eb202 */ /* 0x002fc40000000f00 */
[----:B------:R-:W-:-:S04]  /*07e0*/  @!P3 MOV R31, R57 ;  /* 0x00000039001fb202 */ /* 0x000fc80000000f00 */
[----:B------:R-:W1:Y:S01]  /*07f0*/  @P4 LDC.64 R26, c[0x0][0x3b0] ;  /* 0x0000ec00ff1a4b82 */ /* 0x000e620000000a00 */
[C---:B0-----:R-:W-:Y:S02]  /*0800*/  @!P0 IADD3 R12, P5, PT, R33.reuse, R12, RZ ;  /* 0x0000000c210c8210 */ /* 0x041fe40007fbe0ff */
[----:B---3--:R-:W-:Y:S01]  /*0810*/  @!P0 IADD3 R18, P6, PT, R33, R18, RZ ;  /* 0x0000001221128210 */ /* 0x008fe20007fde0ff */
[C---:B------:R-:W-:Y:S01]  /*0820*/  @!P3 IMAD R33, R50.reuse, R7, R34 ;  /* 0x000000073221b224 */ /* 0x040fe200078e0222 */
[----:B------:R-:W-:Y:S01]  /*0830*/  @!P2 IADD3 R23, PT, PT, R23, R9, RZ ;  /* 0x000000091717a210 */ /* 0x000fe20007ffe0ff */
[----:B------:R-:W-:Y:S01]  /*0840*/  @!P3 IMAD.WIDE.U32 R6, R50, R6, R30 ;  /* 0x000000063206b225 */ /* 0x000fe200078e001e */
[----:B------:R-:W-:Y:S02]  /*0850*/  @!P2 SHF.L.U32 R9, R22, 0x2, RZ ;  /* 0x000000021609a819 */ /* 0x000fe400000006ff */
[C---:B------:R-:W-:Y:S02]  /*0860*/  @!P0 IADD3.X R13, PT, PT, R32.reuse, R13, RZ, P5, !PT ;  /* 0x0000000d200d8210 */ /* 0x040fe40002ffe4ff */
[----:B------:R-:W-:-:S02]  /*0870*/  @!P0 IADD3.X R19, PT, PT, R32, R19, RZ, P6, !PT ;  /* 0x0000001320138210 */ /* 0x000fc400037fe4ff */
[C---:B------:R-:W-:Y:S02]  /*0880*/  @!P2 IADD3 R14, P5, PT, R9.reuse, R14, RZ ;  /* 0x0000000e090ea210 */ /* 0x040fe40007fbe0ff */
[----:B------:R-:W-:Y:S02]  /*0890*/  @!P2 IADD3 R16, P6, PT, R9, R16, RZ ;  /* 0x000000100910a210 */ /* 0x000fe40007fde0ff */
[----:B------:R-:W-:Y:S02]  /*08a0*/  @!P2 SHF.L.U64.HI R22, R22, 0x2, R23 ;  /* 0x000000021616a819 */ /* 0x000fe40000010217 */
[----:B------:R-:W-:Y:S02]  /*08b0*/  @!P3 IADD3 R9, PT, PT, R7, R33, RZ ;  /* 0x000000210709b210 */ /* 0x000fe40007ffe0ff */
[----:B------:R-:W-:Y:S02]  /*08c0*/  @!P3 SHF.L.U32 R7, R6, 0x2, RZ ;  /* 0x000000020607b819 */ /* 0x000fe400000006ff */
[----:B------:R-:W-:-:S02]  /*08d0*/  @!P2 IADD3.X R15, PT, PT, R22, R15, RZ, P5, !PT ;  /* 0x0000000f160fa210 */ /* 0x000fc40002ffe4ff */
[----:B------:R-:W-:Y:S02]  /*08e0*/  @!P2 IADD3.X R17, PT, PT, R22, R17, RZ, P6, !PT ;  /* 0x000000111611a210 */ /* 0x000fe400037fe4ff */
[----:B------:R-:W-:Y:S02]  /*08f0*/  @!P3 SHF.L.U64.HI R6, R6, 0x2, R9 ;  /* 0x000000020606b819 */ /* 0x000fe40000010209 */
[C---:B----4-:R-:W-:Y:S02]  /*0900*/  @!P3 IADD3 R20, P5, PT, R7.reuse, R20, RZ ;  /* 0x000000140714b210 */ /* 0x050fe40007fbe0ff */
[----:B------:R-:W-:Y:S01]  /*0910*/  @!P3 IADD3 R24, P6, PT, R7, R24, RZ ;  /* 0x000000180718b210 */ /* 0x000fe20007fde0ff */
[----:B------:R-:W-:Y:S01]  /*0920*/  IMAD.WIDE R28, R8, 0x4, R28 ;  /* 0x00000004081c7825 */ /* 0x000fe200078e021c */
[C---:B------:R-:W-:Y:S02]  /*0930*/  @!P3 IADD3.X R21, PT, PT, R6.reuse, R21, RZ, P5, !PT ;  /* 0x000000150615b210 */ /* 0x040fe40002ffe4ff */
[----:B------:R-:W-:Y:S01]  /*0940*/  @!P3 IADD3.X R25, PT, PT, R6, R25, RZ, P6, !PT ;  /* 0x000000190619b210 */ /* 0x000fe200037fe4ff */
[----:B-1----:R-:W-:Y:S01]  /*0950*/  @P4 IMAD.WIDE R26, R8, 0x4, R26 ;  /* 0x00000004081a4825 */ /* 0x002fe200078e021a */
[----:B------:R-:W-:-:S02]  /*0960*/  CS2R R6, SRZ ;  /* 0x0000000000067805 */ /* 0x000fc4000001ff00 */
[----:B------:R-:W-:Y:S02]  /*0970*/  CS2R R8, SRZ ;  /* 0x0000000000087805 */ /* 0x000fe4000001ff00 */
[----:B------:R-:W-:Y:S02]  /*0980*/  CS2R R22, SRZ ;  /* 0x0000000000167805 */ /* 0x000fe4000001ff00 */
[----:B------:R0:W5:Y:S04]  /*0990*/  @!P1 LDG.E.64 R6, desc[UR8][R10.64] ;  /* 0x000000080a069981 */ /* 0x000168000c1e1b00 */
[----:B------:R1:W5:Y:S04]  /*09a0*/  @!P1 LDG.E.64 R8, desc[UR8][R2.64] ;  /* 0x0000000802089981 */ /* 0x000368000c1e1b00 */
[----:B------:R2:W5:Y:S01]  /*09b0*/  @!P0 LDG.E.64 R22, desc[UR8][R12.64] ;  /* 0x000000080c168981 */ /* 0x000562000c1e1b00 */
[----:B0-----:R-:W-:-:S02]  /*09c0*/  CS2R R10, SRZ ;  /* 0x00000000000a7805 */ /* 0x001fc4000001ff00 */
[----:B-1----:R-:W-:Y:S02]  /*09d0*/  MOV R3, RZ ;  /* 0x000000ff00037202 */ /* 0x002fe40000000f00 */
[----:B------:R-:W-:Y:S02]  /*09e0*/  MOV R2, RZ ;  /* 0x000000ff00027202 */ /* 0x000fe40000000f00 */
[----:B------:R0:W5:Y:S01]  /*09f0*/  @!P2 LDG.E.64 R10, desc[UR8][R14.64] ;  /* 0x000000080e0aa981 */ /* 0x000162000c1e1b00 */
[----:B--2---:R-:W-:-:S03]  /*0a00*/  CS2R R12, SRZ ;  /* 0x00000000000c7805 */ /* 0x004fc6000001ff00 */
[----:B------:R1:W5:Y:S04]  /*0a10*/  @!P0 LDG.E.64 R2, desc[UR8][R18.64] ;  /* 0x0000000812028981 */ /* 0x000368000c1e1b00 */
[----:B------:R2:W5:Y:S01]  /*0a20*/  @!P2 LDG.E.64 R12, desc[UR8][R16.64] ;  /* 0x00000008100ca981 */ /* 0x000562000c1e1b00 */
[----:B0-----:R-:W-:Y:S02]  /*0a30*/  CS2R R14, SRZ ;  /* 0x00000000000e7805 */ /* 0x001fe4000001ff00 */
[----:B-1----:R-:W-:-:S04]  /*0a40*/  CS2R R18, SRZ ;  /* 0x0000000000127805 */ /* 0x002fc8000001ff00 */
[----:B------:R0:W5:Y:S01]  /*0a50*/  @!P3 LDG.E.64 R14, desc[UR8][R20.64] ;  /* 0x00000008140eb981 */ /* 0x000162000c1e1b00 */
[----:B--2---:R-:W-:-:S03]  /*0a60*/  CS2R R16, SRZ ;  /* 0x0000000000107805 */ /* 0x004fc6000001ff00 */
[----:B------:R0:W5:Y:S04]  /*0a70*/  @P4 LDG.E.64 R18, desc[UR8][R26.64] ;  /* 0x000000081a124981 */ /* 0x000168000c1e1b00 */
[----:B------:R0:W5:Y:S04]  /*0a80*/  @!P3 LDG.E.64 R16, desc[UR8][R24.64] ;  /* 0x000000081810b981 */ /* 0x000168000c1e1b00 */
[----:B------:R0:W5:Y:S01]  /*0a90*/  LDG.E.64 R20, desc[UR8][R28.64] ;  /* 0x000000081c147981 */ /* 0x000162000c1e1b00 */
[----:B------:R-:W-:Y:S01]  /*0aa0*/  UISETP.NE.AND UP0, UPT, UR10, URZ, UPT ;  /* 0x000000ff0a00728c */ /* 0x000fe2000bf05270 */
[----:B------:R-:W-:-:S05]  /*0ab0*/  FFMA.FTZ R5, -R4, R4, R5 ;  /* 0x0000000404057223 */ /* 0x000fca0000010105 */
[----:B------:R-:W-:-:S13]  /*0ac0*/  FSETP.GTU.FTZ.AND P1, PT, R5, RZ, PT ;  /* 0x000000ff0500720b */ /* 0x000fda0003f3c000 */
[----:B------:R-:W1:Y:S02]  /*0ad0*/  @P1 LDC R30, c[0x0][0x3c0] ;  /* 0x0000f000ff1e1b82 */ /* 0x000e640000000800 */
[----:B-1----:R-:W-:Y:S01]  /*0ae0*/  @P1 FADD.FTZ R30, R5, R30 ;  /* 0x0000001e051e1221 */ /* 0x002fe20000010000 */
[----:B------:R-:W-:-:S06]  /*0af0*/  MOV R5, 0x3f800000 ;  /* 0x3f80000000057802 */ /* 0x000fcc0000000f00 */
[----:B------:R0:W1:Y:S01]  /*0b00*/  @P1 MUFU.RSQ R5, R30 ;  /* 0x0000001e00051308 */ /* 0x0000620000001400 */
[----:B------:R-:W-:Y:S05]  /*0b10*/  BRA.U UP0, `(.L_x_1247) ;  /* 0x0000000100e47547 */ /* 0x000fea000b800000 */
[C---:B0----5:R-:W-:Y:S01]  /*0b20*/  FADD.FTZ R24, -R4.reuse, R22 ;  /* 0x0000001604187221 */ /* 0x061fe20000010100 */
[----:B------:R-:W-:Y:S01]  /*0b30*/  FADD.FTZ R26, -R4, R23 ;  /* 0x00000017041a7221 */ /* 0x000fe20000010100 */
[----:B------:R-:W-:Y:S01]  /*0b40*/  FMUL.FTZ R28, R2, R20 ;  /* 0x00000014021c7220 */ /* 0x000fe20000410000 */
[----:B------:R-:W-:Y:S01]  /*0b50*/  FMUL.FTZ R27, R3, R21 ;  /* 0x00000015031b7220 */ /* 0x000fe20000410000 */
[-C--:B-1----:R-:W-:Y:S01]  /*0b60*/  FMUL.FTZ R25, R24, R5.reuse ;  /* 0x0000000518197220 */ /* 0x082fe20000410000 */
[----:B------:R-:W-:Y:S01]  /*0b70*/  FMUL.FTZ R24, R26, R5 ;  /* 0x000000051a187220 */ /* 0x000fe20000410000 */
[----:B------:R-:W-:Y:S01]  /*0b80*/  FADD.FTZ R26, RZ, R28 ;  /* 0x0000001cff1a7221 */ /* 0x000fe20000010000 */
[C---:B------:R-:W-:Y:S01]  /*0b90*/  FADD.FTZ R34, -R4.reuse, R14 ;  /* 0x0000000e04227221 */ /* 0x040fe20000010100 */
[----:B------:R-:W-:Y:S01]  /*0ba0*/  FFMA.FTZ R29, R25, R28, RZ ;  /* 0x0000001c191d7223 */ /* 0x000fe200000100ff */
[----:B------:R-:W-:Y:S01]  /*0bb0*/  FADD.FTZ R28, -R4, R6 ;  /* 0x00000006041c7221 */ /* 0x000fe20000010100 */
[----:B------:R-:W-:Y:S01]  /*0bc0*/  FADD.FTZ R26, R27, R26 ;  /* 0x0000001a1b1a7221 */ /* 0x000fe20000010000 */
[----:B------:R-:W-:Y:S01]  /*0bd0*/  FFMA.FTZ R25, R2, R25, RZ ;  /* 0x0000001902197223 */ /* 0x000fe200000100ff */
[----:B------:R-:W-:Y:S01]  /*0be0*/  FFMA.FTZ R29, R24, R27, R29 ;  /* 0x0000001b181d7223 */ /* 0x000fe2000001001d */
[----:B------:R-:W-:Y:S01]  /*0bf0*/  FMUL.FTZ R27, R8, R20 ;  /* 0x00000014081b7220 */ /* 0x000fe20000410000 */
[----:B------:R-:W-:Y:S01]  /*0c00*/  FMUL.FTZ R30, R28, R5 ;  /* 0x000000051c1e7220 */ /* 0x000fe20000410000 */
[----:B------:R-:W-:Y:S01]  /*0c10*/  FADD.FTZ R28, -R4, R7 ;  /* 0x00000007041c7221 */ /* 0x000fe20000010100 */
[----:B------:R-:W-:Y:S01]  /*0c20*/  FFMA.FTZ R24, R3, R24, RZ ;  /* 0x0000001803187223 */ /* 0x000fe200000100ff */
[----:B------:R-:W-:Y:S01]  /*0c30*/  FADD.FTZ R26, R26, R27 ;  /* 0x0000001b1a1a7221 */ /* 0x000fe20000010000 */
[----:B------:R-:W-:Y:S01]  /*0c40*/  FFMA.FTZ R29, R30, R27, R29 ;  /* 0x0000001b1e1d7223 */ /* 0x000fe2000001001d */
[----:B------:R-:W-:Y:S01]  /*0c50*/  FMUL.FTZ R27, R9, R21 ;  /* 0x00000015091b7220 */ /* 0x000fe20000410000 */
[----:B------:R-:W-:Y:S01]  /*0c60*/  FMUL.FTZ R28, R28, R5 ;  /* 0x000000051c1c7220 */ /* 0x000fe20000410000 */
[----:B------:R-:W-:Y:S01]  /*0c70*/  FFMA.FTZ R25, R8, R30, R25 ;  /* 0x0000001e08197223 */ /* 0x000fe20000010019 */
[----:B------:R-:W-:Y:S01]  /*0c80*/  FADD.FTZ R30, -R4, R10 ;  /* 0x0000000a041e7221 */ /* 0x000fe20000010100 */
[----:B------:R-:W-:Y:S01]  /*0c90*/  FADD.FTZ R26, R27, R26 ;  /* 0x0000001a1b1a7221 */ /* 0x000fe20000010000 */
[----:B------:R-:W-:Y:S01]  /*0ca0*/  FFMA.FTZ R29, R28, R27, R29 ;  /* 0x0000001b1c1d7223 */ /* 0x000fe2000001001d */
[----:B------:R-:W-:Y:S01]  /*0cb0*/  FMUL.FTZ R27, R12, R20 ;  /* 0x000000140c1b7220 */ /* 0x000fe20000410000 */
[----:B------:R-:W-:Y:S01]  /*0cc0*/  FMUL.FTZ R32, R30, R5 ;  /* 0x000000051e207220 */ /* 0x000fe20000410000 */
[----:B------:R-:W-:Y:S01]  /*0cd0*/  FADD.FTZ R30, -R4, R11 ;  /* 0x0000000b041e7221 */ /* 0x000fe20000010100 */
[----:B------:R-:W-:Y:S01]  /*0ce0*/  FFMA.FTZ R24, R9, R28, R24 ;  /* 0x0000001c09187223 */ /* 0x000fe20000010018 */
[----:B------:R-:W-:Y:S01]  /*0cf0*/  FADD.FTZ R26, R26, R27 ;  /* 0x0000001b1a1a7221 */ /* 0x000fe20000010000 */
[----:B------:R-:W-:Y:S01]  /*0d00*/  FFMA.FTZ R29, R32, R27, R29 ;  /* 0x0000001b201d7223 */ /* 0x000fe2000001001d */
[----:B------:R-:W-:Y:S01]  /*0d10*/  FMUL.FTZ R27, R13, R21 ;  /* 0x000000150d1b7220 */ /* 0x000fe20000410000 */
[----:B------:R-:W-:Y:S01]  /*0d20*/  FMUL.FTZ R30, R30, R5 ;  /* 0x000000051e1e7220 */ /* 0x000fe20000410000 */
[----:B------:R-:W-:Y:S01]  /*0d30*/  FMUL.FTZ R36, R16, R20 ;  /* 0x0000001410247220 */ /* 0x000fe20000410000 */
[----:B------:R-:W-:Y:S01]  /*0d40*/  FMUL.FTZ R33, R17, R21 ;  /* 0x0000001511217220 */ /* 0x000fe20000410000 */
[----:B------:R-:W-:Y:S01]  /*0d50*/  FADD.FTZ R31, R27, R26 ;  /* 0x0000001a1b1f7221 */ /* 0x000fe20000010000 */
[----:B------:R-:W-:Y:S01]  /*0d60*/  FFMA.FTZ R28, R30, R27, R29 ;  /* 0x0000001b1e1c7223 */ /* 0x000fe2000001001d */
[-C--:B------:R-:W-:Y:S01]  /*0d70*/  FMUL.FTZ R27, R34, R5.reuse ;  /* 0x00000005221b7220 */ /* 0x080fe20000410000 */
[----:B------:R-:W-:Y:S01]  /*0d80*/  FFMA.FTZ R26, R13, R30, R24 ;  /* 0x0000001e0d1a7223 */ /* 0x000fe20000010018 */
[----:B------:R-:W-:Y:S01]  /*0d90*/  FADD.FTZ R29, RZ, R2 ;  /* 0x00000002ff1d7221 */ /* 0x000fe20000010000 */
[----:B------:R-:W-:Y:S01]  /*0da0*/  FADD.FTZ R24, RZ, R3 ;  /* 0x00000003ff187221 */ /* 0x000fe20000010000 */
[----:B------:R-:W-:Y:S01]  /*0db0*/  FFMA.FTZ R35, R27, R36, R28 ;  /* 0x000000241b237223 */ /* 0x000fe2000001001c */
[----:B------:R-:W-:Y:S01]  /*0dc0*/  FADD.FTZ R28, -R4, R15 ;  /* 0x0000000f041c7221 */ /* 0x000fe20000010100 */
        /* <DEDUP_REMOVED lines=11> */
[----:B------:R-:W-:Y:S01]  /*0e80*/  FADD.FTZ R26, R16, R31 ;  /* 0x0000001f101a7221 */ /* 0x000fe20000010000 */
[----:B------:R-:W-:Y:S01]  /*0e90*/  FADD.FTZ R27, R17, R30 ;  /* 0x0000001e111b7221 */ /* 0x000fe20000010000 */
[----:B------:R-:W-:Y:S06]  /*0ea0*/  BRA `(.L_x_1248) ;  /* 0x0000000800007947 */ /* 0x000fec0003800000 */
.L_x_1247:
[C---:B0----5:R-:W-:Y:S01]  /*0eb0*/  FADD.FTZ R24, -R4.reuse, R22 ;  /* 0x0000001604187221 */ /* 0x061fe20000010100 */
[C---:B------:R-:W-:Y:S01]  /*0ec0*/  FADD.FTZ R32, -R4.reuse, R6 ;  /* 0x0000000604207221 */ /* 0x040fe20000010100 */
[----:B------:R-:W-:Y:S02]  /*0ed0*/  FADD.FTZ R38, -R4, R10 ;  /* 0x0000000a04267221 */ /* 0x000fe40000010100 */
[-C--:B-1----:R-:W-:Y:S01]  /*0ee0*/  FMUL.FTZ R25, R24, R5.reuse ;  /* 0x0000000518197220 */ /* 0x082fe20000410000 */
[----:B------:R-:W-:Y:S01]  /*0ef0*/  FADD.FTZ R24, -R4, R23 ;  /* 0x0000001704187221 */ /* 0x000fe20000010100 */
[----:B------:R-:W-:Y:S02]  /*0f00*/  FMUL.FTZ R27, R32, R5 ;  /* 0x00000005201b7220 */ /* 0x000fe40000410000 */
[--C-:B------:R-:W-:Y:S01]  /*0f10*/  FFMA.FTZ R29, R20, R25, R18.reuse ;  /* 0x00000019141d7223 */ /* 0x100fe20000010012 */
[----:B------:R-:W-:Y:S01]  /*0f20*/  FMUL.FTZ R24, R24, R5 ;  /* 0x0000000518187220 */ /* 0x000fe20000410000 */
[----:B------:R-:W-:-:S02]  /*0f30*/  FFMA.FTZ R31, R20, R27, R18 ;  /* 0x0000001b141f7223 */ /* 0x000fc40000010012 */
[----:B------:R-:W-:Y:S01]  /*0f40*/  FMUL.FTZ R26, R29, -1.4426950216293334961 ;  /* 0xbfb8aa3b1d1a7820 */ /* 0x000fe20000410000 */
[----:B------:R-:W-:Y:S01]  /*0f50*/  FFMA.FTZ R28, R21, R24, R19 ;  /* 0x00000018151c7223 */ /* 0x000fe20000010013 */
[----:B------:R-:W-:-:S03]  /*0f60*/  FMUL.FTZ R33, R31, -1.4426950216293334961 ;  /* 0xbfb8aa3b1f217820 */ /* 0x000fc60000410000 */
[----:B------:R-:W-:Y:S01]  /*0f70*/  FMUL.FTZ R30, R28, -1.4426950216293334961 ;  /* 0xbfb8aa3b1c1e7820 */ /* 0x000fe20000410000 */
[----:B------:R-:W0:Y:S04]  /*0f80*/  MUFU.EX2 R26, R26 ;  /* 0x0000001a001a7308 */ /* 0x000e280000000800 */
[----:B------:R-:W1:Y:S04]  /*0f90*/  MUFU.EX2 R33, R33 ;  /* 0x0000002100217308 */ /* 0x000e680000000800 */
[----:B------:R-:W2:Y:S01]  /*0fa0*/  MUFU.EX2 R30, R30 ;  /* 0x0000001e001e7308 */ /* 0x000ea20000000800 */
[----:B0-----:R-:W-:Y:S01]  /*0fb0*/  FADD.FTZ R35, R26, 1 ;  /* 0x3f8000001a237421 */ /* 0x001fe20000010000 */
[----:B------:R-:W-:Y:S01]  /*0fc0*/  FADD.FTZ R26, -R4, R7 ;  /* 0x00000007041a7221 */ /* 0x000fe20000010100 */
[----:B-1----:R-:W-:-:S03]  /*0fd0*/  FADD.FTZ R33, R33, 1 ;  /* 0x3f80000021217421 */ /* 0x002fc60000010000 */
[----:B------:R-:W-:Y:S01]  /*0fe0*/  FMUL.FTZ R26, R26, R5 ;  /* 0x000000051a1a7220 */ /* 0x000fe20000410000 */
[----:B------:R-:W0:Y:S01]  /*0ff0*/  MUFU.RCP R35, R35 ;  /* 0x0000002300237308 */ /* 0x000e220000001000 */
[----:B--2---:R-:W-:Y:S02]  /*1000*/  FADD.FTZ R36, R30, 1 ;  /* 0x3f8000001e247421 */ /* 0x004fe40000010000 */
[----:B------:R-:W-:-:S04]  /*1010*/  FFMA.FTZ R32, R21, R26, R19 ;  /* 0x0000001a15207223 */ /* 0x000fc80000010013 */
[----:B------:R-:W-:Y:S01]  /*1020*/  FMUL.FTZ R30, R32, -1.4426950216293334961 ;  /* 0xbfb8aa3b201e7820 */ /* 0x000fe20000410000 */
[----:B------:R-:W1:Y:S08]  /*1030*/  MUFU.RCP R36, R36 ;  /* 0x0000002400247308 */ /* 0x000e700000001000 */
[----:B------:R-:W2:Y:S01]  /*1040*/  MUFU.EX2 R30, R30 ;  /* 0x0000001e001e7308 */ /* 0x000ea20000000800 */
[----:B0-----:R-:W-:-:S03]  /*1050*/  FADD.FTZ R34, -R35, 1 ;  /* 0x3f80000023227421 */ /* 0x001fc60000010100 */
[----:B------:R-:W0:Y:S01]  /*1060*/  MUFU.RCP R33, R33 ;  /* 0x0000002100217308 */ /* 0x000e220000001000 */
[----:B------:R-:W-:Y:S01]  /*1070*/  FFMA.FTZ R37, R29, R34, 1 ;  /* 0x3f8000001d257423 */ /* 0x000fe20000010022 */
[----:B------:R-:W-:Y:S01]  /*1080*/  FMUL.FTZ R34, R2, R35 ;  /* 0x0000002302227220 */ /* 0x000fe20000410000 */
[----:B------:R-:W-:-:S03]  /*1090*/  FMUL.FTZ R29, R38, R5 ;  /* 0x00000005261d7220 */ /* 0x000fc60000410000 */
[----:B------:R-:W-:Y:S01]  /*10a0*/  FMUL.FTZ R34, R34, R37 ;  /* 0x0000002522227220 */ /* 0x000fe20000410000 */
[----:B-1----:R-:W-:Y:S01]  /*10b0*/  FADD.FTZ R37, -R36, 1 ;  /* 0x3f80000024257421 */ /* 0x002fe20000010100 */
[----:B------:R-:W-:Y:S01]  /*10c0*/  FMUL.FTZ R36, R3, R36 ;  /* 0x0000002403247220 */ /* 0x000fe20000410000 */
[----:B--2---:R-:W-:Y:S01]  /*10d0*/  FADD.FTZ R40, R30, 1 ;  /* 0x3f8000001e287421 */ /* 0x004fe20000010000 */
[----:B------:R-:W-:Y:S01]  /*10e0*/  FFMA.FTZ R35, R20, R29, R18 ;  /* 0x0000001d14237223 */ /* 0x000fe20000010012 */
[----:B------:R-:W-:Y:S01]  /*10f0*/  FFMA.FTZ R39, R28, R37, 1 ;  /* 0x3f8000001c277423 */ /* 0x000fe20000010025 */
[----:B------:R-:W-:Y:S02]  /*1100*/  FADD.FTZ R28, -R4, R11 ;  /* 0x0000000b041c7221 */ /* 0x000fe40000010100 */
[----:B------:R-:W-:Y:S01]  /*1110*/  FMUL.FTZ R41, R35, -1.4426950216293334961 ;  /* 0xbfb8aa3b23297820 */ /* 0x000fe20000410000 */
[----:B------:R-:W-:Y:S01]  /*1120*/  FMUL.FTZ R30, R36, R39 ;  /* 0x00000027241e7220 */ /* 0x000fe20000410000 */
[----:B------:R-:W-:Y:S01]  /*1130*/  FMUL.FTZ R28, R28, R5 ;  /* 0x000000051c1c7220 */ /* 0x000fe20000410000 */
[----:B0-----:R-:W-:Y:S01]  /*1140*/  FADD.FTZ R60, -R33, 1 ;  /* 0x3f800000213c7421 */ /* 0x001fe20000010100 */
[----:B------:R-:W0:Y:S01]  /*1150*/  MUFU.RCP R40, R40 ;  /* 0x0000002800287308 */ /* 0x000e220000001000 */
[----:B------:R-:W-:Y:S01]  /*1160*/  FMUL.FTZ R33, R8, R33 ;  /* 0x0000002108217220 */ /* 0x000fe20000410000 */
[----:B------:R-:W-:Y:S01]  /*1170*/  FFMA.FTZ R36, R21, R28, R19 ;  /* 0x0000001c15247223 */ /* 0x000fe20000010013 */
[----:B------:R-:W-:-:S03]  /*1180*/  FFMA.FTZ R60, R31, R60, 1 ;  /* 0x3f8000001f3c7423 */ /* 0x000fc6000001003c */
[----:B------:R-:W-:Y:S01]  /*1190*/  FMUL.FTZ R38, R36, -1.4426950216293334961 ;  /* 0xbfb8aa3b24267820 */ /* 0x000fe20000410000 */
[----:B------:R-:W-:Y:S01]  /*11a0*/  FMUL.FTZ R33, R33, R60 ;  /* 0x0000003c21217220 */ /* 0x000fe20000410000 */
[----:B------:R1:W2:Y:S01]  /*11b0*/  MUFU.EX2 R37, R41 ;  /* 0x0000002900257308 */ /* 0x0002a20000000800 */
[----:B------:R-:W-:-:S03]  /*11c0*/  FADD.FTZ R60, -R4, R14 ;  /* 0x0000000e043c7221 */ /* 0x000fc60000010100 */
[----:B------:R-:W3:Y:S01]  /*11d0*/  MUFU.EX2 R38, R38 ;  /* 0x0000002600267308 */ /* 0x000ee20000000800 */
[----:B------:R-:W-:Y:S01]  /*11e0*/  FMUL.FTZ R31, R60, R5 ;  /* 0x000000053c1f7220 */ /* 0x000fe20000410000 */
[----:B0-----:R-:W-:Y:S01]  /*11f0*/  FADD.FTZ R39, -R40, 1 ;  /* 0x3f80000028277421 */ /* 0x001fe20000010100 */
[----:B-1----:R-:W-:Y:S01]  /*1200*/  FMUL.FTZ R41, R9, R40 ;  /* 0x0000002809297220 */ /* 0x002fe20000410000 */
[----:B--2---:R-:W-:Y:S02]  /*1210*/  FADD.FTZ R37, R37, 1 ;  /* 0x3f80000025257421 */ /* 0x004fe40000010000 */
[----:B------:R-:W-:Y:S01]  /*1220*/  FFMA.FTZ R32, R32, R39, 1 ;  /* 0x3f80000020207423 */ /* 0x000fe20000010027 */
[----:B---3--:R-:W-:Y:S01]  /*1230*/  FADD.FTZ R60, R38, 1 ;  /* 0x3f800000263c7421 */ /* 0x008fe20000010000 */
[----:B------:R-:W-:Y:S02]  /*1240*/  FFMA.FTZ R38, R20, R31, R18 ;  /* 0x0000001f14267223 */ /* 0x000fe40000010012 */
[----:B------:R-:W0:Y:S01]  /*1250*/  MUFU.RCP R37, R37 ;  /* 0x0000002500257308 */ /* 0x000e220000001000 */
[----:B------:R-:W-:Y:S01]  /*1260*/  FMUL.FTZ R32, R41, R32 ;  /* 0x0000002029207220 */ /* 0x000fe20000410000 */
[----:B------:R-:W-:-:S06]  /*1270*/  FMUL.FTZ R61, R38, -1.4426950216293334961 ;  /* 0xbfb8aa3b263d7820 */ /* 0x000fcc0000410000 */
[----:B------:R-:W1:Y:S08]  /*1280*/  MUFU.RCP R60, R60 ;  /* 0x0000003c003c7308 */ /* 0x000e700000001000 */
[----:B------:R2:W3:Y:S01]  /*1290*/  MUFU.EX2 R39, R61 ;  /* 0x0000003d00277308 */ /* 0x0004e20000000800 */
[----:B0-----:R-:W-:-:S04]  /*12a0*/  FADD.FTZ R40, -R37, 1 ;  /* 0x3f80000025287421 */ /* 0x001fc80000010100 */
[----:B------:R-:W-:Y:S01]  /*12b0*/  FFMA.FTZ R35, R35, R40, 1 ;  /* 0x3f80000023237423 */ /* 0x000fe20000010028 */
[----:B--2---:R-:W-:Y:S01]  /*12c0*/  FMUL.FTZ R61, R20, R33 ;  /* 0x00000021143d7220 */ /* 0x004fe20000410000 */
[----:B---3--:R-:W-:Y:S01]  /*12d0*/  FADD.FTZ R41, R39, 1 ;  /* 0x3f80000027297421 */ /* 0x008fe20000010000 */
[----:B-1----:R-:W-:-:S04]  /*12e0*/  FADD.FTZ R39, -R60, 1 ;  /* 0x3f8000003c277421 */ /* 0x002fc80000010100 */
[----:B------:R-:W-:Y:S01]  /*12f0*/  FFMA.FTZ R40, R36, R39, 1 ;  /* 0x3f80000024287423 */ /* 0x000fe20000010027 */
[----:B------:R-:W-:Y:S01]  /*1300*/  FMUL.FTZ R36, R12, R37 ;  /* 0x000000250c247220 */ /* 0x000fe20000410000 */
[----:B------:R0:W1:Y:S01]  /*1310*/  MUFU.RCP R39, R41 ;  /* 0x0000002900277308 */ /* 0x0000620000001000 */
[----:B------:R-:W-:Y:S02]  /*1320*/  FMUL.FTZ R37, R13, R60 ;  /* 0x0000003c0d257220 */ /* 0x000fe40000410000 */
[----:B------:R-:W-:Y:S02]  /*1330*/  FMUL.FTZ R36, R36, R35 ;  /* 0x0000002324247220 */ /* 0x000fe40000410000 */
[----:B------:R-:W-:Y:S01]  /*1340*/  FMUL.FTZ R35, R37, R40 ;  /* 0x0000002825237220 */ /* 0x000fe20000410000 */
[----:B------:R-:W-:Y:S01]  /*1350*/  FMUL.FTZ R40, R20, R34 ;  /* 0x0000002214287220 */ /* 0x000fe20000410000 */
[----:B------:R-:W-:-:S03]  /*1360*/  FMUL.FTZ R37, R21, R30 ;  /* 0x0000001e15257220 */ /* 0x000fc60000410000 */
[----:B0-----:R-:W-:Y:S01]  /*1370*/  FFMA.FTZ R41, R25, R40, RZ ;  /* 0x0000002819297223 */ /* 0x001fe200000100ff */
[----:B------:R-:W-:-:S03]  /*1380*/  FADD.FTZ R60, RZ, R40 ;  /* 0x00000028ff3c7221 */ /* 0x000fc60000010000 */
[----:B------:R-:W-:Y:S01]  /*1390*/  FFMA.FTZ R40, R24, R37, R41 ;  /* 0x0000002518287223 */ /* 0x000fe20000010029 */
[----:B------:R-:W-:Y:S01]  /*13a0*/  FADD.FTZ R37, R37, R60 ;  /* 0x0000003c25257221 */ /* 0x000fe20000010000 */
[----:B-1----:R-:W-:Y:S01]  /*13b0*/  FADD.FTZ R41, -R39, 1 ;  /* 0x3f80000027297421 */ /* 0x002fe20000010100 */
[----:B------:R-:W-:Y:S02]  /*13c0*/  FMUL.FTZ R39, R16, R39 ;  /* 0x0000002710277220 */ /* 0x000fe40000410000 */
[----:B------:R-:W-:Y:S01]  /*13d0*/  FADD.FTZ R37, R37, R61 ;  /* 0x0000003d25257221 */ /* 0x000fe20000010000 */
[----:B------:R-:W-:Y:S01]  /*13e0*/  FFMA.FTZ R60, R38, R41, 1 ;  /* 0x3f800000263c7423 */ /* 0x000fe20000010029 */
[----:B------:R-:W-:Y:S01]  /*13f0*/  FFMA.FTZ R38, R25, R34, RZ ;  /* 0x0000002219267223 */ /* 0x000fe200000100ff */
[----:B------:R-:W-:Y:S02]  /*1400*/  FADD.FTZ R34, RZ, R34 ;  /* 0x00000022ff227221 */ /* 0x000fe40000010000 */
[----:B------:R-:W-:Y:S01]  /*1410*/  FMUL.FTZ R25, R39, R60 ;  /* 0x0000003c27197220 */ /* 0x000fe20000410000 */
[C---:B------:R-:W-:Y:S01]  /*1420*/  FFMA.FTZ R41, R27.reuse, R33, R38 ;  /* 0x000000211b297223 */ /* 0x040fe20000010026 */
[----:B------:R-:W-:Y:S01]  /*1430*/  FADD.FTZ R39, R34, R33 ;  /* 0x0000002122277221 */ /* 0x000fe20000010000 */
[----:B------:R-:W-:Y:S01]  /*1440*/  FADD.FTZ R34, -R4, R15 ;  /* 0x0000000f04227221 */ /* 0x000fe20000010100 */
[----:B------:R-:W-:Y:S01]  /*1450*/  FFMA.FTZ R27, R27, R61, R40 ;  /* 0x0000003d1b1b7223 */ /* 0x000fe20000010028 */
[----:B------:R-:W-:Y:S01]  /*1460*/  FFMA.FTZ R61, R24, R30, RZ ;  /* 0x0000001e183d7223 */ /* 0x000fe200000100ff */
[----:B------:R-:W-:Y:S01]  /*1470*/  FADD.FTZ R24, RZ, R30 ;  /* 0x0000001eff187221 */ /* 0x000fe20000010000 */
[----:B------:R-:W-:-:S03]  /*1480*/  FMUL.FTZ R34, R34, R5 ;  /* 0x0000000522227220 */ /* 0x000fc60000410000 */
[----:B------:R-:W-:Y:S01]  /*1490*/  FADD.FTZ R24, R24, R32 ;  /* 0x0000002018187221 */ /* 0x000fe20000010000 */
[----:B------:R-:W-:-:S04]  /*14a0*/  FFMA.FTZ R33, R21, R34, R19 ;  /* 0x0000002215217223 */ /* 0x000fc80000010013 */
[----:B------:R-:W-:-:S06]  /*14b0*/  FMUL.FTZ R40, R33, -1.4426950216293334961 ;  /* 0xbfb8aa3b21287820 */ /* 0x000fcc0000410000 */
[----:B------:R-:W0:Y:S02]  /*14c0*/  MUFU.EX2 R40, R40 ;  /* 0x0000002800287308 */ /* 0x000e240000000800 */
[----:B0-----:R-:W-:-:S06]  /*14d0*/  FADD.FTZ R38, R40, 1 ;  /* 0x3f80000028267421 */ /* 0x001fcc0000010000 */
[----:B------:R-:W0:Y:S02]  /*14e0*/  MUFU.RCP R38, R38 ;  /* 0x0000002600267308 */ /* 0x000e240000001000 */
[----:B0-----:R-:W-:-:S04]  /*14f0*/  FADD.FTZ R60, -R38, 1 ;  /* 0x3f800000263c7421 */ /* 0x001fc80000010100 */
[----:B------:R-:W-:Y:S01]  /*1500*/  FFMA.FTZ R30, R33, R60, 1 ;  /* 0x3f800000211e7423 */ /* 0x000fe2000001003c */
[-C--:B------:R-:W-:Y:S01]  /*1510*/  FFMA.FTZ R33, R26, R32.reuse, R61 ;  /* 0x000000201a217223 */ /* 0x080fe2000001003d */
[----:B------:R-:W-:Y:S01]  /*1520*/  FMUL.FTZ R32, R21, R32 ;  /* 0x0000002015207220 */ /* 0x000fe20000410000 */
[----:B------:R-:W-:Y:S02]  /*1530*/  FMUL.FTZ R60, R17, R38 ;  /* 0x00000026113c7220 */ /* 0x000fe40000410000 */
[-C--:B------:R-:W-:Y:S01]  /*1540*/  FFMA.FTZ R33, R28, R35.reuse, R33 ;  /* 0x000000231c217223 */ /* 0x080fe20000010021 */
[----:B------:R-:W-:Y:S01]  /*1550*/  FFMA.FTZ R26, R26, R32, R27 ;  /* 0x000000201a1a7223 */ /* 0x000fe2000001001b */
[----:B------:R-:W-:Y:S01]  /*1560*/  FADD.FTZ R37, R32, R37 ;  /* 0x0000002520257221 */ /* 0x000fe20000010000 */
[----:B------:R-:W-:Y:S01]  /*1570*/  FMUL.FTZ R32, R20, R36 ;  /* 0x0000002414207220 */ /* 0x000fe20000410000 */
[----:B------:R-:W-:Y:S01]  /*1580*/  FMUL.FTZ R27, R21, R35 ;  /* 0x00000023151b7220 */ /* 0x000fe20000410000 */
[----:B------:R-:W-:-:S02]  /*1590*/  FMUL.FTZ R30, R60, R30 ;  /* 0x0000001e3c1e7220 */ /* 0x000fc40000410000 */
[----:B------:R-:W-:Y:S01]  /*15a0*/  FFMA.FTZ R61, R29, R32, R26 ;  /* 0x000000201d3d7223 */ /* 0x000fe2000001001a */
[----:B------:R-:W-:Y:S01]  /*15b0*/  FADD.FTZ R38, R37, R32 ;  /* 0x0000002025267221 */ /* 0x000fe20000010000 */
[----:B------:R-:W-:Y:S01]  /*15c0*/  FFMA.FTZ R26, R29, R36, R41 ;  /* 0x000000241d1a7223 */ /* 0x000fe20000010029 */
[----:B------:R-:W-:Y:S01]  /*15d0*/  FADD.FTZ R36, R39, R36 ;  /* 0x0000002427247221 */ /* 0x000fe20000010000 */
[----:B------:R-:W-:Y:S01]  /*15e0*/  FFMA.FTZ R32, R28, R27, R61 ;  /* 0x0000001b1c207223 */ /* 0x000fe2000001003d */
[----:B------:R-:W-:Y:S01]  /*15f0*/  FADD.FTZ R38, R27, R38 ;  /* 0x000000261b267221 */ /* 0x000fe20000010000 */
[----:B------:R-:W-:Y:S01]  /*1600*/  FMUL.FTZ R27, R20, R25 ;  /* 0x00000019141b7220 */ /* 0x000fe20000410000 */
[----:B------:R-:W-:-:S03]  /*1610*/  FMUL.FTZ R37, R21, R30 ;  /* 0x0000001e15257220 */ /* 0x000fc60000410000 */
[C---:B------:R-:W-:Y:S01]  /*1620*/  FFMA.FTZ R29, R31.reuse, R27, R32 ;  /* 0x0000001b1f1d7223 */ /* 0x040fe20000010020 */
[----:B------:R-:W-:Y:S01]  /*1630*/  FADD.FTZ R38, R38, R27 ;  /* 0x0000001b26267221 */ /* 0x000fe20000010000 */
[----:B------:R-:W-:Y:S01]  /*1640*/  FADD.FTZ R27, R24, R35 ;  /* 0x00000023181b7221 */ /* 0x000fe20000010000 */
[----:B------:R-:W-:Y:S01]  /*1650*/  FFMA.FTZ R24, R31, R25, R26 ;  /* 0x000000191f187223 */ /* 0x000fe2000001001a */
[----:B------:R-:W-:Y:S01]  /*1660*/  FADD.FTZ R26, R36, R25 ;  /* 0x00000019241a7221 */ /* 0x000fe20000010000 */
[C---:B------:R-:W-:Y:S01]  /*1670*/  FFMA.FTZ R29, R34.reuse, R37, R29 ;  /* 0x00000025221d7223 */ /* 0x040fe2000001001d */
[----:B------:R-:W-:Y:S01]  /*1680*/  FADD.FTZ R28, R37, R38 ;  /* 0x00000026251c7221 */ /* 0x000fe20000010000 */
[----:B------:R-:W-:Y:S01]  /*1690*/  FFMA.FTZ R25, R34, R30, R33 ;  /* 0x0000001e22197223 */ /* 0x000fe20000010021 */
[----:B------:R-:W-:-:S07]  /*16a0*/  FADD.FTZ R27, R27, R30 ;  /* 0x0000001e1b1b7221 */ /* 0x000fce0000010000 */
.L_x_1248:
[----:B------:R-:W-:Y:S01]  /*16b0*/  MOV R31, R29 ;  /* 0x0000001d001f7202 */ /* 0x000fe20000000f00 */
[----:B------:R-:W-:Y:S01]  /*16c0*/  STS.128 [R53], R24 ;  /* 0x0000001835007388 */ /* 0x000fe20000000c00 */
[----:B------:R-:W-:Y:S01]  /*16d0*/  MOV R30, R28 ;  /* 0x0000001c001e7202 */ /* 0x000fe20000000f00 */
[----:B------:R-:W-:Y:S01]  /*16e0*/  BSSY.RECONVERGENT B0, `(.L_x_1249) ;  /* 0x0000028000007945 */ /* 0x000fe20003800200 */
[C---:B------:R-:W-:Y:S01]  /*16f0*/  ISETP.GT.AND P1, PT, R44.reuse, 0x1e, PT ;  /* 0x0000001e2c00780c */ /* 0x040fe20003f24270 */
[----:B------:R-:W0:Y:S01]  /*1700*/  SHFL.DOWN PT, R28, R31, 0x1, 0x1f ;  /* 0x08201f001f1c7f89 */ /* 0x000e2200000e0000 */
[C---:B------:R-:W-:Y:S02]  /*1710*/  ISETP.GT.AND P6, PT, R44.reuse, 0xf, PT ;  /* 0x0000000f2c00780c */ /* 0x040fe40003fc4270 */
[----:B------:R-:W-:Y:S01]  /*1720*/  ISETP.GT.AND P5, PT, R44, 0x17, PT ;  /* 0x000000172c00780c */ /* 0x000fe20003fa4270 */
[----:B------:R-:W1:Y:S01]  /*1730*/  SHFL.DOWN PT, R29, R30, 0x1, 0x1f ;  /* 0x08201f001e1d7f89 */ /* 0x000e6200000e0000 */
[----:B------:R-:W-:-:S02]  /*1740*/  ISETP.NE.AND P2, PT, R47, RZ, PT ;  /* 0x000000ff2f00720c */ /* 0x000fc40003f45270 */
[----:B------:R-:W-:-:S05]  /*1750*/  ISETP.GE.U32.AND P3, PT, R43, 0x2, PT ;  /* 0x000000022b00780c */ /* 0x000fca0003f66070 */
        /* <DEDUP_REMOVED lines=25> */
[----:B------:R-:W0:Y:S01]  /*18f0*/  @!P5 S2R R34, SR_CgaCtaId ;  /* 0x000000000022d919 */ /* 0x000e220000008800 */
[----:B------:R-:W-:Y:S02]  /*1900*/  @!P5 MOV R29, 0x400 ;  /* 0x00000400001dd802 */ /* 0x000fe40000000f00 */
[----:B------:R-:W-:-:S04]  /*1910*/  @!P5 SHF.R.U32.HI R28, RZ, 0x2, R47 ;  /* 0x00000002ff1cd819 */ /* 0x000fc8000001162f */
[----:B------:R-:W-:Y:S02]  /*1920*/  @!P5 LOP3.LUT R28, R28, 0xf8, RZ, 0xc0, !PT ;  /* 0x000000f81c1cd812 */ /* 0x000fe400078ec0ff */
[----:B0-----:R-:W-:-:S04]  /*1930*/  @!P5 LEA R29, R34, R29, 0x18 ;  /* 0x0000001d221dd211 */ /* 0x001fc800078ec0ff */
[----:B------:R-:W-:-:S05]  /*1940*/  @!P5 IADD3 R28, PT, PT, R28, R29, RZ ;  /* 0x0000001d1c1cd210 */ /* 0x000fca0007ffe0ff */
[----:B------:R3:W-:Y:S02]  /*1950*/  @!P5 STS.64 [R28+0x10], R40 ;  /* 0x000010281c00d388 */ /* 0x0007e40000000a00 */
.L_x_1250:
[----:B------:R-:W-:Y:S05]  /*1960*/  BSYNC.RECONVERGENT B0 ;  /* 0x0000000000007941 */ /* 0x000fea0003800200 */
.L_x_1249:
[----:B------:R-:W-:Y:S06]  /*1970*/  BAR.SYNC.DEFER_BLOCKING 0x0 ;  /* 0x0000000000007b1d */ /* 0x000fec0000010000 */
[----:B------:R-:W-:Y:S04]  /*1980*/  BSSY.RECONVERGENT B0, `(.L_x_1251) ;  /* 0x000002b000007945 */ /* 0x000fe80003800200 */
[----:B------:R-:W-:Y:S05]  /*1990*/  @P2 BRA `(.L_x_1252) ;  /* 0x0000000000a42947 */ /* 0x000fea0003800000 */
[----:B------:R-:W4:Y:S01]  /*19a0*/  S2UR UR6, SR_CgaCtaId ;  /* 0x00000000000679c3 */ /* 0x000f220000008800 */
[----:B------:R-:W-:Y:S02]  /*19b0*/  UMOV UR5, 0x400 ;  /* 0x0000040000057882 */ /* 0x000fe40000000000 */
[----:B----4-:R-:W-:-:S09]  /*19c0*/  ULEA UR5, UR6, UR5, 0x18 ;  /* 0x0000000506057291 */ /* 0x010fd2000f8ec0ff */
[----:B---3--:R-:W1:Y:S04]  /*19d0*/  LDS.64 R28, [UR5+0x18] ;  /* 0x00001805ff1c7984 */ /* 0x008e680008000a00 */
[----:B------:R-:W3:Y:S04]  /*19e0*/  LDS.128 R32, [UR5+0x20] ;  /* 0x00002005ff207984 */ /* 0x000ee80008000c00 */
[----:B------:R-:W4:Y:S01]  /*19f0*/  LDS.128 R36, [UR5+0x30] ;  /* 0x00003005ff247984 */ /* 0x000f220008000c00 */
[----:B-1----:R-:W-:Y:S01]  /*1a00*/  FADD.FTZ R31, R40, R28 ;  /* 0x0000001c281f7221 */ /* 0x002fe20000010000 */
[----:B0-----:R-:W-:-:S03]  /*1a10*/  FADD.FTZ R40, R41, R29 ;  /* 0x0000001d29287221 */ /* 0x001fc60000010000 */
[----:B---3--:R-:W-:Y:S01]  /*1a20*/  FADD.FTZ R41, R31, R32 ;  /* 0x000000201f297221 */ /* 0x008fe20000010000 */
[----:B------:R-:W-:Y:S01]  /*1a30*/  FADD.FTZ R40, R40, R33 ;  /* 0x0000002128287221 */ /* 0x000fe20000010000 */
[----:B--2---:R-:W0:Y:S02]  /*1a40*/  LDS.128 R28, [UR5+0x40] ;  /* 0x00004005ff1c7984 */ /* 0x004e240008000c00 */
[----:B------:R-:W-:Y:S01]  /*1a50*/  FADD.FTZ R41, R41, R34 ;  /* 0x0000002229297221 */ /* 0x000fe20000010000 */
[----:B------:R-:W-:Y:S02]  /*1a60*/  FADD.FTZ R40, R40, R35 ;  /* 0x0000002328287221 */ /* 0x000fe40000010000 */
[----:B------:R-:W1:Y:S01]  /*1a70*/  LDS.128 R32, [UR5+0x50] ;  /* 0x00005005ff207984 */ /* 0x000e620008000c00 */
[----:B----4-:R-:W-:Y:S01]  /*1a80*/  FADD.FTZ R41, R41, R36 ;  /* 0x0000002429297221 */ /* 0x010fe20000010000 */
        /* <DEDUP_REMOVED lines=26> */
.L_x_1252:
[----:B------:R-:W-:Y:S05]  /*1c30*/  BSYNC.RECONVERGENT B0 ;  /* 0x0000000000007941 */ /* 0x000fea0003800200 */
.L_x_1251:
[----:B------:R-:W-:Y:S01]  /*1c40*/  BAR.SYNC.DEFER_BLOCKING 0x0 ;  /* 0x0000000000007b1d */ /* 0x000fe20000010000 */
[----:B------:R-:W-:-:S05]  /*1c50*/  LEA R55, R55, R47, 0x5 ;  /* 0x0000002f37377211 */ /* 0x000fca00078e28ff */
        /* <DEDUP_REMOVED lines=13> */
[----:B---3--:R-:W-:Y:S01]  /*1d30*/  FADD.FTZ R61, R61, R36 ;  /* 0x000000243d3d7221 */ /* 0x008fe20000010000 */
[----:B------:R-:W-:Y:S01]  /*1d40*/  FADD.FTZ R32, R26, R35 ;  /* 0x000000231a207221 */ /* 0x000fe20000010000 */
[----:B------:R-:W-:Y:S01]  /*1d50*/  FADD.FTZ R36, R24, R37 ;  /* 0x0000002518247221 */ /* 0x000fe20000010000 */
[----:B------:R-:W-:-:S02]  /*1d60*/  FADD.FTZ R37, R25, R38 ;  /* 0x0000002619257221 */ /* 0x000fc40000010000 */
[----:B------:R-:W2:Y:S01]  /*1d70*/  LDS.128 R24, [R53+0xa00] ;  /* 0x000a000035187984 */ /* 0x000ea20000000c00 */
[----:B------:R-:W-:-:S03]  /*1d80*/  FADD.FTZ R38, R32, R39 ;  /* 0x0000002720267221 */ /* 0x000fc60000010000 */
        /* <DEDUP_REMOVED lines=29> */
[----:B------:R-:W-:Y:S02]  /*1f60*/  FADD.FTZ R38, R38, R35 ;  /* 0x0000002326267221 */ /* 0x000fe40000010000 */
[----:B------:R-:W3:Y:S01]  /*1f70*/  LDS.128 R32, [R53+0x1800] ;  /* 0x0018000035207984 */ /* 0x000ee20000000c00 */
[----:B-1----:R-:W-:Y:S01]  /*1f80*/  FADD.FTZ R37, R37, R28 ;  /* 0x0000001c25257221 */ /* 0x002fe20000010000 */
[----:B------:R-:W-:Y:S01]  /*1f90*/  FADD.FTZ R36, R36, R29 ;  /* 0x0000001d24247221 */ /* 0x000fe20000010000 */
[----:B------:R-:W-:Y:S01]  /*1fa0*/  FADD.FTZ R39, R39, R30 ;  /* 0x0000001e27277221 */ /* 0x000fe20000010000 */
[----:B------:R-:W-:-:S02]  /*1fb0*/  FADD.FTZ R38, R38, R31 ;  /* 0x0000001f26267221 */ /* 0x000fc40000010000 */
[----:B------:R-:W1:Y:S01]  /*1fc0*/  LDS.128 R28, [R53+0x1a00] ;  /* 0x001a0000351c7984 */ /* 0x000e620000000c00 */
[----:B--2---:R-:W-:Y:S01]  /*1fd0*/  FADD.FTZ R37, R37, R24 ;  /* 0x0000001825257221 */ /* 0x004fe20000010000 */
[----:B------:R-:W-:Y:S01]  /*1fe0*/  FADD.FTZ R36, R36, R25 ;  /* 0x0000001924247221 */ /* 0x000fe20000010000 */
[----:B------:R-:W-:Y:S01]  /*1ff0*/  FADD.FTZ R39, R39, R26 ;  /* 0x0000001a27277221 */ /* 0x000fe20000010000 */
[----:B------:R-:W-:Y:S02]  /*2000*/  FADD.FTZ R38, R38, R27 ;  /* 0x0000001b26267221 */ /* 0x000fe40000010000 */
[----:B------:R-:W2:Y:S01]  /*2010*/  LDS.128 R24, [R53+0x1c00] ;  /* 0x001c000035187984 */ /* 0x000ea20000000c00 */
[----:B---3--:R-:W-:Y:S01]  /*2020*/  FADD.FTZ R37, R37, R32 ;  /* 0x0000002025257221 */ /* 0x008fe20000010000 */
[----:B------:R-:W-:Y:S01]  /*2030*/  FADD.FTZ R36, R36, R33 ;  /* 0x0000002124247221 */ /* 0x000fe20000010000 */
[----:B------:R-:W-:Y:S01]  /*2040*/  FADD.FTZ R39, R39, R34 ;  /* 0x0000002227277221 */ /* 0x000fe20000010000 */
[----:B------:R-:W-:-:S02]  /*2050*/  FADD.FTZ R38, R38, R35 ;  /* 0x0000002326267221 */ /* 0x000fc40000010000 */
        /* <DEDUP_REMOVED lines=13> */
.L_x_1254:
[----:B------:R-:W-:Y:S05]  /*2130*/  BSYNC.RECONVERGENT B0 ;  /* 0x0000000000007941 */ /* 0x000fea0003800200 */
.L_x_1253:
[----:B------:R-:W-:Y:S04]  /*2140*/  BSSY.RECONVERGENT B0, `(.L_x_1255) ;  /* 0x000001c000007945 */ /* 0x000fe80003800200 */
[----:B------:R-:W-:Y:S05]  /*2150*/  @P1 BRA `(.L_x_1256) ;  /* 0x0000000000681947 */ /* 0x000fea0003800000 */
[----:B---3--:R-:W3:Y:S08]  /*2160*/  LDC.64 R28, c[0x0][0x3f8] ;  /* 0x0000fe00ff1c7b82 */ /* 0x008ef00000000a00 */
[----:B-12---:R-:W1:Y:S01]  /*2170*/  LDC.64 R30, c[0x0][0x3d8] ;  /* 0x0000f600ff1e7b82 */ /* 0x006e620000000a00 */
[----:B---3--:R-:W-:Y:S01]  /*2180*/  IMAD.WIDE.U32 R32, R28, 0x3, RZ ;  /* 0x000000031c207825 */ /* 0x008fe200078e00ff */
[----:B------:R-:W-:-:S02]  /*2190*/  LEA R37, R29, R29, 0x1 ;  /* 0x0000001d1d257211 */ /* 0x000fc400078e08ff */
[----:B------:R-:W-:Y:S02]  /*21a0*/  LEA.HI R35, P1, R29, R28, RZ, 0x1 ;  /* 0x0000001c1d237211 */ /* 0x000fe400078308ff */
[----:B------:R-:W-:Y:S02]  /*21b0*/  IADD3 R33, PT, PT, R33, R37, RZ ;  /* 0x0000002521217210 */ /* 0x000fe40007ffe0ff */
[----:B------:R-:W-:Y:S01]  /*21c0*/  IADD3.X R34, PT, PT, RZ, R29, RZ, P1, !PT ;  /* 0x0000001dff227210 */ /* 0x000fe20000ffe4ff */
[----:B-1----:R-:W-:Y:S01]  /*21d0*/  IMAD.WIDE R30, R55, 0x4, R30 ;  /* 0x00000004371e7825 */ /* 0x002fe200078e021e */
        /* <DEDUP_REMOVED lines=18> */
.L_x_1256:
[----:B------:R-:W-:Y:S05]  /*2300*/  BSYNC.RECONVERGENT B0 ;  /* 0x0000000000007941 */ /* 0x000fea0003800200 */
.L_x_1255:
[----:B------:R-:W-:Y:S05]  /*2310*/  @!P3 BRA `(.L_x_1257) ;  /* 0x000000080094b947 */ /* 0x000fea0003800000 */
[----:B------:R-:W5:Y:S01]  /*2320*/  LDC.64 R60, c[0x0][0x3d0] ;  /* 0x0000f400ff3c7b82 */ /* 0x000f620000000a00 */
[----:B----4-:R-:W-:Y:S02]  /*2330*/  LOP3.LUT R24, R49, 0x1, RZ, 0xc0, !PT ;  /* 0x0000000131187812 */ /* 0x010fe400078ec0ff */
[----:B------:R-:W-:-:S03]  /*2340*/  ISETP.GE.U32.AND P3, PT, R43, 0x8, PT ;  /* 0x000000082b00780c */ /* 0x000fc60003f66070 */
[----:B------:R-:W-:-:S04]  /*2350*/  IMAD R27, R24, R45, RZ ;  /* 0x0000002d181b7224 */ /* 0x000fc800078e02ff */
[----:B------:R-:W-:-:S05]  /*2360*/  IMAD R24, R27, R43, RZ ;  /* 0x0000002b1b187224 */ /* 0x000fca00078e02ff */
[----:B------:R-:W-:-:S05]  /*2370*/  SHF.L.U32 R25, R24, 0x1, RZ ;  /* 0x0000000118197819 */ /* 0x000fca00000006ff */
[----:B-----5:R-:W-:Y:S01]  /*2380*/  IMAD.WIDE R60, R25, 0x4, R60 ;  /* 0x00000004193c7825 */ /* 0x020fe200078e023c */
[----:B------:R-:W-:Y:S06]  /*2390*/  @P2 BRA `(.L_x_1258) ;  /* 0x0000000000502947 */ /* 0x000fec0003800000 */
[----:B------:R-:W4:Y:S01]  /*23a0*/  LDC.64 R24, c[0x0][0x3c8] ;  /* 0x0000f200ff187b82 */ /* 0x000f220000000a00 */
[----:B---3--:R-:W-:Y:S01]  /*23b0*/  LOP3.LUT P1, R28, R49, 0x2, RZ, 0xc0, !PT ;  /* 0x00000002311c7812 */ /* 0x008fe2000782c0ff */
[----:B------:R-:W-:Y:S01]  /*23c0*/  IMAD R29, R45, UR7, R46 ;  /* 0x000000072d1d7c24 */ /* 0x000fe2000f8e022e */
[----:B------:R-:W-:Y:S02]  /*23d0*/  IADD3 R27, PT, PT, R27, R46, RZ ;  /* 0x0000002e1b1b7210 */ /* 0x000fe40007ffe0ff */
[----:B-1----:R-:W-:-:S04]  /*23e0*/  SEL R31, R43, RZ, !P1 ;  /* 0x000000ff2b1f7207 */ /* 0x002fc80004800000 */
[----:B------:R-:W-:Y:S01]  /*23f0*/  ISETP.NE.AND P1, PT, R31, -0x1, PT ;  /* 0xffffffff1f00780c */ /* 0x000fe20003f25270 */
[----:B----4-:R-:W-:-:S04]  /*2400*/  IMAD.WIDE.U32 R24, R27, 0x4, R24 ;  /* 0x000000041b187825 */ /* 0x010fc800078e0018 */
        /* <DEDUP_REMOVED lines=8> */
.L_x_1259:
[----:B----4-:R-:W3:Y:S04]  /*2490*/  LDG.E.STRONG.GPU R26, desc[UR8][R24.64] ;  /* 0x00000008181a7981 */ /* 0x010ee8000c1ef900 */
[----:B---3--:R-:W-:Y:S01]  /*24a0*/  CCTL.IVALL ;  /* 0x00000000ff00798f */ /* 0x008fe20002000000 */
[----:B------:R-:W-:Y:S05]  /*24b0*/  YIELD ;  /* 0x0000000000007946 */ /* 0x000fea0003800000 */
[----:B------:R-:W-:-:S13]  /*24c0*/  ISETP.NE.AND P1, PT, R26, R31, PT ;  /* 0x0000001f1a00720c */ /* 0x000fda0003f25270 */
[----:B------:R-:W-:Y:S05]  /*24d0*/  @P1 BRA `(.L_x_1259) ;  /* 0xfffffffc00ec1947 */ /* 0x000fea000383ffff */
.L_x_1258:
        /* <DEDUP_REMOVED lines=11> */
[----:B--2---:R-:W-:Y:S01]  /*2590*/  MOV R30, RZ ;  /* 0x000000ff001e7202 */ /* 0x004fe20000000f00 */
[----:B------:R-:W-:Y:S01]  /*25a0*/  UIADD3 UR5, UPT, UPT, -UR7, URZ, URZ ;  /* 0x000000ff07057290 */ /* 0x000fe2000fffe1ff */
[----:B-1----:R-:W-:Y:S02]  /*25b0*/  MOV R31, R46 ;  /* 0x0000002e001f7202 */ /* 0x002fe40000000f00 */
[----:B------:R-:W-:-:S09]  /*25c0*/  LOP3.LUT R32, R43, 0x7ffffff8, RZ, 0xc0, !PT ;  /* 0x7ffffff82b207812 */ /* 0x000fd200078ec0ff */
.L_x_1261:
[----:B------:R-:W-:Y:S02]  /*25d0*/  ISETP.EQ.OR P5, PT, RZ, UR5, P2 ;  /* 0x00000005ff007c0c */ /* 0x000fe400097a2670 */
[----:B----4-:R-:W-:-:S04]  /*25e0*/  IADD3 R24, PT, PT, R30, 0x1, RZ ;  /* 0x000000011e187810 */ /* 0x010fc80007ffe0ff */
[----:B------:R-:W-:-:S07]  /*25f0*/  ISETP.EQ.OR P6, PT, R24, UR7, P2 ;  /* 0x0000000718007c0c */ /* 0x000fce00097c2670 */
[----:B------:R-:W-:-:S06]  /*2600*/  @!P5 IMAD.WIDE.U32 R24, R31, 0x8, R60 ;  /* 0x000000081f18d825 */ /* 0x000fcc00078e003c */
[----:B------:R-:W0:Y:S01]  /*2610*/  @!P5 LDG.E.64 R24, desc[UR8][R24.64] ;  /* 0x000000081818d981 */ /* 0x000e22000c1e1b00 */
[----:B------:R-:W-:Y:S01]  /*2620*/  @!P6 IMAD.WIDE.U32 R26, R33, 0x8, R60 ;  /* 0x00000008211ae825 */ /* 0x000fe200078e003c */
[----:B---3--:R-:W-:-:S04]  /*2630*/  IADD3 R28, PT, PT, R30, 0x2, RZ ;  /* 0x000000021e1c7810 */ /* 0x008fc80007ffe0ff */
[----:B------:R-:W-:Y:S01]  /*2640*/  ISETP.EQ.OR P1, PT, R28, UR7, P2 ;  /* 0x000000071c007c0c */ /* 0x000fe20009722670 */
[----:B------:R-:W2:Y:S01]  /*2650*/  @!P6 LDG.E.64 R26, desc[UR8][R26.64] ;  /* 0x000000081a1ae981 */ /* 0x000ea2000c1e1b00 */
[----:B------:R-:W-:-:S04]  /*2660*/  IADD3 R28, PT, PT, R30, 0x3, RZ ;  /* 0x000000031e1c7810 */ /* 0x000fc80007ffe0ff */
[----:B------:R-:W-:-:S07]  /*2670*/  ISETP.EQ.OR P3, PT, R28, UR7, P2 ;  /* 0x000000071c007c0c */ /* 0x000fce0009762670 */
[----:B------:R-:W-:-:S06]  /*2680*/  @!P1 IMAD.WIDE.U32 R28, R38, 0x8, R60 ;  /* 0x00000008261c9825 */ /* 0x000fcc00078e003c */
[----:B------:R-:W3:Y:S01]  /*2690*/  @!P1 LDG.E.64 R28, desc[UR8][R28.64] ;  /* 0x000000081c1c9981 */ /* 0x000ee2000c1e1b00 */
[----:B0-----:R-:W-:Y:S01]  /*26a0*/  @!P5 FADD.FTZ R40, R40, R24 ;  /* 0x000000182828d221 */ /* 0x001fe20000010000 */
[----:B------:R-:W-:Y:S01]  /*26b0*/  @!P5 FADD.FTZ R41, R41, R25 ;  /* 0x000000192929d221 */ /* 0x000fe20000010000 */
[----:B------:R-:W-:-:S04]  /*26c0*/  @!P3 IMAD.WIDE.U32 R24, R39, 0x8, R60 ;  /* 0x000000082718b825 */ /* 0x000fc800078e003c */
[----:B--2---:R-:W-:Y:S02]  /*26d0*/  @!P6 FADD.FTZ R40, R40, R26 ;  /* 0x0000001a2828e221 */ /* 0x004fe40000010000 */
[----:B------:R-:W2:Y:S01]  /*26e0*/  @!P3 LDG.E.64 R24, desc[UR8][R24.64] ;  /* 0x000000081818b981 */ /* 0x000ea2000c1e1b00 */
[----:B------:R-:W-:-:S04]  /*26f0*/  IADD3 R26, PT, PT, R30, 0x4, RZ ;  /* 0x000000041e1a7810 */ /* 0x000fc80007ffe0ff */
[----:B------:R-:W-:Y:S01]  /*2700*/  ISETP.EQ.OR P5, PT, R26, UR7, P2 ;  /* 0x000000071a007c0c */ /* 0x000fe200097a2670 */
[----:B------:R-:W-:Y:S01]  /*2710*/  @!P6 FADD.FTZ R41, R41, R27 ;  /* 0x0000001b2929e221 */ /* 0x000fe20000010000 */
[----:B---3--:R-:W-:-:S03]  /*2720*/  @!P1 FADD.FTZ R40, R40, R28 ;  /* 0x0000001c28289221 */ /* 0x008fc60000010000 */
[----:B------:R-:W-:-:S08]  /*2730*/  @!P1 FADD.FTZ R41, R41, R29 ;  /* 0x0000001d29299221 */ /* 0x000fd00000010000 */
[----:B------:R-:W-:-:S06]  /*2740*/  @!P5 IMAD.WIDE.U32 R28, R34, 0x8, R60 ;  /* 0x00000008221cd825 */ /* 0x000fcc00078e003c */
[----:B------:R-:W3:Y:S01]  /*2750*/  @!P5 LDG.E.64 R28, desc[UR8][R28.64] ;  /* 0x000000081c1cd981 */ /* 0x000ee2000c1e1b00 */
[----:B------:R-:W-:-:S04]  /*2760*/  IADD3 R26, PT, PT, R30, 0x5, RZ ;  /* 0x000000051e1a7810 */ /* 0x000fc80007ffe0ff */
[----:B------:R-:W-:-:S13]  /*2770*/  ISETP.EQ.OR P6, PT, R26, UR7, P2 ;  /* 0x000000071a007c0c */ /* 0x000fda00097c2670 */
[----:B------:R-:W-:-:S06]  /*2780*/  @!P6 IMAD.WIDE.U32 R26, R37, 0x8, R60 ;  /* 0x00000008251ae825 */ /* 0x000fcc00078e003c */
[----:B------:R-:W4:Y:S01]  /*2790*/  @!P6 LDG.E.64 R26, desc[UR8][R26.64] ;  /* 0x000000081a1ae981 */ /* 0x000f22000c1e1b00 */
[----:B--2---:R-:W-:Y:S01]  /*27a0*/  @!P3 FADD.FTZ R40, R40, R24 ;  /* 0x000000182828b221 */ /* 0x004fe20000010000 */
[----:B------:R-:W-:-:S04]  /*27b0*/  IADD3 R24, PT, PT, R30, 0x6, RZ ;  /* 0x000000061e187810 */ /* 0x000fc80007ffe0ff */
[----:B------:R-:W-:Y:S02]  /*27c0*/  ISETP.EQ.OR P1, PT, R24, UR7, P2 ;  /* 0x0000000718007c0c */ /* 0x000fe40009722670 */
[----:B------:R-:W-:Y:S01]  /*27d0*/  IADD3 R24, PT, PT, R30, 0x7, RZ ;  /* 0x000000071e187810 */ /* 0x000fe20007ffe0ff */
[----:B------:R-:W-:-:S03]  /*27e0*/  @!P3 FADD.FTZ R41, R41, R25 ;  /* 0x000000192929b221 */ /* 0x000fc60000010000 */
[----:B------:R-:W-:-:S07]  /*27f0*/  ISETP.EQ.OR P3, PT, R24, UR7, P2 ;  /* 0x0000000718007c0c */ /* 0x000fce0009762670 */
[----:B------:R-:W-:-:S06]  /*2800*/  @!P1 IMAD.WIDE.U32 R24, R35, 0x8, R60 ;  /* 0x0000000823189825 */ /* 0x000fcc00078e003c */
[----:B------:R-:W2:Y:S01]  /*2810*/  @!P1 LDG.E.64 R24, desc[UR8][R24.64] ;  /* 0x0000000818189981 */ /* 0x000ea2000c1e1b00 */
[----:B---3--:R-:W-:Y:S01]  /*2820*/  @!P5 FADD.FTZ R40, R40, R28 ;  /* 0x0000001c2828d221 */ /* 0x008fe20000010000 */
[----:B------:R-:W-:Y:S01]  /*2830*/  @!P5 FADD.FTZ R41, R41, R29 ;  /* 0x0000001d2929d221 */ /* 0x000fe20000010000 */
[----:B------:R-:W-:-:S06]  /*2840*/  @!P3 IMAD.WIDE.U32 R28, R36, 0x8, R60 ;  /* 0x00000008241cb825 */ /* 0x000fcc00078e003c */
[----:B------:R-:W3:Y:S01]  /*2850*/  @!P3 LDG.E.64 R28, desc[UR8][R28.64] ;  /* 0x000000081c1cb981 */ /* 0x000ee2000c1e1b00 */
[----:B------:R-:W-:Y:S01]  /*2860*/  IADD3 R30, PT, PT, R30, 0x8, RZ ;  /* 0x000000081e1e7810 */ /* 0x000fe20007ffe0ff */
[----:B----4-:R-:W-:Y:S01]  /*2870*/  @!P6 FADD.FTZ R40, R40, R26 ;  /* 0x0000001a2828e221 */ /* 0x010fe20000010000 */
[----:B------:R-:W-:Y:S01]  /*2880*/  @!P6 FADD.FTZ R41, R41, R27 ;  /* 0x0000001b2929e221 */ /* 0x000fe20000010000 */
[----:B------:R-:W-:Y:S01]  /*2890*/  UIADD3 UR5, UPT, UPT, UR5, 0x8, URZ ;  /* 0x0000000805057890 */ /* 0x000fe2000fffe0ff */
        /* <DEDUP_REMOVED lines=10> */
[----:B------:R-:W-:Y:S02]  /*2940*/  ISETP.NE.AND P1, PT, R30, R32, PT ;  /* 0x000000201e00720c */ /* 0x000fe40003f25270 */
[----:B---3--:R-:W-:Y:S01]  /*2950*/  @!P3 FADD.FTZ R40, R40, R28 ;  /* 0x0000001c2828b221 */ /* 0x008fe20000010000 */
[----:B------:R-:W-:-:S10]  /*2960*/  @!P3 FADD.FTZ R41, R41, R29 ;  /* 0x0000001d2929b221 */ /* 0x000fd40000010000 */
[----:B------:R-:W-:Y:S05]  /*2970*/  @P1 BRA `(.L_x_1261) ;  /* 0xfffffffc00141947 */ /* 0x000fea000383ffff */
.L_x_1260:
[----:B----4-:R-:W-:-:S04]  /*2980*/  LOP3.LUT R24, R43, 0x7, RZ, 0xc0, !PT ;  /* 0x000000072b187812 */ /* 0x010fc800078ec0ff */
[----:B------:R-:W-:-:S13]  /*2990*/  ISETP.NE.AND P1, PT, R24, RZ, PT ;  /* 0x000000ff1800720c */ /* 0x000fda0003f25270 */
[----:B------:R-:W-:Y:S05]  /*29a0*/  @!P1 BRA `(.L_x_1257) ;  /* 0x0000000000f09947 */ /* 0x000fea0003800000 */
[----:B------:R-:W-:Y:S02]  /*29b0*/  IADD3 R24, PT, PT, R24, -0x1, RZ ;  /* 0xffffffff18187810 */ /* 0x000fe40007ffe0ff */
[----:B--2---:R-:W-:Y:S02]  /*29c0*/  LOP3.LUT P1, R30, R43, 0x3, RZ, 0xc0, !PT ;  /* 0x000000032b1e7812 */ /* 0x004fe4000782c0ff */
        /* <DEDUP_REMOVED lines=9> */
[----:B-1----:R-:W-:Y:S02]  /*2a60*/  IADD3 R31, PT, PT, R32, 0x3, RZ ;  /* 0x00000003201f7810 */ /* 0x002fe40007ffe0ff */
[----:B------:R-:W-:-:S09]  /*2a70*/  ISETP.EQ.OR P3, PT, R29, UR7, P2 ;  /* 0x000000071d007c0c */ /* 0x000fd20009762670 */
[----:B------:R-:W-:-:S04]  /*2a80*/  @!P5 IMAD R27, R27, R45, R46 ;  /* 0x0000002d1b1bd224 */ /* 0x000fc800078e022e */
[----:B------:R-:W-:Y:S02]  /*2a90*/  @!P3 IMAD R29, R29, R45, R46 ;  /* 0x0000002d1d1db224 */ /* 0x000fe400078e022e */
[----:B0--3--:R-:W-:Y:S01]  /*2aa0*/  @!P6 FADD.FTZ R40, R40, R24 ;  /* 0x000000182828e221 */ /* 0x009fe20000010000 */
        /* <DEDUP_REMOVED lines=16> */
.L_x_1262:
[----:B------:R-:W-:Y:S05]  /*2bb0*/  @!P1 BRA `(.L_x_1257) ;  /* 0x00000000006c9947 */ /* 0x000fea0003800000 */
[----:B------:R-:W-:Y:S02]  /*2bc0*/  ISETP.NE.AND P1, PT, R30, 0x1, PT ;  /* 0x000000011e00780c */ /* 0x000fe40003f25270 */
[----:B---3--:R-:W-:-:S11]  /*2bd0*/  LOP3.LUT R28, R43, 0x1, RZ, 0xc0, !PT ;  /* 0x000000012b1c7812 */ /* 0x008fd600078ec0ff */
        /* <DEDUP_REMOVED lines=15> */
.L_x_1263:
        /* <DEDUP_REMOVED lines=9> */
.L_x_1264:
[----:B------:R-:W-:Y:S05]  /*2d60*/  BSYNC.RECONVERGENT B0 ;  /* 0x0000000000007941 */ /* 0x000fea0003800200 */
.L_x_1257:
[----:B------:R-:W5:Y:S01]  /*2d70*/  S2UR UR6, SR_CgaCtaId ;  /* 0x00000000000679c3 */ /* 0x000f620000008800 */
[----:B------:R-:W-:Y:S01]  /*2d80*/  UMOV UR5, 0x400 ;  /* 0x0000040000057882 */ /* 0x000fe20000000000 */
[C---:B----4-:R-:W-:Y:S01]  /*2d90*/  FADD.FTZ R32, -R4.reuse, R22 ;  /* 0x0000001604207221 */ /* 0x050fe20000010100 */
[C---:B------:R-:W-:Y:S01]  /*2da0*/  FADD.FTZ R34, -R4.reuse, R23 ;  /* 0x0000001704227221 */ /* 0x040fe20000010100 */
[----:B------:R-:W4:Y:S01]  /*2db0*/  LDCU.64 UR16, c[0x0][0x400] ;  /* 0x00008000ff1077ac */ /* 0x000f220008000a00 */
[C---:B------:R-:W-:Y:S01]  /*2dc0*/  FADD.FTZ R22, -R4.reuse, R6 ;  /* 0x0000000604167221 */ /* 0x040fe20000010100 */
[C---:B------:R-:W-:Y:S01]  /*2dd0*/  FADD.FTZ R26, -R4.reuse, R7 ;  /* 0x00000007041a7221 */ /* 0x040fe20000010100 */
[C---:B---3--:R-:W-:Y:S01]  /*2de0*/  FADD.FTZ R28, -R4.reuse, R10 ;  /* 0x0000000a041c7221 */ /* 0x048fe20000010100 */
[C---:B--2---:R-:W-:Y:S01]  /*2df0*/  FADD.FTZ R30, -R4.reuse, R11 ;  /* 0x0000000b041e7221 */ /* 0x044fe20000010100 */
[C---:B------:R-:W-:Y:S01]  /*2e00*/  FADD.FTZ R14, -R4.reuse, R14 ;  /* 0x0000000e040e7221 */ /* 0x040fe20000010100 */
[----:B------:R-:W-:Y:S01]  /*2e10*/  FADD.FTZ R4, -R4, R15 ;  /* 0x0000000f04047221 */ /* 0x000fe20000010100 */
[-C--:B-1----:R-:W-:Y:S01]  /*2e20*/  FMUL.FTZ R31, R32, R5.reuse ;  /* 0x00000005201f7220 */ /* 0x082fe20000410000 */
[----:B------:R-:W-:Y:S01]  /*2e30*/  FMUL.FTZ R10, R34, R5 ;  /* 0x00000005220a7220 */ /* 0x000fe20000410000 */
[----:B-----5:R-:W-:-:S09]  /*2e40*/  ULEA UR5, UR6, UR5, 0x18 ;  /* 0x0000000506057291 */ /* 0x020fd2000f8ec0ff */
[----:B------:R-:W-:Y:S01]  /*2e50*/  @!P2 STS.64 [UR5+0x98], R40 ;  /* 0x00009828ff00a988 */ /* 0x000fe20008000a05 */
[----:B------:R-:W-:Y:S06]  /*2e60*/  BAR.SYNC.DEFER_BLOCKING 0x0 ;  /* 0x0000000000007b1d */ /* 0x000fec0000010000 */
[----:B------:R-:W1:Y:S01]  /*2e70*/  LDS.64 R24, [UR5+0x98] ;  /* 0x00009805ff187984 */ /* 0x000e620008000a00 */
[----:B------:R-:W1:Y:S02]  /*2e80*/  LDCU UR5, c[0x0][0x42c] ;  /* 0x00008580ff0577ac */ /* 0x000e640008000800 */
[----:B-1----:R-:W-:Y:S01]  /*2e90*/  FMUL.FTZ R24, R24, UR5 ;  /* 0x0000000518187c20 */ /* 0x002fe20008410000 */
[----:B------:R-:W-:Y:S01]  /*2ea0*/  FMUL.FTZ R25, R25, UR5 ;  /* 0x0000000519197c20 */ /* 0x000fe20008410000 */
[----:B----4-:R-:W-:Y:S06]  /*2eb0*/  @!P4 BRA `(.L_x_1265) ;  /* 0x000000000048c947 */ /* 0x010fec0003800000 */
        /* <DEDUP_REMOVED lines=18> */
.L_x_1265:
[----:B------:R-:W-:Y:S04]  /*2fe0*/  BSSY.RECONVERGENT B0, `(.L_x_1266) ;  /* 0x0000014000007945 */ /* 0x000fe80003800200 */
[----:B------:R-:W-:Y:S05]  /*2ff0*/  @P0 BRA `(.L_x_1267) ;  /* 0x0000000000480947 */ /* 0x000fea0003800000 */
[----:B------:R-:W1:Y:S01]  /*3000*/  LDCU.64 UR14, c[0x0][0x3f8] ;  /* 0x00007f00ff0e77ac */ /* 0x000e620008000a00 */
[----:B------:R-:W-:Y:S01]  /*3010*/  SHF.R.S32.HI R15, RZ, 0x1f, R54 ;  /* 0x0000001fff0f7819 */ /* 0x000fe20000011436 */
[C-C-:B------:R-:W-:Y:S01]  /*3020*/  FFMA.FTZ R11, R24.reuse, R31, R25.reuse ;  /* 0x0000001f180b7223 */ /* 0x140fe20000010019 */
[----:B------:R-:W-:Y:S01]  /*3030*/  MOV R6, R58 ;  /* 0x0000003a00067202 */ /* 0x000fe20000000f00 */
[----:B------:R-:W2:Y:S01]  /*3040*/  LDCU.64 UR12, c[0x0][0x380] ;  /* 0x00007000ff0c77ac */ /* 0x000ea20008000a00 */
[----:B------:R-:W-:Y:S01]  /*3050*/  MOV R7, R57 ;  /* 0x0000003900077202 */ /* 0x000fe20000000f00 */
[----:B------:R-:W-:Y:S01]  /*3060*/  FFMA.FTZ R32, R24, R10, R25 ;  /* 0x0000000a18207223 */ /* 0x000fe20000010019 */
[----:B------:R-:W-:-:S03]  /*3070*/  FFMA.FTZ R10, R20, R2, -R11 ;  /* 0x00000002140a7223 */ /* 0x000fc6000001080b */
[----:B------:R-:W-:Y:S01]  /*3080*/  FFMA.FTZ R32, R21, R3, -R32 ;  /* 0x0000000315207223 */ /* 0x000fe20000010820 */
[----:B------:R-:W-:-:S03]  /*3090*/  FMUL.FTZ R10, R10, R5 ;  /* 0x000000050a0a7220 */ /* 0x000fc60000410000 */
[----:B------:R-:W-:Y:S01]  /*30a0*/  FMUL.FTZ R11, R32, R5 ;  /* 0x00000005200b7220 */ /* 0x000fe20000410000 */
[----:B-1----:R-:W-:Y:S02]  /*30b0*/  IMAD R15, R15, UR14, RZ ;  /* 0x0000000e0f0f7c24 */ /* 0x002fe4000f8e02ff */
[----:B------:R-:W-:-:S04]  /*30c0*/  IMAD.WIDE.U32 R6, R54, UR14, R6 ;  /* 0x0000000e36067c25 */ /* 0x000fc8000f8e0006 */
[----:B------:R-:W-:Y:S01]  /*30d0*/  IMAD R15, R54, UR15, R15 ;  /* 0x0000000f360f7c24 */ /* 0x000fe2000f8e020f */
[----:B--2---:R-:W-:-:S04]  /*30e0*/  LEA R2, P0, R6, UR12, 0x2 ;  /* 0x0000000c06027c11 */ /* 0x004fc8000f8010ff */
[----:B------:R-:W-:-:S04]  /*30f0*/  IADD3 R15, PT, PT, R7, R15, RZ ;  /* 0x0000000f070f7210 */ /* 0x000fc80007ffe0ff */
[----:B------:R-:W-:-:S05]  /*3100*/  LEA.HI.X R3, R6, UR13, R15, 0x2, P0 ;  /* 0x0000000d06037c11 */ /* 0x000fca00080f140f */
[----:B------:R1:W-:Y:S02]  /*3110*/  STG.E.64 desc[UR8][R2.64], R10 ;  /* 0x0000000a02007986 */ /* 0x0003e4000c101b08 */
.L_x_1267:
[----:B------:R-:W-:Y:S05]  /*3120*/  BSYNC.RECONVERGENT B0 ;  /* 0x0000000000007941 */ /* 0x000fea0003800200 */
.L_x_1266:
[----:B------:R-:W-:Y:S01]  /*3130*/  UISETP.NE.AND UP0, UPT, UR10, URZ, UPT ;  /* 0x000000ff0a00728c */ /* 0x000fe2000bf05270 */
[-C--:B-1----:R-:W-:Y:S01]  /*3140*/  FMUL.FTZ R3, R22, R5.reuse ;  /* 0x0000000516037220 */ /* 0x082fe20000410000 */
[-C--:B------:R-:W-:Y:S01]  /*3150*/  FMUL.FTZ R26, R26, R5.reuse ;  /* 0x000000051a1a7220 */ /* 0x080fe20000410000 */
[-C--:B------:R-:W-:Y:S01]  /*3160*/  FMUL.FTZ R28, R28, R5.reuse ;  /* 0x000000051c1c7220 */ /* 0x080fe20000410000 */
[-C--:B------:R-:W-:Y:S01]  /*3170*/  FMUL.FTZ R30, R30, R5.reuse ;  /* 0x000000051e1e7220 */ /* 0x080fe20000410000 */
[-C--:B------:R-:W-:Y:S01]  /*3180*/  FMUL.FTZ R14, R14, R5.reuse ;  /* 0x000000050e0e7220 */ /* 0x080fe20000410000 */
[----:B------:R-:W-:Y:S01]  /*3190*/  SHF.R.S32.HI R2, RZ, 0x1f, R52 ;  /* 0x0000001fff027819 */ /* 0x000fe20000011434 */
[----:B------:R-:W-:Y:S01]  /*31a0*/  FMUL.FTZ R4, R4, R5 ;  /* 0x0000000504047220 */ /* 0x000fe20000410000 */
[----:B------:R-:W-:Y:S01]  /*31b0*/  ISETP.GE.U32.AND P0, PT, R52, UR16, PT ;  /* 0x0000001034007c0c */ /* 0x000fe2000bf06070 */
[C-C-:B------:R-:W-:Y:S01]  /*31c0*/  FFMA.FTZ R29, R24.reuse, R3, R25.reuse ;  /* 0x00000003181d7223 */ /* 0x140fe20000010019 */
[----:B------:R-:W-:Y:S01]  /*31d0*/  ISETP.GE.U32.AND P1, PT, R51, UR16, PT ;  /* 0x0000001033007c0c */ /* 0x000fe2000bf26070 */
[C-C-:B------:R-:W-:Y:S01]  /*31e0*/  FFMA.FTZ R34, R24.reuse, R26, R25.reuse ;  /* 0x0000001a18227223 */ /* 0x140fe20000010019 */
[C-C-:B------:R-:W-:Y:S01]  /*31f0*/  FFMA.FTZ R15, R24.reuse, R28, R25.reuse ;  /* 0x0000001c180f7223 */ /* 0x140fe20000010019 */
[C-C-:B------:R-:W-:Y:S01]  /*3200*/  FFMA.FTZ R10, R24.reuse, R30, R25.reuse ;  /* 0x0000001e180a7223 */ /* 0x140fe20000010019 */
[--C-:B------:R-:W-:Y:S01]  /*3210*/  FFMA.FTZ R11, R24, R14, R25.reuse ;  /* 0x0000000e180b7223 */ /* 0x100fe20000010019 */
[----:B------:R-:W-:Y:S01]  /*3220*/  ISETP.GE.U32.AND P2, PT, R50, UR16, PT ;  /* 0x0000001032007c0c */ /* 0x000fe2000bf46070 */
[----:B------:R-:W-:Y:S01]  /*3230*/  FFMA.FTZ R24, R24, R4, R25 ;  /* 0x0000000418187223 */ /* 0x000fe20000010019 */
[----:B------:R-:W-:-:S02]  /*3240*/  ISETP.GE.AND.EX P0, PT, R2, UR17, PT, P0 ;  /* 0x0000001102007c0c */ /* 0x000fc4000bf06300 */
[----:B------:R-:W-:Y:S01]  /*3250*/  ISETP.GE.AND.EX P1, PT, R42, UR17, PT, P1 ;  /* 0x000000112a007c0c */ /* 0x000fe2000bf26310 */
[----:B------:R-:W-:-:S12]  /*3260*/  BRA.U !UP0, `(.L_x_1268) ;  /* 0x0000000108487547 */ /* 0x000fd8000b800000 */
        /* <DEDUP_REMOVED lines=18> */
.L_x_1268:
[----:B------:R-:W-:Y:S01]  /*3390*/  BSSY.RECONVERGENT B0, `(.L_x_1269) ;  /* 0x0000011000007945 */ /* 0x000fe20003800200 */
[----:B------:R-:W-:Y:S01]  /*33a0*/  FFMA.FTZ R8, R20, R8, -R29 ;  /* 0x0000000814087223 */ /* 0x000fe2000001081d */
[----:B------:R-:W-:Y:S02]  /*33b0*/  FFMA.FTZ R34, R21, R9, -R34 ;  /* 0x0000000915227223 */ /* 0x000fe40000010822 */
[----:B------:R-:W-:Y:S05]  /*33c0*/  @P0 BRA `(.L_x_1270) ;  /* 0x0000000000340947 */ /* 0x000fea0003800000 */
        /* <DEDUP_REMOVED lines=10> */
[----:B------:R-:W-:-:S04]  /*3470*/  IADD3 R7, PT, PT, R3, R7, RZ ;  /* 0x0000000703077210 */ /* 0x000fc80007ffe0ff */
[----:B------:R-:W-:-:S05]  /*3480*/  LEA.HI.X R7, R2, UR15, R7, 0x2, P0 ;  /* 0x0000000f02077c11 */ /* 0x000fca00080f1407 */
[----:B------:R1:W-:Y:S02]  /*3490*/  STG.E.64 desc[UR8][R6.64], R8 ;  /* 0x0000000806007986 */ /* 0x0003e4000c101b08 */
.L_x_1270:
[----:B------:R-:W-:Y:S05]  /*34a0*/  BSYNC.RECONVERGENT B0 ;  /* 0x0000000000007941 */ /* 0x000fea0003800200 */
.L_x_1269:
[----:B------:R-:W-:Y:S05]  /*34b0*/  BRA.U !UP0, `(.L_x_1271) ;  /* 0x0000000108487547 */ /* 0x000fea000b800000 */
        /* <DEDUP_REMOVED lines=18> */
.L_x_1271:
        /* <DEDUP_REMOVED lines=17> */
.L_x_1273:
[----:B------:R-:W-:Y:S05]  /*36f0*/  BSYNC.RECONVERGENT B0 ;  /* 0x0000000000007941 */ /* 0x000fea0003800200 */
.L_x_1272:
[----:B------:R-:W-:Y:S05]  /*3700*/  BRA.U !UP0, `(.L_x_1274) ;  /* 0x0000000108487547 */ /* 0x000fea000b800000 */
[----:B------:R-:W-:Y:S01]  /*3710*/  FFMA.FTZ R14, R20, R14, R18 ;  /* 0x0000000e140e7223 */ /* 0x000fe20000010012 */
[----:B------:R-:W-:-:S03]  /*3720*/  FFMA.FTZ R4, R21, R4, R19 ;  /* 0x0000000415047223 */ /* 0x000fc60000010013 */
[----:B------:R-:W-:Y:S01]  /*3730*/  FMUL.FTZ R2, R14, -1.4426950216293334961 ;  /* 0xbfb8aa3b0e027820 */ /* 0x000fe20000410000 */
[----:B-12---:R-:W-:-:S05]  /*3740*/  FMUL.FTZ R6, R4, -1.4426950216293334961 ;  /* 0xbfb8aa3b04067820 */ /* 0x006fca0000410000 */
        /* <DEDUP_REMOVED lines=14> */
.L_x_1274:
[----:B------:R-:W-:Y:S01]  /*3830*/  ISETP.GE.AND.EX P2, PT, R0, UR17, PT, P2 ;  /* 0x0000001100007c0c */ /* 0x000fe2000bf46320 */
[----:B------:R-:W-:Y:S01]  /*3840*/  FFMA.FTZ R16, R20, R16, -R11 ;  /* 0x0000001014107223 */ /* 0x000fe2000001080b */
[----:B------:R-:W-:Y:S01]  /*3850*/  FFMA.FTZ R24, R21, R17, -R24 ;  /* 0x0000001115187223 */ /* 0x000fe20000010818 */
[----:B------:R-:W-:Y:S02]  /*3860*/  BSSY.RECONVERGENT B0, `(.L_x_1275) ;  /* 0x000000e000007945 */ /* 0x000fe40003800200 */
[-C--:B------:R-:W-:Y:S01]  /*3870*/  FMUL.FTZ R16, R16, R5.reuse ;  /* 0x0000000510107220 */ /* 0x080fe20000410000 */
[----:B------:R-:W-:-:S07]  /*3880*/  FMUL.FTZ R17, R24, R5 ;  /* 0x0000000518117220 */ /* 0x000fce0000410000 */
[----:B------:R-:W-:Y:S05]  /*3890*/  @P2 BRA `(.L_x_1276) ;  /* 0x0000000000282947 */ /* 0x000fea0003800000 */
[----:B------:R-:W3:Y:S01]  /*38a0*/  LDCU.64 UR12, c[0x0][0x3f8] ;  /* 0x00007f00ff0c77ac */ /* 0x000ee20008000a00 */
[----:B------:R-:W-:Y:S01]  /*38b0*/  MOV R56, R58 ;  /* 0x0000003a00387202 */ /* 0x000fe20000000f00 */
[----:B------:R-:W4:Y:S01]  /*38c0*/  LDCU.64 UR14, c[0x0][0x380] ;  /* 0x00007000ff0e77ac */ /* 0x000f220008000a00 */
[----:B---3--:R-:W-:-:S03]  /*38d0*/  IMAD R3, R0, UR12, RZ ;  /* 0x0000000c00037c24 */ /* 0x008fc6000f8e02ff */
[----:B------:R-:W-:-:S04]  /*38e0*/  IMAD.WIDE.U32 R56, R50, UR12, R56 ;  /* 0x0000000c32387c25 */ /* 0x000fc8000f8e0038 */
[----:B------:R-:W-:Y:S01]  /*38f0*/  IMAD R3, R50, UR13, R3 ;  /* 0x0000000d32037c24 */ /* 0x000fe2000f8e0203 */
[----:B----4-:R-:W-:-:S04]  /*3900*/  LEA R2, P0, R56, UR14, 0x2 ;  /* 0x0000000e38027c11 */ /* 0x010fc8000f8010ff */
[----:B------:R-:W-:-:S04]  /*3910*/  IADD3 R3, PT, PT, R57, R3, RZ ;  /* 0x0000000339037210 */ /* 0x000fc80007ffe0ff */
[----:B------:R-:W-:-:S05]  /*3920*/  LEA.HI.X R3, R56, UR15, R3, 0x2, P0 ;  /* 0x0000000f38037c11 */ /* 0x000fca00080f1403 */
[----:B------:R3:W-:Y:S02]  /*3930*/  STG.E.64 desc[UR8][R2.64], R16 ;  /* 0x0000001002007986 */ /* 0x0007e4000c101b08 */
.L_x_1276:
[----:B------:R-:W-:Y:S05]  /*3940*/  BSYNC.RECONVERGENT B0 ;  /* 0x0000000000007941 */ /* 0x000fea0003800200 */
.L_x_1275:
[----:B------:R-:W-:Y:S02]  /*3950*/  IADD3 R48, PT, PT, R45, R48, RZ ;  /* 0x000000302d307210 */ /* 0x000fe40007ffe0ff */
[----:B------:R-:W-:Y:S02]  /*3960*/  IADD3 R49, PT, PT, R49, 0x1, RZ ;  /* 0x0000000131317810 */ /* 0x000fe40007ffe0ff */
[----:B------:R-:W-:-:S13]  /*3970*/  ISETP.GE.AND P0, PT, R48, UR4, PT ;  /* 0x0000000430007c0c */ /* 0x000fda000bf06270 */
[----:B------:R-:W-:Y:S05]  /*3980*/  @!P0 BRA `(.L_x_1277) ;  /* 0xffffffc800108947 */ /* 0x000fea000383ffff */
.L_x_1246:
[----:B------:R-:W4:Y:S01]  /*3990*/  LDC R4, c[0x0][0x370] ;  /* 0x0000dc00ff047b82 */ /* 0x000f220000000800 */
[----:B------:R-:W-:Y:S01]  /*39a0*/  ISETP.NE.AND P2, PT, R47, RZ, PT ;  /* 0x000000ff2f00720c */ /* 0x000fe20003f45270 */
[----:B------:R-:W-:Y:S06]  /*39b0*/  BSSY.RECONVERGENT B0, `(.L_x_1278) ;  /* 0x0000011000007945 */ /* 0x000fec0003800200 */
[----:B-12---:R-:W1:Y:S08]  /*39c0*/  LDC R7, c[0x0][0x374] ;  /* 0x0000dd00ff077b82 */ /* 0x006e700000000800 */
[----:B---3--:R-:W2:Y:S01]  /*39d0*/  LDC.64 R2, c[0x0][0x3c8] ;  /* 0x0000f200ff027b82 */ /* 0x008ea20000000a00 */
[----:B----4-:R-:W-:-:S02]  /*39e0*/  ISETP.NE.AND P1, PT, R4, 0x1, PT ;  /* 0x000000010400780c */ /* 0x010fc40003f25270 */
[----:B------:R-:W-:Y:S02]  /*39f0*/  IADD3 R6, PT, PT, R4, -0x1, RZ ;  /* 0xffffffff04067810 */ /* 0x000fe40007ffe0ff */
[C---:B-1----:R-:W-:Y:S02]  /*3a00*/  IADD3 R5, PT, PT, R7.reuse, -0x1, RZ ;  /* 0xffffffff07057810 */ /* 0x042fe40007ffe0ff */
[----:B------:R-:W-:Y:S02]  /*3a10*/  SHF.L.U32 R0, R7, 0x1, RZ ;  /* 0x0000000107007819 */ /* 0x000fe400000006ff */
[----:B------:R-:W-:Y:S02]  /*3a20*/  ISETP.NE.AND P0, PT, R46, R5, PT ;  /* 0x000000052e00720c */ /* 0x000fe40003f05270 */
[----:B------:R-:W-:Y:S02]  /*3a30*/  SEL R5, R0, RZ, P1 ;  /* 0x000000ff00057207 */ /* 0x000fe40000800000 */
[----:B------:R-:W-:-:S03]  /*3a40*/  ISETP.NE.OR P0, PT, R6, UR7, P0 ;  /* 0x0000000706007c0c */ /* 0x000fc60008705670 */
[----:B--2---:R-:W-:Y:S01]  /*3a50*/  IMAD.WIDE.U32 R2, R5, 0x4, R2 ;  /* 0x0000000405027825 */ /* 0x004fe200078e0002 */
[----:B------:R-:W-:Y:S09]  /*3a60*/  @P2 BRA `(.L_x_1279) ;  /* 0x0000000000142947 */ /* 0x000ff20003800000 */
[----:B------:R-:W-:Y:S01]  /*3a70*/  HFMA2 R5, -RZ, RZ, 0, 5.9604644775390625e-08 ;  /* 0x00000001ff057431 */ /* 0x000fe200000001ff */
[----:B------:R-:W-:Y:S06]  /*3a80*/  MEMBAR.ALL.GPU ;  /* 0x0000000000007992 */ /* 0x000fec000000a000 */
[----:B------:R-:W-:-:S00]  /*3a90*/  ERRBAR ;  /* 0x00000000000079ab */ /* 0x000fc00000000000 */
[----:B------:R-:W-:Y:S06]  /*3aa0*/  CGAERRBAR ;  /* 0x00000000000075ab */ /* 0x000fec0000000000 */
[----:B------:R1:W-:Y:S02]  /*3ab0*/  REDG.E.ADD.S32.STRONG.GPU desc[UR8][R2.64], R5 ;  /* 0x000000050200798e */ /* 0x0003e4000c12e308 */
.L_x_1279:
[----:B------:R-:W-:Y:S05]  /*3ac0*/  BSYNC.RECONVERGENT B0 ;  /* 0x0000000000007941 */ /* 0x000fea0003800200 */
.L_x_1278:
[----:B------:R-:W-:Y:S05]  /*3ad0*/  @P0 EXIT ;  /* 0x000000000000094d */ /* 0x000fea0003800000 */
[----:B------:R-:W-:Y:S05]  /*3ae0*/  @P2 BRA `(.L_x_1280) ;  /* 0x0000000000202947 */ /* 0x000fea0003800000 */
[----:B------:R-:W-:-:S05]  /*3af0*/  IMAD R0, R4, R7, RZ ;  /* 0x0000000704007224 */ /* 0x000fca00078e02ff */
[----:B------:R-:W-:-:S13]  /*3b00*/  ISETP.NE.AND P0, PT, R0, -0x1, PT ;  /* 0xffffffff0000780c */ /* 0x000fda0003f05270 */
[----:B------:R-:W-:Y:S05]  /*3b10*/  @!P0 BRA `(.L_x_1280) ;  /* 0x0000000000148947 */ /* 0x000fea0003800000 */
.L_x_1281:
[----:B-1----:R-:W2:Y:S04]  /*3b20*/  LDG.E.STRONG.GPU R5, desc[UR8][R2.64] ;  /* 0x0000000802057981 */ /* 0x002ea8000c1ef900 */
[----:B--2---:R-:W-:Y:S01]  /*3b30*/  CCTL.IVALL ;  /* 0x00000000ff00798f */ /* 0x004fe20002000000 */
[----:B------:R-:W-:Y:S05]  /*3b40*/  YIELD ;  /* 0x0000000000007946 */ /* 0x000fea0003800000 */
[----:B------:R-:W-:-:S13]  /*3b50*/  ISETP.NE.AND P0, PT, R5, R0, PT ;  /* 0x000000000500720c */ /* 0x000fda0003f05270 */
[----:B------:R-:W-:Y:S05]  /*3b60*/  @P0 BRA `(.L_x_1281) ;  /* 0xfffffffc00ec0947 */ /* 0x000fea000383ffff */
.L_x_1280:
[----:B------:R-:W-:Y:S05]  /*3b70*/  WARPSYNC.ALL ;  /* 0x0000000000007948 */ /* 0x000fea0003800000 */
[----:B------:R-:W2:Y:S08]  /*3b80*/  LDC.64 R6, c[0x0][0x3f8] ;  /* 0x0000fe00ff067b82 */ /* 0x000eb00000000a00 */
[----:B------:R-:W-:Y:S01]  /*3b90*/  BAR.SYNC.DEFER_BLOCKING 0x0 ;  /* 0x0000000000007b1d */ /* 0x000fe20000010000 */
[----:B--2---:R-:W-:-:S04]  /*3ba0*/  LEA.HI R0, P0, R7, R6, RZ, 0x1 ;  /* 0x0000000607007211 */ /* 0x004fc800078108ff */
[----:B-1----:R-:W-:-:S04]  /*3bb0*/  IADD3.X R3, PT, PT, RZ, R7, RZ, P0, !PT ;  /* 0x00000007ff037210 */ /* 0x002fc800007fe4ff */
        /* <DEDUP_REMOVED lines=32> */
[C---:B------:R-:W-:Y:S01]  /*3dc0*/  SHF.L.U32 R22, R47.reuse, 0x3, RZ ;  /* 0x000000032f167819 */ /* 0x040fe200000006ff */
[----:B------:R-:W2:Y:S01]  /*3dd0*/  LDCU.64 UR6, c[0x0][0x390] ;  /* 0x00007200ff0677ac */ /* 0x000ea20008000a00 */
        /* <DEDUP_REMOVED lines=8> */
[C---:B-1----:R-:W-:Y:S02]  /*3e60*/  LEA R27, P1, R47.reuse, UR4, 0x2 ;  /* 0x000000042f1b7c11 */ /* 0x042fe4000f8210ff */
[----:B--2---:R-:W-:Y:S02]  /*3e70*/  IADD3 R24, P2, PT, R22, UR6, RZ ;  /* 0x0000000616187c10 */ /* 0x004fe4000ff5e0ff */
[----:B------:R-:W-:-:S02]  /*3e80*/  LEA.HI.X R26, R47, UR5, R18, 0x2, P1 ;  /* 0x000000052f1a7c11 */ /* 0x000fc400088f1412 */
[C---:B------:R-:W-:Y:S02]  /*3e90*/  IADD3.X R25, PT, PT, R23.reuse, UR7, RZ, P2, !PT ;  /* 0x0000000717197c10 */ /* 0x040fe400097fe4ff */
[----:B------:R-:W-:Y:S02]  /*3ea0*/  IADD3 R47, P2, PT, R2, R47, RZ ;  /* 0x0000002f022f7210 */ /* 0x000fe40007f5e0ff */
[----:B------:R-:W-:Y:S01]  /*3eb0*/  LOP3.LUT R2, R4, 0x3, RZ, 0xc0, !PT ;  /* 0x0000000304027812 */ /* 0x000fe200078ec0ff */
[----:B------:R-:W-:Y:S01]  /*3ec0*/  IMAD.WIDE.U32 R4, R6, 0x4, RZ ;  /* 0x0000000406047825 */ /* 0x000fe200078e00ff */
[----:B---3--:R-:W-:Y:S02]  /*3ed0*/  IADD3 R22, P1, PT, R22, UR10, RZ ;  /* 0x0000000a16167c10 */ /* 0x008fe4000ff3e0ff */
[----:B------:R-:W-:Y:S02]  /*3ee0*/  IADD3 R2, P3, PT, RZ, -R2, RZ ;  /* 0x80000002ff027210 */ /* 0x000fe40007f7e0ff */
[----:B------:R-:W-:-:S02]  /*3ef0*/  IADD3.X R23, PT, PT, R23, UR11, RZ, P1, !PT ;  /* 0x0000000b17177c10 */ /* 0x000fc40008ffe4ff */
[----:B------:R-:W-:Y:S02]  /*3f00*/  IADD3 R31, PT, PT, R5, R31, RZ ;  /* 0x0000001f051f7210 */ /* 0x000fe40007ffe0ff */
[----:B------:R-:W-:Y:S02]  /*3f10*/  IADD3.X R19, PT, PT, RZ, -0x1, RZ, P3, !PT ;  /* 0xffffffffff137810 */ /* 0x000fe40001ffe4ff */
[----:B------:R-:W-:-:S07]  /*3f20*/  IADD3.X R18, PT, PT, RZ, R18, RZ, P2, !PT ;  /* 0x00000012ff127210 */ /* 0x000fce00017fe4ff */
.L_x_1284:
[-C--:B-1----:R-:W-:Y:S02]  /*3f30*/  LEA R10, P1, R0, R27.reuse, 0x2 ;  /* 0x0000001b000a7211 */ /* 0x082fe400078210ff */
        /* <DEDUP_REMOVED lines=9> */
[----:B------:R-:W4:Y:S04]  /*3fd0*/  LDG.E R20, desc[UR8][R12.64] ;  /* 0x000000080c147981 */ /* 0x000f28000c1e1900 */
[----:B------:R-:W4:Y:S01]  /*3fe0*/  LDG.E R21, desc[UR8][R14.64] ;  /* 0x000000080e157981 */ /* 0x000f22000c1e1900 */
[----:B-1----:R-:W-:-:S02]  /*3ff0*/  MOV R10, R24 ;  /* 0x00000018000a7202 */ /* 0x002fc40000000f00 */
[----:B---3--:R-:W-:Y:S02]  /*4000*/  MOV R8, R22 ;  /* 0x0000001600087202 */ /* 0x008fe40000000f00 */
        /* <DEDUP_REMOVED lines=13> */
[----:B----4-:R1:W-:Y:S01]  /*40e0*/  STG.E.64 desc[UR8][R10.64], R20 ;  /* 0x000000140a007986 */ /* 0x0103e2000c101b08 */
[----:B------:R-:W-:Y:S05]  /*40f0*/  @P1 BRA `(.L_x_1284) ;  /* 0xfffffffc008c1947 */ /* 0x000fea000383ffff */
.L_x_1283:
[----:B------:R-:W-:Y:S05]  /*4100*/  BSYNC.RECONVERGENT B0 ;  /* 0x0000000000007941 */ /* 0x000fea0003800200 */
.L_x_1282:
        /* <DEDUP_REMOVED lines=10> */
.L_x_1285:
[C---:B------:R-:W-:Y:S02]  /*41b0*/  SHF.L.U32 R19, R47.reuse, 0x2, RZ ;  /* 0x000000022f137819 */ /* 0x040fe400000006ff */
[----:B----4-:R-:W-:Y:S02]  /*41c0*/  SHF.L.U64.HI R21, R47, 0x2, R18 ;  /* 0x000000022f157819 */ /* 0x010fe40000010212 */
[----:B--2---:R-:W-:-:S04]  /*41d0*/  IADD3 R10, P0, PT, R19, UR4, RZ ;  /* 0x00000004130a7c10 */ /* 0x004fc8000ff1e0ff */
        /* <DEDUP_REMOVED lines=9> */
[----:B------:R-:W4:Y:S04]  /*4270*/  LDG.E R27, desc[UR8][R16.64] ;  /* 0x00000008101b7981 */ /* 0x000f28000c1e1900 */
[----:B------:R0:W4:Y:S01]  /*4280*/  LDG.E R26, desc[UR8][R14.64] ;  /* 0x000000080e1a7981 */ /* 0x000122000c1e1900 */
[C---:B------:R-:W-:Y:S02]  /*4290*/  SHF.L.U32 R9, R47.reuse, 0x3, RZ ;  /* 0x000000032f097819 */ /* 0x040fe400000006ff */
[----:B------:R-:W-:Y:S02]  /*42a0*/  SHF.L.U64.HI R18, R47, 0x3, R18 ;  /* 0x000000032f127819 */ /* 0x000fe40000010212 */
[----:B------:R-:W-:Y:S02]  /*42b0*/  LOP3.LUT R22, R9, 0xfffffff8, RZ, 0xc0, !PT ;  /* 0xfffffff809167812 */ /* 0x000fe400078ec0ff */
[----:B------:R-:W-:-:S02]  /*42c0*/  LOP3.LUT R19, R19, 0xfffffffc, RZ, 0xc0, !PT ;  /* 0xfffffffc13137812 */ /* 0x000fc400078ec0ff */
[----:B--2---:R-:W-:Y:S02]  /*42d0*/  LOP3.LUT R11, R18, 0x3, RZ, 0xc0, !PT ;  /* 0x00000003120b7812 */ /* 0x004fe400078ec0ff */
[C---:B---3--:R-:W-:Y:S02]  /*42e0*/  IADD3 R20, P0, PT, R22.reuse, UR6, RZ ;  /* 0x0000000616147c10 */ /* 0x048fe4000ff1e0ff */
[----:B------:R-:W-:Y:S02]  /*42f0*/  LOP3.LUT R10, R21, 0x3, RZ, 0xc0, !PT ;  /* 0x00000003150a7812 */ /* 0x000fe400078ec0ff */
[----:B-1----:R-:W-:Y:S02]  /*4300*/  IADD3 R22, P1, PT, R22, UR10, RZ ;  /* 0x0000000a16167c10 */ /* 0x002fe4000ff3e0ff */
[----:B-----5:R-:W-:Y:S02]  /*4310*/  IADD3 R12, P2, PT, R19, UR4, RZ ;  /* 0x00000004130c7c10 */ /* 0x020fe4000ff5e0ff */
        /* <DEDUP_REMOVED lines=10> */
[----:B------:R1:W-:Y:S04]  /*43c0*/  STG.E.64 desc[UR8][R22.64], R26 ;  /* 0x0000001a16007986 */ /* 0x0003e8000c101b08 */
        /* <DEDUP_REMOVED lines=48> */
.L_x_1286:
        /* <DEDUP_REMOVED lines=11> */
.L_x_4520:


//--------------------- .text._Z35group_norm_nhwc_bwd_one_pass_kernelI11Fp32IOFp32WLi128ELi64ELi512EEv26Group_norm_nhwc_bwd_params --------------------------
	.section	.text._Z35group_norm_nhwc_bwd_one_pass_kernelI11Fp32IOFp32WLi128ELi64ELi512EEv26Group_norm_nhwc_bwd_params,"ax",@progbits
	.align	128
        .global         _Z35group_norm_nhwc_bwd_one_pass_kernelI11Fp32IOFp32WLi128ELi64ELi512EEv26Group_norm_nhwc_bwd_params
        .type           _Z35group_norm_nhwc_bwd_one_pass_kernelI11Fp32IOFp32WLi128ELi64ELi512EEv26Group_norm_nhwc_bwd_params,@function
        .size           _Z35group_norm_nhwc_bwd_one_pass_kernelI11Fp32IOFp32WLi128ELi64ELi512EEv26Group_norm_nhwc_bwd_params,(.L_x_4521 - _Z35group_norm_nhwc_bwd_one_pass_kernelI11Fp32IOFp32WLi128ELi64ELi512EEv26Group_norm_nhwc_bwd_params)
        .other          _Z35group_norm_nhwc_bwd_one_pass_kernelI11Fp32IOFp32WLi128ELi64ELi512EEv26Group_norm_nhwc_bwd_params,@"STO_CUDA_ENTRY STV_DEFAULT"
_Z35group_norm_nhwc_bwd_one_pass_kernelI11Fp32IOFp32WLi128ELi64ELi512EEv26Group_norm_nhwc_bwd_params:
.text._Z35group_norm_nhwc_bwd_one_pass_kernelI11Fp32IOFp32WLi128ELi64ELi512EEv26Group_norm_nhwc_bwd_params:
        /* <DEDUP_REMOVED lines=9> */
.L_x_1330:
[----:B0-----:R-:W0:Y:S01]  /*0090*/  LDC R6, c[0x0][0x410] ;  /* 0x00010400ff067b82 */ /* 0x001e220000000800 */
[----:B------:R-:W1:Y:S01]  /*00a0*/  S2R R24, SR_TID.X ;  /* 0x0000000000187919 */ /* 0x000e620000002100 */
[----:B------:R-:W2:Y:S01]  /*00b0*/  LDCU.128 UR12, c[0x0][0x400] ;  /* 0x00008000ff0c77ac */ /* 0x000ea20008000c00 */
[----:B------:R-:W-:Y:S01]  /*00c0*/  ISETP.LE.AND P0, PT, RZ, UR5, PT ;  /* 0x00000005ff007c0c */ /* 0x000fe2000bf03270 */
[----:B------:R-:W3:Y:S04]  /*00d0*/  LDCU.U8 UR9, c[0x0][0x414] ;  /* 0x00008280ff0977ac */ /* 0x000ee80008000000 */
[----:B------:R-:W4:Y:S01]  /*00e0*/  S2UR UR8, SR_CTAID.X ;  /* 0x00000000000879c3 */ /* 0x000f220000002500 */
[----:B------:R-:W2:Y:S01]  /*00f0*/  LDCU.64 UR6, c[0x0][0x3b8] ;  /* 0x00007700ff0677ac */ /* 0x000ea20008000a00 */
[----:B0-----:R-:W-:-:S02]  /*0100*/  IABS R5, R6 ;  /* 0x0000000600057213 */ /* 0x001fc40000000000 */
[----:B---3--:R-:W-:Y:S02]  /*0110*/  ISETP.NE.AND P5, PT, RZ, UR9, PT ;  /* 0x00000009ff007c0c */ /* 0x008fe4000bfa5270 */
[----:B------:R-:W0:Y:S01]  /*0120*/  I2F.RP R0, R5 ;  /* 0x0000000500007306 */ /* 0x000e220000209400 */
[----:B-1----:R-:W-:Y:S02]  /*0130*/  SHF.R.U32.HI R11, RZ, 0x5, R24 ;  /* 0x00000005ff0b7819 */ /* 0x002fe40000011618 */
[----:B------:R-:W-:-:S04]  /*0140*/  SHF.L.U32 R20, R24, 0x1, RZ ;  /* 0x0000000118147819 */ /* 0x000fc800000006ff */
[----:B------:R-:W-:Y:S01]  /*0150*/  LOP3.LUT R20, R20, 0x3e, RZ, 0xc0, !PT ;  /* 0x0000003e14147812 */ /* 0x000fe200078ec0ff */
[----:B0-----:R-:W0:Y:S02]  /*0160*/  MUFU.RCP R0, R0 ;  /* 0x0000000000007308 */ /* 0x001e240000001000 */
[----:B0-----:R-:W-:-:S06]  /*0170*/  IADD3 R2, PT, PT, R0, 0xffffffe, RZ ;  /* 0x0ffffffe00027810 */ /* 0x001fcc0007ffe0ff */
[----:B------:R0:W1:Y:S02]  /*0180*/  F2I.FTZ.U32.TRUNC.NTZ R3, R2 ;  /* 0x0000000200037305 */ /* 0x000064000021f000 */
[----:B0-----:R-:W-:Y:S01]  /*0190*/  HFMA2 R2, -RZ, RZ, 0, 0 ;  /* 0x00000000ff027431 */ /* 0x001fe200000001ff */
[----:B-1----:R-:W-:-:S05]  /*01a0*/  IADD3 R4, PT, PT, RZ, -R3, RZ ;  /* 0x80000003ff047210 */ /* 0x002fca0007ffe0ff */
[----:B------:R-:W-:Y:S01]  /*01b0*/  IMAD R7, R4, R5, RZ ;  /* 0x0000000504077224 */ /* 0x000fe200078e02ff */
[----:B------:R-:W-:-:S03]  /*01c0*/  IABS R4, UR5 ;  /* 0x0000000500047c13 */ /* 0x000fc60008000000 */
[----:B------:R-:W-:Y:S02]  /*01d0*/  IMAD.HI.U32 R3, R3, R7, R2 ;  /* 0x0000000703037227 */ /* 0x000fe400078e0002 */
[----:B------:R-:W4:Y:S04]  /*01e0*/  LDC R2, c[0x0][0x41c] ;  /* 0x00010700ff027b82 */ /* 0x000f280000000800 */
[----:B------:R-:W-:-:S05]  /*01f0*/  IMAD.HI.U32 R3, R3, R4, RZ ;  /* 0x0000000403037227 */ /* 0x000fca00078e00ff */
[----:B------:R-:W-:-:S05]  /*0200*/  IADD3 R0, PT, PT, -R3, RZ, RZ ;  /* 0x000000ff03007210 */ /* 0x000fca0007ffe1ff */
[----:B------:R-:W-:Y:S01]  /*0210*/  IMAD R0, R5, R0, R4 ;  /* 0x0000000005007224 */ /* 0x000fe200078e0204 */
[----:B------:R-:W-:-:S04]  /*0220*/  LOP3.LUT R4, R6, UR5, RZ, 0x3c, !PT ;  /* 0x0000000506047c12 */ /* 0x000fc8000f8e3cff */
[----:B------:R-:W-:Y:S02]  /*0230*/  ISETP.GT.U32.AND P4, PT, R5, R0, PT ;  /* 0x000000000500720c */ /* 0x000fe40003f84070 */
[----:B------:R-:W-:Y:S01]  /*0240*/  ISETP.GE.AND P1, PT, R4, RZ, PT ;  /* 0x000000ff0400720c */ /* 0x000fe20003f26270 */
[----:B----4-:R-:W-:-:S05]  /*0250*/  IMAD R11, R2, UR8, R11 ;  /* 0x00000008020b7c24 */ /* 0x010fca000f8e020b */
[----:B--2---:R-:W-:Y:S02]  /*0260*/  ISETP.GE.U32.AND P3, PT, R11, UR12, PT ;  /* 0x0000000c0b007c0c */ /* 0x004fe4000bf66070 */
[----:B------:R-:W-:-:S03]  /*0270*/  SHF.R.S32.HI R7, RZ, 0x1f, R11 ;  /* 0x0000001fff077819 */ /* 0x000fc6000001140b */
[-C--:B------:R-:W-:Y:S02]  /*0280*/  @!P4 IADD3 R0, PT, PT, R0, -R5.reuse, RZ ;  /* 0x800000050000c210 */ /* 0x080fe40007ffe0ff */
[----:B------:R-:W-:Y:S02]  /*0290*/  @!P4 IADD3 R3, PT, PT, R3, 0x1, RZ ;  /* 0x000000010303c810 */ /* 0x000fe40007ffe0ff */
[CC--:B------:R-:W-:Y:S02]  /*02a0*/  ISETP.GE.U32.AND P2, PT, R0.reuse, R5.reuse, PT ;  /* 0x000000050000720c */ /* 0x0c0fe40003f46070 */
[----:B------:R-:W-:Y:S02]  /*02b0*/  ISETP.GT.U32.AND P4, PT, R5, R0, PT ;  /* 0x000000000500720c */ /* 0x000fe40003f84070 */
[----:B------:R-:W-:Y:S02]  /*02c0*/  IADD3 R5, PT, PT, R0, -R5, RZ ;  /* 0x8000000500057210 */ /* 0x000fe40007ffe0ff */
[----:B------:R-:W-:-:S02]  /*02d0*/  ISETP.GE.AND.EX P3, PT, R7, UR13, PT, P3 ;  /* 0x0000000d07007c0c */ /* 0x000fc4000bf66330 */
[----:B------:R-:W-:Y:S02]  /*02e0*/  SEL R0, R5, R0, !P4 ;  /* 0x0000000005007207 */ /* 0x000fe40006000000 */
[----:B------:R-:W-:Y:S02]  /*02f0*/  IADD3 R21, PT, PT, R11, 0x10, RZ ;  /* 0x000000100b157810 */ /* 0x000fe40007ffe0ff */
[----:B------:R-:W-:Y:S02]  /*0300*/  @!P0 IADD3 R0, PT, PT, -R0, RZ, RZ ;  /* 0x000000ff00008210 */ /* 0x000fe40007ffe1ff */
[----:B------:R-:W-:Y:S02]  /*0310*/  @P2 IADD3 R3, PT, PT, R3, 0x1, RZ ;  /* 0x0000000103032810 */ /* 0x000fe40007ffe0ff */
[----:B------:R-:W-:Y:S02]  /*0320*/  ISETP.NE.AND P2, PT, R6, RZ, PT ;  /* 0x000000ff0600720c */ /* 0x000fe40003f45270 */
[----:B------:R-:W-:Y:S01]  /*0330*/  MOV R2, R3 ;  /* 0x0000000300027202 */ /* 0x000fe20000000f00 */
[----:B------:R-:W0:Y:S01]  /*0340*/  @!P3 LDC.64 R8, c[0x0][0x3f8] ;  /* 0x0000fe00ff08bb82 */ /* 0x000e220000000a00 */
[----:B------:R-:W-:-:S02]  /*0350*/  LOP3.LUT R3, RZ, R6, RZ, 0x33, !PT ;  /* 0x00000006ff037212 */ /* 0x000fc400078e33ff */
[----:B------:R-:W-:Y:S02]  /*0360*/  @!P1 IADD3 R2, PT, PT, -R2, RZ, RZ ;  /* 0x000000ff02029210 */ /* 0x000fe40007ffe1ff */
[C---:B------:R-:W-:Y:S02]  /*0370*/  SEL R27, R3.reuse, R0, !P2 ;  /* 0x00000000031b7207 */ /* 0x040fe40005000000 */
[----:B------:R-:W-:Y:S01]  /*0380*/  SEL R3, R3, R2, !P2 ;  /* 0x0000000203037207 */ /* 0x000fe20005000000 */
[----:B------:R-:W1:Y:S01]  /*0390*/  @!P3 LDC.64 R16, c[0x0][0x3a0] ;  /* 0x0000e800ff10bb82 */ /* 0x000e620000000a00 */
[----:B------:R-:W-:Y:S02]  /*03a0*/  IADD3 R2, PT, PT, R11, 0x20, RZ ;  /* 0x000000200b027810 */ /* 0x000fe40007ffe0ff */
[----:B------:R-:W-:Y:S02]  /*03b0*/  ISETP.GE.U32.AND P4, PT, R21, UR12, PT ;  /* 0x0000000c15007c0c */ /* 0x000fe4000bf86070 */
[----:B------:R-:W-:-:S02]  /*03c0*/  ISETP.GE.U32.AND P0, PT, R2, UR12, PT ;  /* 0x0000000c02007c0c */ /* 0x000fc4000bf06070 */
[----:B------:R-:W-:Y:S01]  /*03d0*/  SHF.R.S32.HI R29, RZ, 0x1f, R2 ;  /* 0x0000001fff1d7819 */ /* 0x000fe20000011402 */
[----:B------:R-:W2:Y:S01]  /*03e0*/  @!P3 LDC.64 R14, c[0x0][0x398] ;  /* 0x0000e600ff0ebb82 */ /* 0x000ea20000000a00 */
[----:B------:R-:W-:Y:S02]  /*03f0*/  SHF.R.S32.HI R25, RZ, 0x1f, R21 ;  /* 0x0000001fff197819 */ /* 0x000fe40000011415 */
[----:B------:R-:W-:Y:S02]  /*0400*/  ISETP.GE.AND.EX P0, PT, R29, UR13, PT, P0 ;  /* 0x0000000d1d007c0c */ /* 0x000fe4000bf06300 */
[----:B------:R-:W-:Y:S02]  /*0410*/  ISETP.GE.AND.EX P4, PT, R25, UR13, PT, P4 ;  /* 0x0000000d19007c0c */ /* 0x000fe4000bf86340 */
[----:B------:R-:W-:Y:S01]  /*0420*/  SHF.L.U32 R5, R27, 0x6, RZ ;  /* 0x000000061b057819 */ /* 0x000fe200000006ff */
[----:B0-----:R-:W-:Y:S01]  /*0430*/  @!P3 IMAD R4, R7, R8, RZ ;  /* 0x000000080704b224 */ /* 0x001fe200078e02ff */
[----:B------:R-:W-:-:S02]  /*0440*/  SHF.R.S32.HI R0, RZ, 0x1f, R3 ;  /* 0x0000001fff007819 */ /* 0x000fc40000011403 */
[----:B------:R-:W-:Y:S02]  /*0450*/  SHF.R.S32.HI R59, RZ, 0x1f, R5 ;  /* 0x0000001fff3b7819 */ /* 0x000fe40000011405 */
[-C--:B------:R-:W-:Y:S01]  /*0460*/  LOP3.LUT R58, R5, R20.reuse, RZ, 0xfc, !PT ;  /* 0x00000014053a7212 */ /* 0x080fe200078efcff */
[----:B------:R-:W-:Y:S01]  /*0470*/  IMAD R0, R0, UR14, RZ ;  /* 0x0000000e00007c24 */ /* 0x000fe2000f8e02ff */
[----:B------:R-:W-:Y:S01]  /*0480*/  LEA R20, R27, R20, 0x6 ;  /* 0x000000141b147211 */ /* 0x000fe200078e30ff */
[----:B------:R-:W0:Y:S01]  /*0490*/  @!P0 LDC.64 R18, c[0x0][0x3f8] ;  /* 0x0000fe00ff128b82 */ /* 0x000e220000000a00 */
[----:B------:R-:W-:Y:S02]  /*04a0*/  @!P3 IMAD R5, R11, R9, R4 ;  /* 0x000000090b05b224 */ /* 0x000fe400078e0204 */
[----:B------:R-:W-:-:S04]  /*04b0*/  IMAD.WIDE.U32 R58, R3, UR14, R58 ;  /* 0x0000000e033a7c25 */ /* 0x000fc8000f8e003a */
[----:B------:R-:W-:Y:S01]  /*04c0*/  IMAD R3, R3, UR15, R0 ;  /* 0x0000000f03037c24 */ /* 0x000fe2000f8e0200 */
[----:B------:R-:W3:Y:S01]  /*04d0*/  @!P4 LDC.64 R22, c[0x0][0x3f8] ;  /* 0x0000fe00ff16cb82 */ /* 0x000ee20000000a00 */
[-C--:B------:R-:W-:Y:S02]  /*04e0*/  @!P3 MOV R60, R58.reuse ;  /* 0x0000003a003cb202 */ /* 0x080fe40000000f00 */
[----:B------:R-:W-:Y:S02]  /*04f0*/  @!P4 MOV R28, R58 ;  /* 0x0000003a001cc202 */ /* 0x000fe40000000f00 */
[----:B------:R-:W-:Y:S02]  /*0500*/  IADD3 R61, PT, PT, R59, R3, RZ ;  /* 0x000000033b3d7210 */ /* 0x000fe40007ffe0ff */
[C---:B------:R-:W-:Y:S01]  /*0510*/  IADD3 R0, PT, PT, R11.reuse, 0x30, RZ ;  /* 0x000000300b007810 */ /* 0x040fe20007ffe0ff */
[----:B------:R-:W4:Y:S01]  /*0520*/  @!P4 LDC.64 R6, c[0x0][0x3a0] ;  /* 0x0000e800ff06cb82 */ /* 0x000f220000000a00 */
[----:B------:R-:W-:-:S02]  /*0530*/  @!P3 IMAD.WIDE.U32 R8, R11, R8, R60 ;  /* 0x000000080b08b225 */ /* 0x000fc400078e003c */
[----:B------:R-:W-:Y:S02]  /*0540*/  ISETP.GE.U32.AND P2, PT, R0, UR12, PT ;  /* 0x0000000c00007c0c */ /* 0x000fe4000bf46070 */
[----:B------:R-:W-:Y:S02]  /*0550*/  SHF.R.S32.HI R3, RZ, 0x1f, R0 ;  /* 0x0000001fff037819 */ /* 0x000fe40000011400 */
[----:B------:R-:W-:Y:S01]  /*0560*/  @!P3 IADD3 R9, PT, PT, R9, R5, RZ ;  /* 0x000000050909b210 */ /* 0x000fe20007ffe0ff */
[----:B------:R-:W4:Y:S01]  /*0570*/  @!P0 LDC.64 R12, c[0x0][0x3a0] ;  /* 0x0000e800ff0c8b82 */ /* 0x000f220000000a00 */
[----:B0-----:R-:W-:Y:S01]  /*0580*/  @!P0 IMAD R30, R29, R18, RZ ;  /* 0x000000121d1e8224 */ /* 0x001fe200078e02ff */
[----:B------:R-:W-:Y:S02]  /*0590*/  @!P4 MOV R29, R61 ;  /* 0x0000003d001dc202 */ /* 0x000fe40000000f00 */
[C---:B------:R-:W-:Y:S02]  /*05a0*/  @!P3 SHF.L.U32 R31, R8.reuse, 0x2, RZ ;  /* 0x00000002081fb819 */ /* 0x040fe400000006ff */
[----:B------:R-:W-:-:S02]  /*05b0*/  @!P3 SHF.L.U64.HI R10, R8, 0x2, R9 ;  /* 0x00000002080ab819 */ /* 0x000fc40000010209 */
[----:B------:R-:W0:Y:S01]  /*05c0*/  @!P4 LDC.64 R4, c[0x0][0x398] ;  /* 0x0000e600ff04cb82 */ /* 0x000e220000000a00 */
[----:B---3--:R-:W-:Y:S01]  /*05d0*/  @!P4 IMAD R26, R25, R22, RZ ;  /* 0x00000016191ac224 */ /* 0x008fe200078e02ff */
[C---:B-1----:R-:W-:Y:S02]  /*05e0*/  @!P3 IADD3 R16, P1, PT, R31.reuse, R16, RZ ;  /* 0x000000101f10b210 */ /* 0x042fe40007f3e0ff */
[----:B--2---:R-:W-:Y:S01]  /*05f0*/  @!P3 IADD3 R14, P6, PT, R31, R14, RZ ;  /* 0x0000000e1f0eb210 */ /* 0x004fe20007fde0ff */
[C---:B------:R-:W-:Y:S01]  /*0600*/  @!P4 IMAD R25, R21.reuse, R23, R26 ;  /* 0x000000171519c224 */ /* 0x040fe200078e021a */
[----:B------:R-:W-:Y:S01]  /*0610*/  @!P3 IADD3.X R17, PT, PT, R10, R17, RZ, P1, !PT ;  /* 0x000000110a11b210 */ /* 0x000fe20000ffe4ff */
[----:B------:R-:W-:Y:S01]  /*0620*/  @!P4 IMAD.WIDE.U32 R22, R21, R22, R28 ;  /* 0x000000161516c225 */ /* 0x000fe200078e001c */
[----:B------:R-:W-:Y:S01]  /*0630*/  @!P0 MOV R28, R58 ;  /* 0x0000003a001c8202 */ /* 0x000fe20000000f00 */
[----:B------:R-:W1:Y:S01]  /*0640*/  @!P0 LDC.64 R8, c[0x0][0x398] ;  /* 0x0000e600ff088b82 */ /* 0x000e620000000a00 */
[----:B------:R-:W-:Y:S01]  /*0650*/  @!P0 MOV R29, R61 ;  /* 0x0000003d001d8202 */ /* 0x000fe20000000f00 */
[----:B------:R-:W-:Y:S01]  /*0660*/  @!P0 IMAD R31, R2, R19, R30 ;  /* 0x00000013021f8224 */ /* 0x000fe200078e021e */
[----:B------:R-:W-:-:S02]  /*0670*/  @!P4 IADD3 R23, PT, PT, R23, R25, RZ ;  /* 0x000000191717c210 */ /* 0x000fc40007ffe0ff */
[----:B------:R-:W-:Y:S01]  /*0680*/  @!P4 SHF.L.U32 R21, R22, 0x2, RZ ;  /* 0x000000021615c819 */ /* 0x000fe200000006ff */
[----:B------:R-:W-:Y:S01]  /*0690*/  @!P0 IMAD.WIDE.U32 R28, R2, R18, R28 ;  /* 0x00000012021c8225 */ /* 0x000fe200078e001c */
[----:B------:R-:W-:Y:S01]  /*06a0*/  @!P3 IADD3.X R15, PT, PT, R10, R15, RZ, P6, !PT ;  /* 0x0000000f0a0fb210 */ /* 0x000fe200037fe4ff */
[----:B------:R-:W2:Y:S01]  /*06b0*/  @P5 LDC.64 R18, c[0x0][0x3b0] ;  /* 0x0000ec00ff125b82 */ /* 0x000ea20000000a00 */
[----:B------:R-:W-:Y:S02]  /*06c0*/  @!P4 SHF.L.U64.HI R22, R22, 0x2, R23 ;  /* 0x000000021616c819 */ /* 0x000fe40000010217 */
[----:B----4-:R-:W-:Y:S02]  /*06d0*/  @!P4 IADD3 R6, P1, PT, R21, R6, RZ ;  /* 0x000000061506c210 */ /* 0x010fe40007f3e0ff */
[----:B------:R-:W-:Y:S02]  /*06e0*/  @!P0 IADD3 R23, PT, PT, R29, R31, RZ ;  /* 0x0000001f1d178210 */ /* 0x000fe40007ffe0ff */
[----:B0-----:R-:W-:-:S02]  /*06f0*/  @!P4 IADD3 R4, P6, PT, R21, R4, RZ ;  /* 0x000000041504c210 */ /* 0x001fc40007fde0ff */
[----:B------:R-:W-:Y:S02]  /*0700*/  @!P0 SHF.L.U32 R21, R28, 0x2, RZ ;  /* 0x000000021c158819 */ /* 0x000fe400000006ff */
[----:B------:R-:W-:Y:S02]  /*0710*/  @!P4 IADD3.X R7, PT, PT, R22, R7, RZ, P1, !PT ;  /* 0x000000071607c210 */ /* 0x000fe40000ffe4ff */
[----:B------:R-:W-:Y:S02]  /*0720*/  @!P0 SHF.L.U64.HI R28, R28, 0x2, R23 ;  /* 0x000000021c1c8819 */ /* 0x000fe40000010217 */
[----:B------:R-:W-:Y:S02]  /*0730*/  @!P0 IADD3 R12, P1, PT, R21, R12, RZ ;  /* 0x0000000c150c8210 */ /* 0x000fe40007f3e0ff */
[----:B------:R-:W-:Y:S02]  /*0740*/  ISETP.GE.AND.EX P2, PT, R3, UR13, PT, P2 ;  /* 0x0000000d03007c0c */ /* 0x000fe4000bf46320 */
[----:B------:R-:W-:-:S02]  /*0750*/  IADD3 R26, PT, PT, R11, 0x40, RZ ;  /* 0x000000400b1a7810 */ /* 0x000fc40007ffe0ff */
[----:B------:R-:W-:Y:S02]  /*0760*/  @!P0 IADD3.X R13, PT, PT, R28, R13, RZ, P1, !PT ;  /* 0x0000000d1c0d8210 */ /* 0x000fe40000ffe4ff */
[----:B------:R-:W-:Y:S02]  /*0770*/  ISETP.GE.U32.AND P1, PT, R26, UR12, PT ;  /* 0x0000000c1a007c0c */ /* 0x000fe4000bf26070 */
[----:B------:R-:W-:Y:S02]  /*0780*/  CS2R R46, SRZ ;  /* 0x00000000002e7805 */ /* 0x000fe4000001ff00 */
[----:B------:R-:W-:Y:S01]  /*0790*/  SHF.R.S32.HI R39, RZ, 0x1f, R26 ;  /* 0x0000001fff277819 */ /* 0x000fe2000001141a */
[----:B--2---:R-:W-:Y:S01]  /*07a0*/  @P5 IMAD.WIDE R18, R20, 0x4, R18 ;  /* 0x0000000414125825 */ /* 0x004fe200078e0212 */
[----:B------:R-:W-:Y:S02]  /*07b0*/  @!P4 IADD3.X R5, PT, PT, R22, R5, RZ, P6, !PT ;  /* 0x000000051605c210 */ /* 0x000fe400037fe4ff */
[----:B------:R-:W-:Y:S01]  /*07c0*/  ISETP.GE.AND.EX P1, PT, R39, UR13, PT, P1 ;  /* 0x0000000d27007c0c */ /* 0x000fe2000bf26310 */
[----:B------:R-:W0:Y:S01]  /*07d0*/  @!P2 LDC.64 R32, c[0x0][0x3f8] ;  /* 0x0000fe00ff20ab82 */ /* 0x000e220000000a00 */
[----:B-1----:R-:W-:Y:S01]  /*07e0*/  @!P0 IADD3 R8, P6, PT, R21, R8, RZ ;  /* 0x0000000815088210 */ /* 0x002fe20007fde0ff */
[----:B------:R1:W5:Y:S01]  /*07f0*/  @!P4 LDG.E.64 R46, desc[UR10][R4.64] ;  /* 0x0000000a042ec981 */ /* 0x000362000c1e1b00 */
[----:B------:R-:W-:-:S02]  /*0800*/  @!P2 MOV R22, R58 ;  /* 0x0000003a0016a202 */ /* 0x000fc40000000f00 */
[----:B------:R-:W-:Y:S02]  /*0810*/  @!P0 IADD3.X R9, PT, PT, R28, R9, RZ, P6, !PT ;  /* 0x000000091c098210 */ /* 0x000fe400037fe4ff */
[-C--:B------:R-:W-:Y:S02]  /*0820*/  @!P2 MOV R23, R61.reuse ;  /* 0x0000003d0017a202 */ /* 0x080fe40000000f00 */
[----:B------:R-:W-:Y:S02]  /*0830*/  CS2R R52, SRZ ;  /* 0x0000000000347805 */ /* 0x000fe4000001ff00 */
[----:B------:R-:W-:Y:S01]  /*0840*/  CS2R R50, SRZ ;  /* 0x0000000000327805 */ /* 0x000fe2000001ff00 */
[----:B------:R-:W-:Y:S01]  /*0850*/  UIMAD.WIDE UR6, UR5, 0x8, UR6 ;  /* 0x00000008050678a5 */ /* 0x000fe2000f8e0206 */
[----:B------:R-:W2:Y:S01]  /*0860*/  @!P2 LDC.64 R36, c[0x0][0x3a0] ;  /* 0x0000e800ff24ab82 */ /* 0x000ea20000000a00 */
[----:B-1----:R-:W-:Y:S02]  /*0870*/  @!P1 MOV R4, R58 ;  /* 0x0000003a00049202 */ /* 0x002fe40000000f00 */
[----:B------:R-:W-:Y:S01]  /*0880*/  @!P1 MOV R5, R61 ;  /* 0x0000003d00059202 */ /* 0x000fe20000000f00 */
[----:B------:R1:W5:Y:S04]  /*0890*/  @!P3 LDG.E.64 R52, desc[UR10][R16.64] ;  /* 0x0000000a1034b981 */ /* 0x000368000c1e1b00 */
[----:B------:R-:W3:Y:S01]  /*08a0*/  @!P1 LDC.64 R28, c[0x0][0x3f8] ;  /* 0x0000fe00ff1c9b82 */ /* 0x000ee20000000a00 */
[----:B------:R4:W5:Y:S01]  /*08b0*/  @!P3 LDG.E.64 R50, desc[UR10][R14.64] ;  /* 0x0000000a0e32b981 */ /* 0x000962000c1e1b00 */
[----:B0-----:R-:W-:Y:S01]  /*08c0*/  @!P2 IMAD R3, R3, R32, RZ ;  /* 0x000000200303a224 */ /* 0x001fe200078e02ff */
[----:B------:R-:W-:-:S02]  /*08d0*/  IADD3 R21, PT, PT, R11, 0x60, RZ ;  /* 0x000000600b157810 */ /* 0x000fc40007ffe0ff */
[----:B------:R-:W-:-:S03]  /*08e0*/  CS2R R48, SRZ ;  /* 0x0000000000307805 */ /* 0x000fc6000001ff00 */
[----:B-1----:R-:W0:Y:S01]  /*08f0*/  @!P1 LDC.64 R16, c[0x0][0x398] ;  /* 0x0000e600ff109b82 */ /* 0x002e220000000a00 */
[C---:B------:R-:W-:Y:S01]  /*0900*/  @!P2 IMAD R41, R0.reuse, R33, R3 ;  /* 0x000000210029a224 */ /* 0x040fe200078e0203 */
[----:B------:R-:W-:Y:S01]  /*0910*/  CS2R R2, SRZ ;  /* 0x0000000000027805 */ /* 0x000fe2000001ff00 */
[----:B------:R-:W-:Y:S01]  /*0920*/  @!P2 IMAD.WIDE.U32 R32, R0, R32, R22 ;  /* 0x000000200020a225 */ /* 0x000fe200078e0016 */
[----:B------:R-:W-:Y:S01]  /*0930*/  IADD3 R22, PT, PT, R11, 0x50, RZ ;  /* 0x000000500b167810 */ /* 0x000fe20007ffe0ff */
[----:B------:R-:W5:Y:S03]  /*0940*/  @!P4 LDG.E.64 R48, desc[UR10][R6.64] ;  /* 0x0000000a0630c981 */ /* 0x000f66000c1e1b00 */
[----:B------:R-:W-:Y:S01]  /*0950*/  SHF.R.S32.HI R35, RZ, 0x1f, R22 ;  /* 0x0000001fff237819 */ /* 0x000fe20000011416 */
[----:B------:R1:W5:Y:S01]  /*0960*/  @P5 LDG.E.64 R2, desc[UR10][R18.64] ;  /* 0x0000000a12025981 */ /* 0x000362000c1e1b00 */
[----:B------:R-:W-:Y:S01]  /*0970*/  ISETP.GE.U32.AND P5, PT, R22, UR12, PT ;  /* 0x0000000c16007c0c */ /* 0x000fe2000bfa6070 */
[----:B----4-:R-:W4:Y:S01]  /*0980*/  @!P1 LDC.64 R14, c[0x0][0x3a0] ;  /* 0x0000e800ff0e9b82 */ /* 0x010f220000000a00 */
[----:B---3--:R-:W-:Y:S01]  /*0990*/  @!P1 IMAD R39, R39, R28, RZ ;  /* 0x0000001c27279224 */ /* 0x008fe200078e02ff */
[----:B------:R-:W-:-:S06]  /*09a0*/  IADD3 R0, PT, PT, R11, 0x70, RZ ;  /* 0x000000700b007810 */ /* 0x000fcc0007ffe0ff */
[----:B-1----:R-:W1:Y:S01]  /*09b0*/  @!P2 LDC.64 R18, c[0x0][0x398] ;  /* 0x0000e600ff12ab82 */ /* 0x002e620000000a00 */
[C---:B------:R-:W-:Y:S02]  /*09c0*/  @!P1 IMAD R39, R26.reuse, R29, R39 ;  /* 0x0000001d1a279224 */ /* 0x040fe400078e0227 */
[----:B------:R-:W-:Y:S01]  /*09d0*/  @!P1 IMAD.WIDE.U32 R28, R26, R28, R4 ;  /* 0x0000001c1a1c9225 */ /* 0x000fe200078e0004 */
[----:B------:R-:W-:-:S04]  /*09e0*/  ISETP.GE.AND.EX P3, PT, R35, UR13, PT, P5 ;  /* 0x0000000d23007c0c */ /* 0x000fc8000bf66350 */
[----:B------:R-:W-:Y:S02]  /*09f0*/  @!P1 IADD3 R5, PT, PT, R29, R39, RZ ;  /* 0x000000271d059210 */ /* 0x000fe40007ffe0ff */
[----:B------:R-:W-:Y:S02]  /*0a00*/  @!P2 IADD3 R11, PT, PT, R33, R41, RZ ;  /* 0x00000029210ba210 */ /* 0x000fe40007ffe0ff */
[C---:B------:R-:W-:Y:S02]  /*0a10*/  @!P1 SHF.L.U32 R33, R28.reuse, 0x2, RZ ;  /* 0x000000021c219819 */ /* 0x040fe400000006ff */
[----:B------:R-:W-:Y:S02]  /*0a20*/  @!P1 SHF.L.U64.HI R26, R28, 0x2, R5 ;  /* 0x000000021c1a9819 */ /* 0x000fe40000010205 */
[----:B------:R-:W-:Y:S01]  /*0a30*/  MOV R28, UR6 ;  /* 0x00000006001c7c02 */ /* 0x000fe20008000f00 */
[----:B------:R-:W3:Y:S01]  /*0a40*/  @!P3 LDC.64 R30, c[0x0][0x3f8] ;  /* 0x0000fe00ff1ebb82 */ /* 0x000ee20000000a00 */
[----:B------:R-:W-:-:S02]  /*0a50*/  MOV R29, UR7 ;  /* 0x00000007001d7c02 */ /* 0x000fc40008000f00 */
[----:B------:R-:W-:-:S04]  /*0a60*/  ISETP.GE.U32.AND P4, PT, R21, UR12, PT ;  /* 0x0000000c15007c0c */ /* 0x000fc8000bf86070 */
[----:B------:R-:W4:Y:S01]  /*0a70*/  LDG.E.64 R28, desc[UR10][R28.64] ;  /* 0x0000000a1c1c7981 */ /* 0x000f22000c1e1b00 */
[----:B------:R-:W-:Y:S01]  /*0a80*/  SHF.R.S32.HI R25, RZ, 0x1f, R21 ;  /* 0x0000001fff197819 */ /* 0x000fe20000011415 */
[----:B------:R-:W0:Y:S03]  /*0a90*/  @!P3 LDC.64 R38, c[0x0][0x398] ;  /* 0x0000e600ff26bb82 */ /* 0x000e260000000a00 */
[----:B------:R-:W-:Y:S02]  /*0aa0*/  ISETP.GE.AND.EX P4, PT, R25, UR13, PT, P4 ;  /* 0x0000000d19007c0c */ /* 0x000fe4000bf86340 */
[----:B------:R-:W-:Y:S02]  /*0ab0*/  @!P2 SHF.L.U32 R7, R32, 0x2, RZ ;  /* 0x000000022007a819 */ /* 0x000fe400000006ff */
[----:B------:R-:W-:Y:S02]  /*0ac0*/  ISETP.GE.U32.AND P5, PT, R0, UR12, PT ;  /* 0x0000000c00007c0c */ /* 0x000fe4000bfa6070 */
[----:B------:R-:W-:-:S02]  /*0ad0*/  SHF.R.S32.HI R23, RZ, 0x1f, R0 ;  /* 0x0000001fff177819 */ /* 0x000fc40000011400 */
[----:B------:R-:W-:Y:S02]  /*0ae0*/  @!P2 SHF.L.U64.HI R32, R32, 0x2, R11 ;  /* 0x000000022020a819 */ /* 0x000fe4000001020b */
[----:B--2---:R-:W-:Y:S02]  /*0af0*/  @!P2 IADD3 R10, P6, PT, R7, R36, RZ ;  /* 0x00000024070aa210 */ /* 0x004fe40007fde0ff */
[----:B------:R-:W-:Y:S01]  /*0b00*/  ISETP.GE.AND.EX P5, PT, R23, UR13, PT, P5 ;  /* 0x0000000d17007c0c */ /* 0x000fe2000bfa6350 */
[----:B---3--:R-:W-:Y:S01]  /*0b10*/  @!P3 IMAD R35, R35, R30, RZ ;  /* 0x0000001e2323b224 */ /* 0x008fe200078e02ff */
[----:B------:R-:W-:Y:S01]  /*0b20*/  @!P2 IADD3.X R11, PT, PT, R32, R37, RZ, P6, !PT ;  /* 0x00000025200ba210 */ /* 0x000fe200037fe4ff */
[----:B------:R-:W2:Y:S01]  /*0b30*/  @!P4 LDC.64 R54, c[0x0][0x3a0] ;  /* 0x0000e800ff36cb82 */ /* 0x000ea20000000a00 */
[----:B-1----:R-:W-:Y:S02]  /*0b40*/  @!P2 IADD3 R18, P6, PT, R7, R18, RZ ;  /* 0x000000120712a210 */ /* 0x002fe40007fde0ff */
[----:B------:R-:W-:-:S05]  /*0b50*/  @!P3 MOV R4, R58 ;  /* 0x0000003a0004b202 */ /* 0x000fca0000000f00 */
[----:B------:R-:W1:Y:S01]  /*0b60*/  @!P3 LDC.64 R36, c[0x0][0x3a0] ;  /* 0x0000e800ff24bb82 */ /* 0x000e620000000a00 */
[----:B------:R-:W-:-:S07]  /*0b70*/  @!P3 MOV R5, R61 ;  /* 0x0000003d0005b202 */ /* 0x000fce0000000f00 */
[----:B------:R-:W3:Y:S01]  /*0b80*/  @!P4 LDC.64 R6, c[0x0][0x3f8] ;  /* 0x0000fe00ff06cb82 */ /* 0x000ee20000000a00 */
[C---:B------:R-:W-:Y:S02]  /*0b90*/  @!P3 IMAD R35, R22.reuse, R31, R35 ;  /* 0x0000001f1623b224 */ /* 0x040fe400078e0223 */
[----:B------:R-:W-:Y:S01]  /*0ba0*/  @!P3 IMAD.WIDE.U32 R30, R22, R30, R4 ;  /* 0x0000001e161eb225 */ /* 0x000fe200078e0004 */
[----:B------:R-:W-:-:S04]  /*0bb0*/  @!P2 IADD3.X R19, PT, PT, R32, R19, RZ, P6, !PT ;  /* 0x000000132013a210 */ /* 0x000fc800037fe4ff */
[----:B------:R-:W2:Y:S01]  /*0bc0*/  @!P5 LDC.64 R4, c[0x0][0x3f8] ;  /* 0x0000fe00ff04db82 */ /* 0x000ea20000000a00 */
[----:B----4-:R-:W-:Y:S02]  /*0bd0*/  @!P1 IADD3 R14, P6, PT, R33, R14, RZ ;  /* 0x0000000e210e9210 */ /* 0x010fe40007fde0ff */
[----:B------:R-:W-:Y:S02]  /*0be0*/  @!P3 IADD3 R31, PT, PT, R31, R35, RZ ;  /* 0x000000231f1fb210 */ /* 0x000fe40007ffe0ff */
[----:B------:R-:W-:Y:S02]  /*0bf0*/  @!P1 IADD3.X R15, PT, PT, R26, R15, RZ, P6, !PT ;  /* 0x0000000f1a0f9210 */ /* 0x000fe400037fe4ff */
[----:B0-----:R-:W-:Y:S01]  /*0c00*/  @!P1 IADD3 R16, P6, PT, R33, R16, RZ ;  /* 0x0000001021109210 */ /* 0x001fe20007fde0ff */
[----:B------:R-:W0:Y:S01]  /*0c10*/  @!P5 LDC.64 R34, c[0x0][0x398] ;  /* 0x0000e600ff22db82 */ /* 0x000e220000000a00 */
[----:B------:R-:W-:Y:S02]  /*0c20*/  @!P3 SHF.L.U32 R33, R30, 0x2, RZ ;  /* 0x000000021e21b819 */ /* 0x000fe400000006ff */
[----:B------:R-:W-:-:S02]  /*0c30*/  @!P1 IADD3.X R17, PT, PT, R26, R17, RZ, P6, !PT ;  /* 0x000000111a119210 */ /* 0x000fc400037fe4ff */
[----:B------:R-:W-:Y:S02]  /*0c40*/  @!P3 SHF.L.U64.HI R22, R30, 0x2, R31 ;  /* 0x000000021e16b819 */ /* 0x000fe4000001021f */
[----:B------:R-:W-:Y:S01]  /*0c50*/  @!P4 MOV R40, R58 ;  /* 0x0000003a0028c202 */ /* 0x000fe20000000f00 */
[----:B------:R-:W4:Y:S01]  /*0c60*/  @!P4 LDC.64 R30, c[0x0][0x398] ;  /* 0x0000e600ff1ecb82 */ /* 0x000f220000000a00 */
[----:B------:R-:W-:Y:S01]  /*0c70*/  @!P4 MOV R41, R61 ;  /* 0x0000003d0029c202 */ /* 0x000fe20000000f00 */
[----:B---3--:R-:W-:Y:S01]  /*0c80*/  @!P4 IMAD R26, R25, R6, RZ ;  /* 0x00000006191ac224 */ /* 0x008fe200078e02ff */
[----:B-1----:R-:W-:-:S03]  /*0c90*/  @!P3 IADD3 R36, P6, PT, R33, R36, RZ ;  /* 0x000000242124b210 */ /* 0x002fc60007fde0ff */
[C---:B------:R-:W-:Y:S01]  /*0ca0*/  @!P4 IMAD R7, R21.reuse, R7, R26 ;  /* 0x000000071507c224 */ /* 0x040fe200078e021a */
[----:B------:R-:W-:Y:S01]  /*0cb0*/  @!P3 IADD3.X R37, PT, PT, R22, R37, RZ, P6, !PT ;  /* 0x000000251625b210 */ /* 0x000fe200037fe4ff */
[----:B------:R-:W-:Y:S01]  /*0cc0*/  @!P4 IMAD.WIDE.U32 R40, R21, R6, R40 ;  /* 0x000000061528c225 */ /* 0x000fe200078e0028 */
[----:B------:R-:W-:Y:S02]  /*0cd0*/  @!P3 IADD3 R38, P6, PT, R33, R38, RZ ;  /* 0x000000262126b210 */ /* 0x000fe40007fde0ff */
[----:B------:R-:W1:Y:S01]  /*0ce0*/  @!P5 LDC.64 R32, c[0x0][0x3a0] ;  /* 0x0000e800ff20db82 */ /* 0x000e620000000a00 */
[----:B--2---:R-:W-:Y:S01]  /*0cf0*/  @!P5 IMAD R23, R23, R4, RZ ;  /* 0x000000041717d224 */ /* 0x004fe200078e02ff */
[----:B------:R-:W-:Y:S02]  /*0d00*/  @!P4 IADD3 R25, PT, PT, R41, R7, RZ ;  /* 0x000000072919c210 */ /* 0x000fe40007ffe0ff */
[C---:B------:R-:W-:Y:S02]  /*0d10*/  @!P4 SHF.L.U32 R21, R40.reuse, 0x2, RZ ;  /* 0x000000022815c819 */ /* 0x040fe400000006ff */
[----:B------:R-:W-:Y:S01]  /*0d20*/  @!P4 SHF.L.U64.HI R40, R40, 0x2, R25 ;  /* 0x000000022828c819 */ /* 0x000fe20000010219 */
[----:B------:R-:W-:Y:S01]  /*0d30*/  @!P5 IMAD R25, R0, R5, R23 ;  /* 0x000000050019d224 */ /* 0x000fe200078e0217 */
[----:B------:R-:W-:Y:S01]  /*0d40*/  @!P3 IADD3.X R39, PT, PT, R22, R39, RZ, P6, !PT ;  /* 0x000000271627b210 */ /* 0x000fe200037fe4ff */
[----:B------:R-:W2:Y:S01]  /*0d50*/  LDC.64 R6, c[0x0][0x3a8] ;  /* 0x0000ea00ff067b82 */ /* 0x000ea20000000a00 */
[----:B------:R-:W-:-:S02]  /*0d60*/  @!P5 MOV R22, R58 ;  /* 0x0000003a0016d202 */ /* 0x000fc40000000f00 */
[----:B------:R-:W-:Y:S02]  /*0d70*/  @!P5 MOV R23, R61 ;  /* 0x0000003d0017d202 */ /* 0x000fe40000000f00 */
[----:B------:R-:W-:Y:S01]  /*0d80*/  @!P4 IADD3 R54, P6, PT, R21, R54, RZ ;  /* 0x000000361536c210 */ /* 0x000fe20007fde0ff */
[----:B------:R-:W-:-:S03]  /*0d90*/  @!P5 IMAD.WIDE.U32 R4, R0, R4, R22 ;  /* 0x000000040004d225 */ /* 0x000fc600078e0016 */
[----:B------:R-:W-:Y:S02]  /*0da0*/  @!P4 IADD3.X R55, PT, PT, R40, R55, RZ, P6, !PT ;  /* 0x000000372837c210 */ /* 0x000fe400037fe4ff */
[----:B----4-:R-:W-:Y:S02]  /*0db0*/  @!P4 IADD3 R30, P6, PT, R21, R30, RZ ;  /* 0x0000001e151ec210 */ /* 0x010fe40007fde0ff */
[----:B------:R-:W-:Y:S02]  /*0dc0*/  @!P5 IADD3 R21, PT, PT, R5, R25, RZ ;  /* 0x000000190515d210 */ /* 0x000fe40007ffe0ff */
[----:B------:R-:W-:Y:S02]  /*0dd0*/  @!P5 SHF.L.U32 R5, R4, 0x2, RZ ;  /* 0x000000020405d819 */ /* 0x000fe400000006ff */
[----:B------:R-:W-:Y:S02]  /*0de0*/  @!P4 IADD3.X R31, PT, PT, R40, R31, RZ, P6, !PT ;  /* 0x0000001f281fc210 */ /* 0x000fe400037fe4ff */
[----:B------:R-:W-:-:S02]  /*0df0*/  @!P5 SHF.L.U64.HI R4, R4, 0x2, R21 ;  /* 0x000000020404d819 */ /* 0x000fc40000010215 */
[----:B-1----:R-:W-:-:S04]  /*0e00*/  @!P5 IADD3 R32, P6, PT, R5, R32, RZ ;  /* 0x000000200520d210 */ /* 0x002fc80007fde0ff */
[----:B------:R-:W-:Y:S02]  /*0e10*/  @!P5 IADD3.X R33, PT, PT, R4, R33, RZ, P6, !PT ;  /* 0x000000210421d210 */ /* 0x000fe400037fe4ff */
[----:B0-----:R-:W-:Y:S01]  /*0e20*/  @!P5 IADD3 R34, P6, PT, R5, R34, RZ ;  /* 0x000000220522d210 */ /* 0x001fe20007fde0ff */
[----:B--2---:R-:W-:Y:S01]  /*0e30*/  IMAD.WIDE R20, R20, 0x4, R6 ;  /* 0x0000000414147825 */ /* 0x004fe200078e0206 */
[----:B------:R-:W-:Y:S02]  /*0e40*/  CS2R R44, SRZ ;  /* 0x00000000002c7805 */ /* 0x000fe4000001ff00 */
[----:B------:R-:W-:Y:S02]  /*0e50*/  CS2R R42, SRZ ;  /* 0x00000000002a7805 */ /* 0x000fe4000001ff00 */
[----:B------:R-:W-:Y:S02]  /*0e60*/  @!P5 IADD3.X R35, PT, PT, R4, R35, RZ, P6, !PT ;  /* 0x000000230423d210 */ /* 0x000fe400037fe4ff */
[----:B------:R-:W-:-:S02]  /*0e70*/  CS2R R40, SRZ ;  /* 0x0000000000287805 */ /* 0x000fc4000001ff00 */
[----:B------:R-:W-:Y:S02]  /*0e80*/  CS2R R22, SRZ ;  /* 0x0000000000167805 */ /* 0x000fe4000001ff00 */
[----:B------:R-:W-:Y:S02]  /*0e90*/  CS2R R4, SRZ ;  /* 0x0000000000047805 */ /* 0x000fe4000001ff00 */
[----:B------:R-:W-:Y:S01]  /*0ea0*/  CS2R R6, SRZ ;  /* 0x0000000000067805 */ /* 0x000fe2000001ff00 */
[----:B------:R0:W5:Y:S04]  /*0eb0*/  @!P0 LDG.E.64 R44, desc[UR10][R12.64] ;  /* 0x0000000a0c2c8981 */ /* 0x000168000c1e1b00 */
[----:B------:R1:W5:Y:S04]  /*0ec0*/  @!P0 LDG.E.64 R42, desc[UR10][R8.64] ;  /* 0x0000000a082a8981 */ /* 0x000368000c1e1b00 */
[----:B------:R2:W5:Y:S01]  /*0ed0*/  @!P2 LDG.E.64 R40, desc[UR10][R10.64] ;  /* 0x0000000a0a28a981 */ /* 0x000562000c1e1b00 */
[----:B0-----:R-:W-:-:S03]  /*0ee0*/  CS2R R12, SRZ ;  /* 0x00000000000c7805 */ /* 0x001fc6000001ff00 */
[----:B------:R0:W5:Y:S01]  /*0ef0*/  @!P2 LDG.E.64 R22, desc[UR10][R18.64] ;  /* 0x0000000a1216a981 */ /* 0x000162000c1e1b00 */
[----:B-1----:R-:W-:-:S03]  /*0f00*/  CS2R R8, SRZ ;  /* 0x0000000000087805 */ /* 0x002fc6000001ff00 */
[----:B------:R1:W5:Y:S01]  /*0f10*/  @!P1 LDG.E.64 R4, desc[UR10][R14.64] ;  /* 0x0000000a0e049981 */ /* 0x000362000c1e1b00 */
[----:B--2---:R-:W-:-:S03]  /*0f20*/  CS2R R10, SRZ ;  /* 0x00000000000a7805 */ /* 0x004fc6000001ff00 */
[----:B------:R2:W5:Y:S01]  /*0f30*/  @!P1 LDG.E.64 R6, desc[UR10][R16.64] ;  /* 0x0000000a10069981 */ /* 0x000562000c1e1b00 */
[----:B0-----:R-:W-:-:S03]  /*0f40*/  CS2R R18, SRZ ;  /* 0x0000000000127805 */ /* 0x001fc6000001ff00 */
[----:B------:R0:W5:Y:S01]  /*0f50*/  @!P3 LDG.E.64 R8, desc[UR10][R36.64] ;  /* 0x0000000a2408b981 */ /* 0x000162000c1e1b00 */
[----:B-1----:R-:W-:-:S03]  /*0f60*/  CS2R R14, SRZ ;  /* 0x00000000000e7805 */ /* 0x002fc6000001ff00 */
[----:B------:R0:W5:Y:S01]  /*0f70*/  @!P3 LDG.E.64 R10, desc[UR10][R38.64] ;  /* 0x0000000a260ab981 */ /* 0x000162000c1e1b00 */
[----:B--2---:R-:W-:-:S03]  /*0f80*/  CS2R R16, SRZ ;  /* 0x0000000000107805 */ /* 0x004fc6000001ff00 */
[----:B------:R0:W5:Y:S04]  /*0f90*/  @!P4 LDG.E.64 R12, desc[UR10][R54.64] ;  /* 0x0000000a360cc981 */ /* 0x000168000c1e1b00 */
[----:B------:R0:W5:Y:S04]  /*0fa0*/  @!P4 LDG.E.64 R14, desc[UR10][R30.64] ;  /* 0x0000000a1e0ec981 */ /* 0x000168000c1e1b00 */
[----:B------:R0:W5:Y:S04]  /*0fb0*/  @!P5 LDG.E.64 R16, desc[UR10][R32.64] ;  /* 0x0000000a2010d981 */ /* 0x000168000c1e1b00 */
[----:B------:R0:W5:Y:S04]  /*0fc0*/  @!P5 LDG.E.64 R18, desc[UR10][R34.64] ;  /* 0x0000000a2212d981 */ /* 0x000168000c1e1b00 */
[----:B------:R-:W5:Y:S01]  /*0fd0*/  LDG.E.64 R20, desc[UR10][R20.64] ;  /* 0x0000000a14147981 */ /* 0x000f62000c1e1b00 */
[----:B------:R-:W-:-:S03]  /*0fe0*/  UISETP.NE.AND UP1, UPT, UR9, URZ, UPT ;  /* 0x000000ff0900728c */ /* 0x000fc6000bf25270 */
[----:B------:R-:W-:Y:S01]  /*0ff0*/  UMOV UR9, 0x3f800000 ;  /* 0x3f80000000097882 */ /* 0x000fe20000000000 */
        /* <DEDUP_REMOVED lines=12> */
[----:B-----5:R-:W-:Y:S01]  /*10c0*/  FADD.FTZ R25, R52, -UR12 ;  /* 0x8000000c34197e21 */ /* 0x020fe20008010000 */
[----:B------:R-:W-:Y:S01]  /*10d0*/  FMUL.FTZ R26, R50, R20 ;  /* 0x00000014321a7220 */ /* 0x000fe20000410000 */
[----:B------:R-:W-:Y:S01]  /*10e0*/  FADD.FTZ R0, R53, -UR12 ;  /* 0x8000000c35007e21 */ /* 0x000fe20008010000 */
[----:B------:R-:W-:Y:S01]  /*10f0*/  FMUL.FTZ R29, R51, R21 ;  /* 0x00000015331d7220 */ /* 0x000fe20000410000 */
[----:B------:R-:W-:Y:S01]  /*1100*/  FMUL.FTZ R25, R25, UR9 ;  /* 0x0000000919197c20 */ /* 0x000fe20008410000 */
[----:B------:R-:W-:Y:S01]  /*1110*/  FADD.FTZ R30, R48, -UR12 ;  /* 0x8000000c301e7e21 */ /* 0x000fe20008010000 */
[----:B------:R-:W-:Y:S01]  /*1120*/  FMUL.FTZ R0, R0, UR9 ;  /* 0x0000000900007c20 */ /* 0x000fe20008410000 */
[----:B------:R-:W-:Y:S01]  /*1130*/  FADD.FTZ R28, RZ, R26 ;  /* 0x0000001aff1c7221 */ /* 0x000fe20000010000 */
[----:B------:R-:W-:Y:S01]  /*1140*/  FFMA.FTZ R31, R25, R26, RZ ;  /* 0x0000001a191f7223 */ /* 0x000fe200000100ff */
[----:B------:R-:W-:Y:S01]  /*1150*/  FFMA.FTZ R33, R50, R25, RZ ;  /* 0x0000001932217223 */ /* 0x000fe200000100ff */
[----:B------:R-:W-:Y:S01]  /*1160*/  FADD.FTZ R25, R49, -UR12 ;  /* 0x8000000c31197e21 */ /* 0x000fe20008010000 */
[----:B------:R-:W-:Y:S01]  /*1170*/  FMUL.FTZ R35, R46, R20 ;  /* 0x000000142e237220 */ /* 0x000fe20000410000 */
[----:B------:R-:W-:Y:S01]  /*1180*/  FMUL.FTZ R30, R30, UR9 ;  /* 0x000000091e1e7c20 */ /* 0x000fe20008410000 */
[----:B------:R-:W-:Y:S01]  /*1190*/  FADD.FTZ R28, R29, R28 ;  /* 0x0000001c1d1c7221 */ /* 0x000fe20000010000 */
[----:B------:R-:W-:Y:S01]  /*11a0*/  FFMA.FTZ R31, R0, R29, R31 ;  /* 0x0000001d001f7223 */ /* 0x000fe2000001001f */
[----:B------:R-:W-:Y:S01]  /*11b0*/  FMUL.FTZ R26, R25, UR9 ;  /* 0x00000009191a7c20 */ /* 0x000fe20008410000 */
[----:B------:R-:W-:Y:S01]  /*11c0*/  FADD.FTZ R29, R44, -UR12 ;  /* 0x8000000c2c1d7e21 */ /* 0x000fe20008010000 */
[----:B------:R-:W-:Y:S01]  /*11d0*/  FADD.FTZ R28, R28, R35 ;  /* 0x000000231c1c7221 */ /* 0x000fe20000010000 */
[----:B------:R-:W-:Y:S01]  /*11e0*/  FFMA.FTZ R31, R30, R35, R31 ;  /* 0x000000231e1f7223 */ /* 0x000fe2000001001f */
[----:B------:R-:W-:Y:S01]  /*11f0*/  FMUL.FTZ R25, R47, R21 ;  /* 0x000000152f197220 */ /* 0x000fe20000410000 */
[----:B------:R-:W-:Y:S01]  /*1200*/  FFMA.FTZ R33, R46, R30, R33 ;  /* 0x0000001e2e217223 */ /* 0x000fe20000010021 */
[----:B------:R-:W-:Y:S01]  /*1210*/  FFMA.FTZ R0, R51, R0, RZ ;  /* 0x0000000033007223 */ /* 0x000fe200000100ff */
[----:B------:R-:W-:Y:S01]  /*1220*/  FMUL.FTZ R35, R42, R20 ;  /* 0x000000142a237220 */ /* 0x000fe20000410000 */
[----:B------:R-:W-:Y:S01]  /*1230*/  FMUL.FTZ R30, R29, UR9 ;  /* 0x000000091d1e7c20 */ /* 0x000fe20008410000 */
[----:B------:R-:W-:Y:S01]  /*1240*/  FADD.FTZ R28, R25, R28 ;  /* 0x0000001c191c7221 */ /* 0x000fe20000010000 */
[----:B------:R-:W-:Y:S01]  /*1250*/  FFMA.FTZ R31, R26, R25, R31 ;  /* 0x000000191a1f7223 */ /* 0x000fe2000001001f */
[----:B------:R-:W-:Y:S01]  /*1260*/  FADD.FTZ R25, R45, -UR12 ;  /* 0x8000000c2d197e21 */ /* 0x000fe20008010000 */
[----:B------:R-:W-:Y:S01]  /*1270*/  FFMA.FTZ R0, R47, R26, R0 ;  /* 0x0000001a2f007223 */ /* 0x000fe20000010000 */
[----:B------:R-:W-:Y:S01]  /*1280*/  FFMA.FTZ R33, R42, R30, R33 ;  /* 0x0000001e2a217223 */ /* 0x000fe20000010021 */
[----:B------:R-:W-:Y:S01]  /*1290*/  FADD.FTZ R29, R28, R35 ;  /* 0x000000231c1d7221 */ /* 0x000fe20000010000 */
[----:B------:R-:W-:Y:S01]  /*12a0*/  FMUL.FTZ R26, R43, R21 ;  /* 0x000000152b1a7220 */ /* 0x000fe20000410000 */
[----:B------:R-:W-:Y:S01]  /*12b0*/  FFMA.FTZ R30, R30, R35, R31 ;  /* 0x000000231e1e7223 */ /* 0x000fe2000001001f */
[----:B------:R-:W-:Y:S01]  /*12c0*/  FMUL.FTZ R25, R25, UR9 ;  /* 0x0000000919197c20 */ /* 0x000fe20008410000 */
[----:B------:R-:W-:Y:S01]  /*12d0*/  FADD.FTZ R28, R40, -UR12 ;  /* 0x8000000c281c7e21 */ /* 0x000fe20008010000 */
[----:B------:R-:W-:Y:S01]  /*12e0*/  FMUL.FTZ R32, R22, R20 ;  /* 0x0000001416207220 */ /* 0x000fe20000410000 */
[----:B------:R-:W-:Y:S01]  /*12f0*/  FADD.FTZ R29, R26, R29 ;  /* 0x0000001d1a1d7221 */ /* 0x000fe20000010000 */
[----:B------:R-:W-:Y:S01]  /*1300*/  FFMA.FTZ R0, R43, R25, R0 ;  /* 0x000000192b007223 */ /* 0x000fe20000010000 */
[----:B------:R-:W-:Y:S01]  /*1310*/  FFMA.FTZ R30, R25, R26, R30 ;  /* 0x0000001a191e7223 */ /* 0x000fe2000001001e */
[----:B------:R-:W-:Y:S01]  /*1320*/  FMUL.FTZ R31, R28, UR9 ;  /* 0x000000091c1f7c20 */ /* 0x000fe20008410000 */
[----:B------:R-:W-:Y:S01]  /*1330*/  FADD.FTZ R25, R41, -UR12 ;  /* 0x8000000c29197e21 */ /* 0x000fe20008010000 */
        /* <DEDUP_REMOVED lines=9> */
[----:B------:R-:W-:Y:S01]  /*13d0*/  FFMA.FTZ R30, R25, R26, R30 ;  /* 0x0000001a191e7223 */ /* 0x000fe2000001001e */
[----:B------:R-:W-:Y:S01]  /*13e0*/  FMUL.FTZ R31, R28, UR9 ;  /* 0x000000091c1f7c20 */ /* 0x000fe20008410000 */
[----:B------:R-:W-:Y:S01]  /*13f0*/  FADD.FTZ R25, R5, -UR12 ;  /* 0x8000000c05197e21 */ /* 0x000fe20008010000 */
[----:B------:R-:W-:Y:S01]  /*1400*/  FADD.FTZ R29, R29, R32 ;  /* 0x000000201d1d7221 */ /* 0x000fe20000010000 */
[----:B------:R-:W-:Y:S01]  /*1410*/  FMUL.FTZ R26, R7, R21 ;  /* 0x00000015071a7220 */ /* 0x000fe20000410000 */
[----:B------:R-:W-:Y:S01]  /*1420*/  FFMA.FTZ R30, R31, R32, R30 ;  /* 0x000000201f1e7223 */ /* 0x000fe2000001001e */
[----:B------:R-:W-:Y:S01]  /*1430*/  FADD.FTZ R28, R8, -UR12 ;  /* 0x8000000c081c7e21 */ /* 0x000fe20008010000 */
[----:B------:R-:W-:Y:S01]  /*1440*/  FMUL.FTZ R25, R25, UR9 ;  /* 0x0000000919197c20 */ /* 0x000fe20008410000 */
[----:B------:R-:W-:Y:S01]  /*1450*/  FMUL.FTZ R32, R10, R20 ;  /* 0x000000140a207220 */ /* 0x000fe20000410000 */
[----:B------:R-:W-:Y:S01]  /*1460*/  FADD.FTZ R29, R26, R29 ;  /* 0x0000001d1a1d7221 */ /* 0x000fe20000010000 */
[----:B------:R-:W-:Y:S01]  /*1470*/  FFMA.FTZ R33, R6, R31, R33 ;  /* 0x0000001f06217223 */ /* 0x000fe20000010021 */
[----:B------:R-:W-:Y:S01]  /*1480*/  FMUL.FTZ R31, R28, UR9 ;  /* 0x000000091c1f7c20 */ /* 0x000fe20008410000 */
[----:B------:R-:W-:Y:S01]  /*1490*/  FFMA.FTZ R30, R25, R26, R30 ;  /* 0x0000001a191e7223 */ /* 0x000fe2000001001e */
[----:B------:R-:W-:Y:S01]  /*14a0*/  FFMA.FTZ R0, R7, R25, R0 ;  /* 0x0000001907007223 */ /* 0x000fe20000010000 */
[----:B------:R-:W-:Y:S01]  /*14b0*/  FADD.FTZ R29, R29, R32 ;  /* 0x000000201d1d7221 */ /* 0x000fe20000010000 */
[----:B------:R-:W-:Y:S01]  /*14c0*/  FMUL.FTZ R26, R11, R21 ;  /* 0x000000150b1a7220 */ /* 0x000fe20000410000 */
[----:B------:R-:W-:Y:S01]  /*14d0*/  FADD.FTZ R25, R9, -UR12 ;  /* 0x8000000c09197e21 */ /* 0x000fe20008010000 */
[----:B------:R-:W-:Y:S01]  /*14e0*/  FFMA.FTZ R30, R31, R32, R30 ;  /* 0x000000201f1e7223 */ /* 0x000fe2000001001e */
[----:B------:R-:W-:Y:S01]  /*14f0*/  FMUL.FTZ R32, R14, R20 ;  /* 0x000000140e207220 */ /* 0x000fe20000410000 */
[----:B------:R-:W-:Y:S01]  /*1500*/  FADD.FTZ R29, R26, R29 ;  /* 0x0000001d1a1d7221 */ /* 0x000fe20000010000 */
[----:B------:R-:W-:Y:S01]  /*1510*/  FADD.FTZ R28, R12, -UR12 ;  /* 0x8000000c0c1c7e21 */ /* 0x000fe20008010000 */
[----:B------:R-:W-:Y:S01]  /*1520*/  FMUL.FTZ R25, R25, UR9 ;  /* 0x0000000919197c20 */ /* 0x000fe20008410000 */
[----:B------:R-:W-:Y:S01]  /*1530*/  FFMA.FTZ R33, R10, R31, R33 ;  /* 0x0000001f0a217223 */ /* 0x000fe20000010021 */
[----:B------:R-:W-:Y:S01]  /*1540*/  FADD.FTZ R34, R29, R32 ;  /* 0x000000201d227221 */ /* 0x000fe20000010000 */
[----:B------:R-:W-:Y:S01]  /*1550*/  FMUL.FTZ R31, R28, UR9 ;  /* 0x000000091c1f7c20 */ /* 0x000fe20008410000 */
[----:B------:R-:W-:Y:S01]  /*1560*/  FFMA.FTZ R30, R25, R26, R30 ;  /* 0x0000001a191e7223 */ /* 0x000fe2000001001e */
[----:B------:R-:W-:Y:S01]  /*1570*/  FADD.FTZ R29, RZ, R50 ;  /* 0x00000032ff1d7221 */ /* 0x000fe20000010000 */
[----:B------:R-:W-:Y:S01]  /*1580*/  FADD.FTZ R26, RZ, R51 ;  /* 0x00000033ff1a7221 */ /* 0x000fe20000010000 */
[----:B------:R-:W-:Y:S01]  /*1590*/  FADD.FTZ R28, R13, -UR12 ;  /* 0x8000000c0d1c7e21 */ /* 0x000fe20008010000 */
[----:B------:R-:W-:Y:S01]  /*15a0*/  FFMA.FTZ R0, R11, R25, R0 ;  /* 0x000000190b007223 */ /* 0x000fe20000010000 */
[----:B------:R-:W-:Y:S01]  /*15b0*/  FFMA.FTZ R25, R14, R31, R33 ;  /* 0x0000001f0e197223 */ /* 0x000fe20000010021 */
[----:B------:R-:W-:Y:S01]  /*15c0*/  FADD.FTZ R29, R46, R29 ;  /* 0x0000001d2e1d7221 */ /* 0x000fe20000010000 */
[----:B------:R-:W-:Y:S01]  /*15d0*/  FFMA.FTZ R33, R31, R32, R30 ;  /* 0x000000201f217223 */ /* 0x000fe2000001001e */
[----:B------:R-:W-:Y:S01]  /*15e0*/  FADD.FTZ R26, R47, R26 ;  /* 0x0000001a2f1a7221 */ /* 0x000fe20000010000 */
[----:B------:R-:W-:Y:S01]  /*15f0*/  FMUL.FTZ R28, R28, UR9 ;  /* 0x000000091c1c7c20 */ /* 0x000fe20008410000 */
[----:B------:R-:W-:Y:S01]  /*1600*/  FMUL.FTZ R31, R15, R21 ;  /* 0x000000150f1f7220 */ /* 0x000fe20000410000 */
[----:B------:R-:W-:Y:S01]  /*1610*/  FADD.FTZ R29, R42, R29 ;  /* 0x0000001d2a1d7221 */ /* 0x000fe20000010000 */
[----:B------:R-:W-:Y:S01]  /*1620*/  FADD.FTZ R26, R43, R26 ;  /* 0x0000001a2b1a7221 */ /* 0x000fe20000010000 */
[----:B------:R-:W-:Y:S01]  /*1630*/  FFMA.FTZ R0, R15, R28, R0 ;  /* 0x0000001c0f007223 */ /* 0x000fe20000010000 */
[----:B------:R-:W-:Y:S01]  /*1640*/  FFMA.FTZ R33, R28, R31, R33 ;  /* 0x0000001f1c217223 */ /* 0x000fe20000010021 */
[----:B------:R-:W-:Y:S01]  /*1650*/  FADD.FTZ R28, R16, -UR12 ;  /* 0x8000000c101c7e21 */ /* 0x000fe20008010000 */
[----:B------:R-:W-:Y:S01]  /*1660*/  FADD.FTZ R29, R22, R29 ;  /* 0x0000001d161d7221 */ /* 0x000fe20000010000 */
[----:B------:R-:W-:Y:S01]  /*1670*/  FADD.FTZ R26, R23, R26 ;  /* 0x0000001a171a7221 */ /* 0x000fe20000010000 */
[----:B------:R-:W-:Y:S01]  /*1680*/  FADD.FTZ R34, R31, R34 ;  /* 0x000000221f227221 */ /* 0x000fe20000010000 */
[----:B------:R-:W-:Y:S01]  /*1690*/  FMUL.FTZ R31, R18, R20 ;  /* 0x00000014121f7220 */ /* 0x000fe20000410000 */
[----:B------:R-:W-:Y:S01]  /*16a0*/  FMUL.FTZ R28, R28, UR9 ;  /* 0x000000091c1c7c20 */ /* 0x000fe20008410000 */
[----:B------:R-:W-:Y:S01]  /*16b0*/  FADD.FTZ R30, R17, -UR12 ;  /* 0x8000000c111e7e21 */ /* 0x000fe20008010000 */
[----:B------:R-:W-:Y:S01]  /*16c0*/  FADD.FTZ R29, R6, R29 ;  /* 0x0000001d061d7221 */ /* 0x000fe20000010000 */
[----:B------:R-:W-:Y:S01]  /*16d0*/  FADD.FTZ R26, R7, R26 ;  /* 0x0000001a071a7221 */ /* 0x000fe20000010000 */
[----:B------:R-:W-:Y:S01]  /*16e0*/  FADD.FTZ R35, R34, R31 ;  /* 0x0000001f22237221 */ /* 0x000fe20000010000 */
[----:B------:R-:W-:Y:S01]  /*16f0*/  FFMA.FTZ R36, R28, R31, R33 ;  /* 0x0000001f1c247223 */ /* 0x000fe20000010021 */
[----:B------:R-:W-:Y:S01]  /*1700*/  FMUL.FTZ R34, R19, R21 ;  /* 0x0000001513227220 */ /* 0x000fe20000410000 */
[----:B------:R-:W-:Y:S01]  /*1710*/  FMUL.FTZ R33, R30, UR9 ;  /* 0x000000091e217c20 */ /* 0x000fe20008410000 */
[----:B------:R-:W-:Y:S01]  /*1720*/  FADD.FTZ R29, R10, R29 ;  /* 0x0000001d0a1d7221 */ /* 0x000fe20000010000 */
[----:B------:R-:W-:Y:S01]  /*1730*/  FADD.FTZ R30, R11, R26 ;  /* 0x0000001a0b1e7221 */ /* 0x000fe20000010000 */
[----:B------:R-:W-:Y:S01]  /*1740*/  FADD.FTZ R32, R34, R35 ;  /* 0x0000002322207221 */ /* 0x000fe20000010000 */
[----:B------:R-:W-:Y:S01]  /*1750*/  FFMA.FTZ R26, R33, R34, R36 ;  /* 0x00000022211a7223 */ /* 0x000fe20000010024 */
[----:B------:R-:W-:Y:S01]  /*1760*/  FADD.FTZ R31, R14, R29 ;  /* 0x0000001d0e1f7221 */ /* 0x000fe20000010000 */
[----:B------:R-:W-:Y:S01]  /*1770*/  FADD.FTZ R34, R15, R30 ;  /* 0x0000001e0f227221 */ /* 0x000fe20000010000 */
[C---:B------:R-:W-:Y:S01]  /*1780*/  FFMA.FTZ R28, R18.reuse, R28, R25 ;  /* 0x0000001c121c7223 */ /* 0x040fe20000010019 */
[C---:B------:R-:W-:Y:S01]  /*1790*/  FFMA.FTZ R29, R19.reuse, R33, R0 ;  /* 0x00000021131d7223 */ /* 0x040fe20000010000 */
[----:B------:R-:W-:Y:S01]  /*17a0*/  FADD.FTZ R30, R18, R31 ;  /* 0x0000001f121e7221 */ /* 0x000fe20000010000 */
[----:B------:R-:W-:Y:S01]  /*17b0*/  FADD.FTZ R31, R19, R34 ;  /* 0x00000022131f7221 */ /* 0x000fe20000010000 */
[----:B------:R-:W-:Y:S06]  /*17c0*/  BRA `(.L_x_1289) ;  /* 0x0000001000007947 */ /* 0x000fec0003800000 */
.L_x_1288:
[----:B-----5:R-:W-:Y:S01]  /*17d0*/  FADD.FTZ R25, R52, -UR12 ;  /* 0x8000000c34197e21 */ /* 0x020fe20008010000 */
[----:B------:R-:W-:Y:S01]  /*17e0*/  FADD.FTZ R0, R53, -UR12 ;  /* 0x8000000c35007e21 */ /* 0x000fe20008010000 */
[----:B------:R-:W-:Y:S01]  /*17f0*/  FADD.FTZ R54, R48, -UR12 ;  /* 0x8000000c30367e21 */ /* 0x000fe20008010000 */
[----:B------:R-:W-:Y:S01]  /*1800*/  FADD.FTZ R56, R49, -UR12 ;  /* 0x8000000c31387e21 */ /* 0x000fe20008010000 */
[----:B------:R-:W-:Y:S01]  /*1810*/  FMUL.FTZ R25, R25, UR9 ;  /* 0x0000000919197c20 */ /* 0x000fe20008410000 */
[----:B------:R-:W-:Y:S01]  /*1820*/  FMUL.FTZ R0, R0, UR9 ;  /* 0x0000000900007c20 */ /* 0x000fe20008410000 */
[----:B------:R-:W-:Y:S01]  /*1830*/  FMUL.FTZ R54, R54, UR9 ;  /* 0x0000000936367c20 */ /* 0x000fe20008410000 */
[----:B------:R-:W-:Y:S01]  /*1840*/  FMUL.FTZ R56, R56, UR9 ;  /* 0x0000000938387c20 */ /* 0x000fe20008410000 */
[----:B------:R-:W-:Y:S01]  /*1850*/  FFMA.FTZ R28, R20, R25, R2 ;  /* 0x00000019141c7223 */ /* 0x000fe20000010002 */
[----:B------:R-:W-:Y:S01]  /*1860*/  FFMA.FTZ R26, R21, R0, R3 ;  /* 0x00000000151a7223 */ /* 0x000fe20000010003 */
[----:B------:R-:W-:Y:S01]  /*1870*/  FADD.FTZ R37, R44, -UR12 ;  /* 0x8000000c2c257e21 */ /* 0x000fe20008010000 */
[----:B------:R-:W-:Y:S01]  /*1880*/  FADD.FTZ R36, R45, -UR12 ;  /* 0x8000000c2d247e21 */ /* 0x000fe20008010000 */
[----:B------:R-:W-:Y:S01]  /*1890*/  FMUL.FTZ R29, R28, -1.4426950216293334961 ;  /* 0xbfb8aa3b1c1d7820 */ /* 0x000fe20000410000 */
[----:B------:R-:W-:Y:S01]  /*18a0*/  FMUL.FTZ R32, R26, -1.4426950216293334961 ;  /* 0xbfb8aa3b1a207820 */ /* 0x000fe20000410000 */
[----:B------:R-:W-:Y:S01]  /*18b0*/  FMUL.FTZ R37, R37, UR9 ;  /* 0x0000000925257c20 */ /* 0x000fe20008410000 */
[----:B------:R-:W-:-:S03]  /*18c0*/  FMUL.FTZ R36, R36, UR9 ;  /* 0x0000000924247c20 */ /* 0x000fc60008410000 */
[----:B------:R-:W0:Y:S04]  /*18d0*/  MUFU.EX2 R29, R29 ;  /* 0x0000001d001d7308 */ /* 0x000e280000000800 */
[----:B------:R-:W1:Y:S01]  /*18e0*/  MUFU.EX2 R32, R32 ;  /* 0x0000002000207308 */ /* 0x000e620000000800 */
[----:B0-----:R-:W-:-:S04]  /*18f0*/  FADD.FTZ R30, R29, 1 ;  /* 0x3f8000001d1e7421 */ /* 0x001fc80000010000 */
[----:B------:R0:W2:Y:S01]  /*1900*/  MUFU.RCP R31, R30 ;  /* 0x0000001e001f7308 */ /* 0x0000a20000001000 */
[----:B-1----:R-:W-:-:S07]  /*1910*/  FADD.FTZ R38, R32, 1 ;  /* 0x3f80000020267421 */ /* 0x002fce0000010000 */
[----:B------:R-:W1:Y:S01]  /*1920*/  MUFU.RCP R38, R38 ;  /* 0x0000002600267308 */ /* 0x000e620000001000 */
[----:B0-----:R-:W-:-:S04]  /*1930*/  FFMA.FTZ R30, R20, R37, R2 ;  /* 0x00000025141e7223 */ /* 0x001fc80000010002 */
[----:B------:R-:W-:Y:S01]  /*1940*/  FMUL.FTZ R39, R30, -1.4426950216293334961 ;  /* 0xbfb8aa3b1e277820 */ /* 0x000fe20000410000 */
[----:B--2---:R-:W-:-:S05]  /*1950*/  FADD.FTZ R33, -R31, 1 ;  /* 0x3f8000001f217421 */ /* 0x004fca0000010100 */
[----:B------:R-:W0:Y:S01]  /*1960*/  MUFU.EX2 R39, R39 ;  /* 0x0000002700277308 */ /* 0x000e220000000800 */
[----:B------:R-:W-:Y:S01]  /*1970*/  FFMA.FTZ R29, R28, R33, 1 ;  /* 0x3f8000001c1d7423 */ /* 0x000fe20000010021 */
[----:B------:R-:W-:Y:S01]  /*1980*/  FFMA.FTZ R33, R20, R54, R2 ;  /* 0x0000003614217223 */ /* 0x000fe20000010002 */
[----:B------:R-:W-:Y:S01]  /*1990*/  FMUL.FTZ R28, R50, R31 ;  /* 0x0000001f321c7220 */ /* 0x000fe20000410000 */
[----:B-1----:R-:W-:Y:S02]  /*19a0*/  FADD.FTZ R31, -R38, 1 ;  /* 0x3f800000261f7421 */ /* 0x002fe40000010100 */
[----:B------:R-:W-:Y:S01]  /*19b0*/  FMUL.FTZ R34, R33, -1.4426950216293334961 ;  /* 0xbfb8aa3b21227820 */ /* 0x000fe20000410000 */
[----:B------:R-:W-:Y:S01]  /*19c0*/  FMUL.FTZ R28, R28, R29 ;  /* 0x0000001d1c1c7220 */ /* 0x000fe20000410000 */
[C-C-:B------:R-:W-:Y:S01]  /*19d0*/  FFMA.FTZ R29, R21.reuse, R56, R3.reuse ;  /* 0x00000038151d7223 */ /* 0x140fe20000010003 */
[----:B------:R-:W-:Y:S01]  /*19e0*/  FFMA.FTZ R31, R26, R31, 1 ;  /* 0x3f8000001a1f7423 */ /* 0x000fe2000001001f */
[----:B------:R-:W-:Y:S01]  /*19f0*/  FFMA.FTZ R26, R21, R36, R3 ;  /* 0x00000024151a7223 */ /* 0x000fe20000010003 */
[----:B------:R-:W-:Y:S01]  /*1a00*/  FMUL.FTZ R38, R51, R38 ;  /* 0x0000002633267220 */ /* 0x000fe20000410000 */
[----:B------:R-:W1:Y:S01]  /*1a10*/  MUFU.EX2 R34, R34 ;  /* 0x0000002200227308 */ /* 0x000e620000000800 */
[----:B------:R-:W-:Y:S01]  /*1a20*/  FMUL.FTZ R32, R29, -1.4426950216293334961 ;  /* 0xbfb8aa3b1d207820 */ /* 0x000fe20000410000 */
[----:B0-----:R-:W-:Y:S01]  /*1a30*/  FADD.FTZ R57, R39, 1 ;  /* 0x3f80000027397421 */ /* 0x001fe20000010000 */
[----:B------:R-:W-:-:S03]  /*1a40*/  FMUL.FTZ R31, R38, R31 ;  /* 0x0000001f261f7220 */ /* 0x000fc60000410000 */
[----:B------:R-:W-:Y:S01]  /*1a50*/  MUFU.RCP R39, R57 ;  /* 0x0000003900277308 */ /* 0x000fe20000001000 */
[----:B-1----:R-:W-:-:S07]  /*1a60*/  FADD.FTZ R35, R34, 1 ;  /* 0x3f80000022237421 */ /* 0x002fce0000010000 */
[----:B------:R-:W0:Y:S01]  /*1a70*/  MUFU.EX2 R32, R32 ;  /* 0x0000002000207308 */ /* 0x000e220000000800 */
[----:B------:R-:W-:-:S03]  /*1a80*/  FMUL.FTZ R34, R26, -1.4426950216293334961 ;  /* 0xbfb8aa3b1a227820 */ /* 0x000fc60000410000 */
[----:B------:R-:W1:Y:S08]  /*1a90*/  MUFU.RCP R35, R35 ;  /* 0x0000002300237308 */ /* 0x000e700000001000 */
[----:B------:R-:W2:Y:S01]  /*1aa0*/  MUFU.EX2 R34, R34 ;  /* 0x0000002200227308 */ /* 0x000ea20000000800 */
[----:B0-----:R-:W-:-:S04]  /*1ab0*/  FADD.FTZ R55, R32, 1 ;  /* 0x3f80000020377421 */ /* 0x001fc80000010000 */
[----:B------:R-:W0:Y:S01]  /*1ac0*/  MUFU.RCP R32, R55 ;  /* 0x0000003700207308 */ /* 0x000e220000001000 */
[----:B-1----:R-:W-:-:S04]  /*1ad0*/  FADD.FTZ R38, -R35, 1 ;  /* 0x3f80000023267421 */ /* 0x002fc80000010100 */
[----:B------:R-:W-:Y:S01]  /*1ae0*/  FFMA.FTZ R38, R33, R38, 1 ;  /* 0x3f80000021267423 */ /* 0x000fe20000010026 */
[----:B------:R-:W-:Y:S01]  /*1af0*/  FMUL.FTZ R33, R46, R35 ;  /* 0x000000232e217220 */ /* 0x000fe20000410000 */
[----:B--2---:R-:W-:-:S03]  /*1b00*/  FADD.FTZ R35, R34, 1 ;  /* 0x3f80000022237421 */ /* 0x004fc60000010000 */
[----:B------:R-:W-:Y:S01]  /*1b10*/  FMUL.FTZ R33, R33, R38 ;  /* 0x0000002621217220 */ /* 0x000fe20000410000 */
[----:B------:R1:W2:Y:S01]  /*1b20*/  MUFU.RCP R34, R35 ;  /* 0x0000002300227308 */ /* 0x0002a20000001000 */
[----:B0-----:R-:W-:Y:S01]  /*1b30*/  FADD.FTZ R38, -R32, 1 ;  /* 0x3f80000020267421 */ /* 0x001fe20000010100 */
[----:B------:R-:W-:Y:S01]  /*1b40*/  FMUL.FTZ R57, R47, R32 ;  /* 0x000000202f397220 */ /* 0x000fe20000410000 */
[----:B------:R-:W-:Y:S02]  /*1b50*/  FADD.FTZ R32, RZ, R28 ;  /* 0x0000001cff207221 */ /* 0x000fe40000010000 */
[----:B------:R-:W-:Y:S01]  /*1b60*/  FFMA.FTZ R38, R29, R38, 1 ;  /* 0x3f8000001d267423 */ /* 0x000fe20000010026 */
[----:B------:R-:W-:Y:S01]  /*1b70*/  FADD.FTZ R29, -R39, 1 ;  /* 0x3f800000271d7421 */ /* 0x000fe20000010100 */
[----:B------:R-:W-:Y:S01]  /*1b80*/  FMUL.FTZ R39, R42, R39 ;  /* 0x000000272a277220 */ /* 0x000fe20000410000 */
[----:B-1----:R-:W-:Y:S01]  /*1b90*/  FMUL.FTZ R35, R21, R31 ;  /* 0x0000001f15237220 */ /* 0x002fe20000410000 */
[----:B------:R-:W-:Y:S01]  /*1ba0*/  FMUL.FTZ R57, R57, R38 ;  /* 0x0000002639397220 */ /* 0x000fe20000410000 */
[----:B------:R-:W-:Y:S01]  /*1bb0*/  FFMA.FTZ R30, R30, R29, 1 ;  /* 0x3f8000001e1e7423 */ /* 0x000fe2000001001d */
[----:B------:R-:W-:-:S03]  /*1bc0*/  FADD.FTZ R32, R32, R33 ;  /* 0x0000002120207221 */ /* 0x000fc60000010000 */
[----:B------:R-:W-:Y:S01]  /*1bd0*/  FMUL.FTZ R39, R39, R30 ;  /* 0x0000001e27277220 */ /* 0x000fe20000410000 */
[----:B--2---:R-:W-:Y:S01]  /*1be0*/  FADD.FTZ R29, -R34, 1 ;  /* 0x3f800000221d7421 */ /* 0x004fe20000010100 */
[----:B------:R-:W-:Y:S02]  /*1bf0*/  FMUL.FTZ R55, R43, R34 ;  /* 0x000000222b377220 */ /* 0x000fe40000410000 */
[----:B------:R-:W-:Y:S01]  /*1c00*/  FADD.FTZ R32, R32, R39 ;  /* 0x0000002720207221 */ /* 0x000fe20000010000 */
[----:B------:R-:W-:Y:S01]  /*1c10*/  FFMA.FTZ R30, R26, R29, 1 ;  /* 0x3f8000001a1e7423 */ /* 0x000fe2000001001d */
[----:B------:R-:W-:Y:S01]  /*1c20*/  FADD.FTZ R29, R40, -UR12 ;  /* 0x8000000c281d7e21 */ /* 0x000fe20008010000 */
[C---:B------:R-:W-:Y:S02]  /*1c30*/  FMUL.FTZ R26, R20.reuse, R28 ;  /* 0x0000001c141a7220 */ /* 0x040fe40000410000 */
[----:B------:R-:W-:Y:S01]  /*1c40*/  FMUL.FTZ R55, R55, R30 ;  /* 0x0000001e37377220 */ /* 0x000fe20000410000 */
[----:B------:R-:W-:Y:S01]  /*1c50*/  FMUL.FTZ R29, R29, UR9 ;  /* 0x000000091d1d7c20 */ /* 0x000fe20008410000 */
[C---:B------:R-:W-:Y:S01]  /*1c60*/  FFMA.FTZ R30, R25.reuse, R26, RZ ;  /* 0x0000001a191e7223 */ /* 0x040fe200000100ff */
[----:B------:R-:W-:Y:S01]  /*1c70*/  FADD.FTZ R38, RZ, R26 ;  /* 0x0000001aff267221 */ /* 0x000fe20000010000 */
[----:B------:R-:W-:Y:S01]  /*1c80*/  FFMA.FTZ R25, R25, R28, RZ ;  /* 0x0000001c19197223 */ /* 0x000fe200000100ff */
[----:B------:R-:W-:Y:S01]  /*1c90*/  FFMA.FTZ R26, R20, R29, R2 ;  /* 0x0000001d141a7223 */ /* 0x000fe20000010002 */
[----:B------:R-:W-:Y:S01]  /*1ca0*/  FFMA.FTZ R30, R0, R35, R30 ;  /* 0x00000023001e7223 */ /* 0x000fe2000001001e */
[----:B------:R-:W-:Y:S01]  /*1cb0*/  FADD.FTZ R38, R35, R38 ;  /* 0x0000002623267221 */ /* 0x000fe20000010000 */
[-C--:B------:R-:W-:Y:S01]  /*1cc0*/  FFMA.FTZ R28, R54, R33.reuse, R25 ;  /* 0x00000021361c7223 */ /* 0x080fe20000010019 */
[----:B------:R-:W-:Y:S01]  /*1cd0*/  FMUL.FTZ R34, R26, -1.4426950216293334961 ;  /* 0xbfb8aa3b1a227820 */ /* 0x000fe20000410000 */
[----:B------:R-:W-:-:S02]  /*1ce0*/  FMUL.FTZ R33, R20, R33 ;  /* 0x0000002114217220 */ /* 0x000fc40000410000 */
[-C--:B------:R-:W-:Y:S01]  /*1cf0*/  FFMA.FTZ R28, R37, R39.reuse, R28 ;  /* 0x00000027251c7223 */ /* 0x080fe2000001001c */
[----:B------:R-:W-:Y:S01]  /*1d00*/  FMUL.FTZ R39, R20, R39 ;  /* 0x0000002714277220 */ /* 0x000fe20000410000 */
[----:B------:R-:W-:Y:S01]  /*1d10*/  FFMA.FTZ R54, R54, R33, R30 ;  /* 0x0000002136367223 */ /* 0x000fe2000001001e */
[----:B------:R-:W0:Y:S01]  /*1d20*/  MUFU.EX2 R34, R34 ;  /* 0x0000002200227308 */ /* 0x000e220000000800 */
[----:B------:R-:W-:Y:S01]  /*1d30*/  FADD.FTZ R38, R38, R33 ;  /* 0x0000002126267221 */ /* 0x000fe20000010000 */
[----:B------:R-:W-:Y:S01]  /*1d40*/  FFMA.FTZ R33, R0, R31, RZ ;  /* 0x0000001f00217223 */ /* 0x000fe200000100ff */
[----:B------:R-:W-:-:S03]  /*1d50*/  FADD.FTZ R0, RZ, R31 ;  /* 0x0000001fff007221 */ /* 0x000fc60000010000 */
[----:B------:R-:W-:-:S04]  /*1d60*/  FFMA.FTZ R33, R56, R57, R33 ;  /* 0x0000003938217223 */ /* 0x000fc80000010021 */
[----:B------:R-:W-:Y:S01]  /*1d70*/  FFMA.FTZ R33, R36, R55, R33 ;  /* 0x0000003724217223 */ /* 0x000fe20000010021 */
[----:B0-----:R-:W-:-:S06]  /*1d80*/  FADD.FTZ R35, R34, 1 ;  /* 0x3f80000022237421 */ /* 0x001fcc0000010000 */
[----:B------:R-:W0:Y:S02]  /*1d90*/  MUFU.RCP R35, R35 ;  /* 0x0000002300237308 */ /* 0x000e240000001000 */
[----:B0-----:R-:W-:-:S04]  /*1da0*/  FADD.FTZ R25, -R35, 1 ;  /* 0x3f80000023197421 */ /* 0x001fc80000010100 */
[----:B------:R-:W-:Y:S01]  /*1db0*/  FFMA.FTZ R26, R26, R25, 1 ;  /* 0x3f8000001a1a7423 */ /* 0x000fe20000010019 */
[----:B------:R-:W-:Y:S01]  /*1dc0*/  FMUL.FTZ R25, R22, R35 ;  /* 0x0000002316197220 */ /* 0x000fe20000410000 */
[----:B------:R-:W-:Y:S01]  /*1dd0*/  FADD.FTZ R35, R0, R57 ;  /* 0x0000003900237221 */ /* 0x000fe20000010000 */
[----:B------:R-:W-:Y:S02]  /*1de0*/  FMUL.FTZ R57, R21, R57 ;  /* 0x0000003915397220 */ /* 0x000fe40000410000 */
[----:B------:R-:W-:Y:S01]  /*1df0*/  FMUL.FTZ R25, R25, R26 ;  /* 0x0000001a19197220 */ /* 0x000fe20000410000 */
[----:B------:R-:W-:Y:S01]  /*1e00*/  FADD.FTZ R26, R41, -UR12 ;  /* 0x8000000c291a7e21 */ /* 0x000fe20008010000 */
[----:B------:R-:W-:Y:S01]  /*1e10*/  FFMA.FTZ R56, R56, R57, R54 ;  /* 0x0000003938387223 */ /* 0x000fe20000010036 */
[----:B------:R-:W-:Y:S01]  /*1e20*/  FADD.FTZ R38, R57, R38 ;  /* 0x0000002639267221 */ /* 0x000fe20000010000 */
[----:B------:R-:W-:Y:S01]  /*1e30*/  FADD.FTZ R35, R35, R55 ;  /* 0x0000003723237221 */ /* 0x000fe20000010000 */
[----:B------:R-:W-:Y:S01]  /*1e40*/  FMUL.FTZ R26, R26, UR9 ;  /* 0x000000091a1a7c20 */ /* 0x000fe20008410000 */
[----:B------:R-:W-:Y:S01]  /*1e50*/  FFMA.FTZ R56, R37, R39, R56 ;  /* 0x0000002725387223 */ /* 0x000fe20000010038 */
[----:B------:R-:W-:Y:S01]  /*1e60*/  FADD.FTZ R38, R38, R39 ;  /* 0x0000002726267221 */ /* 0x000fe20000010000 */
[C---:B------:R-:W-:Y:S01]  /*1e70*/  FMUL.FTZ R55, R21.reuse, R55 ;  /* 0x0000003715377220 */ /* 0x040fe20000410000 */
[----:B------:R-:W-:Y:S01]  /*1e80*/  FFMA.FTZ R30, R21, R26, R3 ;  /* 0x0000001a151e7223 */ /* 0x000fe20000010003 */
[----:B------:R-:W-:-:S02]  /*1e90*/  FFMA.FTZ R28, R29, R25, R28 ;  /* 0x000000191d1c7223 */ /* 0x000fc4000001001c */
[----:B------:R-:W-:Y:S01]  /*1ea0*/  FFMA.FTZ R36, R36, R55, R56 ;  /* 0x0000003724247223 */ /* 0x000fe20000010038 */
[----:B------:R-:W-:Y:S01]  /*1eb0*/  FMUL.FTZ R34, R30, -1.4426950216293334961 ;  /* 0xbfb8aa3b1e227820 */ /* 0x000fe20000410000 */
[----:B------:R-:W-:-:S05]  /*1ec0*/  FADD.FTZ R38, R55, R38 ;  /* 0x0000002637267221 */ /* 0x000fca0000010000 */
[----:B------:R-:W0:Y:S02]  /*1ed0*/  MUFU.EX2 R34, R34 ;  /* 0x0000002200227308 */ /* 0x000e240000000800 */
[----:B0-----:R-:W-:-:S06]  /*1ee0*/  FADD.FTZ R34, R34, 1 ;  /* 0x3f80000022227421 */ /* 0x001fcc0000010000 */
[----:B------:R-:W0:Y:S02]  /*1ef0*/  MUFU.RCP R34, R34 ;  /* 0x0000002200227308 */ /* 0x000e240000001000 */
[----:B0-----:R-:W-:Y:S01]  /*1f00*/  FADD.FTZ R31, -R34, 1 ;  /* 0x3f800000221f7421 */ /* 0x001fe20000010100 */
[----:B------:R-:W-:-:S03]  /*1f10*/  FMUL.FTZ R0, R23, R34 ;  /* 0x0000002217007220 */ /* 0x000fc60000410000 */
[----:B------:R-:W-:-:S04]  /*1f20*/  FFMA.FTZ R31, R30, R31, 1 ;  /* 0x3f8000001e1f7423 */ /* 0x000fc8000001001f */
[----:B------:R-:W-:Y:S01]  /*1f30*/  FMUL.FTZ R0, R0, R31 ;  /* 0x0000001f00007220 */ /* 0x000fe20000410000 */
[----:B------:R-:W-:-:S03]  /*1f40*/  FADD.FTZ R31, R4, -UR12 ;  /* 0x8000000c041f7e21 */ /* 0x000fc60008010000 */
[----:B------:R-:W-:Y:S01]  /*1f50*/  FFMA.FTZ R33, R26, R0, R33 ;  /* 0x000000001a217223 */ /* 0x000fe20000010021 */
        /* <DEDUP_REMOVED lines=9> */
[----:B------:R-:W-:Y:S01]  /*1ff0*/  FMUL.FTZ R25, R20, R25 ;  /* 0x0000001914197220 */ /* 0x000fe20000410000 */
[----:B------:R-:W-:Y:S01]  /*2000*/  FFMA.FTZ R37, R30, R37, 1 ;  /* 0x3f8000001e257423 */ /* 0x000fe20000010025 */
[----:B------:R-:W-:Y:S02]  /*2010*/  FADD.FTZ R30, R5, -UR12 ;  /* 0x8000000c051e7e21 */ /* 0x000fe40008010000 */
[----:B------:R-:W-:Y:S01]  /*2020*/  FFMA.FTZ R29, R29, R25, R36 ;  /* 0x000000191d1d7223 */ /* 0x000fe20000010024 */
[----:B------:R-:W-:Y:S01]  /*2030*/  FMUL.FTZ R34, R34, R37 ;  /* 0x0000002522227220 */ /* 0x000fe20000410000 */
[----:B------:R-:W-:Y:S01]  /*2040*/  FMUL.FTZ R30, R30, UR9 ;  /* 0x000000091e1e7c20 */ /* 0x000fe20008410000 */
[----:B------:R-:W-:-:S02]  /*2050*/  FADD.FTZ R38, R38, R25 ;  /* 0x0000001926267221 */ /* 0x000fc40000010000 */
[----:B------:R-:W-:Y:S01]  /*2060*/  FFMA.FTZ R28, R31, R34, R28 ;  /* 0x000000221f1c7223 */ /* 0x000fe2000001001c */
[----:B------:R-:W-:Y:S01]  /*2070*/  FFMA.FTZ R37, R21, R30, R3 ;  /* 0x0000001e15257223 */ /* 0x000fe20000010003 */
[----:B------:R-:W-:-:S03]  /*2080*/  FADD.FTZ R57, R57, R34 ;  /* 0x0000002239397221 */ /* 0x000fc60000010000 */
[----:B------:R-:W-:-:S06]  /*2090*/  FMUL.FTZ R39, R37, -1.4426950216293334961 ;  /* 0xbfb8aa3b25277820 */ /* 0x000fcc0000410000 */
[----:B------:R-:W0:Y:S02]  /*20a0*/  MUFU.EX2 R39, R39 ;  /* 0x0000002700277308 */ /* 0x000e240000000800 */
[----:B0-----:R-:W-:Y:S01]  /*20b0*/  FADD.FTZ R54, R39, 1 ;  /* 0x3f80000027367421 */ /* 0x001fe20000010000 */
[----:B------:R-:W-:-:S04]  /*20c0*/  FADD.FTZ R39, R8, -UR12 ;  /* 0x8000000c08277e21 */ /* 0x000fc80008010000 */
[----:B------:R-:W-:Y:S01]  /*20d0*/  FMUL.FTZ R39, R39, UR9 ;  /* 0x0000000927277c20 */ /* 0x000fe20008410000 */
[----:B------:R-:W0:Y:S02]  /*20e0*/  MUFU.RCP R54, R54 ;  /* 0x0000003600367308 */ /* 0x000e240000001000 */
[----:B0-----:R-:W-:-:S04]  /*20f0*/  FADD.FTZ R56, -R54, 1 ;  /* 0x3f80000036387421 */ /* 0x001fc80000010100 */
[----:B------:R-:W-:Y:S01]  /*2100*/  FFMA.FTZ R56, R37, R56, 1 ;  /* 0x3f80000025387423 */ /* 0x000fe20000010038 */
[----:B------:R-:W-:Y:S01]  /*2110*/  FMUL.FTZ R37, R7, R54 ;  /* 0x0000003607257220 */ /* 0x000fe20000410000 */
[----:B------:R-:W-:-:S03]  /*2120*/  FFMA.FTZ R54, R20, R39, R2 ;  /* 0x0000002714367223 */ /* 0x000fc60000010002 */
[----:B------:R-:W-:Y:S01]  /*2130*/  FMUL.FTZ R37, R37, R56 ;  /* 0x0000003825257220 */ /* 0x000fe20000410000 */
[----:B------:R-:W-:-:S03]  /*2140*/  FMUL.FTZ R56, R54, -1.4426950216293334961 ;  /* 0xbfb8aa3b36387820 */ /* 0x000fc60000410000 */
[----:B------:R-:W-:-:S03]  /*2150*/  FFMA.FTZ R33, R30, R37, R33 ;  /* 0x000000251e217223 */ /* 0x000fc60000010021 */
        /* <DEDUP_REMOVED lines=8> */
[----:B------:R-:W-:Y:S01]  /*21e0*/  FMUL.FTZ R37, R21, R37 ;  /* 0x0000002515257220 */ /* 0x000fe20000410000 */
[----:B0-----:R-:W-:Y:S01]  /*21f0*/  FADD.FTZ R32, -R55, 1 ;  /* 0x3f80000037207421 */ /* 0x001fe20000010100 */
[----:B------:R-:W-:-:S03]  /*2200*/  FMUL.FTZ R36, R10, R55 ;  /* 0x000000370a247220 */ /* 0x000fc60000410000 */
[----:B------:R-:W-:-:S04]  /*2210*/  FFMA.FTZ R32, R54, R32, 1 ;  /* 0x3f80000036207423 */ /* 0x000fc80000010020 */
[----:B------:R-:W-:Y:S01]  /*2220*/  FMUL.FTZ R36, R36, R32 ;  /* 0x0000002024247220 */ /* 0x000fe20000410000 */
[----:B------:R-:W-:-:S03]  /*2230*/  FADD.FTZ R32, R9, -UR12 ;  /* 0x8000000c09207e21 */ /* 0x000fc60008010000 */
[----:B------:R-:W-:Y:S01]  /*2240*/  FFMA.FTZ R28, R39, R36, R28 ;  /* 0x00000024271c7223 */ /* 0x000fe2000001001c */
[----:B------:R-:W-:Y:S01]  /*2250*/  FMUL.FTZ R32, R32, UR9 ;  /* 0x0000000920207c20 */ /* 0x000fe20008410000 */
[----:B------:R-:W-:-:S03]  /*2260*/  FADD.FTZ R57, R57, R36 ;  /* 0x0000002439397221 */ /* 0x000fc60000010000 */
        /* <DEDUP_REMOVED lines=8> */
[----:B------:R-:W-:Y:S01]  /*22f0*/  FMUL.FTZ R55, R20, R36 ;  /* 0x0000002414377220 */ /* 0x000fe20000410000 */
[----:B------:R-:W-:Y:S02]  /*2300*/  FFMA.FTZ R30, R30, R37, R31 ;  /* 0x000000251e1e7223 */ /* 0x000fe4000001001f */
[----:B------:R-:W-:Y:S02]  /*2310*/  FADD.FTZ R38, R37, R38 ;  /* 0x0000002625267221 */ /* 0x000fe40000010000 */
[----:B------:R-:W-:Y:S02]  /*2320*/  FFMA.FTZ R39, R39, R55, R30 ;  /* 0x0000003727277223 */ /* 0x000fe4000001001e */
[----:B------:R-:W-:Y:S01]  /*2330*/  FADD.FTZ R38, R38, R55 ;  /* 0x0000003726267221 */ /* 0x000fe20000010000 */
[----:B0-----:R-:W-:-:S04]  /*2340*/  FADD.FTZ R29, -R54, 1 ;  /* 0x3f800000361d7421 */ /* 0x001fc80000010100 */
[----:B------:R-:W-:Y:S01]  /*2350*/  FFMA.FTZ R29, R25, R29, 1 ;  /* 0x3f800000191d7423 */ /* 0x000fe2000001001d */
[----:B------:R-:W-:-:S04]  /*2360*/  FMUL.FTZ R25, R11, R54 ;  /* 0x000000360b197220 */ /* 0x000fc80000410000 */
[----:B------:R-:W-:Y:S01]  /*2370*/  FMUL.FTZ R25, R25, R29 ;  /* 0x0000001d19197220 */ /* 0x000fe20000410000 */
[----:B------:R-:W-:-:S03]  /*2380*/  FADD.FTZ R29, R12, -UR12 ;  /* 0x8000000c0c1d7e21 */ /* 0x000fc60008010000 */
        /* <DEDUP_REMOVED lines=8> */
[----:B0-----:R-:W-:-:S04]  /*2410*/  FADD.FTZ R26, -R35, 1 ;  /* 0x3f800000231a7421 */ /* 0x001fc80000010100 */
[----:B------:R-:W-:Y:S01]  /*2420*/  FFMA.FTZ R0, R0, R26, 1 ;  /* 0x3f80000000007423 */ /* 0x000fe2000001001a */
[----:B------:R-:W-:-:S04]  /*2430*/  FMUL.FTZ R26, R14, R35 ;  /* 0x000000230e1a7220 */ /* 0x000fc80000410000 */
        /* <DEDUP_REMOVED lines=14> */
[----:B------:R-:W-:-:S04]  /*2520*/  FMUL.FTZ R31, R15, R54 ;  /* 0x000000360f1f7220 */ /* 0x000fc80000410000 */
[----:B------:R-:W-:Y:S01]  /*2530*/  FMUL.FTZ R31, R31, R34 ;  /* 0x000000221f1f7220 */ /* 0x000fe20000410000 */
[----:B------:R-:W-:-:S03]  /*2540*/  FFMA.FTZ R34, R20, R35, R2 ;  /* 0x0000002314227223 */ /* 0x000fc60000010002 */
[----:B------:R-:W-:Y:S01]  /*2550*/  FFMA.FTZ R33, R0, R31, R33 ;  /* 0x0000001f00217223 */ /* 0x000fe20000010021 */
[----:B------:R-:W-:Y:S01]  /*2560*/  FMUL.FTZ R54, R34, -1.4426950216293334961 ;  /* 0xbfb8aa3b22367820 */ /* 0x000fe20000410000 */
[----:B------:R-:W-:-:S05]  /*2570*/  FADD.FTZ R56, R56, R31 ;  /* 0x0000001f38387221 */ /* 0x000fca0000010000 */
[----:B------:R-:W0:Y:S02]  /*2580*/  MUFU.EX2 R54, R54 ;  /* 0x0000003600367308 */ /* 0x000e240000000800 */
[----:B0-----:R-:W-:Y:S01]  /*2590*/  FADD.FTZ R37, R54, 1 ;  /* 0x3f80000036257421 */ /* 0x001fe20000010000 */
[----:B------:R-:W-:-:S04]  /*25a0*/  FMUL.FTZ R54, R21, R25 ;  /* 0x0000001915367220 */ /* 0x000fc80000410000 */
[----:B------:R-:W-:Y:S01]  /*25b0*/  FFMA.FTZ R32, R32, R54, R39 ;  /* 0x0000003620207223 */ /* 0x000fe20000010027 */
[----:B------:R-:W0:Y:S01]  /*25c0*/  MUFU.RCP R37, R37 ;  /* 0x0000002500257308 */ /* 0x000e220000001000 */
[----:B------:R-:W-:Y:S01]  /*25d0*/  FADD.FTZ R38, R54, R38 ;  /* 0x0000002636267221 */ /* 0x000fe20000010000 */
[----:B0-----:R-:W-:-:S04]  /*25e0*/  FADD.FTZ R30, -R37, 1 ;  /* 0x3f800000251e7421 */ /* 0x001fc80000010100 */
[----:B------:R-:W-:Y:S01]  /*25f0*/  FFMA.FTZ R34, R34, R30, 1 ;  /* 0x3f80000022227423 */ /* 0x000fe2000001001e */
[----:B------:R-:W-:-:S04]  /*2600*/  FMUL.FTZ R30, R18, R37 ;  /* 0x00000025121e7220 */ /* 0x000fc80000410000 */
        /* <DEDUP_REMOVED lines=13> */
[----:B------:R-:W-:-:S04]  /*26e0*/  FMUL.FTZ R37, R20, R26 ;  /* 0x0000001a14257220 */ /* 0x000fc80000410000 */
[----:B------:R-:W-:Y:S01]  /*26f0*/  FFMA.FTZ R39, R29, R37, R32 ;  /* 0x000000251d277223 */ /* 0x000fe20000010020 */
[----:B------:R-:W-:Y:S01]  /*2700*/  FADD.FTZ R38, R38, R37 ;  /* 0x0000002526267221 */ /* 0x000fe20000010000 */
[----:B------:R-:W-:Y:S01]  /*2710*/  FMUL.FTZ R29, R21, R31 ;  /* 0x0000001f151d7220 */ /* 0x000fe20000410000 */
[----:B------:R-:W-:-:S03]  /*2720*/  FADD.FTZ R31, R56, R25 ;  /* 0x00000019381f7221 */ /* 0x000fc60000010000 */
[----:B------:R-:W-:Y:S01]  /*2730*/  FFMA.FTZ R32, R0, R29, R39 ;  /* 0x0000001d00207223 */ /* 0x000fe20000010027 */
[----:B------:R-:W-:Y:S01]  /*2740*/  FADD.FTZ R38, R29, R38 ;  /* 0x000000261d267221 */ /* 0x000fe20000010000 */
[----:B------:R-:W-:Y:S01]  /*2750*/  FMUL.FTZ R29, R20, R30 ;  /* 0x0000001e141d7220 */ /* 0x000fe20000410000 */
[----:B------:R-:W-:-:S03]  /*2760*/  FADD.FTZ R30, R57, R30 ;  /* 0x0000001e391e7221 */ /* 0x000fc60000010000 */
[----:B------:R-:W-:Y:S01]  /*2770*/  FFMA.FTZ R37, R35, R29, R32 ;  /* 0x0000001d23257223 */ /* 0x000fe20000010020 */
[----:B------:R-:W-:Y:S01]  /*2780*/  FADD.FTZ R38, R38, R29 ;  /* 0x0000001d26267221 */ /* 0x000fe20000010000 */
[----:B------:R-:W-:-:S04]  /*2790*/  FMUL.FTZ R29, R21, R25 ;  /* 0x00000019151d7220 */ /* 0x000fc80000410000 */
[C---:B------:R-:W-:Y:S01]  /*27a0*/  FFMA.FTZ R26, R34.reuse, R29, R37 ;  /* 0x0000001d221a7223 */ /* 0x040fe20000010025 */
[----:B------:R-:W-:Y:S01]  /*27b0*/  FADD.FTZ R32, R29, R38 ;  /* 0x000000261d207221 */ /* 0x000fe20000010000 */
[----:B------:R-:W-:-:S07]  /*27c0*/  FFMA.FTZ R29, R34, R25, R33 ;  /* 0x00000019221d7223 */ /* 0x000fce0000010021 */
.L_x_1289:
[----:B------:R-:W0:Y:S01]  /*27d0*/  S2R R33, SR_LANEID ;  /* 0x0000000000217919 */ /* 0x000e220000000000 */
[----:B------:R-:W1:Y:S01]  /*27e0*/  S2UR UR7, SR_CgaCtaId ;  /* 0x00000000000779c3 */ /* 0x000e620000008800 */
[----:B------:R-:W-:Y:S01]  /*27f0*/  UMOV UR6, 0x400 ;  /* 0x0000040000067882 */ /* 0x000fe20000000000 */
[----:B------:R-:W-:Y:S01]  /*2800*/  UMOV UR13, 0x400 ;  /* 0x00000400000d7882 */ /* 0x000fe20000000000 */
[----:B------:R-:W2:Y:S01]  /*2810*/  SHFL.DOWN PT, R0, R26, 0x1, 0x1f ;  /* 0x08201f001a007f89 */ /* 0x000ea200000e0000 */
[----:B------:R-:W-:Y:S01]  /*2820*/  UIADD3 UR6, UPT, UPT, UR6, 0xa0, URZ ;  /* 0x000000a006067890 */ /* 0x000fe2000fffe0ff */
[----:B------:R-:W-:Y:S01]  /*2830*/  BSSY.RECONVERGENT B0, `(.L_x_1290) ;  /* 0x0000028000007945 */ /* 0x000fe20003800200 */
[C---:B------:R-:W-:Y:S01]  /*2840*/  ISETP.NE.AND P1, PT, R24.reuse, RZ, PT ;  /* 0x000000ff1800720c */ /* 0x040fe20003f25270 */
[----:B------:R-:W3:Y:S01]  /*2850*/  SHFL.DOWN PT, R25, R32, 0x1, 0x1f ;  /* 0x08201f0020197f89 */ /* 0x000ee200000e0000 */
[----:B------:R-:W-:Y:S01]  /*2860*/  ISETP.GT.U32.AND P3, PT, R24, 0x1f, PT ;  /* 0x0000001f1800780c */ /* 0x000fe20003f64070 */
[----:B-1----:R-:W-:-:S06]  /*2870*/  ULEA UR6, UR7, UR6, 0x18 ;  /* 0x0000000607067291 */ /* 0x002fcc000f8ec0ff */
[----:B------:R-:W-:Y:S02]  /*2880*/  LEA R56, R24, UR6, 0x4 ;  /* 0x0000000618387c11 */ /* 0x000fe4000f8e20ff */
[C---:B0-----:R-:W-:Y:S02]  /*2890*/  ISETP.GT.AND P0, PT, R33.reuse, 0x1e, PT ;  /* 0x0000001e2100780c */ /* 0x041fe40003f04270 */
[----:B------:R-:W-:Y:S01]  /*28a0*/  ISETP.GT.AND P2, PT, R33, 0xf, PT ;  /* 0x0000000f2100780c */ /* 0x000fe20003f44270 */
[----:B------:R-:W-:Y:S10]  /*28b0*/  STS.128 [R56], R28 ;  /* 0x0000001c38007388 */ /* 0x000ff40000000c00 */
[----:B--2---:R-:W-:Y:S01]  /*28c0*/  @!P0 FADD.FTZ R26, R0, R26 ;  /* 0x0000001a001a8221 */ /* 0x004fe20000010000 */
[----:B---3--:R-:W-:Y:S01]  /*28d0*/  @!P0 FADD.FTZ R32, R25, R32 ;  /* 0x0000002019208221 */ /* 0x008fe20000010000 */
        /* <DEDUP_REMOVED lines=14> */
[----:B------:R-:W-:Y:S01]  /*29c0*/  LEA R0, R27, R24, 0x5 ;  /* 0x000000181b007211 */ /* 0x000fe200078e28ff */
[----:B-1----:R-:W-:-:S03]  /*29d0*/  FADD.FTZ R25, R32, R25 ;  /* 0x0000001920197221 */ /* 0x002fc60000010000 */
        /* <DEDUP_REMOVED lines=13> */
.L_x_1291:
[----:B------:R-:W-:Y:S05]  /*2ab0*/  BSYNC.RECONVERGENT B0 ;  /* 0x0000000000007941 */ /* 0x000fea0003800200 */
.L_x_1290:
[----:B------:R-:W-:Y:S06]  /*2ac0*/  BAR.SYNC.DEFER_BLOCKING 0x0 ;  /* 0x0000000000007b1d */ /* 0x000fec0000010000 */
[----:B------:R-:W-:Y:S04]  /*2ad0*/  BSSY.RECONVERGENT B0, `(.L_x_1292) ;  /* 0x0000029000007945 */ /* 0x000fe80003800200 */
[----:B------:R-:W-:Y:S05]  /*2ae0*/  @P1 BRA `(.L_x_1293) ;  /* 0x00000000009c1947 */ /* 0x000fea0003800000 */
[----:B------:R-:W-:-:S09]  /*2af0*/  ULEA UR6, UR7, UR13, 0x18 ;  /* 0x0000000d07067291 */ /* 0x000fd2000f8ec0ff */
[----:B--2---:R-:W2:Y:S04]  /*2b00*/  LDS.64 R32, [UR6+0x18] ;  /* 0x00001806ff207984 */ /* 0x004ea80008000a00 */
[----:B-1-3--:R-:W1:Y:S04]  /*2b10*/  LDS.128 R24, [UR6+0x20] ;  /* 0x00002006ff187984 */ /* 0x00ae680008000c00 */
[----:B------:R-:W3:Y:S01]  /*2b20*/  LDS.128 R36, [UR6+0x30] ;  /* 0x00003006ff247984 */ /* 0x000ee20008000c00 */
[----:B--2---:R-:W-:Y:S01]  /*2b30*/  FADD.FTZ R35, R54, R32 ;  /* 0x0000002036237221 */ /* 0x004fe20000010000 */
[----:B0-----:R-:W-:-:S03]  /*2b40*/  FADD.FTZ R54, R55, R33 ;  /* 0x0000002137367221 */ /* 0x001fc60000010000 */
[----:B-1----:R-:W-:Y:S01]  /*2b50*/  FADD.FTZ R55, R35, R24 ;  /* 0x0000001823377221 */ /* 0x002fe20000010000 */
[----:B------:R-:W-:Y:S01]  /*2b60*/  FADD.FTZ R54, R54, R25 ;  /* 0x0000001936367221 */ /* 0x000fe20000010000 */
[----:B------:R-:W0:Y:S02]  /*2b70*/  LDS.128 R32, [UR6+0x40] ;  /* 0x00004006ff207984 */ /* 0x000e240008000c00 */
        /* <DEDUP_REMOVED lines=30> */
.L_x_1293:
[----:B------:R-:W-:Y:S05]  /*2d60*/  BSYNC.RECONVERGENT B0 ;  /* 0x0000000000007941 */ /* 0x000fea0003800200 */
.L_x_1292:
[----:B------:R-:W-:Y:S06]  /*2d70*/  BAR.SYNC.DEFER_BLOCKING 0x0 ;  /* 0x0000000000007b1d */ /* 0x000fec0000010000 */
[----:B------:R-:W-:Y:S04]  /*2d80*/  BSSY.RECONVERGENT B0, `(.L_x_1294) ;  /* 0x000004d000007945 */ /* 0x000fe80003800200 */
[----:B------:R-:W-:Y:S05]  /*2d90*/  @P3 BRA `(.L_x_1295) ;  /* 0x00000004002c3947 */ /* 0x000fea0003800000 */
[----:B-1-3--:R-:W1:Y:S04]  /*2da0*/  LDS.128 R24, [R56+0x200] ;  /* 0x0002000038187984 */ /* 0x00ae680000000c00 */
[----:B--2---:R-:W2:Y:S04]  /*2db0*/  LDS.128 R32, [R56+0x400] ;  /* 0x0004000038207984 */ /* 0x004ea80000000c00 */
[----:B------:R-:W3:Y:S01]  /*2dc0*/  LDS.128 R36, [R56+0x600] ;  /* 0x0006000038247984 */ /* 0x000ee20000000c00 */
[----:B-1----:R-:W-:Y:S01]  /*2dd0*/  FADD.FTZ R57, R28, R24 ;  /* 0x000000181c397221 */ /* 0x002fe20000010000 */
[----:B------:R-:W-:Y:S01]  /*2de0*/  FADD.FTZ R28, R29, R25 ;  /* 0x000000191d1c7221 */ /* 0x000fe20000010000 */
[----:B------:R-:W-:Y:S01]  /*2df0*/  FADD.FTZ R29, R30, R26 ;  /* 0x0000001a1e1d7221 */ /* 0x000fe20000010000 */
[----:B------:R-:W-:Y:S01]  /*2e00*/  FADD.FTZ R30, R31, R27 ;  /* 0x0000001b1f1e7221 */ /* 0x000fe20000010000 */
[----:B--2---:R-:W-:Y:S01]  /*2e10*/  FADD.FTZ R57, R57, R32 ;  /* 0x0000002039397221 */ /* 0x004fe20000010000 */
[----:B------:R-:W-:Y:S01]  /*2e20*/  FADD.FTZ R28, R28, R33 ;  /* 0x000000211c1c7221 */ /* 0x000fe20000010000 */
[----:B------:R-:W1:Y:S01]  /*2e30*/  LDS.128 R24, [R56+0x800] ;  /* 0x0008000038187984 */ /* 0x000e620000000c00 */
        /* <DEDUP_REMOVED lines=36> */
[----:B------:R-:W-:Y:S04]  /*3080*/  LDS.128 R28, [R56+0x1800] ;  /* 0x00180000381c7984 */ /* 0x000fe80000000c00 */
[----:B------:R-:W2:Y:S01]  /*3090*/  LDS.128 R32, [R56+0x1600] ;  /* 0x0016000038207984 */ /* 0x000ea20000000c00 */
        /* <DEDUP_REMOVED lines=8> */
[----:B------:R-:W-:Y:S01]  /*3120*/  FADD.FTZ R38, R38, R35 ;  /* 0x0000002326267221 */ /* 0x000fe20000010000 */
[----:B------:R-:W-:Y:S01]  /*3130*/  FADD.FTZ R37, R57, R28 ;  /* 0x0000001c39257221 */ /* 0x000fe20000010000 */
        /* <DEDUP_REMOVED lines=13> */
[----:B------:R-:W-:Y:S01]  /*3210*/  FADD.FTZ R28, R37, R32 ;  /* 0x00000020251c7221 */ /* 0x000fe20000010000 */
[----:B------:R-:W-:Y:S01]  /*3220*/  FADD.FTZ R29, R36, R33 ;  /* 0x00000021241d7221 */ /* 0x000fe20000010000 */
[----:B------:R-:W-:Y:S01]  /*3230*/  FADD.FTZ R30, R39, R34 ;  /* 0x00000022271e7221 */ /* 0x000fe20000010000 */
[----:B------:R-:W-:-:S07]  /*3240*/  FADD.FTZ R31, R38, R35 ;  /* 0x00000023261f7221 */ /* 0x000fce0000010000 */
.L_x_1295:
[----:B------:R-:W-:Y:S05]  /*3250*/  BSYNC.RECONVERGENT B0 ;  /* 0x0000000000007941 */ /* 0x000fea0003800200 */
.L_x_1294:
[----:B------:R-:W-:Y:S04]  /*3260*/  BSSY.RECONVERGENT B0, `(.L_x_1296) ;  /* 0x000001c000007945 */ /* 0x000fe80003800200 */
[----:B------:R-:W-:Y:S05]  /*3270*/  @P3 BRA `(.L_x_1297) ;  /* 0x0000000000683947 */ /* 0x000fea0003800000 */
[----:B---3--:R-:W2:Y:S08]  /*3280*/  LDC.64 R24, c[0x0][0x3f8] ;  /* 0x0000fe00ff187b82 */ /* 0x008eb00000000a00 */
[----:B-1----:R-:W1:Y:S01]  /*3290*/  LDC.64 R26, c[0x0][0x3d8] ;  /* 0x0000f600ff1a7b82 */ /* 0x002e620000000a00 */
[----:B--2---:R-:W-:Y:S01]  /*32a0*/  IMAD.WIDE.U32 R32, R24, 0x3, RZ ;  /* 0x0000000318207825 */ /* 0x004fe200078e00ff */
        /* <DEDUP_REMOVED lines=23> */
.L_x_1297:
[----:B------:R-:W-:Y:S05]  /*3420*/  BSYNC.RECONVERGENT B0 ;  /* 0x0000000000007941 */ /* 0x000fea0003800200 */
.L_x_1296:
[----:B------:R-:W5:Y:S02]  /*3430*/  LDCU UR6, c[0x0][0x370] ;  /* 0x00006e00ff0677ac */ /* 0x000f640008000800 */
[----:B-----5:R-:W-:-:S09]  /*3440*/  UISETP.GE.U32.AND UP0, UPT, UR6, 0x2, UPT ;  /* 0x000000020600788c */ /* 0x020fd2000bf06070 */
[----:B------:R-:W-:Y:S05]  /*3450*/  BRA.U !UP0, `(.L_x_1298) ;  /* 0x0000000908e47547 */ /* 0x000fea000b800000 */
[----:B---34-:R-:W3:Y:S01]  /*3460*/  LDC R24, c[0x0][0x374] ;  /* 0x0000dd00ff187b82 */ /* 0x018ee20000000800 */
[----:B------:R-:W-:-:S07]  /*3470*/  ULOP3.LUT UR7, UR4, 0x1, URZ, 0xc0, !UPT ;  /* 0x0000000104077892 */ /* 0x000fce000f8ec0ff */
[----:B------:R-:W4:Y:S08]  /*3480*/  LDC R25, c[0x0][0x370] ;  /* 0x0000dc00ff197b82 */ /* 0x000f300000000800 */
[----:B------:R-:W5:Y:S08]  /*3490*/  S2UR UR6, SR_CTAID.Y ;  /* 0x00000000000679c3 */ /* 0x000f700000002600 */
[----:B------:R-:W0:Y:S01]  /*34a0*/  LDC.64 R38, c[0x0][0x3d0] ;  /* 0x0000f400ff267b82 */ /* 0x000e220000000a00 */
[----:B---3--:R-:W-:-:S04]  /*34b0*/  IMAD R0, R24, UR7, RZ ;  /* 0x0000000718007c24 */ /* 0x008fc8000f8e02ff */
[----:B----4-:R-:W-:-:S05]  /*34c0*/  IMAD R0, R0, R25, RZ ;  /* 0x0000001900007224 */ /* 0x010fca00078e02ff */
[----:B------:R-:W-:Y:S02]  /*34d0*/  SHF.L.U32 R25, R0, 0x1, RZ ;  /* 0x0000000100197819 */ /* 0x000fe400000006ff */
[----:B-----5:R-:W-:-:S03]  /*34e0*/  MOV R37, UR6 ;  /* 0x0000000600257c02 */ /* 0x020fc60008000f00 */
[----:B0-----:R-:W-:Y:S01]  /*34f0*/  IMAD.WIDE R38, R25, 0x4, R38 ;  /* 0x0000000419267825 */ /* 0x001fe200078e0226 */
[----:B------:R-:W-:Y:S06]  /*3500*/  @P1 BRA `(.L_x_1299) ;  /* 0x00000000005c1947 */ /* 0x000fec0003800000 */
[----:B-1----:R-:W0:Y:S01]  /*3510*/  LDC.64 R26, c[0x0][0x3c8] ;  /* 0x0000f200ff1a7b82 */ /* 0x002e220000000a00 */
[----:B------:R-:W-:Y:S01]  /*3520*/  ULOP3.LUT UP0, UR6, UR4, 0x2, URZ, 0xc0, !UPT ;  /* 0x0000000204067892 */ /* 0x000fe2000f80c0ff */
[C-C-:B------:R-:W-:Y:S02]  /*3530*/  IMAD R25, R24.reuse, UR7, R37.reuse ;  /* 0x0000000718197c24 */ /* 0x140fe4000f8e0225 */
[----:B------:R-:W-:Y:S01]  /*3540*/  IMAD R29, R24, UR8, R37 ;  /* 0x00000008181d7c24 */ /* 0x000fe2000f8e0225 */
[----:B------:R-:W-:-:S03]  /*3550*/  UIADD3 UR6, UPT, UPT, -UR6, 0x1, URZ ;  /* 0x0000000106067890 */ /* 0x000fc6000fffe1ff */
[----:B------:R-:W1:Y:S01]  /*3560*/  LDC R0, c[0x0][0x370] ;  /* 0x0000dc00ff007b82 */ /* 0x000e620000000800 */
[----:B------:R-:W-:Y:S01]  /*3570*/  PLOP3.LUT P0, PT, PT, PT, UP0, 0x80, 0x8 ;  /* 0x000000000008781c */ /* 0x000fe20003f0f008 */
[----:B------:R-:W-:Y:S01]  /*3580*/  IMAD.WIDE.U32 R28, R29, 0x8, R38 ;  /* 0x000000081d1c7825 */ /* 0x000fe200078e0026 */
[----:B------:R-:W-:-:S04]  /*3590*/  MOV R31, UR6 ;  /* 0x00000006001f7c02 */ /* 0x000fc80008000f00 */
[----:B------:R3:W-:Y:S01]  /*35a0*/  STG.E.64 desc[UR10][R28.64], R54 ;  /* 0x000000361c007986 */ /* 0x0007e2000c101b0a */
[----:B0-----:R-:W-:Y:S01]  /*35b0*/  IMAD.WIDE.U32 R26, R25, 0x4, R26 ;  /* 0x00000004191a7825 */ /* 0x001fe200078e001a */
[----:B------:R-:W-:Y:S06]  /*35c0*/  MEMBAR.ALL.GPU ;  /* 0x0000000000007992 */ /* 0x000fec000000a000 */
[----:B------:R-:W-:-:S00]  /*35d0*/  ERRBAR ;  /* 0x00000000000079ab */ /* 0x000fc00000000000 */
[----:B------:R-:W-:Y:S06]  /*35e0*/  CGAERRBAR ;  /* 0x00000000000075ab */ /* 0x000fec0000000000 */
[----:B------:R3:W-:Y:S01]  /*35f0*/  REDG.E.ADD.S32.STRONG.GPU desc[UR10][R26.64], R31 ;  /* 0x0000001f1a00798e */ /* 0x0007e2000c12e30a */
[----:B-1----:R-:W-:-:S04]  /*3600*/  SEL R25, R0, RZ, !P0 ;  /* 0x000000ff00197207 */ /* 0x002fc80004000000 */
[----:B------:R-:W-:-:S13]  /*3610*/  ISETP.NE.AND P0, PT, R25, -0x1, PT ;  /* 0xffffffff1900780c */ /* 0x000fda0003f05270 */
[----:B---3--:R-:W-:Y:S05]  /*3620*/  @!P0 BRA `(.L_x_1299) ;  /* 0x0000000000148947 */ /* 0x008fea0003800000 */
.L_x_1300:
[----:B------:R-:W3:Y:S04]  /*3630*/  LDG.E.STRONG.GPU R0, desc[UR10][R26.64] ;  /* 0x0000000a1a007981 */ /* 0x000ee8000c1ef900 */
[----:B---3--:R-:W-:Y:S01]  /*3640*/  CCTL.IVALL ;  /* 0x00000000ff00798f */ /* 0x008fe20002000000 */
[----:B------:R-:W-:Y:S05]  /*3650*/  YIELD ;  /* 0x0000000000007946 */ /* 0x000fea0003800000 */
[----:B------:R-:W-:-:S13]  /*3660*/  ISETP.NE.AND P0, PT, R0, R25, PT ;  /* 0x000000190000720c */ /* 0x000fda0003f05270 */
[----:B------:R-:W-:Y:S05]  /*3670*/  @P0 BRA `(.L_x_1300) ;  /* 0xfffffffc00ec0947 */ /* 0x000fea000383ffff */
.L_x_1299:
[----:B------:R-:W0:Y:S01]  /*3680*/  LDC R0, c[0x0][0x370] ;  /* 0x0000dc00ff007b82 */ /* 0x000e220000000800 */
[----:B------:R-:W-:Y:S05]  /*3690*/  WARPSYNC.ALL ;  /* 0x0000000000007948 */ /* 0x000fea0003800000 */
[----:B0-----:R-:W-:Y:S02]  /*36a0*/  ISETP.GE.U32.AND P0, PT, R0, 0x8, PT ;  /* 0x000000080000780c */ /* 0x001fe40003f06070 */
[----:B------:R-:W-:Y:S01]  /*36b0*/  BAR.SYNC.DEFER_BLOCKING 0x0 ;  /* 0x0000000000007b1d */ /* 0x000fe20000010000 */
[----:B------:R-:W-:-:S10]  /*36c0*/  HFMA2 R0, -RZ, RZ, 0, 0 ;  /* 0x00000000ff007431 */ /* 0x000fd400000001ff */
[----:B------:R-:W-:Y:S05]  /*36d0*/  @!P0 BRA `(.L_x_1301) ;  /* 0x0000000400288947 */ /* 0x000fea0003800000 */
[----:B------:R-:W0:Y:S01]  /*36e0*/  S2UR UR6, SR_CTAID.X ;  /* 0x00000000000679c3 */ /* 0x000e220000002500 */
[CC--:B------:R-:W-:Y:S01]  /*36f0*/  LEA R36, R24.reuse, R37.reuse, 0x2 ;  /* 0x0000002518247211 */ /* 0x0c0fe200078e10ff */
[C-C-:B------:R-:W-:Y:S01]  /*3700*/  IMAD R29, R24.reuse, 0x3, R37.reuse ;  /* 0x00000003181d7824 */ /* 0x140fe200078e0225 */
[C---:B------:R-:W-:Y:S01]  /*3710*/  LEA R0, R24.reuse, R37, 0x1 ;  /* 0x0000002518007211 */ /* 0x040fe200078e08ff */
[C-C-:B-1----:R-:W-:Y:S01]  /*3720*/  IMAD R26, R24.reuse, 0x6, R37.reuse ;  /* 0x00000006181a7824 */ /* 0x142fe200078e0225 */
[----:B------:R-:W-:Y:S01]  /*3730*/  MOV R27, RZ ;  /* 0x000000ff001b7202 */ /* 0x000fe20000000f00 */
[C-C-:B------:R-:W-:Y:S01]  /*3740*/  IMAD R28, R24.reuse, 0x7, R37.reuse ;  /* 0x00000007181c7824 */ /* 0x140fe200078e0225 */
[----:B------:R-:W-:Y:S01]  /*3750*/  UIADD3 UR7, UPT, UPT, -UR8, URZ, URZ ;  /* 0x000000ff08077290 */ /* 0x000fe2000fffe1ff */
[----:B------:R-:W-:Y:S01]  /*3760*/  IMAD R25, R24, 0x5, R37 ;  /* 0x0000000518197824 */ /* 0x000fe200078e0225 */
[----:B------:R-:W-:-:S10]  /*3770*/  IADD3 R24, PT, PT, R37, R24, RZ ;  /* 0x0000001825187210 */ /* 0x000fd40007ffe0ff */
.L_x_1302:
[----:B------:R-:W-:Y:S01]  /*3780*/  ISETP.EQ.OR P2, PT, RZ, UR7, P1 ;  /* 0x00000007ff007c0c */ /* 0x000fe20008f42670 */
[----:B0-----:R-:W-:Y:S01]  /*3790*/  UMOV UR8, UR6 ;  /* 0x0000000600087c82 */ /* 0x001fe20008000000 */
[----:B--2---:R-:W-:-:S04]  /*37a0*/  IADD3 R32, PT, PT, R27, 0x1, RZ ;  /* 0x000000011b207810 */ /* 0x004fc80007ffe0ff */
[----:B------:R-:W-:-:S07]  /*37b0*/  ISETP.EQ.OR P3, PT, R32, UR8, P1 ;  /* 0x0000000820007c0c */ /* 0x000fce0008f62670 */
[----:B------:R-:W-:-:S06]  /*37c0*/  @!P2 IMAD.WIDE.U32 R30, R37, 0x8, R38 ;  /* 0x00000008251ea825 */ /* 0x000fcc00078e0026 */
[----:B------:R-:W2:Y:S01]  /*37d0*/  @!P2 LDG.E.64 R30, desc[UR10][R30.64] ;  /* 0x0000000a1e1ea981 */ /* 0x000ea2000c1e1b00 */
[----:B------:R-:W-:-:S06]  /*37e0*/  @!P3 IMAD.WIDE.U32 R32, R24, 0x8, R38 ;  /* 0x000000081820b825 */ /* 0x000fcc00078e0026 */
[----:B------:R-:W3:Y:S01]  /*37f0*/  @!P3 LDG.E.64 R32, desc[UR10][R32.64] ;  /* 0x0000000a2020b981 */ /* 0x000ee2000c1e1b00 */
[----:B------:R-:W-:-:S04]  /*3800*/  IADD3 R34, PT, PT, R27, 0x2, RZ ;  /* 0x000000021b227810 */ /* 0x000fc80007ffe0ff */
[----:B------:R-:W-:Y:S02]  /*3810*/  ISETP.EQ.OR P4, PT, R34, UR8, P1 ;  /* 0x0000000822007c0c */ /* 0x000fe40008f82670 */
[----:B------:R-:W-:-:S04]  /*3820*/  IADD3 R34, PT, PT, R27, 0x3, RZ ;  /* 0x000000031b227810 */ /* 0x000fc80007ffe0ff */
[----:B------:R-:W-:-:S07]  /*3830*/  ISETP.EQ.OR P0, PT, R34, UR8, P1 ;  /* 0x0000000822007c0c */ /* 0x000fce0008f02670 */
[----:B------:R-:W-:-:S06]  /*3840*/  @!P4 IMAD.WIDE.U32 R34, R0, 0x8, R38 ;  /* 0x000000080022c825 */ /* 0x000fcc00078e0026 */
        /* <DEDUP_REMOVED lines=8> */
[----:B------:R-:W-:-:S04]  /*38d0*/  @!P3 FADD.FTZ R55, R55, R33 ;  /* 0x000000213737b221 */ /* 0x000fc80000010000 */
[----:B------:R-:W-:-:S06]  /*38e0*/  @!P2 IMAD.WIDE.U32 R32, R36, 0x8, R38 ;  /* 0x000000082420a825 */ /* 0x000fcc00078e0026 */
[----:B------:R-:W3:Y:S01]  /*38f0*/  @!P2 LDG.E.64 R32, desc[UR10][R32.64] ;  /* 0x0000000a2020a981 */ /* 0x000ee2000c1e1b00 */
[----:B----4-:R-:W-:Y:S01]  /*3900*/  @!P4 FADD.FTZ R54, R54, R34 ;  /* 0x000000223636c221 */ /* 0x010fe20000010000 */
[----:B------:R-:W-:-:S04]  /*3910*/  IADD3 R34, PT, PT, R27, 0x5, RZ ;  /* 0x000000051b227810 */ /* 0x000fc80007ffe0ff */
[----:B------:R-:W-:Y:S01]  /*3920*/  ISETP.EQ.OR P3, PT, R34, UR8, P1 ;  /* 0x0000000822007c0c */ /* 0x000fe20008f62670 */
[----:B------:R-:W-:-:S12]  /*3930*/  @!P4 FADD.FTZ R55, R55, R35 ;  /* 0x000000233737c221 */ /* 0x000fd80000010000 */
        /* <DEDUP_REMOVED lines=14> */
[----:B----4-:R-:W-:Y:S01]  /*3a20*/  @!P3 FADD.FTZ R55, R55, R35 ;  /* 0x000000233737b221 */ /* 0x010fe20000010000 */
[----:B------:R-:W-:Y:S01]  /*3a30*/  @!P3 FADD.FTZ R54, R54, R34 ;  /* 0x000000223636b221 */ /* 0x000fe20000010000 */
[----:B------:R-:W0:Y:S08]  /*3a40*/  LDC R35, c[0x0][0x374] ;  /* 0x0000dd00ff237b82 */ /* 0x000e300000000800 */
[----:B------:R-:W1:Y:S01]  /*3a50*/  LDC R34, c[0x0][0x370] ;  /* 0x0000dc00ff227b82 */ /* 0x000e620000000800 */
[----:B------:R-:W-:Y:S01]  /*3a60*/  IADD3 R27, PT, PT, R27, 0x8, RZ ;  /* 0x000000081b1b7810 */ /* 0x000fe20007ffe0ff */
[----:B------:R-:W-:Y:S01]  /*3a70*/  UIADD3 UR7, UPT, UPT, UR7, 0x8, URZ ;  /* 0x0000000807077890 */ /* 0x000fe2000fffe0ff */
[----:B0-----:R-:W-:-:S02]  /*3a80*/  LEA R37, R35, R37, 0x3 ;  /* 0x0000002523257211 */ /* 0x001fc400078e18ff */
        /* <DEDUP_REMOVED lines=8> */
[----:B-1----:R-:W-:-:S04]  /*3b10*/  LOP3.LUT R30, R34, 0x7ffffff8, RZ, 0xc0, !PT ;  /* 0x7ffffff8221e7812 */ /* 0x002fc800078ec0ff */
[----:B------:R-:W-:Y:S01]  /*3b20*/  ISETP.NE.AND P2, PT, R27, R30, PT ;  /* 0x0000001e1b00720c */ /* 0x000fe20003f45270 */
[----:B------:R-:W-:Y:S01]  /*3b30*/  @!P4 FADD.FTZ R55, R55, R31 ;  /* 0x0000001f3737c221 */ /* 0x000fe20000010000 */
[----:B---3--:R-:W-:-:S03]  /*3b40*/  @!P0 FADD.FTZ R54, R54, R32 ;  /* 0x0000002036368221 */ /* 0x008fc60000010000 */
[----:B------:R-:W-:-:S08]  /*3b50*/  @!P0 FADD.FTZ R55, R55, R33 ;  /* 0x0000002137378221 */ /* 0x000fd00000010000 */
[----:B------:R-:W-:Y:S05]  /*3b60*/  @P2 BRA `(.L_x_1302) ;  /* 0xfffffffc00042947 */ /* 0x000fea000383ffff */
[----:B------:R-:W-:-:S07]  /*3b70*/  MOV R0, R30 ;  /* 0x0000001e00007202 */ /* 0x000fce0000000f00 */
.L_x_1301:
[----:B------:R-:W0:Y:S02]  /*3b80*/  LDCU UR6, c[0x0][0x370] ;  /* 0x00006e00ff0677ac */ /* 0x000e240008000800 */
[----:B0-----:R-:W-:-:S09]  /*3b90*/  ULOP3.LUT UP0, URZ, UR6, 0x7, URZ, 0xc0, !UPT ;  /* 0x0000000706ff7892 */ /* 0x001fd2000f80c0ff */
[----:B------:R-:W-:Y:S05]  /*3ba0*/  BRA.U !UP0, `(.L_x_1298) ;  /* 0x0000000508107547 */ /* 0x000fea000b800000 */
[----:B------:R-:W0:Y:S01]  /*3bb0*/  LDC R25, c[0x0][0x374] ;  /* 0x0000dd00ff197b82 */ /* 0x000e220000000800 */
[----:B------:R-:W3:Y:S01]  /*3bc0*/  LDCU UR6, c[0x0][0x370] ;  /* 0x00006e00ff0677ac */ /* 0x000ee20008000800 */
[----:B------:R-:W4:Y:S01]  /*3bd0*/  S2R R24, SR_CTAID.Y ;  /* 0x0000000000187919 */ /* 0x000f220000002600 */
[----:B------:R-:W5:Y:S01]  /*3be0*/  LDCU UR7, c[0x0][0x370] ;  /* 0x00006e00ff0777ac */ /* 0x000f620008000800 */
[----:B---3--:R-:W-:-:S04]  /*3bf0*/  ULOP3.LUT UR6, UR6, 0x7, URZ, 0xc0, !UPT ;  /* 0x0000000706067892 */ /* 0x008fc8000f8ec0ff */
[----:B------:R-:W-:Y:S02]  /*3c00*/  UIADD3 UR6, UPT, UPT, UR6, -0x1, URZ ;  /* 0xffffffff06067890 */ /* 0x000fe4000fffe0ff */
[----:B-----5:R-:W-:Y:S02]  /*3c10*/  ULOP3.LUT UP1, UR7, UR7, 0x3, URZ, 0xc0, !UPT ;  /* 0x0000000307077892 */ /* 0x020fe4000f82c0ff */
[----:B------:R-:W-:-:S09]  /*3c20*/  UISETP.GE.U32.AND UP0, UPT, UR6, 0x3, UPT ;  /* 0x000000030600788c */ /* 0x000fd2000bf06070 */
[----:B----4-:R-:W-:Y:S05]  /*3c30*/  BRA.U !UP0, `(.L_x_1303) ;  /* 0x0000000108747547 */ /* 0x010fea000b800000 */
[C---:B-1----:R-:W-:Y:S02]  /*3c40*/  IADD3 R26, PT, PT, R0.reuse, 0x1, RZ ;  /* 0x00000001001a7810 */ /* 0x042fe40007ffe0ff */
[----:B------:R-:W-:Y:S02]  /*3c50*/  ISETP.EQ.OR P0, PT, R0, UR8, P1 ;  /* 0x0000000800007c0c */ /* 0x000fe40008f02670 */
[----:B------:R-:W-:Y:S02]  /*3c60*/  ISETP.EQ.OR P2, PT, R26, UR8, P1 ;  /* 0x000000081a007c0c */ /* 0x000fe40008f42670 */
[C---:B------:R-:W-:Y:S02]  /*3c70*/  IADD3 R28, PT, PT, R0.reuse, 0x2, RZ ;  /* 0x00000002001c7810 */ /* 0x040fe40007ffe0ff */
[----:B------:R-:W-:Y:S02]  /*3c80*/  IADD3 R30, PT, PT, R0, 0x3, RZ ;  /* 0x00000003001e7810 */ /* 0x000fe40007ffe0ff */
[----:B------:R-:W-:-:S02]  /*3c90*/  ISETP.EQ.OR P3, PT, R28, UR8, P1 ;  /* 0x000000081c007c0c */ /* 0x000fc40008f62670 */
[----:B------:R-:W-:-:S03]  /*3ca0*/  ISETP.EQ.OR P4, PT, R30, UR8, P1 ;  /* 0x000000081e007c0c */ /* 0x000fc60008f82670 */
[CC--:B0-----:R-:W-:Y:S02]  /*3cb0*/  @!P0 IMAD R27, R0.reuse, R25.reuse, R24 ;  /* 0x00000019001b8224 */ /* 0x0c1fe400078e0218 */
[----:B------:R-:W-:Y:S02]  /*3cc0*/  @!P2 IMAD R29, R0, R25, R25 ;  /* 0x00000019001da224 */ /* 0x000fe400078e0219 */
[----:B------:R-:W-:-:S03]  /*3cd0*/  @!P0 IMAD.WIDE.U32 R26, R27, 0x8, R38 ;  /* 0x000000081b1a8825 */ /* 0x000fc600078e0026 */
[----:B------:R-:W-:Y:S01]  /*3ce0*/  @!P2 IADD3 R29, PT, PT, R29, R24, RZ ;  /* 0x000000181d1da210 */ /* 0x000fe20007ffe0ff */
[----:B------:R-:W-:Y:S02]  /*3cf0*/  @!P3 IMAD R31, R28, R25, R24 ;  /* 0x000000191c1fb224 */ /* 0x000fe400078e0218 */
[----:B------:R-:W3:Y:S02]  /*3d00*/  @!P0 LDG.E.64 R26, desc[UR10][R26.64] ;  /* 0x0000000a1a1a8981 */ /* 0x000ee4000c1e1b00 */
[----:B------:R-:W-:-:S04]  /*3d10*/  @!P2 IMAD.WIDE.U32 R28, R29, 0x8, R38 ;  /* 0x000000081d1ca825 */ /* 0x000fc800078e0026 */
[----:B------:R-:W-:Y:S02]  /*3d20*/  @!P4 IMAD R33, R30, R25, R24 ;  /* 0x000000191e21c224 */ /* 0x000fe400078e0218 */
[--C-:B------:R-:W-:Y:S01]  /*3d30*/  @!P3 IMAD.WIDE.U32 R30, R31, 0x8, R38.reuse ;  /* 0x000000081f1eb825 */ /* 0x100fe200078e0026 */
[----:B------:R-:W4:Y:S03]  /*3d40*/  @!P2 LDG.E.64 R28, desc[UR10][R28.64] ;  /* 0x0000000a1c1ca981 */ /* 0x000f26000c1e1b00 */
[----:B--2---:R-:W-:Y:S02]  /*3d50*/  @!P4 IMAD.WIDE.U32 R32, R33, 0x8, R38 ;  /* 0x000000082120c825 */ /* 0x004fe400078e0026 */
[----:B------:R-:W2:Y:S04]  /*3d60*/  @!P3 LDG.E.64 R30, desc[UR10][R30.64] ;  /* 0x0000000a1e1eb981 */ /* 0x000ea8000c1e1b00 */
[----:B------:R-:W5:Y:S01]  /*3d70*/  @!P4 LDG.E.64 R32, desc[UR10][R32.64] ;  /* 0x0000000a2020c981 */ /* 0x000f62000c1e1b00 */
[----:B------:R-:W-:Y:S01]  /*3d80*/  IADD3 R0, PT, PT, R0, 0x4, RZ ;  /* 0x0000000400007810 */ /* 0x000fe20007ffe0ff */
[----:B---3--:R-:W-:Y:S01]  /*3d90*/  @!P0 FADD.FTZ R54, R54, R26 ;  /* 0x0000001a36368221 */ /* 0x008fe20000010000 */
[----:B------:R-:W-:-:S03]  /*3da0*/  @!P0 FADD.FTZ R55, R55, R27 ;  /* 0x0000001b37378221 */ /* 0x000fc60000010000 */
[----:B----4-:R-:W-:Y:S01]  /*3db0*/  @!P2 FADD.FTZ R54, R54, R28 ;  /* 0x0000001c3636a221 */ /* 0x010fe20000010000 */
[----:B------:R-:W-:-:S03]  /*3dc0*/  @!P2 FADD.FTZ R55, R55, R29 ;  /* 0x0000001d3737a221 */ /* 0x000fc60000010000 */
[----:B--2---:R-:W-:Y:S01]  /*3dd0*/  @!P3 FADD.FTZ R54, R54, R30 ;  /* 0x0000001e3636b221 */ /* 0x004fe20000010000 */
[----:B------:R-:W-:-:S03]  /*3de0*/  @!P3 FADD.FTZ R55, R55, R31 ;  /* 0x0000001f3737b221 */ /* 0x000fc60000010000 */
[----:B-----5:R-:W-:Y:S01]  /*3df0*/  @!P4 FADD.FTZ R54, R54, R32 ;  /* 0x000000203636c221 */ /* 0x020fe20000010000 */
[----:B------:R-:W-:-:S07]  /*3e00*/  @!P4 FADD.FTZ R55, R55, R33 ;  /* 0x000000213737c221 */ /* 0x000fce0000010000 */
.L_x_1303:
[----:B------:R-:W-:Y:S05]  /*3e10*/  BRA.U !UP1, `(.L_x_1298) ;  /* 0x0000000109747547 */ /* 0x000fea000b800000 */
[----:B------:R-:W3:Y:S01]  /*3e20*/  LDC R30, c[0x0][0x370] ;  /* 0x0000dc00ff1e7b82 */ /* 0x000ee20000000800 */
[----:B------:R-:W-:Y:S01]  /*3e30*/  UISETP.NE.AND UP0, UPT, UR7, 0x1, UPT ;  /* 0x000000010700788c */ /* 0x000fe2000bf05270 */
[----:B---3--:R-:W-:-:S08]  /*3e40*/  LOP3.LUT R30, R30, 0x1, RZ, 0xc0, !PT ;  /* 0x000000011e1e7812 */ /* 0x008fd000078ec0ff */
[----:B------:R-:W-:Y:S05]  /*3e50*/  BRA.U !UP0, `(.L_x_1304) ;  /* 0x00000001083c7547 */ /* 0x000fea000b800000 */
[C---:B-1----:R-:W-:Y:S02]  /*3e60*/  IADD3 R26, PT, PT, R0.reuse, 0x1, RZ ;  /* 0x00000001001a7810 */ /* 0x042fe40007ffe0ff */
[----:B------:R-:W-:Y:S02]  /*3e70*/  ISETP.EQ.OR P0, PT, R0, UR8, P1 ;  /* 0x0000000800007c0c */ /* 0x000fe40008f02670 */
[----:B------:R-:W-:-:S11]  /*3e80*/  ISETP.EQ.OR P2, PT, R26, UR8, P1 ;  /* 0x000000081a007c0c */ /* 0x000fd60008f42670 */
[CC--:B0-----:R-:W-:Y:S02]  /*3e90*/  @!P0 IMAD R27, R0.reuse, R25.reuse, R24 ;  /* 0x00000019001b8224 */ /* 0x0c1fe400078e0218 */
[----:B------:R-:W-:Y:S02]  /*3ea0*/  @!P2 IMAD R29, R0, R25, R25 ;  /* 0x00000019001da224 */ /* 0x000fe400078e0219 */
[----:B------:R-:W-:-:S03]  /*3eb0*/  @!P0 IMAD.WIDE.U32 R26, R27, 0x8, R38 ;  /* 0x000000081b1a8825 */ /* 0x000fc600078e0026 */
[----:B------:R-:W-:-:S03]  /*3ec0*/  @!P2 IADD3 R29, PT, PT, R29, R24, RZ ;  /* 0x000000181d1da210 */ /* 0x000fc60007ffe0ff */
[----:B------:R-:W3:Y:S02]  /*3ed0*/  @!P0 LDG.E.64 R26, desc[UR10][R26.64] ;  /* 0x0000000a1a1a8981 */ /* 0x000ee4000c1e1b00 */
[----:B------:R-:W-:-:S06]  /*3ee0*/  @!P2 IMAD.WIDE.U32 R28, R29, 0x8, R38 ;  /* 0x000000081d1ca825 */ /* 0x000fcc00078e0026 */
[----:B------:R-:W4:Y:S01]  /*3ef0*/  @!P2 LDG.E.64 R28, desc[UR10][R28.64] ;  /* 0x0000000a1c1ca981 */ /* 0x000f22000c1e1b00 */
[----:B------:R-:W-:Y:S01]  /*3f00*/  IADD3 R0, PT, PT, R0, 0x2, RZ ;  /* 0x0000000200007810 */ /* 0x000fe20007ffe0ff */
[----:B---3--:R-:W-:Y:S01]  /*3f10*/  @!P0 FADD.FTZ R54, R54, R26 ;  /* 0x0000001a36368221 */ /* 0x008fe20000010000 */
[----:B------:R-:W-:-:S03]  /*3f20*/  @!P0 FADD.FTZ R55, R55, R27 ;  /* 0x0000001b37378221 */ /* 0x000fc60000010000 */
[----:B----4-:R-:W-:Y:S01]  /*3f30*/  @!P2 FADD.FTZ R54, R54, R28 ;  /* 0x0000001c3636a221 */ /* 0x010fe20000010000 */
[----:B------:R-:W-:-:S07]  /*3f40*/  @!P2 FADD.FTZ R55, R55, R29 ;  /* 0x0000001d3737a221 */ /* 0x000fce0000010000 */
.L_x_1304:
[----:B------:R-:W-:Y:S01]  /*3f50*/  ISETP.EQ.OR P0, PT, R0, UR8, P1 ;  /* 0x0000000800007c0c */ /* 0x000fe20008f02670 */
[----:B------:R-:W-:Y:S03]  /*3f60*/  BSSY.RECONVERGENT B0, `(.L_x_1298) ;  /* 0x0000008000007945 */ /* 0x000fe60003800200 */
[----:B------:R-:W-:-:S13]  /*3f70*/  ISETP.NE.U32.OR P0, PT, R30, 0x1, P0 ;  /* 0x000000011e00780c */ /* 0x000fda0000705470 */
[----:B------:R-:W-:Y:S05]  /*3f80*/  @P0 BRA `(.L_x_1305) ;  /* 0x0000000000140947 */ /* 0x000fea0003800000 */
[----:B0-----:R-:W-:-:S04]  /*3f90*/  IMAD R25, R25, R0, R24 ;  /* 0x0000000019197224 */ /* 0x001fc800078e0218 */
[----:B------:R-:W-:-:S06]  /*3fa0*/  IMAD.WIDE.U32 R38, R25, 0x8, R38 ;  /* 0x0000000819267825 */ /* 0x000fcc00078e0026 */
[----:B------:R-:W3:Y:S02]  /*3fb0*/  LDG.E.64 R38, desc[UR10][R38.64] ;  /* 0x0000000a26267981 */ /* 0x000ee4000c1e1b00 */
[----:B---3--:R-:W-:Y:S01]  /*3fc0*/  FADD.FTZ R54, R54, R38 ;  /* 0x0000002636367221 */ /* 0x008fe20000010000 */
[----:B------:R-:W-:-:S07]  /*3fd0*/  FADD.FTZ R55, R55, R39 ;  /* 0x0000002737377221 */ /* 0x000fce0000010000 */
.L_x_1305:
[----:B------:R-:W-:Y:S05]  /*3fe0*/  BSYNC.RECONVERGENT B0 ;  /* 0x0000000000007941 */ /* 0x000fea0003800200 */
.L_x_1298:
[----:B------:R-:W5:Y:S01]  /*3ff0*/  S2UR UR7, SR_CgaCtaId ;  /* 0x00000000000779c3 */ /* 0x000f620000008800 */
[----:B------:R-:W-:Y:S01]  /*4000*/  UMOV UR6, 0x400 ;  /* 0x0000040000067882 */ /* 0x000fe20000000000 */
[----:B----4-:R-:W4:Y:S01]  /*4010*/  S2R R34, SR_TID.X ;  /* 0x0000000000227919 */ /* 0x010f220000002100 */
[----:B------:R-:W1:Y:S01]  /*4020*/  LDCU.64 UR14, c[0x0][0x400] ;  /* 0x00008000ff0e77ac */ /* 0x000e620008000a00 */
[----:B------:R-:W-:Y:S01]  /*4030*/  FADD.FTZ R52, R52, -UR12 ;  /* 0x8000000c34347e21 */ /* 0x000fe20008010000 */
[----:B------:R-:W-:-:S03]  /*4040*/  FADD.FTZ R53, R53, -UR12 ;  /* 0x8000000c35357e21 */ /* 0x000fc60008010000 */
[----:B0-----:R-:W0:Y:S01]  /*4050*/  LDC R25, c[0x0][0x41c] ;  /* 0x00010700ff197b82 */ /* 0x001e220000000800 */
[----:B------:R-:W-:Y:S01]  /*4060*/  FMUL.FTZ R31, R52, UR9 ;  /* 0x00000009341f7c20 */ /* 0x000fe20008410000 */
[----:B-----5:R-:W-:Y:S01]  /*4070*/  ULEA UR6, UR7, UR6, 0x18 ;  /* 0x0000000607067291 */ /* 0x020fe2000f8ec0ff */
[----:B------:R-:W5:Y:S08]  /*4080*/  LDCU.U8 UR7, c[0x0][0x414] ;  /* 0x00008280ff0777ac */ /* 0x000f700008000000 */
[----:B------:R-:W-:Y:S01]  /*4090*/  @!P1 STS.64 [UR6+0x98], R54 ;  /* 0x00009836ff009988 */ /* 0x000fe20008000a06 */
[----:B----4-:R-:W-:Y:S01]  /*40a0*/  SHF.R.U32.HI R34, RZ, 0x5, R34 ;  /* 0x00000005ff227819 */ /* 0x010fe20000011622 */
[----:B------:R-:W-:Y:S04]  /*40b0*/  BAR.SYNC.DEFER_BLOCKING 0x0 ;  /* 0x0000000000007b1d */ /* 0x000fe80000010000 */
[----:B0-----:R-:W-:Y:S01]  /*40c0*/  IMAD R34, R25, UR8, R34 ;  /* 0x0000000819227c24 */ /* 0x001fe2000f8e0222 */
[----:B-----5:R-:W-:-:S04]  /*40d0*/  UISETP.NE.AND UP0, UPT, UR7, URZ, UPT ;  /* 0x000000ff0700728c */ /* 0x020fc8000bf05270 */
[C---:B---3--:R-:W-:Y:S02]  /*40e0*/  IADD3 R24, PT, PT, R34.reuse, 0x10, RZ ;  /* 0x0000001022187810 */ /* 0x048fe40007ffe0ff */
[----:B-1----:R-:W-:Y:S02]  /*40f0*/  ISETP.GE.U32.AND P0, PT, R34, UR14, PT ;  /* 0x0000000e22007c0c */ /* 0x002fe4000bf06070 */
[----:B------:R-:W-:Y:S02]  /*4100*/  SHF.R.S32.HI R27, RZ, 0x1f, R34 ;  /* 0x0000001fff1b7819 */ /* 0x000fe40000011422 */
[----:B------:R-:W-:Y:S02]  /*4110*/  ISETP.GE.U32.AND P1, PT, R24, UR14, PT ;  /* 0x0000000e18007c0c */ /* 0x000fe4000bf26070 */
[----:B------:R-:W-:Y:S02]  /*4120*/  SHF.R.S32.HI R26, RZ, 0x1f, R24 ;  /* 0x0000001fff1a7819 */ /* 0x000fe40000011418 */
[----:B------:R-:W-:-:S02]  /*4130*/  ISETP.GE.AND.EX P0, PT, R27, UR15, PT, P0 ;  /* 0x0000000f1b007c0c */ /* 0x000fc4000bf06300 */
[----:B------:R-:W-:Y:S01]  /*4140*/  ISETP.GE.AND.EX P1, PT, R26, UR15, PT, P1 ;  /* 0x0000000f1a007c0c */ /* 0x000fe2000bf26310 */
[----:B------:R-:W0:Y:S01]  /*4150*/  LDS.64 R28, [UR6+0x98] ;  /* 0x00009806ff1c7984 */ /* 0x000e220008000a00 */
[----:B------:R-:W0:Y:S02]  /*4160*/  LDCU UR6, c[0x0][0x42c] ;  /* 0x00008580ff0677ac */ /* 0x000e240008000800 */
[----:B0-----:R-:W-:Y:S01]  /*4170*/  FMUL.FTZ R25, R28, UR6 ;  /* 0x000000061c197c20 */ /* 0x001fe20008410000 */
[----:B------:R-:W-:Y:S01]  /*4180*/  FMUL.FTZ R0, R29, UR6 ;  /* 0x000000061d007c20 */ /* 0x000fe20008410000 */
[----:B------:R-:W-:-:S03]  /*4190*/  FMUL.FTZ R28, R53, UR9 ;  /* 0x00000009351c7c20 */ /* 0x000fc60008410000 */
[----:B------:R-:W-:Y:S01]  /*41a0*/  FFMA.FTZ R29, R25, R31, R0 ;  /* 0x0000001f191d7223 */ /* 0x000fe20000010000 */
        /* <DEDUP_REMOVED lines=19> */
.L_x_1306:
[----:B------:R-:W-:Y:S01]  /*42e0*/  FADD.FTZ R48, R48, -UR12 ;  /* 0x8000000c30307e21 */ /* 0x000fe20008010000 */
[----:B------:R-:W-:Y:S01]  /*42f0*/  FFMA.FTZ R28, R25, R28, R0 ;  /* 0x0000001c191c7223 */ /* 0x000fe20000010000 */
[----:B------:R-:W-:Y:S01]  /*4300*/  BSSY.RECONVERGENT B0, `(.L_x_1307) ;  /* 0x0000013000007945 */ /* 0x000fe20003800200 */
[----:B------:R-:W-:Y:S01]  /*4310*/  FFMA.FTZ R50, R20, R50, -R29 ;  /* 0x0000003214327223 */ /* 0x000fe2000001081d */
[----:B------:R-:W-:Y:S01]  /*4320*/  FADD.FTZ R49, R49, -UR12 ;  /* 0x8000000c31317e21 */ /* 0x000fe20008010000 */
[----:B------:R-:W-:Y:S01]  /*4330*/  FMUL.FTZ R33, R48, UR9 ;  /* 0x0000000930217c20 */ /* 0x000fe20008410000 */
        /* <DEDUP_REMOVED lines=12> */
[----:B------:R-:W-:-:S04]  /*4400*/  IADD3 R27, PT, PT, R29, R27, RZ ;  /* 0x0000001b1d1b7210 */ /* 0x000fc80007ffe0ff */
[----:B------:R-:W-:-:S05]  /*4410*/  LEA.HI.X R31, R28, UR7, R27, 0x2, P0 ;  /* 0x000000071c1f7c11 */ /* 0x000fca00080f141b */
[----:B------:R0:W-:Y:S02]  /*4420*/  STG.E.64 desc[UR10][R30.64], R50 ;  /* 0x000000321e007986 */ /* 0x0001e4000c101b0a */
.L_x_1308:
[----:B------:R-:W-:Y:S05]  /*4430*/  BSYNC.RECONVERGENT B0 ;  /* 0x0000000000007941 */ /* 0x000fea0003800200 */
.L_x_1307:
[----:B------:R-:W-:Y:S01]  /*4440*/  FFMA.FTZ R37, R25, R33, R0 ;  /* 0x0000002119257223 */ /* 0x000fe20000010000 */
[----:B------:R-:W-:Y:S01]  /*4450*/  FMUL.FTZ R48, R49, UR9 ;  /* 0x0000000931307c20 */ /* 0x000fe20008410000 */
[----:B------:R-:W-:Y:S06]  /*4460*/  BRA.U !UP0, `(.L_x_1309) ;  /* 0x0000000108487547 */ /* 0x000fec000b800000 */
[----:B------:R-:W-:Y:S01]  /*4470*/  FFMA.FTZ R27, R20, R33, R2 ;  /* 0x00000021141b7223 */ /* 0x000fe20000010002 */
[----:B------:R-:W-:-:S03]  /*4480*/  FFMA.FTZ R28, R21, R48, R3 ;  /* 0x00000030151c7223 */ /* 0x000fc60000010003 */
[----:B------:R-:W-:Y:S01]  /*4490*/  FMUL.FTZ R29, R27, -1.4426950216293334961 ;  /* 0xbfb8aa3b1b1d7820 */ /* 0x000fe20000410000 */
[----:B--2---:R-:W-:-:S05]  /*44a0*/  FMUL.FTZ R32, R28, -1.4426950216293334961 ;  /* 0xbfb8aa3b1c207820 */ /* 0x004fca0000410000 */
        /* <DEDUP_REMOVED lines=14> */
.L_x_1309:
[----:B------:R-:W-:Y:S01]  /*4590*/  FFMA.FTZ R28, R25, R48, R0 ;  /* 0x00000030191c7223 */ /* 0x000fe20000010000 */
[----:B------:R-:W-:Y:S01]  /*45a0*/  BSSY.RECONVERGENT B0, `(.L_x_1310) ;  /* 0x0000013000007945 */ /* 0x000fe20003800200 */
[----:B------:R-:W-:Y:S01]  /*45b0*/  FFMA.FTZ R37, R20, R46, -R37 ;  /* 0x0000002e14257223 */ /* 0x000fe20000010825 */
[----:B------:R-:W-:Y:S01]  /*45c0*/  FADD.FTZ R55, R44, -UR12 ;  /* 0x8000000c2c377e21 */ /* 0x000fe20008010000 */
[----:B------:R-:W-:Y:S01]  /*45d0*/  FADD.FTZ R45, R45, -UR12 ;  /* 0x8000000c2d2d7e21 */ /* 0x000fe20008010000 */
[----:B0-----:R-:W-:Y:S01]  /*45e0*/  FFMA.FTZ R31, R21, R47, -R28 ;  /* 0x0000002f151f7223 */ /* 0x001fe2000001081c */
        /* <DEDUP_REMOVED lines=11> */
[----:B------:R-:W-:-:S04]  /*46a0*/  IADD3 R33, PT, PT, R29, R33, RZ ;  /* 0x000000211d217210 */ /* 0x000fc80007ffe0ff */
[----:B------:R-:W-:-:S05]  /*46b0*/  LEA.HI.X R27, R28, UR17, R33, 0x2, P0 ;  /* 0x000000111c1b7c11 */ /* 0x000fca00080f1421 */
[----:B------:R0:W-:Y:S02]  /*46c0*/  STG.E.64 desc[UR10][R26.64], R30 ;  /* 0x0000001e1a007986 */ /* 0x0001e4000c101b0a */
.L_x_1311:
[----:B------:R-:W-:Y:S05]  /*46d0*/  BSYNC.RECONVERGENT B0 ;  /* 0x0000000000007941 */ /* 0x000fea0003800200 */
.L_x_1310:
[----:B0-----:R-:W-:Y:S01]  /*46e0*/  FADD.FTZ R31, R4, -UR12 ;  /* 0x8000000c041f7e21 */ /* 0x001fe20008010000 */
        /* <DEDUP_REMOVED lines=9> */
[----:B------:R-:W-:Y:S01]  /*4780*/  IADD3 R9, PT, PT, R34, 0x20, RZ ;  /* 0x0000002022097810 */ /* 0x000fe20007ffe0ff */
[----:B------:R-:W-:Y:S01]  /*4790*/  FMUL.FTZ R17, R16, UR9 ;  /* 0x0000000910117c20 */ /* 0x000fe20008410000 */
[C---:B------:R-:W-:Y:S01]  /*47a0*/  IADD3 R49, PT, PT, R34.reuse, 0x30, RZ ;  /* 0x0000003022317810 */ /* 0x040fe20007ffe0ff */
[----:B------:R-:W-:Y:S01]  /*47b0*/  FMUL.FTZ R55, R55, UR9 ;  /* 0x0000000937377c20 */ /* 0x000fe20008410000 */
[C---:B------:R-:W-:Y:S01]  /*47c0*/  IADD3 R30, PT, PT, R34.reuse, 0x40, RZ ;  /* 0x00000040221e7810 */ /* 0x040fe20007ffe0ff */
[----:B------:R-:W-:Y:S01]  /*47d0*/  FMUL.FTZ R13, R45, UR9 ;  /* 0x000000092d0d7c20 */ /* 0x000fe20008410000 */
[C---:B--2---:R-:W-:Y:S01]  /*47e0*/  IADD3 R32, PT, PT, R34.reuse, 0x50, RZ ;  /* 0x0000005022207810 */ /* 0x044fe20007ffe0ff */
[----:B------:R-:W-:Y:S01]  /*47f0*/  FMUL.FTZ R51, R51, UR9 ;  /* 0x0000000933337c20 */ /* 0x000fe20008410000 */
[----:B------:R-:W-:Y:S01]  /*4800*/  IADD3 R33, PT, PT, R34, 0x60, RZ ;  /* 0x0000006022217810 */ /* 0x000fe20007ffe0ff */
        /* <DEDUP_REMOVED lines=8> */
[----:B------:R-:W-:Y:S01]  /*4890*/  IADD3 R34, PT, PT, R34, 0x70, RZ ;  /* 0x0000007022227810 */ /* 0x000fe20007ffe0ff */
[--C-:B------:R-:W-:Y:S01]  /*48a0*/  FFMA.FTZ R5, R25, R55, R0.reuse ;  /* 0x0000003719057223 */ /* 0x100fe20000010000 */
[----:B------:R-:W-:Y:S01]  /*48b0*/  ISETP.GE.U32.AND P1, PT, R9, UR14, PT ;  /* 0x0000000e09007c0c */ /* 0x000fe2000bf26070 */
[--C-:B------:R-:W-:Y:S01]  /*48c0*/  FFMA.FTZ R8, R25, R13, R0.reuse ;  /* 0x0000000d19087223 */ /* 0x100fe20000010000 */
[----:B------:R-:W-:Y:S01]  /*48d0*/  ISETP.GE.U32.AND P0, PT, R49, UR14, PT ;  /* 0x0000000e31007c0c */ /* 0x000fe2000bf06070 */
[C-C-:B------:R-:W-:Y:S01]  /*48e0*/  FFMA.FTZ R53, R25.reuse, R51, R0.reuse ;  /* 0x0000003319357223 */ /* 0x140fe20000010000 */
[----:B------:R-:W-:Y:S01]  /*48f0*/  ISETP.GE.U32.AND P4, PT, R30, UR14, PT ;  /* 0x0000000e1e007c0c */ /* 0x000fe2000bf86070 */
[C-C-:B------:R-:W-:Y:S01]  /*4900*/  FFMA.FTZ R50, R25.reuse, R46, R0.reuse ;  /* 0x0000002e19327223 */ /* 0x140fe20000010000 */
[----:B------:R-:W-:Y:S01]  /*4910*/  ISETP.GE.U32.AND P5, PT, R32, UR14, PT ;  /* 0x0000000e20007c0c */ /* 0x000fe2000bfa6070 */
[--C-:B------:R-:W-:Y:S01]  /*4920*/  FFMA.FTZ R39, R25, R31, R0.reuse ;  /* 0x0000001f19277223 */ /* 0x100fe20000010000 */
[----:B------:R-:W-:Y:S01]  /*4930*/  ISETP.GE.U32.AND P3, PT, R33, UR14, PT ;  /* 0x0000000e21007c0c */ /* 0x000fe2000bf66070 */
[C-C-:B------:R-:W-:Y:S01]  /*4940*/  FFMA.FTZ R38, R25.reuse, R28, R0.reuse ;  /* 0x0000001c19267223 */ /* 0x140fe20000010000 */
[----:B------:R-:W-:Y:S01]  /*4950*/  SHF.R.S32.HI R4, RZ, 0x1f, R9 ;  /* 0x0000001fff047819 */ /* 0x000fe20000011409 */
[C-C-:B------:R-:W-:Y:S01]  /*4960*/  FFMA.FTZ R41, R25.reuse, R29, R0.reuse ;  /* 0x0000001d19297223 */ /* 0x140fe20000010000 */
[----:B------:R-:W-:Y:S01]  /*4970*/  SHF.R.S32.HI R48, RZ, 0x1f, R49 ;  /* 0x0000001fff307819 */ /* 0x000fe20000011431 */
[C---:B------:R-:W-:Y:S01]  /*4980*/  FFMA.FTZ R40, R25.reuse, R26, R0 ;  /* 0x0000001a19287223 */ /* 0x040fe20000010000 */
        /* <DEDUP_REMOVED lines=24> */
[----:B0-----:R-:W-:Y:S01]  /*4b10*/  FMUL.FTZ R42, R42, R55 ;  /* 0x000000372a2a7220 */ /* 0x001fe20000410000 */
[----:B------:R-:W-:-:S04]  /*4b20*/  FADD.FTZ R55, -R55, 1 ;  /* 0x3f80000037377421 */ /* 0x000fc80000010100 */
[----:B------:R-:W-:Y:S01]  /*4b30*/  FFMA.FTZ R55, R12, R55, 1 ;  /* 0x3f8000000c377423 */ /* 0x000fe20000010037 */
[----:B-1----:R-:W-:Y:S01]  /*4b40*/  FADD.FTZ R57, -R56, 1 ;  /* 0x3f80000038397421 */ /* 0x002fe20000010100 */
[----:B------:R-:W-:Y:S02]  /*4b50*/  FMUL.FTZ R43, R43, R56 ;  /* 0x000000382b2b7220 */ /* 0x000fe40000410000 */
[----:B------:R-:W-:Y:S01]  /*4b60*/  FMUL.FTZ R42, R42, R55 ;  /* 0x000000372a2a7220 */ /* 0x000fe20000410000 */
[----:B------:R-:W-:-:S04]  /*4b70*/  FFMA.FTZ R12, R13, R57, 1 ;  /* 0x3f8000000d0c7423 */ /* 0x000fc80000010039 */
[----:B------:R-:W-:-:S07]  /*4b80*/  FMUL.FTZ R43, R43, R12 ;  /* 0x0000000c2b2b7220 */ /* 0x000fce0000410000 */
.L_x_1312:
[----:B------:R-:W-:Y:S01]  /*4b90*/  BSSY.RECONVERGENT B0, `(.L_x_1313) ;  /* 0x0000011000007945 */ /* 0x000fe20003800200 */
[----:B------:R-:W-:Y:S01]  /*4ba0*/  FFMA.FTZ R12, R20, R42, -R5 ;  /* 0x0000002a140c7223 */ /* 0x000fe20000010805 */
[----:B------:R-:W-:Y:S02]  /*4bb0*/  FFMA.FTZ R13, R21, R43, -R8 ;  /* 0x0000002b150d7223 */ /* 0x000fe40000010808 */
[----:B------:R-:W-:Y:S05]  /*4bc0*/  @P1 BRA `(.L_x_1314) ;  /* 0x0000000000341947 */ /* 0x000fea0003800000 */
        /* <DEDUP_REMOVED lines=10> */
[----:B------:R-:W-:-:S04]  /*4c70*/  IADD3 R9, PT, PT, R5, R9, RZ ;  /* 0x0000000905097210 */ /* 0x000fc80007ffe0ff */
[----:B------:R-:W-:-:S05]  /*4c80*/  LEA.HI.X R9, R4, UR17, R9, 0x2, P1 ;  /* 0x0000001104097c11 */ /* 0x000fca00088f1409 */
[----:B------:R0:W-:Y:S02]  /*4c90*/  STG.E.64 desc[UR10][R8.64], R12 ;  /* 0x0000000c08007986 */ /* 0x0001e4000c101b0a */
.L_x_1314:
[----:B------:R-:W-:Y:S05]  /*4ca0*/  BSYNC.RECONVERGENT B0 ;  /* 0x0000000000007941 */ /* 0x000fea0003800200 */
.L_x_1313:
[----:B------:R-:W-:Y:S05]  /*4cb0*/  BRA.U !UP0, `(.L_x_1315) ;  /* 0x0000000108487547 */ /* 0x000fea000b800000 */
        /* <DEDUP_REMOVED lines=18> */
.L_x_1315:
[----:B------:R-:W-:Y:S01]  /*4de0*/  BSSY.RECONVERGENT B0, `(.L_x_1316) ;  /* 0x0000011000007945 */ /* 0x000fe20003800200 */
[----:B0-----:R-:W-:Y:S01]  /*4df0*/  FFMA.FTZ R12, R20, R22, -R53 ;  /* 0x00000016140c7223 */ /* 0x001fe20000010835 */
[----:B------:R-:W-:Y:S02]  /*4e00*/  FFMA.FTZ R13, R21, R23, -R50 ;  /* 0x00000017150d7223 */ /* 0x000fe40000010832 */
        /* <DEDUP_REMOVED lines=14> */
.L_x_1317:
[----:B------:R-:W-:Y:S05]  /*4ef0*/  BSYNC.RECONVERGENT B0 ;  /* 0x0000000000007941 */ /* 0x000fea0003800200 */
.L_x_1316:
        /* <DEDUP_REMOVED lines=19> */
.L_x_1318:
        /* <DEDUP_REMOVED lines=17> */
.L_x_1320:
[----:B------:R-:W-:Y:S05]  /*5140*/  BSYNC.RECONVERGENT B0 ;  /* 0x0000000000007941 */ /* 0x000fea0003800200 */
.L_x_1319:
        /* <DEDUP_REMOVED lines=19> */
.L_x_1321:
        /* <DEDUP_REMOVED lines=17> */
.L_x_1323:
[----:B------:R-:W-:Y:S05]  /*5390*/  BSYNC.RECONVERGENT B0 ;  /* 0x0000000000007941 */ /* 0x000fea0003800200 */
.L_x_1322:
[----:B------:R-:W-:Y:S05]  /*53a0*/  BRA.U !UP0, `(.L_x_1324) ;  /* 0x0000000108487547 */ /* 0x000fea000b800000 */
        /* <DEDUP_REMOVED lines=18> */
.L_x_1324:
[----:B------:R-:W-:Y:S01]  /*54d0*/  BSSY.RECONVERGENT B0, `(.L_x_1325) ;  /* 0x0000012000007945 */ /* 0x000fe20003800200 */
[----:B------:R-:W-:Y:S01]  /*54e0*/  FFMA.FTZ R45, R20, R14, -R45 ;  /* 0x0000000e142d7223 */ /* 0x000fe2000001082d */
[----:B------:R-:W-:Y:S01]  /*54f0*/  SHF.R.S32.HI R11, RZ, 0x1f, R34 ;  /* 0x0000001fff0b7819 */ /* 0x000fe20000011422 */
[----:B0-----:R-:W-:Y:S01]  /*5500*/  FFMA.FTZ R9, R21, R15, -R44 ;  /* 0x0000000f15097223 */ /* 0x001fe2000001082c */
        /* <DEDUP_REMOVED lines=8> */
[----:B------:R-:W-:Y:S01]  /*5590*/  IMAD R33, R33, UR7, R8 ;  /* 0x0000000721217c24 */ /* 0x000fe2000f8e0208 */
[----:B-1----:R-:W-:Y:S01]  /*55a0*/  LEA R4, P0, R6, UR16, 0x2 ;  /* 0x0000001006047c11 */ /* 0x002fe2000f8010ff */
[----:B------:R-:W-:-:S03]  /*55b0*/  FMUL.FTZ R8, R45, UR9 ;  /* 0x000000092d087c20 */ /* 0x000fc60008410000 */
[----:B------:R-:W-:-:S04]  /*55c0*/  IADD3 R33, PT, PT, R7, R33, RZ ;  /* 0x0000002107217210 */ /* 0x000fc80007ffe0ff */
[----:B------:R-:W-:-:S05]  /*55d0*/  LEA.HI.X R5, R6, UR17, R33, 0x2, P0 ;  /* 0x0000001106057c11 */ /* 0x000fca00080f1421 */
[----:B------:R0:W-:Y:S02]  /*55e0*/  STG.E.64 desc[UR10][R4.64], R8 ;  /* 0x0000000804007986 */ /* 0x0001e4000c101b0a */
.L_x_1326:
[----:B------:R-:W-:Y:S05]  /*55f0*/  BSYNC.RECONVERGENT B0 ;  /* 0x0000000000007941 */ /* 0x000fea0003800200 */
.L_x_1325:
        /* <DEDUP_REMOVED lines=19> */
.L_x_1327:
        /* <DEDUP_REMOVED lines=8> */
[----:B------:R-:W-:Y:S01]  /*57b0*/  MOV R59, R61 ;  /* 0x0000003d003b7202 */ /* 0x000fe20000000f00 */
[----:B------:R-:W1:Y:S01]  /*57c0*/  LDCU.64 UR8, c[0x0][0x380] ;  /* 0x00007000ff0877ac */ /* 0x000e620008000a00 */
[----:B0-----:R-:W-:Y:S02]  /*57d0*/  IMAD R11, R11, UR6, RZ ;  /* 0x000000060b0b7c24 */ /* 0x001fe4000f8e02ff */
[----:B------:R-:W-:-:S04]  /*57e0*/  IMAD.WIDE.U32 R58, R34, UR6, R58 ;  /* 0x00000006223a7c25 */ /* 0x000fc8000f8e003a */
[----:B------:R-:W-:Y:S01]  /*57f0*/  IMAD R11, R34, UR7, R11 ;  /* 0x00000007220b7c24 */ /* 0x000fe2000f8e020b */
[----:B-1----:R-:W-:-:S04]  /*5800*/  LEA R2, P0, R58, UR8, 0x2 ;  /* 0x000000083a027c11 */ /* 0x002fc8000f8010ff */
[----:B------:R-:W-:-:S04]  /*5810*/  IADD3 R11, PT, PT, R59, R11, RZ ;  /* 0x0000000b3b0b7210 */ /* 0x000fc80007ffe0ff */
[----:B------:R-:W-:-:S05]  /*5820*/  LEA.HI.X R3, R58, UR9, R11, 0x2, P0 ;  /* 0x000000093a037c11 */ /* 0x000fca00080f140b */
[----:B------:R0:W-:Y:S02]  /*5830*/  STG.E.64 desc[UR10][R2.64], R4 ;  /* 0x0000000402007986 */ /* 0x0001e4000c101b0a */
.L_x_1329:
[----:B------:R-:W-:Y:S05]  /*5840*/  BSYNC.RECONVERGENT B0 ;  /* 0x0000000000007941 */ /* 0x000fea0003800200 */
.L_x_1328:
[----:B------:R-:W1:Y:S01]  /*5850*/  LDCU UR6, c[0x0][0x374] ;  /* 0x00006e80ff0677ac */ /* 0x000e620008000800 */
[----:B------:R-:W2:Y:S01]  /*5860*/  LDCU UR7, c[0x0][0x410] ;  /* 0x00008200ff0777ac */ /* 0x000ea20008000800 */
[----:B------:R-:W2:Y:S01]  /*5870*/  LDCU UR8, c[0x0][0x3e0] ;  /* 0x00007c00ff0877ac */ /* 0x000ea20008000800 */
[----:B------:R-:W-:Y:S02]  /*5880*/  UIADD3 UR4, UPT, UPT, UR4, 0x1, URZ ;  /* 0x0000000104047890 */ /* 0x000fe4000fffe0ff */
[----:B-1----:R-:W-:Y:S02]  /*5890*/  UIADD3 UR5, UPT, UPT, UR6, UR5, URZ ;  /* 0x0000000506057290 */ /* 0x002fe4000fffe0ff */
[----:B--2---:R-:W-:-:S04]  /*58a0*/  UIMAD UR7, UR7, UR8, URZ ;  /* 0x00000008070772a4 */ /* 0x004fc8000f8e02ff */
[----:B------:R-:W-:-:S09]  /*58b0*/  UISETP.GE.AND UP0, UPT, UR5, UR7, UPT ;  /* 0x000000070500728c */ /* 0x000fd2000bf06270 */
[----:B------:R-:W-:Y:S05]  /*58c0*/  BRA.U !UP0, `(.L_x_1330) ;  /* 0xffffffa508f07547 */ /* 0x000fea000b83ffff */
.L_x_1287:
[----:B------:R-:W1:Y:S01]  /*58d0*/  S2R R9, SR_TID.X ;  /* 0x0000000000097919 */ /* 0x000e620000002100 */
[----:B0-----:R-:W0:Y:S01]  /*58e0*/  LDC R4, c[0x0][0x370] ;  /* 0x0000dc00ff047b82 */ /* 0x001e220000000800 */
[----:B------:R-:W-:Y:S07]  /*58f0*/  BSSY.RECONVERGENT B0, `(.L_x_1331) ;  /* 0x000000e000007945 */ /* 0x000fee0003800200 */
[----:B------:R-:W2:Y:S08]  /*5900*/  LDC R7, c[0x0][0x374] ;  /* 0x0000dd00ff077b82 */ /* 0x000eb00000000800 */
[----:B------:R-:W3:Y:S01]  /*5910*/  LDC.64 R2, c[0x0][0x3c8] ;  /* 0x0000f200ff027b82 */ /* 0x000ee20000000a00 */
[----:B0-----:R-:W-:-:S02]  /*5920*/  ISETP.NE.AND P0, PT, R4, 0x1, PT ;  /* 0x000000010400780c */ /* 0x001fc40003f05270 */
[----:B-1----:R-:W-:Y:S02]  /*5930*/  ISETP.NE.AND P1, PT, R9, RZ, PT ;  /* 0x000000ff0900720c */ /* 0x002fe40003f25270 */
        /* <DEDUP_REMOVED lines=9> */
.L_x_1332:
[----:B------:R-:W-:Y:S05]  /*59d0*/  BSYNC.RECONVERGENT B0 ;  /* 0x0000000000007941 */ /* 0x000fea0003800200 */
.L_x_1331:
        /* <DEDUP_REMOVED lines=11> */
.L_x_1334:
[----:B------:R-:W2:Y:S04]  /*5a90*/  LDG.E.STRONG.GPU R5, desc[UR10][R2.64] ;  /* 0x0000000a02057981 */ /* 0x000ea8000c1ef900 */
[----:B--2---:R-:W-:Y:S01]  /*5aa0*/  CCTL.IVALL ;  /* 0x00000000ff00798f */ /* 0x004fe20002000000 */
[----:B------:R-:W-:Y:S05]  /*5ab0*/  YIELD ;  /* 0x0000000000007946 */ /* 0x000fea0003800000 */
[----:B------:R-:W-:-:S13]  /*5ac0*/  ISETP.NE.AND P0, PT, R5, R0, PT ;  /* 0x000000000500720c */ /* 0x000fda0003f05270 */
[----:B------:R-:W-:Y:S05]  /*5ad0*/  @P0 BRA `(.L_x_1334) ;  /* 0xfffffffc00ec0947 */ /* 0x000fea000383ffff */
.L_x_1333:
        /* <DEDUP_REMOVED lines=61> */
.L_x_1337:
        /* <DEDUP_REMOVED lines=29> */
.L_x_1336:
[----:B------:R-:W-:Y:S05]  /*6080*/  BSYNC.RECONVERGENT B0 ;  /* 0x0000000000007941 */ /* 0x000fea0003800200 */
.L_x_1335:
        /* <DEDUP_REMOVED lines=10> */
.L_x_1338:
        /* <DEDUP_REMOVED lines=82> */
.L_x_1339:
        /* <DEDUP_REMOVED lines=11> */
.L_x_4521:


//--------------------- .text._Z35group_norm_nhwc_bwd_one_pass_kernelI11Fp32IOFp32WLi256ELi64ELi512EEv26Group_norm_nhwc_bwd_params --------------------------
	.section	.text._Z35group_norm_nhwc_bwd_one_pass_kernelI11Fp32IOFp32WLi256ELi64ELi512EEv26Group_norm_nhwc_bwd_params,"ax",@progbits
	.align	128
        .global         _Z35group_norm_nhwc_bwd_one_pass_kernelI11Fp32IOFp32WLi256ELi64ELi512EEv26Group_norm_nhwc_bwd_params
        .type           _Z35group_norm_nhwc_bwd_one_pass_kernelI11Fp32IOFp32WLi256ELi64ELi512EEv26Group_norm_nhwc_bwd_params,@function
        .size           _Z35group_norm_nhwc_bwd_one_pass_kernelI11Fp32IOFp32WLi256ELi64ELi512EEv26Group_norm_nhwc_bwd_params,(.L_x_4522 - _Z35group_norm_nhwc_bwd_one_pass_kernelI11Fp32IOFp32WLi256ELi64ELi512EEv26Group_norm_nhwc_bwd_params)
        .other          _Z35group_norm_nhwc_bwd_one_pass_kernelI11Fp32IOFp32WLi256ELi64ELi512EEv26Group_norm_nhwc_bwd_params,@"STO_CUDA_ENTRY STV_DEFAULT"
_Z35group_norm_nhwc_bwd_one_pass_kernelI11Fp32IOFp32WLi256ELi64ELi512EEv26Group_norm_nhwc_bwd_params:
.text._Z35group_norm_nhwc_bwd_one_pass_kernelI11Fp32IOFp32WLi256ELi64ELi512EEv26Group_norm_nhwc_bwd_params:
        /* <DEDUP_REMOVED lines=16> */
[----:B------:R-:W3:Y:S01]  /*0100*/  LDC R99, c[0x0][0x374] ;  /* 0x0000dd00ff637b82 */ /* 0x000ee20000000800 */
[----:B0-----:R-:W-:-:S05]  /*0110*/  IMAD R0, R3, UR7, R0 ;  /* 0x0000000703007c24 */ /* 0x001fca000f8e0200 */
[C---:B------:R-:W-:Y:S02]  /*0120*/  IADD3 R116, PT, PT, R0.reuse, 0x10, RZ ;  /* 0x0000001000747810 */ /* 0x040fe40007ffe0ff */
[C---:B------:R-:W-:Y:S02]  /*0130*/  IADD3 R115, PT, PT, R0.reuse, 0x20, RZ ;  /* 0x0000002000737810 */ /* 0x040fe40007ffe0ff */
[C---:B------:R-:W-:Y:S02]  /*0140*/  IADD3 R114, PT, PT, R0.reuse, 0x30, RZ ;  /* 0x0000003000727810 */ /* 0x040fe40007ffe0ff */
[C---:B------:R-:W-:Y:S02]  /*0150*/  IADD3 R113, PT, PT, R0.reuse, 0x40, RZ ;  /* 0x0000004000717810 */ /* 0x040fe40007ffe0ff */
[C---:B------:R-:W-:Y:S02]  /*0160*/  IADD3 R112, PT, PT, R0.reuse, 0x50, RZ ;  /* 0x0000005000707810 */ /* 0x040fe40007ffe0ff */
[----:B------:R-:W-:-:S02]  /*0170*/  IADD3 R111, PT, PT, R0, 0x70, RZ ;  /* 0x00000070006f7810 */ /* 0x000fc40007ffe0ff */
[C---:B------:R-:W-:Y:S02]  /*0180*/  IADD3 R110, PT, PT, R0.reuse, 0x80, RZ ;  /* 0x00000080006e7810 */ /* 0x040fe40007ffe0ff */
[C---:B------:R-:W-:Y:S02]  /*0190*/  IADD3 R109, PT, PT, R0.reuse, 0xa0, RZ ;  /* 0x000000a0006d7810 */ /* 0x040fe40007ffe0ff */
[C---:B------:R-:W-:Y:S02]  /*01a0*/  IADD3 R108, PT, PT, R0.reuse, 0xb0, RZ ;  /* 0x000000b0006c7810 */ /* 0x040fe40007ffe0ff */
[C---:B------:R-:W-:Y:S02]  /*01b0*/  IADD3 R107, PT, PT, R0.reuse, 0xc0, RZ ;  /* 0x000000c0006b7810 */ /* 0x040fe40007ffe0ff */
[C---:B------:R-:W-:Y:S02]  /*01c0*/  IADD3 R106, PT, PT, R0.reuse, 0xd0, RZ ;  /* 0x000000d0006a7810 */ /* 0x040fe40007ffe0ff */
[----:B------:R-:W-:-:S02]  /*01d0*/  IADD3 R105, PT, PT, R0, 0xe0, RZ ;  /* 0x000000e000697810 */ /* 0x000fc40007ffe0ff */
[----:B------:R-:W-:Y:S02]  /*01e0*/  IADD3 R104, PT, PT, R0, 0xf0, RZ ;  /* 0x000000f000687810 */ /* 0x000fe40007ffe0ff */
[----:B------:R-:W-:Y:S02]  /*01f0*/  SHF.R.S32.HI R97, RZ, 0x1f, R116 ;  /* 0x0000001fff617819 */ /* 0x000fe40000011474 */
[----:B------:R-:W-:Y:S02]  /*0200*/  SHF.R.S32.HI R96, RZ, 0x1f, R115 ;  /* 0x0000001fff607819 */ /* 0x000fe40000011473 */
[----:B------:R-:W-:Y:S02]  /*0210*/  SHF.R.S32.HI R95, RZ, 0x1f, R114 ;  /* 0x0000001fff5f7819 */ /* 0x000fe40000011472 */
[----:B------:R-:W-:Y:S02]  /*0220*/  SHF.R.S32.HI R94, RZ, 0x1f, R113 ;  /* 0x0000001fff5e7819 */ /* 0x000fe40000011471 */
[----:B------:R-:W-:-:S02]  /*0230*/  SHF.R.S32.HI R93, RZ, 0x1f, R112 ;  /* 0x0000001fff5d7819 */ /* 0x000fc40000011470 */
[----:B------:R-:W-:Y:S02]  /*0240*/  SHF.R.S32.HI R92, RZ, 0x1f, R111 ;  /* 0x0000001fff5c7819 */ /* 0x000fe4000001146f */
[----:B------:R-:W-:Y:S02]  /*0250*/  SHF.R.S32.HI R91, RZ, 0x1f, R110 ;  /* 0x0000001fff5b7819 */ /* 0x000fe4000001146e */
[----:B------:R-:W-:Y:S02]  /*0260*/  SHF.R.S32.HI R90, RZ, 0x1f, R109 ;  /* 0x0000001fff5a7819 */ /* 0x000fe4000001146d */
[----:B------:R-:W-:Y:S02]  /*0270*/  SHF.R.S32.HI R89, RZ, 0x1f, R108 ;  /* 0x0000001fff597819 */ /* 0x000fe4000001146c */
[----:B------:R-:W-:Y:S02]  /*0280*/  SHF.R.S32.HI R88, RZ, 0x1f, R107 ;  /* 0x0000001fff587819 */ /* 0x000fe4000001146b */
[----:B------:R-:W-:-:S02]  /*0290*/  SHF.R.S32.HI R87, RZ, 0x1f, R106 ;  /* 0x0000001fff577819 */ /* 0x000fc4000001146a */
[----:B------:R-:W-:Y:S02]  /*02a0*/  SHF.R.S32.HI R86, RZ, 0x1f, R105 ;  /* 0x0000001fff567819 */ /* 0x000fe40000011469 */
[----:B-123--:R-:W-:-:S07]  /*02b0*/  SHF.R.S32.HI R0, RZ, 0x1f, R104 ;  /* 0x0000001fff007819 */ /* 0x00efce0000011468 */
.L_x_1407:
[----:B0-----:R-:W0:Y:S01]  /*02c0*/  LDC R11, c[0x0][0x410] ;  /* 0x00010400ff0b7b82 */ /* 0x001e220000000800 */
[----:B-1----:R-:W1:Y:S01]  /*02d0*/  LDCU.128 UR12, c[0x0][0x400] ;  /* 0x00008000ff0c77ac */ /* 0x002e620008000c00 */
[----:B------:R-:W-:Y:S02]  /*02e0*/  ISETP.GE.AND P3, PT, R102, RZ, PT ;  /* 0x000000ff6600720c */ /* 0x000fe40003f66270 */
[----:B------:R-:W-:Y:S02]  /*02f0*/  CS2R R82, SRZ ;  /* 0x0000000000527805 */ /* 0x000fe4000001ff00 */
[----:B------:R-:W-:Y:S02]  /*0300*/  SHF.L.U32 R58, R101, 0x1, RZ ;  /* 0x00000001653a7819 */ /* 0x000fe400000006ff */
[----:B------:R-:W-:Y:S02]  /*0310*/  CS2R R84, SRZ ;  /* 0x0000000000547805 */ /* 0x000fe4000001ff00 */
[----:B------:R-:W-:-:S02]  /*0320*/  LOP3.LUT R58, R58, 0x3e, RZ, 0xc0, !PT ;  /* 0x0000003e3a3a7812 */ /* 0x000fc400078ec0ff */
[----:B------:R-:W-:Y:S02]  /*0330*/  CS2R R80, SRZ ;  /* 0x0000000000507805 */ /* 0x000fe4000001ff00 */
[----:B------:R-:W-:Y:S02]  /*0340*/  CS2R R78, SRZ ;  /* 0x00000000004e7805 */ /* 0x000fe4000001ff00 */
[----:B------:R-:W-:Y:S02]  /*0350*/  CS2R R76, SRZ ;  /* 0x00000000004c7805 */ /* 0x000fe4000001ff00 */
[----:B------:R-:W-:Y:S02]  /*0360*/  CS2R R74, SRZ ;  /* 0x00000000004a7805 */ /* 0x000fe4000001ff00 */
[----:B------:R-:W-:Y:S01]  /*0370*/  CS2R R72, SRZ ;  /* 0x0000000000487805 */ /* 0x000fe2000001ff00 */
[----:B------:R-:W2:Y:S08]  /*0380*/  LDC.64 R48, c[0x0][0x3b8] ;  /* 0x0000ee00ff307b82 */ /* 0x000eb00000000a00 */
[----:B------:R-:W3:Y:S01]  /*0390*/  LDC.64 R68, c[0x0][0x3a8] ;  /* 0x0000ea00ff447b82 */ /* 0x000ee20000000a00 */
[----:B0-----:R-:W-:-:S04]  /*03a0*/  IABS R5, R11 ;  /* 0x0000000b00057213 */ /* 0x001fc80000000000 */
[----:B------:R-:W0:Y:S08]  /*03b0*/  I2F.RP R4, R5 ;  /* 0x0000000500047306 */ /* 0x000e300000209400 */
[----:B0-----:R-:W0:Y:S02]  /*03c0*/  MUFU.RCP R4, R4 ;  /* 0x0000000400047308 */ /* 0x001e240000001000 */
[----:B0-----:R-:W-:-:S06]  /*03d0*/  IADD3 R2, PT, PT, R4, 0xffffffe, RZ ;  /* 0x0ffffffe04027810 */ /* 0x001fcc0007ffe0ff */
[----:B------:R0:W4:Y:S02]  /*03e0*/  F2I.FTZ.U32.TRUNC.NTZ R3, R2 ;  /* 0x0000000200037305 */ /* 0x000124000021f000 */
[----:B0-----:R-:W-:Y:S02]  /*03f0*/  MOV R2, RZ ;  /* 0x000000ff00027202 */ /* 0x001fe40000000f00 */
[----:B----4-:R-:W-:-:S05]  /*0400*/  IADD3 R6, PT, PT, RZ, -R3, RZ ;  /* 0x80000003ff067210 */ /* 0x010fca0007ffe0ff */
[----:B------:R-:W-:Y:S01]  /*0410*/  IMAD R7, R6, R5, RZ ;  /* 0x0000000506077224 */ /* 0x000fe200078e02ff */
[----:B------:R-:W-:-:S03]  /*0420*/  IABS R6, R102 ;  /* 0x0000006600067213 */ /* 0x000fc60000000000 */
[----:B------:R-:W-:Y:S02]  /*0430*/  IMAD.HI.U32 R3, R3, R7, R2 ;  /* 0x0000000703037227 */ /* 0x000fe400078e0002 */
[----:B------:R-:W0:Y:S04]  /*0440*/  LDC R7, c[0x0][0x41c] ;  /* 0x00010700ff077b82 */ /* 0x000e280000000800 */
[----:B------:R-:W-:-:S05]  /*0450*/  IMAD.HI.U32 R3, R3, R6, RZ ;  /* 0x0000000603037227 */ /* 0x000fca00078e00ff */
[----:B------:R-:W-:-:S05]  /*0460*/  IADD3 R4, PT, PT, -R3, RZ, RZ ;  /* 0x000000ff03047210 */ /* 0x000fca0007ffe1ff */
[----:B------:R-:W-:Y:S01]  /*0470*/  IMAD R2, R5, R4, R6 ;  /* 0x0000000405027224 */ /* 0x000fe200078e0206 */
[----:B------:R-:W-:-:S04]  /*0480*/  SHF.R.U32.HI R4, RZ, 0x5, R101 ;  /* 0x00000005ff047819 */ /* 0x000fc80000011665 */
[----:B------:R-:W-:Y:S01]  /*0490*/  ISETP.GT.U32.AND P2, PT, R5, R2, PT ;  /* 0x000000020500720c */ /* 0x000fe20003f44070 */
[----:B0-----:R-:W-:Y:S01]  /*04a0*/  IMAD R21, R7, UR7, R4 ;  /* 0x0000000707157c24 */ /* 0x001fe2000f8e0204 */
[----:B------:R-:W-:-:S04]  /*04b0*/  LOP3.LUT R4, R102, R11, RZ, 0x3c, !PT ;  /* 0x0000000b66047212 */ /* 0x000fc800078e3cff */
[----:B-1----:R-:W-:Y:S02]  /*04c0*/  ISETP.GE.U32.AND P4, PT, R21, UR12, PT ;  /* 0x0000000c15007c0c */ /* 0x002fe4000bf86070 */
[----:B------:R-:W-:-:S05]  /*04d0*/  SHF.R.S32.HI R9, RZ, 0x1f, R21 ;  /* 0x0000001fff097819 */ /* 0x000fca0000011415 */
[-C--:B------:R-:W-:Y:S02]  /*04e0*/  @!P2 IADD3 R2, PT, PT, R2, -R5.reuse, RZ ;  /* 0x800000050202a210 */ /* 0x080fe40007ffe0ff */
[----:B------:R-:W-:Y:S02]  /*04f0*/  ISETP.GE.AND.EX P4, PT, R9, UR13, PT, P4 ;  /* 0x0000000d09007c0c */ /* 0x000fe4000bf86340 */
[-C--:B------:R-:W-:Y:S02]  /*0500*/  ISETP.GE.U32.AND P0, PT, R2, R5.reuse, PT ;  /* 0x000000050200720c */ /* 0x080fe40003f06070 */
[----:B------:R-:W-:Y:S02]  /*0510*/  ISETP.GE.AND P1, PT, R4, RZ, PT ;  /* 0x000000ff0400720c */ /* 0x000fe40003f26270 */
[----:B------:R-:W-:Y:S02]  /*0520*/  ISETP.GT.U32.AND P5, PT, R5, R2, PT ;  /* 0x000000020500720c */ /* 0x000fe40003fa4070 */
[----:B------:R-:W-:-:S02]  /*0530*/  IADD3 R5, PT, PT, R2, -R5, RZ ;  /* 0x8000000502057210 */ /* 0x000fc40007ffe0ff */
[----:B------:R-:W-:Y:S02]  /*0540*/  @!P2 IADD3 R3, PT, PT, R3, 0x1, RZ ;  /* 0x000000010303a810 */ /* 0x000fe40007ffe0ff */
[----:B------:R-:W-:Y:S01]  /*0550*/  IADD3 R17, PT, PT, R21, 0x60, RZ ;  /* 0x0000006015117810 */ /* 0x000fe20007ffe0ff */
[----:B------:R-:W0:Y:S01]  /*0560*/  @!P4 LDC.64 R18, c[0x0][0x3f8] ;  /* 0x0000fe00ff12cb82 */ /* 0x000e220000000a00 */
[----:B------:R-:W-:Y:S02]  /*0570*/  SEL R2, R5, R2, !P5 ;  /* 0x0000000205027207 */ /* 0x000fe40006800000 */
[----:B------:R-:W-:Y:S02]  /*0580*/  @P0 IADD3 R3, PT, PT, R3, 0x1, RZ ;  /* 0x0000000103030810 */ /* 0x000fe40007ffe0ff */
[----:B------:R-:W-:Y:S02]  /*0590*/  ISETP.GE.U32.AND P0, PT, R17, UR12, PT ;  /* 0x0000000c11007c0c */ /* 0x000fe4000bf06070 */
[----:B------:R-:W-:-:S02]  /*05a0*/  SHF.R.S32.HI R15, RZ, 0x1f, R17 ;  /* 0x0000001fff0f7819 */ /* 0x000fc40000011411 */
[----:B------:R-:W-:Y:S02]  /*05b0*/  ISETP.NE.AND P2, PT, R11, RZ, PT ;  /* 0x000000ff0b00720c */ /* 0x000fe40003f45270 */
[----:B------:R-:W-:Y:S02]  /*05c0*/  LOP3.LUT R5, RZ, R11, RZ, 0x33, !PT ;  /* 0x0000000bff057212 */ /* 0x000fe400078e33ff */
[----:B------:R-:W-:Y:S02]  /*05d0*/  @!P3 IADD3 R2, PT, PT, -R2, RZ, RZ ;  /* 0x000000ff0202b210 */ /* 0x000fe40007ffe1ff */
[----:B------:R-:W-:Y:S02]  /*05e0*/  IADD3 R25, PT, PT, R21, 0x90, RZ ;  /* 0x0000009015197810 */ /* 0x000fe40007ffe0ff */
[----:B------:R-:W-:Y:S02]  /*05f0*/  @!P1 IADD3 R3, PT, PT, -R3, RZ, RZ ;  /* 0x000000ff03039210 */ /* 0x000fe40007ffe1ff */
[----:B------:R-:W-:-:S02]  /*0600*/  ISETP.GE.AND.EX P0, PT, R15, UR13, PT, P0 ;  /* 0x0000000d0f007c0c */ /* 0x000fc4000bf06300 */
[----:B------:R-:W-:Y:S02]  /*0610*/  SEL R117, R5, R2, !P2 ;  /* 0x0000000205757207 */ /* 0x000fe40005000000 */
[----:B------:R-:W-:Y:S02]  /*0620*/  ISETP.GE.U32.AND P1, PT, R25, UR12, PT ;  /* 0x0000000c19007c0c */ /* 0x000fe4000bf26070 */
[----:B------:R-:W-:Y:S02]  /*0630*/  SHF.R.S32.HI R27, RZ, 0x1f, R25 ;  /* 0x0000001fff1b7819 */ /* 0x000fe40000011419 */
[----:B------:R-:W-:Y:S02]  /*0640*/  SEL R7, R5, R3, !P2 ;  /* 0x0000000305077207 */ /* 0x000fe40005000000 */
[----:B------:R-:W-:Y:S01]  /*0650*/  SHF.L.U32 R3, R117, 0x6, RZ ;  /* 0x0000000675037819 */ /* 0x000fe200000006ff */
[----:B------:R-:W1:Y:S01]  /*0660*/  @!P4 LDC.64 R4, c[0x0][0x3a0] ;  /* 0x0000e800ff04cb82 */ /* 0x000e620000000a00 */
[----:B------:R-:W-:-:S02]  /*0670*/  ISETP.GE.AND.EX P1, PT, R27, UR13, PT, P1 ;  /* 0x0000000d1b007c0c */ /* 0x000fc4000bf26310 */
[----:B------:R-:W-:Y:S02]  /*0680*/  SHF.R.S32.HI R6, RZ, 0x1f, R7 ;  /* 0x0000001fff067819 */ /* 0x000fe40000011407 */
[----:B------:R-:W-:Y:S02]  /*0690*/  SHF.R.S32.HI R121, RZ, 0x1f, R3 ;  /* 0x0000001fff797819 */ /* 0x000fe40000011403 */
[----:B------:R-:W-:Y:S01]  /*06a0*/  LOP3.LUT R120, R3, R58, RZ, 0xfc, !PT ;  /* 0x0000003a03787212 */ /* 0x000fe200078efcff */
[----:B------:R-:W-:Y:S01]  /*06b0*/  IMAD R6, R6, UR14, RZ ;  /* 0x0000000e06067c24 */ /* 0x000fe2000f8e02ff */
[----:B------:R-:W4:Y:S01]  /*06c0*/  @!P0 LDC.64 R10, c[0x0][0x3f8] ;  /* 0x0000fe00ff0a8b82 */ /* 0x000f220000000a00 */
[----:B------:R-:W-:Y:S02]  /*06d0*/  ISETP.GE.U32.AND P2, PT, R116, UR12, PT ;  /* 0x0000000c74007c0c */ /* 0x000fe4000bf46070 */
[----:B------:R-:W-:Y:S01]  /*06e0*/  IMAD.WIDE.U32 R120, R7, UR14, R120 ;  /* 0x0000000e07787c25 */ /* 0x000fe2000f8e0078 */
[----:B------:R-:W-:-:S02]  /*06f0*/  ISETP.GE.U32.AND P3, PT, R115, UR12, PT ;  /* 0x0000000c73007c0c */ /* 0x000fc4000bf66070 */
[----:B------:R-:W-:Y:S01]  /*0700*/  ISETP.GE.AND.EX P2, PT, R97, UR13, PT, P2 ;  /* 0x0000000d61007c0c */ /* 0x000fe2000bf46320 */
[----:B------:R-:W-:Y:S01]  /*0710*/  IMAD R7, R7, UR15, R6 ;  /* 0x0000000f07077c24 */ /* 0x000fe2000f8e0206 */
[----:B------:R-:W2:Y:S01]  /*0720*/  @!P1 LDC.64 R12, c[0x0][0x3f8] ;  /* 0x0000fe00ff0c9b82 */ /* 0x000ea20000000a00 */
[----:B0-----:R-:W-:Y:S01]  /*0730*/  @!P4 IMAD R6, R9, R18, RZ ;  /* 0x000000120906c224 */ /* 0x001fe200078e02ff */
[-C--:B------:R-:W-:Y:S02]  /*0740*/  @!P4 MOV R122, R120.reuse ;  /* 0x00000078007ac202 */ /* 0x080fe40000000f00 */
[----:B------:R-:W-:Y:S01]  /*0750*/  IADD3 R123, PT, PT, R121, R7, RZ ;  /* 0x00000007797b7210 */ /* 0x000fe20007ffe0ff */
[C---:B------:R-:W-:Y:S01]  /*0760*/  @!P4 IMAD R19, R21.reuse, R19, R6 ;  /* 0x000000131513c224 */ /* 0x040fe200078e0206 */
[----:B------:R-:W-:Y:S02]  /*0770*/  @!P0 MOV R14, R120 ;  /* 0x00000078000e8202 */ /* 0x000fe40000000f00 */
[----:B------:R-:W0:Y:S01]  /*0780*/  @!P4 LDC.64 R2, c[0x0][0x398] ;  /* 0x0000e600ff02cb82 */ /* 0x000e220000000a00 */
[----:B------:R-:W-:Y:S01]  /*0790*/  @!P4 IMAD.WIDE.U32 R6, R21, R18, R122 ;  /* 0x000000121506c225 */ /* 0x000fe200078e007a */
[----:B------:R-:W-:-:S04]  /*07a0*/  ISETP.GE.AND.EX P3, PT, R96, UR13, PT, P3 ;  /* 0x0000000d60007c0c */ /* 0x000fc8000bf66330 */
[----:B------:R-:W-:Y:S02]  /*07b0*/  @!P4 IADD3 R19, PT, PT, R7, R19, RZ ;  /* 0x000000130713c210 */ /* 0x000fe40007ffe0ff */
[----:B------:R-:W3:Y:S01]  /*07c0*/  @!P0 LDC.64 R22, c[0x0][0x3a0] ;  /* 0x0000e800ff168b82 */ /* 0x000ee20000000a00 */
[C---:B------:R-:W-:Y:S02]  /*07d0*/  @!P4 SHF.L.U32 R7, R6.reuse, 0x2, RZ ;  /* 0x000000020607c819 */ /* 0x040fe400000006ff */
[----:B------:R-:W-:Y:S01]  /*07e0*/  @!P4 SHF.L.U64.HI R16, R6, 0x2, R19 ;  /* 0x000000020610c819 */ /* 0x000fe20000010213 */
[----:B----4-:R-:W-:Y:S01]  /*07f0*/  @!P0 IMAD R6, R15, R10, RZ ;  /* 0x0000000a0f068224 */ /* 0x010fe200078e02ff */
[----:B------:R-:W-:Y:S02]  /*0800*/  @!P0 MOV R15, R123 ;  /* 0x0000007b000f8202 */ /* 0x000fe40000000f00 */
[----:B-1----:R-:W-:Y:S01]  /*0810*/  @!P4 IADD3 R4, P5, PT, R7, R4, RZ ;  /* 0x000000040704c210 */ /* 0x002fe20007fbe0ff */
[----:B------:R-:W1:Y:S01]  /*0820*/  @!P0 LDC.64 R8, c[0x0][0x398] ;  /* 0x0000e600ff088b82 */ /* 0x000e620000000a00 */
[----:B------:R-:W-:-:S02]  /*0830*/  @!P0 IMAD R29, R17, R11, R6 ;  /* 0x0000000b111d8224 */ /* 0x000fc400078e0206 */
[----:B------:R-:W-:Y:S01]  /*0840*/  @!P0 IMAD.WIDE.U32 R10, R17, R10, R14 ;  /* 0x0000000a110a8225 */ /* 0x000fe200078e000e */
[----:B------:R-:W-:Y:S02]  /*0850*/  @!P1 MOV R14, R120 ;  /* 0x00000078000e9202 */ /* 0x000fe40000000f00 */
[----:B------:R-:W-:Y:S01]  /*0860*/  @!P1 MOV R15, R123 ;  /* 0x0000007b000f9202 */ /* 0x000fe20000000f00 */
[----:B--2---:R-:W-:Y:S01]  /*0870*/  @!P1 IMAD R24, R27, R12, RZ ;  /* 0x0000000c1b189224 */ /* 0x004fe200078e02ff */
[----:B------:R-:W2:Y:S01]  /*0880*/  @!P1 LDC.64 R20, c[0x0][0x3a0] ;  /* 0x0000e800ff149b82 */ /* 0x000ea20000000a00 */
[----:B0-----:R-:W-:Y:S02]  /*0890*/  @!P4 IADD3 R2, P6, PT, R7, R2, RZ ;  /* 0x000000020702c210 */ /* 0x001fe40007fde0ff */
[C---:B------:R-:W-:Y:S01]  /*08a0*/  @!P1 IMAD R17, R25.reuse, R13, R24 ;  /* 0x0000000d19119224 */ /* 0x040fe200078e0218 */
[----:B------:R-:W-:Y:S01]  /*08b0*/  @!P4 IADD3.X R5, PT, PT, R16, R5, RZ, P5, !PT ;  /* 0x000000051005c210 */ /* 0x000fe20002ffe4ff */
[----:B------:R-:W-:Y:S01]  /*08c0*/  @!P1 IMAD.WIDE.U32 R12, R25, R12, R14 ;  /* 0x0000000c190c9225 */ /* 0x000fe200078e000e */
[----:B------:R-:W-:-:S02]  /*08d0*/  @!P0 IADD3 R15, PT, PT, R11, R29, RZ ;  /* 0x0000001d0b0f8210 */ /* 0x000fc40007ffe0ff */
[----:B------:R-:W0:Y:S01]  /*08e0*/  @!P1 LDC.64 R18, c[0x0][0x398] ;  /* 0x0000e600ff129b82 */ /* 0x000e220000000a00 */
[----:B------:R-:W-:Y:S01]  /*08f0*/  @!P0 SHF.L.U32 R11, R10, 0x2, RZ ;  /* 0x000000020a0b8819 */ /* 0x000fe200000006ff */
[----:B------:R-:W5:Y:S01]  /*0900*/  @!P4 LDG.E.64 R84, desc[UR8][R4.64] ;  /* 0x000000080454c981 */ /* 0x000f62000c1e1b00 */
[----:B------:R-:W-:Y:S02]  /*0910*/  @!P4 IADD3.X R3, PT, PT, R16, R3, RZ, P6, !PT ;  /* 0x000000031003c210 */ /* 0x000fe400037fe4ff */
[C---:B---3--:R-:W-:Y:S02]  /*0920*/  @!P0 IADD3 R22, P5, PT, R11.reuse, R22, RZ ;  /* 0x000000160b168210 */ /* 0x048fe40007fbe0ff */
[----:B------:R-:W-:Y:S01]  /*0930*/  @!P0 SHF.L.U64.HI R10, R10, 0x2, R15 ;  /* 0x000000020a0a8819 */ /* 0x000fe2000001020f */
[----:B------:R-:W3:Y:S01]  /*0940*/  @!P2 LDC.64 R6, c[0x0][0x3f8] ;  /* 0x0000fe00ff06ab82 */ /* 0x000ee20000000a00 */
[----:B-1----:R-:W-:Y:S01]  /*0950*/  @!P0 IADD3 R8, P6, PT, R11, R8, RZ ;  /* 0x000000080b088210 */ /* 0x002fe20007fde0ff */
[----:B------:R1:W5:Y:S01]  /*0960*/  @!P4 LDG.E.64 R82, desc[UR8][R2.64] ;  /* 0x000000080252c981 */ /* 0x000362000c1e1b00 */
[----:B------:R-:W-:-:S02]  /*0970*/  @!P1 SHF.L.U32 R11, R12, 0x2, RZ ;  /* 0x000000020c0b9819 */ /* 0x000fc400000006ff */
[C---:B------:R-:W-:Y:S02]  /*0980*/  @!P0 IADD3.X R23, PT, PT, R10.reuse, R23, RZ, P5, !PT ;  /* 0x000000170a178210 */ /* 0x040fe40002ffe4ff */
[----:B------:R-:W-:Y:S01]  /*0990*/  @!P0 IADD3.X R9, PT, PT, R10, R9, RZ, P6, !PT ;  /* 0x000000090a098210 */ /* 0x000fe200037fe4ff */
[----:B------:R-:W4:Y:S01]  /*09a0*/  @!P2 LDC.64 R30, c[0x0][0x3a0] ;  /* 0x0000e800ff1eab82 */ /* 0x000f220000000a00 */
[----:B------:R-:W-:Y:S02]  /*09b0*/  @!P1 IADD3 R13, PT, PT, R13, R17, RZ ;  /* 0x000000110d0d9210 */ /* 0x000fe40007ffe0ff */
[C---:B--2---:R-:W-:Y:S02]  /*09c0*/  @!P1 IADD3 R20, P5, PT, R11.reuse, R20, RZ ;  /* 0x000000140b149210 */ /* 0x044fe40007fbe0ff */
[----:B------:R-:W-:Y:S02]  /*09d0*/  @!P1 SHF.L.U64.HI R12, R12, 0x2, R13 ;  /* 0x000000020c0c9819 */ /* 0x000fe4000001020d */
[----:B------:R-:W-:Y:S01]  /*09e0*/  @!P2 MOV R14, R120 ;  /* 0x00000078000ea202 */ /* 0x000fe20000000f00 */
[----:B------:R-:W2:Y:S01]  /*09f0*/  @!P2 LDC.64 R16, c[0x0][0x398] ;  /* 0x0000e600ff10ab82 */ /* 0x000ea20000000a00 */
[----:B0-----:R-:W-:-:S02]  /*0a00*/  @!P1 IADD3 R18, P6, PT, R11, R18, RZ ;  /* 0x000000120b129210 */ /* 0x001fc40007fde0ff */
[----:B------:R-:W-:Y:S02]  /*0a10*/  @!P1 IADD3.X R21, PT, PT, R12, R21, RZ, P5, !PT ;  /* 0x000000150c159210 */ /* 0x000fe40002ffe4ff */
[----:B------:R-:W-:Y:S02]  /*0a20*/  ISETP.GE.U32.AND P5, PT, R114, UR12, PT ;  /* 0x0000000c72007c0c */ /* 0x000fe4000bfa6070 */
[----:B------:R-:W-:Y:S01]  /*0a30*/  @!P1 IADD3.X R19, PT, PT, R12, R19, RZ, P6, !PT ;  /* 0x000000130c139210 */ /* 0x000fe200037fe4ff */
[----:B------:R-:W0:Y:S01]  /*0a40*/  @!P3 LDC.64 R10, c[0x0][0x3f8] ;  /* 0x0000fe00ff0abb82 */ /* 0x000e220000000a00 */
[----:B---3--:R-:W-:Y:S01]  /*0a50*/  @!P2 IMAD R13, R97, R6, RZ ;  /* 0x00000006610da224 */ /* 0x008fe200078e02ff */
[----:B------:R-:W-:Y:S02]  /*0a60*/  ISETP.GE.AND.EX P5, PT, R95, UR13, PT, P5 ;  /* 0x0000000d5f007c0c */ /* 0x000fe4000bfa6350 */
[----:B------:R-:W-:Y:S01]  /*0a70*/  @!P2 MOV R15, R123 ;  /* 0x0000007b000fa202 */ /* 0x000fe20000000f00 */
[----:B------:R-:W-:-:S03]  /*0a80*/  @!P2 IMAD R7, R116, R7, R13 ;  /* 0x000000077407a224 */ /* 0x000fc600078e020d */
[----:B------:R-:W3:Y:S01]  /*0a90*/  @!P3 LDC.64 R12, c[0x0][0x3a0] ;  /* 0x0000e800ff0cbb82 */ /* 0x000ee20000000a00 */
[----:B------:R-:W-:Y:S01]  /*0aa0*/  @!P2 IMAD.WIDE.U32 R14, R116, R6, R14 ;  /* 0x00000006740ea225 */ /* 0x000fe200078e000e */
[----:B-1----:R-:W-:Y:S02]  /*0ab0*/  @!P3 MOV R2, R120 ;  /* 0x000000780002b202 */ /* 0x002fe40000000f00 */
[----:B------:R-:W-:-:S04]  /*0ac0*/  @!P3 MOV R3, R123 ;  /* 0x0000007b0003b202 */ /* 0x000fc80000000f00 */
[----:B------:R-:W1:Y:S01]  /*0ad0*/  @!P3 LDC.64 R24, c[0x0][0x398] ;  /* 0x0000e600ff18bb82 */ /* 0x000e620000000a00 */
[----:B------:R-:W-:Y:S02]  /*0ae0*/  @!P2 IADD3 R15, PT, PT, R15, R7, RZ ;  /* 0x000000070f0fa210 */ /* 0x000fe40007ffe0ff */
[----:B------:R-:W-:Y:S01]  /*0af0*/  @!P2 SHF.L.U32 R27, R14, 0x2, RZ ;  /* 0x000000020e1ba819 */ /* 0x000fe200000006ff */
[----:B0-----:R-:W-:-:S04]  /*0b00*/  @!P3 IMAD R28, R96, R10, RZ ;  /* 0x0000000a601cb224 */ /* 0x001fc800078e02ff */
[----:B------:R-:W0:Y:S01]  /*0b10*/  @!P5 LDC.64 R6, c[0x0][0x3f8] ;  /* 0x0000fe00ff06db82 */ /* 0x000e220000000a00 */
[----:B------:R-:W-:Y:S01]  /*0b20*/  @!P2 SHF.L.U64.HI R26, R14, 0x2, R15 ;  /* 0x000000020e1aa819 */ /* 0x000fe2000001020f */
[----:B------:R-:W-:Y:S01]  /*0b30*/  @!P3 IMAD R29, R115, R11, R28 ;  /* 0x0000000b731db224 */ /* 0x000fe200078e021c */
[----:B----4-:R-:W-:Y:S01]  /*0b40*/  @!P2 IADD3 R14, P6, PT, R27, R30, RZ ;  /* 0x0000001e1b0ea210 */ /* 0x010fe20007fde0ff */
[----:B------:R-:W-:Y:S01]  /*0b50*/  @!P3 IMAD.WIDE.U32 R10, R115, R10, R2 ;  /* 0x0000000a730ab225 */ /* 0x000fe200078e0002 */
[----:B------:R-:W-:Y:S02]  /*0b60*/  ISETP.GE.U32.AND P4, PT, R113, UR12, PT ;  /* 0x0000000c71007c0c */ /* 0x000fe4000bf86070 */
[----:B------:R-:W-:Y:S02]  /*0b70*/  @!P2 IADD3.X R15, PT, PT, R26, R31, RZ, P6, !PT ;  /* 0x0000001f1a0fa210 */ /* 0x000fe400037fe4ff */
[----:B------:R-:W-:Y:S02]  /*0b80*/  CS2R R4, SRZ ;  /* 0x0000000000047805 */ /* 0x000fe4000001ff00 */
[----:B--2---:R-:W-:Y:S01]  /*0b90*/  @!P2 IADD3 R16, P6, PT, R27, R16, RZ ;  /* 0x000000101b10a210 */ /* 0x004fe20007fde0ff */
[----:B------:R-:W2:Y:S01]  /*0ba0*/  @!P5 LDC.64 R36, c[0x0][0x398] ;  /* 0x0000e600ff24db82 */ /* 0x000ea20000000a00 */
[----:B------:R-:W-:Y:S01]  /*0bb0*/  @!P3 IADD3 R3, PT, PT, R11, R29, RZ ;  /* 0x0000001d0b03b210 */ /* 0x000fe20007ffe0ff */
[----:B------:R-:W5:Y:S01]  /*0bc0*/  @!P2 LDG.E.64 R80, desc[UR8][R14.64] ;  /* 0x000000080e50a981 */ /* 0x000f62000c1e1b00 */
[----:B------:R-:W-:-:S02]  /*0bd0*/  ISETP.GE.AND.EX P4, PT, R94, UR13, PT, P4 ;  /* 0x0000000d5e007c0c */ /* 0x000fc4000bf86340 */
[----:B------:R-:W-:Y:S01]  /*0be0*/  @!P3 SHF.L.U32 R11, R10, 0x2, RZ ;  /* 0x000000020a0bb819 */ /* 0x000fe200000006ff */
[----:B------:R4:W5:Y:S01]  /*0bf0*/  @!P0 LDG.E.64 R4, desc[UR8][R8.64] ;  /* 0x0000000808048981 */ /* 0x000962000c1e1b00 */
[----:B------:R-:W-:Y:S02]  /*0c00*/  @!P2 IADD3.X R17, PT, PT, R26, R17, RZ, P6, !PT ;  /* 0x000000111a11a210 */ /* 0x000fe400037fe4ff */
[----:B------:R-:W-:Y:S02]  /*0c10*/  @!P3 SHF.L.U64.HI R2, R10, 0x2, R3 ;  /* 0x000000020a02b819 */ /* 0x000fe40000010203 */
[C---:B---3--:R-:W-:Y:S01]  /*0c20*/  @!P3 IADD3 R12, P6, PT, R11.reuse, R12, RZ ;  /* 0x0000000c0b0cb210 */ /* 0x048fe20007fde0ff */
[----:B------:R-:W5:Y:S03]  /*0c30*/  @!P2 LDG.E.64 R78, desc[UR8][R16.64] ;  /* 0x00000008104ea981 */ /* 0x000f66000c1e1b00 */
[----:B------:R-:W-:Y:S01]  /*0c40*/  @!P3 IADD3.X R13, PT, PT, R2, R13, RZ, P6, !PT ;  /* 0x0000000d020db210 */ /* 0x000fe200037fe4ff */
[----:B------:R-:W3:Y:S01]  /*0c50*/  @!P4 LDC.64 R28, c[0x0][0x3f8] ;  /* 0x0000fe00ff1ccb82 */ /* 0x000ee20000000a00 */
[----:B-1----:R-:W-:Y:S01]  /*0c60*/  @!P3 IADD3 R10, P6, PT, R11, R24, RZ ;  /* 0x000000180b0ab210 */ /* 0x002fe20007fde0ff */
[----:B0-----:R-:W-:Y:S01]  /*0c70*/  @!P5 IMAD R3, R95, R6, RZ ;  /* 0x000000065f03d224 */ /* 0x001fe200078e02ff */
[----:B------:R-:W-:-:S02]  /*0c80*/  @!P5 MOV R24, R120 ;  /* 0x000000780018d202 */ /* 0x000fc40000000f00 */
[----:B----4-:R-:W-:Y:S02]  /*0c90*/  CS2R R8, SRZ ;  /* 0x0000000000087805 */ /* 0x010fe4000001ff00 */
[----:B------:R-:W-:Y:S01]  /*0ca0*/  @!P3 IADD3.X R11, PT, PT, R2, R25, RZ, P6, !PT ;  /* 0x00000019020bb210 */ /* 0x000fe200037fe4ff */
[----:B------:R-:W5:Y:S01]  /*0cb0*/  @!P3 LDG.E.64 R76, desc[UR8][R12.64] ;  /* 0x000000080c4cb981 */ /* 0x000f62000c1e1b00 */
[----:B------:R-:W-:Y:S01]  /*0cc0*/  @!P5 MOV R25, R123 ;  /* 0x0000007b0019d202 */ /* 0x000fe20000000f00 */
[C---:B------:R-:W-:Y:S01]  /*0cd0*/  @!P5 IMAD R27, R114.reuse, R7, R3 ;  /* 0x00000007721bd224 */ /* 0x040fe200078e0203 */
[----:B------:R-:W-:Y:S01]  /*0ce0*/  MOV R3, RZ ;  /* 0x000000ff00037202 */ /* 0x000fe20000000f00 */
[----:B------:R0:W5:Y:S01]  /*0cf0*/  @!P1 LDG.E.64 R8, desc[UR8][R18.64] ;  /* 0x0000000812089981 */ /* 0x000162000c1e1b00 */
[----:B------:R-:W-:Y:S01]  /*0d00*/  MOV R2, RZ ;  /* 0x000000ff00027202 */ /* 0x000fe20000000f00 */
[----:B------:R-:W-:Y:S01]  /*0d10*/  @!P5 IMAD.WIDE.U32 R6, R114, R6, R24 ;  /* 0x000000067206d225 */ /* 0x000fe200078e0018 */
[----:B------:R-:W1:Y:S08]  /*0d20*/  @!P4 LDC.64 R32, c[0x0][0x3a0] ;  /* 0x0000e800ff20cb82 */ /* 0x000e700000000a00 */
[----:B------:R-:W4:Y:S01]  /*0d30*/  @!P4 LDC.64 R34, c[0x0][0x398] ;  /* 0x0000e600ff22cb82 */ /* 0x000f220000000a00 */
[----:B------:R-:W-:Y:S01]  /*0d40*/  @!P5 IADD3 R7, PT, PT, R7, R27, RZ ;  /* 0x0000001b0707d210 */ /* 0x000fe20007ffe0ff */
[----:B------:R-:W5:Y:S01]  /*0d50*/  @!P0 LDG.E.64 R2, desc[UR8][R22.64] ;  /* 0x0000000816028981 */ /* 0x000f62000c1e1b00 */
[----:B------:R-:W-:-:S02]  /*0d60*/  ISETP.GE.U32.AND P0, PT, R112, UR12, PT ;  /* 0x0000000c70007c0c */ /* 0x000fc4000bf06070 */
[----:B------:R-:W-:Y:S01]  /*0d70*/  @!P5 SHF.L.U32 R31, R6, 0x2, RZ ;  /* 0x00000002061fd819 */ /* 0x000fe200000006ff */
[----:B---3--:R-:W-:Y:S01]  /*0d80*/  @!P4 IMAD R26, R94, R28, RZ ;  /* 0x0000001c5e1ac224 */ /* 0x008fe200078e02ff */
[----:B------:R-:W-:Y:S02]  /*0d90*/  @!P5 SHF.L.U64.HI R30, R6, 0x2, R7 ;  /* 0x00000002061ed819 */ /* 0x000fe40000010207 */
[----:B------:R-:W-:Y:S02]  /*0da0*/  CS2R R6, SRZ ;  /* 0x0000000000067805 */ /* 0x000fe4000001ff00 */
[----:B------:R-:W-:Y:S01]  /*0db0*/  ISETP.GE.AND.EX P0, PT, R93, UR13, PT, P0 ;  /* 0x0000000d5d007c0c */ /* 0x000fe2000bf06300 */
[----:B------:R-:W3:Y:S01]  /*0dc0*/  @!P5 LDC.64 R24, c[0x0][0x3a0] ;  /* 0x0000e800ff18db82 */ /* 0x000ee20000000a00 */
[----:B------:R-:W-:Y:S01]  /*0dd0*/  ISETP.GE.U32.AND P2, PT, R110, UR12, PT ;  /* 0x0000000c6e007c0c */ /* 0x000fe2000bf46070 */
[----:B------:R-:W5:Y:S04]  /*0de0*/  @!P3 LDG.E.64 R74, desc[UR8][R10.64] ;  /* 0x000000080a4ab981 */ /* 0x000f68000c1e1b00 */
[----:B------:R2:W5:Y:S01]  /*0df0*/  @!P1 LDG.E.64 R6, desc[UR8][R20.64] ;  /* 0x0000000814069981 */ /* 0x000562000c1e1b00 */
[----:B------:R-:W-:Y:S01]  /*0e00*/  ISETP.GE.U32.AND P1, PT, R111, UR12, PT ;  /* 0x0000000c6f007c0c */ /* 0x000fe2000bf26070 */
[----:B------:R-:W-:-:S03]  /*0e10*/  @!P4 IMAD R39, R113, R29, R26 ;  /* 0x0000001d7127c224 */ /* 0x000fc600078e021a */
[----:B------:R-:W-:Y:S01]  /*0e20*/  ISETP.GE.AND.EX P1, PT, R92, UR13, PT, P1 ;  /* 0x0000000d5c007c0c */ /* 0x000fe2000bf26310 */
[----:B------:R-:W1:Y:S01]  /*0e30*/  @!P0 LDC.64 R26, c[0x0][0x3f8] ;  /* 0x0000fe00ff1a8b82 */ /* 0x000e620000000a00 */
[----:B0-----:R-:W-:Y:S02]  /*0e40*/  @!P4 MOV R18, R120 ;  /* 0x000000780012c202 */ /* 0x001fe40000000f00 */
[----:B------:R-:W-:-:S09]  /*0e50*/  @!P4 MOV R19, R123 ;  /* 0x0000007b0013c202 */ /* 0x000fd20000000f00 */
[----:B--2---:R-:W0:Y:S01]  /*0e60*/  @!P1 LDC.64 R20, c[0x0][0x3f8] ;  /* 0x0000fe00ff149b82 */ /* 0x004e220000000a00 */
[----:B------:R-:W-:Y:S01]  /*0e70*/  @!P4 IMAD.WIDE.U32 R28, R113, R28, R18 ;  /* 0x0000001c711cc225 */ /* 0x000fe200078e0012 */
[----:B---3--:R-:W-:-:S04]  /*0e80*/  @!P5 IADD3 R24, P6, PT, R31, R24, RZ ;  /* 0x000000181f18d210 */ /* 0x008fc80007fde0ff */
[----:B------:R-:W-:Y:S02]  /*0e90*/  @!P4 IADD3 R23, PT, PT, R29, R39, RZ ;  /* 0x000000271d17c210 */ /* 0x000fe40007ffe0ff */
[C---:B------:R-:W-:Y:S02]  /*0ea0*/  @!P4 SHF.L.U32 R19, R28.reuse, 0x2, RZ ;  /* 0x000000021c13c819 */ /* 0x040fe400000006ff */
[----:B------:R-:W-:Y:S01]  /*0eb0*/  @!P0 MOV R14, R120 ;  /* 0x00000078000e8202 */ /* 0x000fe20000000f00 */
[-C--:B-1----:R-:W-:Y:S01]  /*0ec0*/  @!P0 IMAD R18, R93, R26.reuse, RZ ;  /* 0x0000001a5d128224 */ /* 0x082fe200078e02ff */
[----:B------:R-:W-:Y:S02]  /*0ed0*/  @!P0 MOV R15, R123 ;  /* 0x0000007b000f8202 */ /* 0x000fe40000000f00 */
[----:B------:R-:W-:Y:S02]  /*0ee0*/  @!P4 SHF.L.U64.HI R28, R28, 0x2, R23 ;  /* 0x000000021c1cc819 */ /* 0x000fe40000010217 */
[----:B------:R-:W1:Y:S01]  /*0ef0*/  @!P0 LDC.64 R22, c[0x0][0x3a0] ;  /* 0x0000e800ff168b82 */ /* 0x000e620000000a00 */
[----:B------:R-:W-:Y:S01]  /*0f00*/  ISETP.GE.AND.EX P2, PT, R91, UR13, PT, P2 ;  /* 0x0000000d5b007c0c */ /* 0x000fe2000bf46320 */
[----:B------:R-:W-:Y:S01]  /*0f10*/  @!P0 IMAD R17, R112, R27, R18 ;  /* 0x0000001b70118224 */ /* 0x000fe200078e0212 */
[----:B------:R-:W-:Y:S01]  /*0f20*/  @!P5 IADD3.X R25, PT, PT, R30, R25, RZ, P6, !PT ;  /* 0x000000191e19d210 */ /* 0x000fe200037fe4ff */
[----:B------:R-:W-:Y:S01]  /*0f30*/  @!P0 IMAD.WIDE.U32 R26, R112, R26, R14 ;  /* 0x0000001a701a8225 */ /* 0x000fe200078e000e */
[----:B------:R-:W-:-:S03]  /*0f40*/  @!P5 IADD3 R36, P6, PT, R31, R36, RZ ;  /* 0x000000241f24d210 */ /* 0x000fc60007fde0ff */
[----:B------:R-:W2:Y:S01]  /*0f50*/  @!P0 LDC.64 R14, c[0x0][0x398] ;  /* 0x0000e600ff0e8b82 */ /* 0x000ea20000000a00 */
[----:B------:R-:W-:Y:S01]  /*0f60*/  @!P5 IADD3.X R37, PT, PT, R30, R37, RZ, P6, !PT ;  /* 0x000000251e25d210 */ /* 0x000fe200037fe4ff */
[----:B0-----:R-:W-:Y:S01]  /*0f70*/  @!P1 IMAD R16, R92, R20, RZ ;  /* 0x000000145c109224 */ /* 0x001fe200078e02ff */
[----:B------:R-:W-:Y:S02]  /*0f80*/  @!P4 IADD3 R32, P6, PT, R19, R32, RZ ;  /* 0x000000201320c210 */ /* 0x000fe40007fde0ff */
[----:B------:R-:W-:Y:S02]  /*0f90*/  CS2R R10, SRZ ;  /* 0x00000000000a7805 */ /* 0x000fe4000001ff00 */
[----:B------:R-:W-:Y:S01]  /*0fa0*/  @!P0 IADD3 R17, PT, PT, R27, R17, RZ ;  /* 0x000000111b118210 */ /* 0x000fe20007ffe0ff */
[----:B------:R-:W-:Y:S01]  /*0fb0*/  @!P1 IMAD R21, R111, R21, R16 ;  /* 0x000000156f159224 */ /* 0x000fe200078e0210 */
[----:B------:R-:W-:Y:S01]  /*0fc0*/  @!P0 SHF.L.U32 R27, R26, 0x2, RZ ;  /* 0x000000021a1b8819 */ /* 0x000fe200000006ff */
[----:B------:R-:W0:Y:S01]  /*0fd0*/  @!P1 LDC.64 R30, c[0x0][0x3a0] ;  /* 0x0000e800ff1e9b82 */ /* 0x000e220000000a00 */
[----:B------:R-:W-:Y:S01]  /*0fe0*/  @!P4 IADD3.X R33, PT, PT, R28, R33, RZ, P6, !PT ;  /* 0x000000211c21c210 */ /* 0x000fe200037fe4ff */
[----:B------:R3:W5:Y:S01]  /*0ff0*/  @!P5 LDG.E.64 R72, desc[UR8][R24.64] ;  /* 0x000000081848d981 */ /* 0x000762000c1e1b00 */
[----:B------:R-:W-:-:S02]  /*1000*/  @!P0 SHF.L.U64.HI R26, R26, 0x2, R17 ;  /* 0x000000021a1a8819 */ /* 0x000fc40000010211 */
[----:B------:R-:W-:Y:S01]  /*1010*/  ISETP.GE.U32.AND P3, PT, R109, UR12, PT ;  /* 0x0000000c6d007c0c */ /* 0x000fe2000bf66070 */
[----:B------:R3:W5:Y:S01]  /*1020*/  @!P5 LDG.E.64 R10, desc[UR8][R36.64] ;  /* 0x00000008240ad981 */ /* 0x000762000c1e1b00 */
[----:B----4-:R-:W-:Y:S01]  /*1030*/  @!P4 IADD3 R34, P6, PT, R19, R34, RZ ;  /* 0x000000221322c210 */ /* 0x010fe20007fde0ff */
[----:B------:R-:W4:Y:S01]  /*1040*/  @!P2 LDC.64 R46, c[0x0][0x3a0] ;  /* 0x0000e800ff2eab82 */ /* 0x000f220000000a00 */
[----:B------:R-:W-:Y:S02]  /*1050*/  @!P1 MOV R16, R120 ;  /* 0x0000007800109202 */ /* 0x000fe40000000f00 */
[----:B------:R-:W-:Y:S02]  /*1060*/  @!P1 MOV R17, R123 ;  /* 0x0000007b00119202 */ /* 0x000fe40000000f00 */
[----:B------:R-:W-:-:S03]  /*1070*/  ISETP.GE.AND.EX P3, PT, R90, UR13, PT, P3 ;  /* 0x0000000d5a007c0c */ /* 0x000fc6000bf66330 */
[----:B------:R-:W3:Y:S01]  /*1080*/  @!P2 LDC.64 R18, c[0x0][0x3f8] ;  /* 0x0000fe00ff12ab82 */ /* 0x000ee20000000a00 */
[----:B------:R-:W-:Y:S01]  /*1090*/  @!P1 IMAD.WIDE.U32 R16, R111, R20, R16 ;  /* 0x000000146f109225 */ /* 0x000fe200078e0010 */
[----:B------:R-:W-:Y:S02]  /*10a0*/  @!P4 IADD3.X R35, PT, PT, R28, R35, RZ, P6, !PT ;  /* 0x000000231c23c210 */ /* 0x000fe400037fe4ff */
[----:B-1----:R-:W-:Y:S02]  /*10b0*/  @!P0 IADD3 R22, P6, PT, R27, R22, RZ ;  /* 0x000000161b168210 */ /* 0x002fe40007fde0ff */
[----:B------:R-:W-:Y:S02]  /*10c0*/  @!P1 IADD3 R17, PT, PT, R17, R21, RZ ;  /* 0x0000001511119210 */ /* 0x000fe40007ffe0ff */
[----:B------:R-:W-:Y:S01]  /*10d0*/  @!P0 IADD3.X R23, PT, PT, R26, R23, RZ, P6, !PT ;  /* 0x000000171a178210 */ /* 0x000fe200037fe4ff */
[----:B------:R-:W1:Y:S01]  /*10e0*/  @!P2 LDC.64 R28, c[0x0][0x398] ;  /* 0x0000e600ff1cab82 */ /* 0x000e620000000a00 */
[----:B------:R-:W-:-:S02]  /*10f0*/  @!P1 SHF.L.U32 R39, R16, 0x2, RZ ;  /* 0x0000000210279819 */ /* 0x000fc400000006ff */
[----:B------:R-:W-:Y:S02]  /*1100*/  @!P1 SHF.L.U64.HI R38, R16, 0x2, R17 ;  /* 0x0000000210269819 */ /* 0x000fe40000010211 */
[----:B--2---:R-:W-:-:S03]  /*1110*/  @!P0 IADD3 R20, P6, PT, R27, R14, RZ ;  /* 0x0000000e1b148210 */ /* 0x004fc60007fde0ff */
[----:B------:R-:W2:Y:S01]  /*1120*/  @!P3 LDC.64 R16, c[0x0][0x3f8] ;  /* 0x0000fe00ff10bb82 */ /* 0x000ea20000000a00 */
[----:B------:R-:W-:Y:S02]  /*1130*/  @!P0 IADD3.X R21, PT, PT, R26, R15, RZ, P6, !PT ;  /* 0x0000000f1a158210 */ /* 0x000fe400037fe4ff */
[----:B------:R-:W-:-:S05]  /*1140*/  ISETP.GE.U32.AND P5, PT, R108, UR12, PT ;  /* 0x0000000c6c007c0c */ /* 0x000fca000bfa6070 */
[----:B------:R-:W4:Y:S01]  /*1150*/  @!P1 LDC.64 R26, c[0x0][0x398] ;  /* 0x0000e600ff1a9b82 */ /* 0x000f220000000a00 */
[----:B------:R-:W-:Y:S01]  /*1160*/  ISETP.GE.AND.EX P5, PT, R89, UR13, PT, P5 ;  /* 0x0000000d59007c0c */ /* 0x000fe2000bfa6350 */
[----:B---3--:R-:W-:Y:S01]  /*1170*/  @!P2 IMAD R14, R91, R18, RZ ;  /* 0x000000125b0ea224 */ /* 0x008fe200078e02ff */
[----:B------:R-:W-:Y:S02]  /*1180*/  @!P2 MOV R24, R120 ;  /* 0x000000780018a202 */ /* 0x000fe40000000f00 */
[----:B------:R-:W-:Y:S01]  /*1190*/  @!P2 MOV R25, R123 ;  /* 0x0000007b0019a202 */ /* 0x000fe20000000f00 */
[C---:B------:R-:W-:Y:S02]  /*11a0*/  @!P2 IMAD R45, R110.reuse, R19, R14 ;  /* 0x000000136e2da224 */ /* 0x040fe400078e020e */
[----:B------:R-:W3:Y:S01]  /*11b0*/  @!P3 LDC.64 R40, c[0x0][0x3a0] ;  /* 0x0000e800ff28bb82 */ /* 0x000ee20000000a00 */
[----:B------:R-:W-:Y:S01]  /*11c0*/  @!P2 IMAD.WIDE.U32 R18, R110, R18, R24 ;  /* 0x000000126e12a225 */ /* 0x000fe200078e0018 */
[----:B------:R-:W-:-:S02]  /*11d0*/  CS2R R12, SRZ ;  /* 0x00000000000c7805 */ /* 0x000fc4000001ff00 */
[----:B------:R-:W-:Y:S02]  /*11e0*/  CS2R R14, SRZ ;  /* 0x00000000000e7805 */ /* 0x000fe4000001ff00 */
[----:B------:R-:W-:Y:S02]  /*11f0*/  @!P2 IADD3 R19, PT, PT, R19, R45, RZ ;  /* 0x0000002d1313a210 */ /* 0x000fe40007ffe0ff */
[----:B------:R-:W3:Y:S01]  /*1200*/  @!P3 LDC.64 R42, c[0x0][0x398] ;  /* 0x0000e600ff2abb82 */ /* 0x000ee20000000a00 */
[----:B------:R1:W5:Y:S01]  /*1210*/  @!P4 LDG.E.64 R12, desc[UR8][R32.64] ;  /* 0x00000008200cc981 */ /* 0x000362000c1e1b00 */
[----:B------:R-:W-:Y:S01]  /*1220*/  @!P2 SHF.L.U32 R37, R18, 0x2, RZ ;  /* 0x000000021225a819 */ /* 0x000fe200000006ff */
[----:B--2---:R-:W-:Y:S01]  /*1230*/  @!P3 IMAD R44, R90, R16, RZ ;  /* 0x000000105a2cb224 */ /* 0x004fe200078e02ff */
[----:B------:R-:W-:Y:S01]  /*1240*/  @!P2 SHF.L.U64.HI R36, R18, 0x2, R19 ;  /* 0x000000021224a819 */ /* 0x000fe20000010213 */
[----:B------:R2:W5:Y:S03]  /*1250*/  @!P4 LDG.E.64 R14, desc[UR8][R34.64] ;  /* 0x00000008220ec981 */ /* 0x000566000c1e1b00 */
[----:B------:R-:W2:Y:S01]  /*1260*/  @!P5 LDC.64 R24, c[0x0][0x3f8] ;  /* 0x0000fe00ff18db82 */ /* 0x000ea20000000a00 */
[----:B0-----:R-:W-:-:S02]  /*1270*/  @!P1 IADD3 R30, P4, PT, R39, R30, RZ ;  /* 0x0000001e271e9210 */ /* 0x001fc40007f9e0ff */
[----:B------:R-:W-:Y:S02]  /*1280*/  @!P3 MOV R18, R120 ;  /* 0x000000780012b202 */ /* 0x000fe40000000f00 */
[----:B------:R-:W-:Y:S01]  /*1290*/  @!P3 MOV R19, R123 ;  /* 0x0000007b0013b202 */ /* 0x000fe20000000f00 */
[----:B-1----:R-:W-:Y:S01]  /*12a0*/  @!P3 IMAD R33, R109, R17, R44 ;  /* 0x000000116d21b224 */ /* 0x002fe200078e022c */
[C---:B------:R-:W-:Y:S02]  /*12b0*/  @!P1 IADD3.X R31, PT, PT, R38.reuse, R31, RZ, P4, !PT ;  /* 0x0000001f261f9210 */ /* 0x040fe400027fe4ff */
[----:B----4-:R-:W-:Y:S01]  /*12c0*/  @!P1 IADD3 R26, P6, PT, R39, R26, RZ ;  /* 0x0000001a271a9210 */ /* 0x010fe20007fde0ff */
[----:B------:R-:W-:Y:S01]  /*12d0*/  @!P3 IMAD.WIDE.U32 R16, R109, R16, R18 ;  /* 0x000000106d10b225 */ /* 0x000fe200078e0012 */
[----:B------:R-:W-:Y:S02]  /*12e0*/  @!P2 IADD3 R46, P4, PT, R37, R46, RZ ;  /* 0x0000002e252ea210 */ /* 0x000fe40007f9e0ff */
[----:B------:R-:W-:-:S02]  /*12f0*/  @!P1 IADD3.X R27, PT, PT, R38, R27, RZ, P6, !PT ;  /* 0x0000001b261b9210 */ /* 0x000fc400037fe4ff */
[----:B------:R-:W-:Y:S02]  /*1300*/  @!P2 IADD3.X R47, PT, PT, R36, R47, RZ, P4, !PT ;  /* 0x0000002f242fa210 */ /* 0x000fe400027fe4ff */
[----:B------:R-:W-:Y:S02]  /*1310*/  @!P2 IADD3 R28, P6, PT, R37, R28, RZ ;  /* 0x0000001c251ca210 */ /* 0x000fe40007fde0ff */
[----:B------:R-:W-:Y:S02]  /*1320*/  @!P3 IADD3 R19, PT, PT, R17, R33, RZ ;  /* 0x000000211113b210 */ /* 0x000fe40007ffe0ff */
[----:B------:R-:W-:Y:S02]  /*1330*/  ISETP.GE.U32.AND P4, PT, R107, UR12, PT ;  /* 0x0000000c6b007c0c */ /* 0x000fe4000bf86070 */
[----:B------:R-:W-:Y:S02]  /*1340*/  @!P3 SHF.L.U32 R17, R16, 0x2, RZ ;  /* 0x000000021011b819 */ /* 0x000fe400000006ff */
[----:B------:R-:W-:-:S02]  /*1350*/  @!P2 IADD3.X R29, PT, PT, R36, R29, RZ, P6, !PT ;  /* 0x0000001d241da210 */ /* 0x000fc400037fe4ff */
[----:B------:R-:W-:Y:S02]  /*1360*/  ISETP.GE.AND.EX P4, PT, R88, UR13, PT, P4 ;  /* 0x0000000d58007c0c */ /* 0x000fe4000bf86340 */
[----:B------:R-:W-:Y:S02]  /*1370*/  @!P3 SHF.L.U64.HI R16, R16, 0x2, R19 ;  /* 0x000000021010b819 */ /* 0x000fe40000010213 */
[----:B---3--:R-:W-:-:S04]  /*1380*/  @!P3 IADD3 R40, P6, PT, R17, R40, RZ ;  /* 0x000000281128b210 */ /* 0x008fc80007fde0ff */
[C---:B------:R-:W-:Y:S02]  /*1390*/  @!P3 IADD3.X R41, PT, PT, R16.reuse, R41, RZ, P6, !PT ;  /* 0x000000291029b210 */ /* 0x040fe400037fe4ff */
[----:B------:R-:W-:Y:S01]  /*13a0*/  @!P3 IADD3 R42, P6, PT, R17, R42, RZ ;  /* 0x0000002a112ab210 */ /* 0x000fe20007fde0ff */
[----:B--2---:R-:W-:Y:S01]  /*13b0*/  @!P5 IMAD R17, R89, R24, RZ ;  /* 0x000000185911d224 */ /* 0x004fe200078e02ff */
[----:B------:R-:W-:Y:S01]  /*13c0*/  CS2R R18, SRZ ;  /* 0x0000000000127805 */ /* 0x000fe2000001ff00 */
[----:B------:R-:W0:Y:S01]  /*13d0*/  @!P4 LDC.64 R38, c[0x0][0x3f8] ;  /* 0x0000fe00ff26cb82 */ /* 0x000e220000000a00 */
[----:B------:R-:W-:Y:S01]  /*13e0*/  @!P3 IADD3.X R43, PT, PT, R16, R43, RZ, P6, !PT ;  /* 0x0000002b102bb210 */ /* 0x000fe200037fe4ff */
[----:B------:R-:W-:Y:S01]  /*13f0*/  @!P5 IMAD R35, R108, R25, R17 ;  /* 0x000000196c23d224 */ /* 0x000fe200078e0211 */
[----:B------:R-:W-:Y:S02]  /*1400*/  CS2R R16, SRZ ;  /* 0x0000000000107805 */ /* 0x000fe4000001ff00 */
[----:B------:R1:W5:Y:S01]  /*1410*/  @!P0 LDG.E.64 R18, desc[UR8][R20.64] ;  /* 0x0000000814128981 */ /* 0x000362000c1e1b00 */
[----:B------:R-:W-:-:S02]  /*1420*/  @!P5 MOV R32, R120 ;  /* 0x000000780020d202 */ /* 0x000fc40000000f00 */
[----:B------:R-:W-:Y:S01]  /*1430*/  @!P5 MOV R33, R123 ;  /* 0x0000007b0021d202 */ /* 0x000fe20000000f00 */
[----:B------:R2:W5:Y:S01]  /*1440*/  @!P0 LDG.E.64 R16, desc[UR8][R22.64] ;  /* 0x0000000816108981 */ /* 0x000562000c1e1b00 */
[----:B------:R-:W-:Y:S01]  /*1450*/  ISETP.GE.U32.AND P0, PT, R106, UR12, PT ;  /* 0x0000000c6a007c0c */ /* 0x000fe2000bf06070 */
[----:B------:R-:W-:Y:S01]  /*1460*/  IMAD.WIDE R48, R102, 0x8, R48 ;  /* 0x0000000866307825 */ /* 0x000fe200078e0230 */
[----:B------:R-:W3:Y:S01]  /*1470*/  @!P4 LDC.64 R44, c[0x0][0x3a0] ;  /* 0x0000e800ff2ccb82 */ /* 0x000ee20000000a00 */
[----:B-1----:R-:W-:Y:S02]  /*1480*/  CS2R R20, SRZ ;  /* 0x0000000000147805 */ /* 0x002fe4000001ff00 */
[----:B------:R-:W-:Y:S01]  /*1490*/  @!P5 IMAD.WIDE.U32 R24, R108, R24, R32 ;  /* 0x000000186c18d225 */ /* 0x000fe200078e0020 */
[----:B------:R-:W-:Y:S01]  /*14a0*/  ISETP.GE.AND.EX P0, PT, R87, UR13, PT, P0 ;  /* 0x0000000d57007c0c */ /* 0x000fe2000bf06300 */
[----:B------:R-:W4:Y:S01]  /*14b0*/  LDG.E.64 R56, desc[UR8][R48.64] ;  /* 0x0000000830387981 */ /* 0x000f22000c1e1b00 */
[----:B--2---:R-:W-:-:S03]  /*14c0*/  CS2R R22, SRZ ;  /* 0x0000000000167805 */ /* 0x004fc6000001ff00 */
[----:B------:R1:W5:Y:S01]  /*14d0*/  @!P1 LDG.E.64 R20, desc[UR8][R30.64] ;  /* 0x000000081e149981 */ /* 0x000362000c1e1b00 */
[----:B------:R-:W-:Y:S02]  /*14e0*/  @!P5 IADD3 R25, PT, PT, R25, R35, RZ ;  /* 0x000000231919d210 */ /* 0x000fe40007ffe0ff */
[----:B------:R-:W2:Y:S01]  /*14f0*/  @!P5 LDC.64 R34, c[0x0][0x398] ;  /* 0x0000e600ff22db82 */ /* 0x000ea20000000a00 */
[----:B------:R0:W5:Y:S01]  /*1500*/  @!P1 LDG.E.64 R22, desc[UR8][R26.64] ;  /* 0x000000081a169981 */ /* 0x000162000c1e1b00 */
[----:B------:R-:W-:-:S06]  /*1510*/  ISETP.GE.U32.AND P1, PT, R105, UR12, PT ;  /* 0x0000000c69007c0c */ /* 0x000fcc000bf26070 */
[----:B-1----:R-:W1:Y:S01]  /*1520*/  @!P5 LDC.64 R30, c[0x0][0x3a0] ;  /* 0x0000e800ff1edb82 */ /* 0x002e620000000a00 */
[----:B------:R-:W-:Y:S01]  /*1530*/  ISETP.GE.AND.EX P1, PT, R86, UR13, PT, P1 ;  /* 0x0000000d56007c0c */ /* 0x000fe2000bf26310 */
[----:B0-----:R-:W-:Y:S01]  /*1540*/  @!P4 IMAD R36, R88, R38, RZ ;  /* 0x000000265824c224 */ /* 0x001fe200078e02ff */
[----:B------:R-:W-:Y:S02]  /*1550*/  CS2R R26, SRZ ;  /* 0x00000000001a7805 */ /* 0x000fe4000001ff00 */
[----:B------:R-:W-:-:S03]  /*1560*/  @!P5 SHF.L.U32 R53, R24, 0x2, RZ ;  /* 0x000000021835d819 */ /* 0x000fc600000006ff */
[----:B------:R-:W0:Y:S01]  /*1570*/  @!P0 LDC.64 R32, c[0x0][0x3f8] ;  /* 0x0000fe00ff208b82 */ /* 0x000e220000000a00 */
[----:B------:R-:W-:Y:S02]  /*1580*/  @!P5 SHF.L.U64.HI R54, R24, 0x2, R25 ;  /* 0x000000021836d819 */ /* 0x000fe40000010219 */
[----:B------:R-:W-:Y:S01]  /*1590*/  CS2R R24, SRZ ;  /* 0x0000000000187805 */ /* 0x000fe2000001ff00 */
[C---:B------:R-:W-:Y:S01]  /*15a0*/  @!P4 IMAD R55, R107.reuse, R39, R36 ;  /* 0x000000276b37c224 */ /* 0x040fe200078e0224 */
[----:B------:R3:W5:Y:S01]  /*15b0*/  @!P2 LDG.E.64 R26, desc[UR8][R28.64] ;  /* 0x000000081c1aa981 */ /* 0x000762000c1e1b00 */
[----:B------:R-:W-:Y:S02]  /*15c0*/  @!P4 MOV R50, R120 ;  /* 0x000000780032c202 */ /* 0x000fe40000000f00 */
[----:B------:R-:W-:Y:S01]  /*15d0*/  @!P4 MOV R51, R123 ;  /* 0x0000007b0033c202 */ /* 0x000fe20000000f00 */
[----:B------:R-:W0:Y:S01]  /*15e0*/  @!P4 LDC.64 R36, c[0x0][0x398] ;  /* 0x0000e600ff24cb82 */ /* 0x000e220000000a00 */
[----:B------:R1:W5:Y:S01]  /*15f0*/  @!P2 LDG.E.64 R24, desc[UR8][R46.64] ;  /* 0x000000082e18a981 */ /* 0x000362000c1e1b00 */
[----:B------:R-:W-:Y:S01]  /*1600*/  ISETP.GE.U32.AND P2, PT, R104, UR12, PT ;  /* 0x0000000c68007c0c */ /* 0x000fe2000bf46070 */
[----:B------:R-:W-:-:S05]  /*1610*/  @!P4 IMAD.WIDE.U32 R38, R107, R38, R50 ;  /* 0x000000266b26c225 */ /* 0x000fca00078e0032 */
[----:B---3--:R-:W3:Y:S01]  /*1620*/  @!P1 LDC.64 R28, c[0x0][0x3f8] ;  /* 0x0000fe00ff1c9b82 */ /* 0x008ee20000000a00 */
[C---:B-1----:R-:W-:Y:S02]  /*1630*/  @!P5 IADD3 R46, P6, PT, R53.reuse, R30, RZ ;  /* 0x0000001e352ed210 */ /* 0x042fe40007fde0ff */
[----:B------:R-:W-:Y:S02]  /*1640*/  ISETP.GE.AND.EX P2, PT, R0, UR13, PT, P2 ;  /* 0x0000000d00007c0c */ /* 0x000fe4000bf46320 */
[C---:B------:R-:W-:Y:S02]  /*1650*/  @!P5 IADD3.X R47, PT, PT, R54.reuse, R31, RZ, P6, !PT ;  /* 0x0000001f362fd210 */ /* 0x040fe400037fe4ff */
[----:B--2---:R-:W-:Y:S01]  /*1660*/  @!P5 IADD3 R52, P6, PT, R53, R34, RZ ;  /* 0x000000223534d210 */ /* 0x004fe20007fde0ff */
[----:B------:R-:W1:Y:S01]  /*1670*/  @!P0 LDC.64 R30, c[0x0][0x3a0] ;  /* 0x0000e800ff1e8b82 */ /* 0x000e620000000a00 */
[----:B------:R-:W-:Y:S02]  /*1680*/  @!P4 IADD3 R39, PT, PT, R39, R55, RZ ;  /* 0x000000372727c210 */ /* 0x000fe40007ffe0ff */
[----:B------:R-:W-:-:S02]  /*1690*/  @!P5 IADD3.X R53, PT, PT, R54, R35, RZ, P6, !PT ;  /* 0x000000233635d210 */ /* 0x000fc400037fe4ff */
[C---:B------:R-:W-:Y:S02]  /*16a0*/  @!P4 SHF.L.U32 R51, R38.reuse, 0x2, RZ ;  /* 0x000000022633c819 */ /* 0x040fe400000006ff */
[----:B------:R-:W-:Y:S01]  /*16b0*/  @!P4 SHF.L.U64.HI R54, R38, 0x2, R39 ;  /* 0x000000022636c819 */ /* 0x000fe20000010227 */
[----:B0-----:R-:W-:Y:S01]  /*16c0*/  @!P0 IMAD R34, R87, R32, RZ ;  /* 0x0000002057228224 */ /* 0x001fe200078e02ff */
[----:B------:R-:W-:Y:S02]  /*16d0*/  @!P0 MOV R38, R120 ;  /* 0x0000007800268202 */ /* 0x000fe40000000f00 */
[----:B------:R-:W-:Y:S02]  /*16e0*/  @!P0 MOV R39, R123 ;  /* 0x0000007b00278202 */ /* 0x000fe40000000f00 */
[C---:B------:R-:W-:Y:S01]  /*16f0*/  @!P4 IADD3 R44, P6, PT, R51.reuse, R44, RZ ;  /* 0x0000002c332cc210 */ /* 0x040fe20007fde0ff */
[C---:B------:R-:W-:Y:S02]  /*1700*/  @!P0 IMAD R55, R106.reuse, R33, R34 ;  /* 0x000000216a378224 */ /* 0x040fe400078e0222 */
[----:B------:R-:W-:Y:S01]  /*1710*/  @!P0 IMAD.WIDE.U32 R38, R106, R32, R38 ;  /* 0x000000206a268225 */ /* 0x000fe200078e0026 */
[----:B------:R-:W-:Y:S01]  /*1720*/  @!P4 IADD3.X R45, PT, PT, R54, R45, RZ, P6, !PT ;  /* 0x0000002d362dc210 */ /* 0x000fe200037fe4ff */
[----:B------:R-:W0:Y:S01]  /*1730*/  @!P0 LDC.64 R32, c[0x0][0x398] ;  /* 0x0000e600ff208b82 */ /* 0x000e220000000a00 */
[----:B------:R-:W-:Y:S01]  /*1740*/  @!P4 IADD3 R50, P6, PT, R51, R36, RZ ;  /* 0x000000243332c210 */ /* 0x000fe20007fde0ff */
[----:B---3--:R-:W-:Y:S01]  /*1750*/  @!P1 IMAD R36, R86, R28, RZ ;  /* 0x0000001c56249224 */ /* 0x008fe200078e02ff */
[----:B------:R-:W-:-:S05]  /*1760*/  @!P0 IADD3 R39, PT, PT, R39, R55, RZ ;  /* 0x0000003727278210 */ /* 0x000fca0007ffe0ff */
[----:B------:R-:W2:Y:S01]  /*1770*/  @!P2 LDC.64 R34, c[0x0][0x3f8] ;  /* 0x0000fe00ff22ab82 */ /* 0x000ea20000000a00 */
[----:B------:R-:W-:Y:S02]  /*1780*/  @!P4 IADD3.X R51, PT, PT, R54, R37, RZ, P6, !PT ;  /* 0x000000253633c210 */ /* 0x000fe400037fe4ff */
[----:B------:R-:W-:Y:S02]  /*1790*/  @!P1 MOV R54, R120 ;  /* 0x0000007800369202 */ /* 0x000fe40000000f00 */
[----:B------:R-:W-:Y:S01]  /*17a0*/  @!P1 MOV R55, R123 ;  /* 0x0000007b00379202 */ /* 0x000fe20000000f00 */
[C---:B------:R-:W-:Y:S01]  /*17b0*/  @!P1 IMAD R61, R105.reuse, R29, R36 ;  /* 0x0000001d693d9224 */ /* 0x040fe200078e0224 */
[C---:B------:R-:W-:Y:S01]  /*17c0*/  @!P0 SHF.L.U32 R59, R38.reuse, 0x2, RZ ;  /* 0x00000002263b8819 */ /* 0x040fe200000006ff */
[----:B------:R-:W3:Y:S01]  /*17d0*/  @!P1 LDC.64 R36, c[0x0][0x3a0] ;  /* 0x0000e800ff249b82 */ /* 0x000ee20000000a00 */
[----:B------:R-:W-:Y:S01]  /*17e0*/  @!P0 SHF.L.U64.HI R60, R38, 0x2, R39 ;  /* 0x00000002263c8819 */ /* 0x000fe20000010227 */
[----:B------:R-:W-:Y:S01]  /*17f0*/  @!P1 IMAD.WIDE.U32 R54, R105, R28, R54 ;  /* 0x0000001c69369225 */ /* 0x000fe200078e0036 */
[----:B-1----:R-:W-:-:S02]  /*1800*/  @!P0 IADD3 R64, P6, PT, R59, R30, RZ ;  /* 0x0000001e3b408210 */ /* 0x002fc40007fde0ff */
[----:B------:R-:W-:-:S03]  /*1810*/  CS2R R28, SRZ ;  /* 0x00000000001c7805 */ /* 0x000fc6000001ff00 */
[----:B------:R-:W1:Y:S01]  /*1820*/  @!P1 LDC.64 R38, c[0x0][0x398] ;  /* 0x0000e600ff269b82 */ /* 0x000e620000000a00 */
[----:B------:R-:W-:Y:S02]  /*1830*/  @!P0 IADD3.X R65, PT, PT, R60, R31, RZ, P6, !PT ;  /* 0x0000001f3c418210 */ /* 0x000fe400037fe4ff */
[----:B------:R-:W-:Y:S01]  /*1840*/  CS2R R30, SRZ ;  /* 0x00000000001e7805 */ /* 0x000fe2000001ff00 */
[----:B------:R0:W5:Y:S02]  /*1850*/  @!P3 LDG.E.64 R28, desc[UR8][R40.64] ;  /* 0x00000008281cb981 */ /* 0x000164000c1e1b00 */
[----:B0-----:R-:W-:Y:S02]  /*1860*/  @!P0 IADD3 R48, P6, PT, R59, R32, RZ ;  /* 0x000000203b308210 */ /* 0x001fe40007fde0ff */
[----:B------:R-:W-:Y:S01]  /*1870*/  @!P1 IADD3 R55, PT, PT, R55, R61, RZ ;  /* 0x0000003d37379210 */ /* 0x000fe20007ffe0ff */
[----:B------:R0:W5:Y:S01]  /*1880*/  @!P3 LDG.E.64 R30, desc[UR8][R42.64] ;  /* 0x000000082a1eb981 */ /* 0x000162000c1e1b00 */
[----:B------:R-:W1:Y:S01]  /*1890*/  @!P2 LDC.64 R40, c[0x0][0x3a0] ;  /* 0x0000e800ff28ab82 */ /* 0x000e620000000a00 */
[----:B--2---:R-:W-:Y:S01]  /*18a0*/  @!P2 IMAD R32, R0, R34, RZ ;  /* 0x000000220020a224 */ /* 0x004fe200078e02ff */
[----:B------:R-:W-:-:S02]  /*18b0*/  ISETP.NE.AND P3, PT, RZ, UR10, PT ;  /* 0x0000000aff007c0c */ /* 0x000fc4000bf65270 */
[----:B------:R-:W-:-:S04]  /*18c0*/  @!P1 SHF.L.U32 R67, R54, 0x2, RZ ;  /* 0x0000000236439819 */ /* 0x000fc800000006ff */
[----:B0-----:R-:W0:Y:S01]  /*18d0*/  @!P2 LDC.64 R42, c[0x0][0x398] ;  /* 0x0000e600ff2aab82 */ /* 0x001e220000000a00 */
[----:B------:R-:W-:Y:S01]  /*18e0*/  @!P1 SHF.L.U64.HI R54, R54, 0x2, R55 ;  /* 0x0000000236369819 */ /* 0x000fe20000010237 */
[----:B------:R-:W-:Y:S01]  /*18f0*/  @!P2 IMAD R55, R104, R35, R32 ;  /* 0x000000236837a224 */ /* 0x000fe200078e0220 */
[----:B------:R-:W-:Y:S02]  /*1900*/  @!P0 IADD3.X R49, PT, PT, R60, R33, RZ, P6, !PT ;  /* 0x000000213c318210 */ /* 0x000fe400037fe4ff */
[----:B------:R-:W-:Y:S02]  /*1910*/  @!P2 MOV R32, R120 ;  /* 0x000000780020a202 */ /* 0x000fe40000000f00 */
[----:B------:R-:W-:Y:S01]  /*1920*/  @!P2 MOV R33, R123 ;  /* 0x0000007b0021a202 */ /* 0x000fe20000000f00 */
[----:B------:R-:W2:Y:S01]  /*1930*/  @P3 LDC.64 R70, c[0x0][0x3b0] ;  /* 0x0000ec00ff463b82 */ /* 0x000ea20000000a00 */
[----:B---3--:R-:W-:Y:S01]  /*1940*/  @!P1 IADD3 R60, P6, PT, R67, R36, RZ ;  /* 0x00000024433c9210 */ /* 0x008fe20007fde0ff */
[----:B------:R-:W-:-:S03]  /*1950*/  @!P2 IMAD.WIDE.U32 R34, R104, R34, R32 ;  /* 0x000000226822a225 */ /* 0x000fc600078e0020 */
[----:B------:R-:W-:Y:S02]  /*1960*/  @!P1 IADD3.X R61, PT, PT, R54, R37, RZ, P6, !PT ;  /* 0x00000025363d9210 */ /* 0x000fe400037fe4ff */
[----:B-1----:R-:W-:Y:S02]  /*1970*/  @!P1 IADD3 R66, P6, PT, R67, R38, RZ ;  /* 0x0000002643429210 */ /* 0x002fe40007fde0ff */
[----:B------:R-:W-:Y:S02]  /*1980*/  @!P2 IADD3 R33, PT, PT, R35, R55, RZ ;  /* 0x000000372321a210 */ /* 0x000fe40007ffe0ff */
[----:B------:R-:W-:Y:S02]  /*1990*/  @!P2 SHF.L.U32 R63, R34, 0x2, RZ ;  /* 0x00000002223fa819 */ /* 0x000fe400000006ff */
[----:B------:R-:W-:Y:S02]  /*19a0*/  @!P1 IADD3.X R67, PT, PT, R54, R39, RZ, P6, !PT ;  /* 0x0000002736439210 */ /* 0x000fe400037fe4ff */
[----:B------:R-:W-:-:S02]  /*19b0*/  @!P2 SHF.L.U64.HI R34, R34, 0x2, R33 ;  /* 0x000000022222a819 */ /* 0x000fc40000010221 */
[----:B------:R-:W-:-:S04]  /*19c0*/  @!P2 IADD3 R54, P6, PT, R63, R40, RZ ;  /* 0x000000283f36a210 */ /* 0x000fc80007fde0ff */
[C---:B------:R-:W-:Y:S02]  /*19d0*/  @!P2 IADD3.X R55, PT, PT, R34.reuse, R41, RZ, P6, !PT ;  /* 0x000000292237a210 */ /* 0x040fe400037fe4ff */
[----:B0-----:R-:W-:Y:S02]  /*19e0*/  @!P2 IADD3 R62, P6, PT, R63, R42, RZ ;  /* 0x0000002a3f3ea210 */ /* 0x001fe40007fde0ff */
[----:B------:R-:W-:Y:S02]  /*19f0*/  CS2R R32, SRZ ;  /* 0x0000000000207805 */ /* 0x000fe4000001ff00 */
[----:B------:R-:W-:Y:S02]  /*1a00*/  CS2R R36, SRZ ;  /* 0x0000000000247805 */ /* 0x000fe4000001ff00 */
[----:B------:R-:W-:Y:S02]  /*1a10*/  @!P2 IADD3.X R63, PT, PT, R34, R43, RZ, P6, !PT ;  /* 0x0000002b223fa210 */ /* 0x000fe400037fe4ff */
[----:B------:R-:W-:-:S02]  /*1a20*/  CS2R R42, SRZ ;  /* 0x00000000002a7805 */ /* 0x000fc4000001ff00 */
[----:B------:R-:W-:Y:S02]  /*1a30*/  CS2R R34, SRZ ;  /* 0x0000000000227805 */ /* 0x000fe4000001ff00 */
[----:B------:R-:W-:Y:S02]  /*1a40*/  CS2R R38, SRZ ;  /* 0x0000000000267805 */ /* 0x000fe4000001ff00 */
[----:B------:R-:W-:Y:S01]  /*1a50*/  LEA R59, R117, R58, 0x6 ;  /* 0x0000003a753b7211 */ /* 0x000fe200078e30ff */
[----:B------:R0:W5:Y:S04]  /*1a60*/  @!P5 LDG.E.64 R32, desc[UR8][R46.64] ;  /* 0x000000082e20d981 */ /* 0x000168000c1e1b00 */
[----:B------:R1:W5:Y:S01]  /*1a70*/  @!P0 LDG.E.64 R42, desc[UR8][R48.64] ;  /* 0x00000008302a8981 */ /* 0x000362000c1e1b00 */
[----:B------:R-:W-:-:S03]  /*1a80*/  IMAD.WIDE R68, R59, 0x4, R68 ;  /* 0x000000043b447825 */ /* 0x000fc600078e0244 */
[----:B------:R3:W5:Y:S01]  /*1a90*/  @!P5 LDG.E.64 R34, desc[UR8][R52.64] ;  /* 0x000000083422d981 */ /* 0x000762000c1e1b00 */
[----:B--2---:R-:W-:Y:S01]  /*1aa0*/  @P3 IMAD.WIDE R58, R59, 0x4, R70 ;  /* 0x000000043b3a3825 */ /* 0x004fe200078e0246 */
[----:B0-----:R-:W-:Y:S02]  /*1ab0*/  CS2R R46, SRZ ;  /* 0x00000000002e7805 */ /* 0x001fe4000001ff00 */
[----:B------:R0:W5:Y:S01]  /*1ac0*/  @!P4 LDG.E.64 R36, desc[UR8][R44.64] ;  /* 0x000000082c24c981 */ /* 0x000162000c1e1b00 */
[----:B-1----:R-:W-:-:S03]  /*1ad0*/  CS2R R48, SRZ ;  /* 0x0000000000307805 */ /* 0x002fc6000001ff00 */
[----:B------:R1:W5:Y:S01]  /*1ae0*/  @!P4 LDG.E.64 R38, desc[UR8][R50.64] ;  /* 0x000000083226c981 */ /* 0x000362000c1e1b00 */
[----:B---3--:R-:W-:-:S03]  /*1af0*/  CS2R R52, SRZ ;  /* 0x0000000000347805 */ /* 0x008fc6000001ff00 */
[----:B------:R2:W5:Y:S01]  /*1b00*/  @!P2 LDG.E.64 R48, desc[UR8][R54.64] ;  /* 0x000000083630a981 */ /* 0x000562000c1e1b00 */
[----:B0-----:R-:W-:-:S03]  /*1b10*/  CS2R R44, SRZ ;  /* 0x00000000002c7805 */ /* 0x001fc6000001ff00 */
[----:B------:R2:W5:Y:S01]  /*1b20*/  @!P1 LDG.E.64 R46, desc[UR8][R66.64] ;  /* 0x00000008422e9981 */ /* 0x000562000c1e1b00 */
[----:B-1----:R-:W-:-:S03]  /*1b30*/  CS2R R50, SRZ ;  /* 0x0000000000327805 */ /* 0x002fc6000001ff00 */
[----:B------:R2:W5:Y:S04]  /*1b40*/  @!P1 LDG.E.64 R44, desc[UR8][R60.64] ;  /* 0x000000083c2c9981 */ /* 0x000568000c1e1b00 */
[----:B------:R2:W5:Y:S04]  /*1b50*/  @!P2 LDG.E.64 R50, desc[UR8][R62.64] ;  /* 0x000000083e32a981 */ /* 0x000568000c1e1b00 */
[----:B------:R2:W5:Y:S04]  /*1b60*/  @P3 LDG.E.64 R52, desc[UR8][R58.64] ;  /* 0x000000083a343981 */ /* 0x000568000c1e1b00 */
[----:B------:R2:W5:Y:S01]  /*1b70*/  LDG.E.64 R54, desc[UR8][R68.64] ;  /* 0x0000000844367981 */ /* 0x000562000c1e1b00 */
[----:B------:R-:W-:-:S06]  /*1b80*/  CS2R R40, SRZ ;  /* 0x0000000000287805 */ /* 0x000fcc000001ff00 */
[----:B------:R2:W5:Y:S01]  /*1b90*/  @!P0 LDG.E.64 R40, desc[UR8][R64.64] ;  /* 0x0000000840288981 */ /* 0x000562000c1e1b00 */
[----:B------:R-:W-:Y:S01]  /*1ba0*/  UISETP.NE.AND UP1, UPT, UR10, URZ, UPT ;  /* 0x000000ff0a00728c */ /* 0x000fe2000bf25270 */
[----:B------:R-:W-:Y:S01]  /*1bb0*/  UMOV UR12, 0x3f800000 ;  /* 0x3f800000000c7882 */ /* 0x000fe20000000000 */
        /* <DEDUP_REMOVED lines=11> */
[----:B--2---:R-:W-:Y:S05]  /*1c70*/  BRA.U UP1, `(.L_x_1341) ;  /* 0x0000000d01847547 */ /* 0x004fea000b800000 */
[----:B-----5:R-:W-:Y:S01]  /*1c80*/  FADD.FTZ R57, R84, -UR11 ;  /* 0x8000000b54397e21 */ /* 0x020fe20008010000 */
[-C--:B------:R-:W-:Y:S01]  /*1c90*/  FMUL.FTZ R58, R82, R54.reuse ;  /* 0x00000036523a7220 */ /* 0x080fe20000410000 */
[----:B------:R-:W-:Y:S01]  /*1ca0*/  FADD.FTZ R56, R85, -UR11 ;  /* 0x8000000b55387e21 */ /* 0x000fe20008010000 */
[----:B------:R-:W-:Y:S01]  /*1cb0*/  FMUL.FTZ R59, R83, R55 ;  /* 0x00000037533b7220 */ /* 0x000fe20000410000 */
[----:B------:R-:W-:Y:S01]  /*1cc0*/  FMUL.FTZ R57, R57, UR12 ;  /* 0x0000000c39397c20 */ /* 0x000fe20008410000 */
[----:B------:R-:W-:Y:S01]  /*1cd0*/  FADD.FTZ R60, RZ, R58 ;  /* 0x0000003aff3c7221 */ /* 0x000fe20000010000 */
[----:B------:R-:W-:Y:S01]  /*1ce0*/  FMUL.FTZ R56, R56, UR12 ;  /* 0x0000000c38387c20 */ /* 0x000fe20008410000 */
[----:B------:R-:W-:Y:S01]  /*1cf0*/  FMUL.FTZ R63, R78, R54 ;  /* 0x000000364e3f7220 */ /* 0x000fe20000410000 */
[----:B------:R-:W-:Y:S01]  /*1d00*/  FFMA.FTZ R61, R57, R58, RZ ;  /* 0x0000003a393d7223 */ /* 0x000fe200000100ff */
[----:B------:R-:W-:Y:S01]  /*1d10*/  FADD.FTZ R58, R80, -UR11 ;  /* 0x8000000b503a7e21 */ /* 0x000fe20008010000 */
[----:B------:R-:W-:Y:S01]  /*1d20*/  FADD.FTZ R60, R59, R60 ;  /* 0x0000003c3b3c7221 */ /* 0x000fe20000010000 */
[----:B------:R-:W-:Y:S01]  /*1d30*/  FFMA.FTZ R57, R82, R57, RZ ;  /* 0x0000003952397223 */ /* 0x000fe200000100ff */
[----:B------:R-:W-:Y:S01]  /*1d40*/  FFMA.FTZ R61, R56, R59, R61 ;  /* 0x0000003b383d7223 */ /* 0x000fe2000001003d */
[----:B------:R-:W-:Y:S01]  /*1d50*/  FMUL.FTZ R58, R58, UR12 ;  /* 0x0000000c3a3a7c20 */ /* 0x000fe20008410000 */
[----:B------:R-:W-:Y:S01]  /*1d60*/  FADD.FTZ R59, R81, -UR11 ;  /* 0x8000000b513b7e21 */ /* 0x000fe20008010000 */
[----:B------:R-:W-:Y:S01]  /*1d70*/  FMUL.FTZ R65, R79, R55 ;  /* 0x000000374f417220 */ /* 0x000fe20000410000 */
[----:B------:R-:W-:Y:S01]  /*1d80*/  FADD.FTZ R60, R60, R63 ;  /* 0x0000003f3c3c7221 */ /* 0x000fe20000010000 */
[----:B------:R-:W-:Y:S01]  /*1d90*/  FFMA.FTZ R57, R78, R58, R57 ;  /* 0x0000003a4e397223 */ /* 0x000fe20000010039 */
[----:B------:R-:W-:Y:S01]  /*1da0*/  FFMA.FTZ R61, R58, R63, R61 ;  /* 0x0000003f3a3d7223 */ /* 0x000fe2000001003d */
[----:B------:R-:W-:Y:S01]  /*1db0*/  FADD.FTZ R58, R76, -UR11 ;  /* 0x8000000b4c3a7e21 */ /* 0x000fe20008010000 */
[----:B------:R-:W-:Y:S01]  /*1dc0*/  FMUL.FTZ R62, R59, UR12 ;  /* 0x0000000c3b3e7c20 */ /* 0x000fe20008410000 */
[----:B------:R-:W-:Y:S01]  /*1dd0*/  FADD.FTZ R60, R65, R60 ;  /* 0x0000003c413c7221 */ /* 0x000fe20000010000 */
[----:B------:R-:W-:Y:S01]  /*1de0*/  FMUL.FTZ R63, R74, R54 ;  /* 0x000000364a3f7220 */ /* 0x000fe20000410000 */
[----:B------:R-:W-:Y:S01]  /*1df0*/  FFMA.FTZ R56, R83, R56, RZ ;  /* 0x0000003853387223 */ /* 0x000fe200000100ff */
[----:B------:R-:W-:Y:S01]  /*1e00*/  FMUL.FTZ R58, R58, UR12 ;  /* 0x0000000c3a3a7c20 */ /* 0x000fe20008410000 */
[----:B------:R-:W-:Y:S01]  /*1e10*/  FFMA.FTZ R61, R62, R65, R61 ;  /* 0x000000413e3d7223 */ /* 0x000fe2000001003d */
[----:B------:R-:W-:Y:S01]  /*1e20*/  FADD.FTZ R59, R77, -UR11 ;  /* 0x8000000b4d3b7e21 */ /* 0x000fe20008010000 */
[----:B------:R-:W-:Y:S01]  /*1e30*/  FADD.FTZ R65, R60, R63 ;  /* 0x0000003f3c417221 */ /* 0x000fe20000010000 */
[----:B------:R-:W-:Y:S01]  /*1e40*/  FFMA.FTZ R56, R79, R62, R56 ;  /* 0x0000003e4f387223 */ /* 0x000fe20000010038 */
[----:B------:R-:W-:Y:S01]  /*1e50*/  FFMA.FTZ R57, R74, R58, R57 ;  /* 0x0000003a4a397223 */ /* 0x000fe20000010039 */
[----:B------:R-:W-:Y:S01]  /*1e60*/  FADD.FTZ R60, R72, -UR11 ;  /* 0x8000000b483c7e21 */ /* 0x000fe20008010000 */
[----:B------:R-:W-:Y:S01]  /*1e70*/  FMUL.FTZ R62, R75, R55 ;  /* 0x000000374b3e7220 */ /* 0x000fe20000410000 */
[----:B------:R-:W-:Y:S01]  /*1e80*/  FMUL.FTZ R59, R59, UR12 ;  /* 0x0000000c3b3b7c20 */ /* 0x000fe20008410000 */
[----:B------:R-:W-:Y:S01]  /*1e90*/  FFMA.FTZ R58, R58, R63, R61 ;  /* 0x0000003f3a3a7223 */ /* 0x000fe2000001003d */
[----:B------:R-:W-:Y:S01]  /*1ea0*/  FMUL.FTZ R61, R60, UR12 ;  /* 0x0000000c3c3d7c20 */ /* 0x000fe20008410000 */
[----:B------:R-:W-:Y:S01]  /*1eb0*/  FADD.FTZ R65, R62, R65 ;  /* 0x000000413e417221 */ /* 0x000fe20000010000 */
[----:B------:R-:W-:Y:S01]  /*1ec0*/  FMUL.FTZ R60, R10, R54 ;  /* 0x000000360a3c7220 */ /* 0x000fe20000410000 */
[----:B------:R-:W-:Y:S01]  /*1ed0*/  FFMA.FTZ R58, R59, R62, R58 ;  /* 0x0000003e3b3a7223 */ /* 0x000fe2000001003a */
[----:B------:R-:W-:Y:S01]  /*1ee0*/  FFMA.FTZ R56, R75, R59, R56 ;  /* 0x0000003b4b387223 */ /* 0x000fe20000010038 */
[----:B------:R-:W-:Y:S01]  /*1ef0*/  FADD.FTZ R59, R73, -UR11 ;  /* 0x8000000b493b7e21 */ /* 0x000fe20008010000 */
[----:B------:R-:W-:Y:S01]  /*1f00*/  FADD.FTZ R65, R65, R60 ;  /* 0x0000003c41417221 */ /* 0x000fe20000010000 */
[----:B------:R-:W-:Y:S01]  /*1f10*/  FFMA.FTZ R58, R61, R60, R58 ;  /* 0x0000003c3d3a7223 */ /* 0x000fe2000001003a */
[----:B------:R-:W-:Y:S01]  /*1f20*/  FADD.FTZ R60, R12, -UR11 ;  /* 0x8000000b0c3c7e21 */ /* 0x000fe20008010000 */
[----:B------:R-:W-:Y:S01]  /*1f30*/  FMUL.FTZ R62, R11, R55 ;  /* 0x000000370b3e7220 */ /* 0x000fe20000410000 */
[----:B------:R-:W-:Y:S01]  /*1f40*/  FMUL.FTZ R59, R59, UR12 ;  /* 0x0000000c3b3b7c20 */ /* 0x000fe20008410000 */
[----:B------:R-:W-:Y:S01]  /*1f50*/  FFMA.FTZ R57, R10, R61, R57 ;  /* 0x0000003d0a397223 */ /* 0x000fe20000010039 */
[----:B------:R-:W-:Y:S01]  /*1f60*/  FMUL.FTZ R61, R60, UR12 ;  /* 0x0000000c3c3d7c20 */ /* 0x000fe20008410000 */
[----:B------:R-:W-:Y:S01]  /*1f70*/  FADD.FTZ R65, R62, R65 ;  /* 0x000000413e417221 */ /* 0x000fe20000010000 */
[----:B------:R-:W-:Y:S01]  /*1f80*/  FFMA.FTZ R58, R59, R62, R58 ;  /* 0x0000003e3b3a7223 */ /* 0x000fe2000001003a */
[----:B------:R-:W-:Y:S01]  /*1f90*/  FMUL.FTZ R60, R14, R54 ;  /* 0x000000360e3c7220 */ /* 0x000fe20000410000 */
[----:B------:R-:W-:Y:S01]  /*1fa0*/  FFMA.FTZ R56, R11, R59, R56 ;  /* 0x0000003b0b387223 */ /* 0x000fe20000010038 */
[----:B------:R-:W-:Y:S01]  /*1fb0*/  FADD.FTZ R59, R13, -UR11 ;  /* 0x8000000b0d3b7e21 */ /* 0x000fe20008010000 */
[----:B------:R-:W-:Y:S01]  /*1fc0*/  FMUL.FTZ R62, R15, R55 ;  /* 0x000000370f3e7220 */ /* 0x000fe20000410000 */
[----:B------:R-:W-:Y:S01]  /*1fd0*/  FADD.FTZ R65, R65, R60 ;  /* 0x0000003c41417221 */ /* 0x000fe20000010000 */
[----:B------:R-:W-:Y:S01]  /*1fe0*/  FFMA.FTZ R58, R61, R60, R58 ;  /* 0x0000003c3d3a7223 */ /* 0x000fe2000001003a */
[----:B------:R-:W-:Y:S01]  /*1ff0*/  FADD.FTZ R60, R16, -UR11 ;  /* 0x8000000b103c7e21 */ /* 0x000fe20008010000 */
[----:B------:R-:W-:Y:S01]  /*2000*/  FMUL.FTZ R59, R59, UR12 ;  /* 0x0000000c3b3b7c20 */ /* 0x000fe20008410000 */
[----:B------:R-:W-:Y:S01]  /*2010*/  FFMA.FTZ R57, R14, R61, R57 ;  /* 0x0000003d0e397223 */ /* 0x000fe20000010039 */
[----:B------:R-:W-:Y:S01]  /*2020*/  FADD.FTZ R65, R62, R65 ;  /* 0x000000413e417221 */ /* 0x000fe20000010000 */
[----:B------:R-:W-:Y:S01]  /*2030*/  FMUL.FTZ R61, R60, UR12 ;  /* 0x0000000c3c3d7c20 */ /* 0x000fe20008410000 */
        /* <DEDUP_REMOVED lines=61> */
[----:B------:R-:W-:Y:S01]  /*2410*/  FFMA.FTZ R58, R59, R62, R58 ;  /* 0x0000003e3b3a7223 */ /* 0x000fe2000001003a */
[C---:B------:R-:W-:Y:S01]  /*2420*/  FMUL.FTZ R60, R30.reuse, R54 ;  /* 0x000000361e3c7220 */ /* 0x040fe20000410000 */
[----:B------:R-:W-:Y:S01]  /*2430*/  FADD.FTZ R59, R29, -UR11 ;  /* 0x8000000b1d3b7e21 */ /* 0x000fe20008010000 */
[----:B------:R-:W-:Y:S01]  /*2440*/  FMUL.FTZ R62, R31, R55 ;  /* 0x000000371f3e7220 */ /* 0x000fe20000410000 */
[----:B------:R-:W-:Y:S01]  /*2450*/  FFMA.FTZ R57, R30, R61, R57 ;  /* 0x0000003d1e397223 */ /* 0x000fe20000010039 */
[----:B------:R-:W-:Y:S01]  /*2460*/  FADD.FTZ R65, R65, R60 ;  /* 0x0000003c41417221 */ /* 0x000fe20000010000 */
[----:B------:R-:W-:Y:S01]  /*2470*/  FFMA.FTZ R58, R61, R60, R58 ;  /* 0x0000003c3d3a7223 */ /* 0x000fe2000001003a */
[----:B------:R-:W-:Y:S01]  /*2480*/  FMUL.FTZ R59, R59, UR12 ;  /* 0x0000000c3b3b7c20 */ /* 0x000fe20008410000 */
[----:B------:R-:W-:Y:S01]  /*2490*/  FADD.FTZ R60, R32, -UR11 ;  /* 0x8000000b203c7e21 */ /* 0x000fe20008010000 */
[----:B------:R-:W-:Y:S01]  /*24a0*/  FADD.FTZ R65, R62, R65 ;  /* 0x000000413e417221 */ /* 0x000fe20000010000 */
[----:B------:R-:W-:Y:S01]  /*24b0*/  FMUL.FTZ R64, R42, R54 ;  /* 0x000000362a407220 */ /* 0x000fe20000410000 */
[----:B------:R-:W-:Y:S01]  /*24c0*/  FFMA.FTZ R56, R31, R59, R56 ;  /* 0x0000003b1f387223 */ /* 0x000fe20000010038 */
[----:B------:R-:W-:Y:S01]  /*24d0*/  FFMA.FTZ R58, R59, R62, R58 ;  /* 0x0000003e3b3a7223 */ /* 0x000fe2000001003a */
[----:B------:R-:W-:Y:S01]  /*24e0*/  FMUL.FTZ R61, R60, UR12 ;  /* 0x0000000c3c3d7c20 */ /* 0x000fe20008410000 */
[----:B------:R-:W-:Y:S01]  /*24f0*/  FADD.FTZ R59, R33, -UR11 ;  /* 0x8000000b213b7e21 */ /* 0x000fe20008010000 */
[C---:B------:R-:W-:Y:S01]  /*2500*/  FMUL.FTZ R60, R34.reuse, R54 ;  /* 0x00000036223c7220 */ /* 0x040fe20000410000 */
[----:B------:R-:W-:Y:S01]  /*2510*/  FMUL.FTZ R62, R35, R55 ;  /* 0x00000037233e7220 */ /* 0x000fe20000410000 */
[----:B------:R-:W-:Y:S01]  /*2520*/  FFMA.FTZ R57, R34, R61, R57 ;  /* 0x0000003d22397223 */ /* 0x000fe20000010039 */
[----:B------:R-:W-:Y:S01]  /*2530*/  FMUL.FTZ R59, R59, UR12 ;  /* 0x0000000c3b3b7c20 */ /* 0x000fe20008410000 */
[----:B------:R-:W-:Y:S01]  /*2540*/  FADD.FTZ R65, R65, R60 ;  /* 0x0000003c41417221 */ /* 0x000fe20000010000 */
[----:B------:R-:W-:Y:S01]  /*2550*/  FFMA.FTZ R58, R61, R60, R58 ;  /* 0x0000003c3d3a7223 */ /* 0x000fe2000001003a */
[----:B------:R-:W-:Y:S01]  /*2560*/  FADD.FTZ R60, R36, -UR11 ;  /* 0x8000000b243c7e21 */ /* 0x000fe20008010000 */
[----:B------:R-:W-:Y:S01]  /*2570*/  FFMA.FTZ R56, R35, R59, R56 ;  /* 0x0000003b23387223 */ /* 0x000fe20000010038 */
[----:B------:R-:W-:Y:S01]  /*2580*/  FADD.FTZ R65, R62, R65 ;  /* 0x000000413e417221 */ /* 0x000fe20000010000 */
[----:B------:R-:W-:Y:S01]  /*2590*/  FFMA.FTZ R58, R59, R62, R58 ;  /* 0x0000003e3b3a7223 */ /* 0x000fe2000001003a */
[----:B------:R-:W-:Y:S01]  /*25a0*/  FMUL.FTZ R62, R38, R54 ;  /* 0x00000036263e7220 */ /* 0x000fe20000410000 */
[----:B------:R-:W-:Y:S01]  /*25b0*/  FADD.FTZ R59, R37, -UR11 ;  /* 0x8000000b253b7e21 */ /* 0x000fe20008010000 */
[----:B------:R-:W-:Y:S01]  /*25c0*/  FMUL.FTZ R61, R60, UR12 ;  /* 0x0000000c3c3d7c20 */ /* 0x000fe20008410000 */
[----:B------:R-:W-:Y:S01]  /*25d0*/  FMUL.FTZ R60, R39, R55 ;  /* 0x00000037273c7220 */ /* 0x000fe20000410000 */
[----:B------:R-:W-:Y:S01]  /*25e0*/  FADD.FTZ R65, R65, R62 ;  /* 0x0000003e41417221 */ /* 0x000fe20000010000 */
[----:B------:R-:W-:Y:S01]  /*25f0*/  FMUL.FTZ R59, R59, UR12 ;  /* 0x0000000c3b3b7c20 */ /* 0x000fe20008410000 */
[----:B------:R-:W-:Y:S01]  /*2600*/  FFMA.FTZ R58, R61, R62, R58 ;  /* 0x0000003e3d3a7223 */ /* 0x000fe2000001003a */
[----:B------:R-:W-:Y:S01]  /*2610*/  FFMA.FTZ R61, R38, R61, R57 ;  /* 0x0000003d263d7223 */ /* 0x000fe20000010039 */
[----:B------:R-:W-:Y:S01]  /*2620*/  FADD.FTZ R65, R60, R65 ;  /* 0x000000413c417221 */ /* 0x000fe20000010000 */
[----:B------:R-:W-:Y:S01]  /*2630*/  FADD.FTZ R57, RZ, R82 ;  /* 0x00000052ff397221 */ /* 0x000fe20000010000 */
[----:B------:R-:W-:Y:S01]  /*2640*/  FFMA.FTZ R60, R59, R60, R58 ;  /* 0x0000003c3b3c7223 */ /* 0x000fe2000001003a */
[----:B------:R-:W-:Y:S01]  /*2650*/  FADD.FTZ R58, RZ, R83 ;  /* 0x00000053ff3a7221 */ /* 0x000fe20000010000 */
[----:B------:R-:W-:Y:S01]  /*2660*/  FFMA.FTZ R56, R39, R59, R56 ;  /* 0x0000003b27387223 */ /* 0x000fe20000010038 */
[----:B------:R-:W-:Y:S01]  /*2670*/  FADD.FTZ R59, R40, -UR11 ;  /* 0x8000000b283b7e21 */ /* 0x000fe20008010000 */
[----:B------:R-:W-:Y:S01]  /*2680*/  FADD.FTZ R57, R78, R57 ;  /* 0x000000394e397221 */ /* 0x000fe20000010000 */
[----:B------:R-:W-:Y:S01]  /*2690*/  FADD.FTZ R58, R79, R58 ;  /* 0x0000003a4f3a7221 */ /* 0x000fe20000010000 */
[----:B------:R-:W-:Y:S01]  /*26a0*/  FADD.FTZ R62, R41, -UR11 ;  /* 0x8000000b293e7e21 */ /* 0x000fe20008010000 */
[----:B------:R-:W-:Y:S01]  /*26b0*/  FMUL.FTZ R63, R59, UR12 ;  /* 0x0000000c3b3f7c20 */ /* 0x000fe20008410000 */
[----:B------:R-:W-:Y:S01]  /*26c0*/  FADD.FTZ R59, R74, R57 ;  /* 0x000000394a3b7221 */ /* 0x000fe20000010000 */
[----:B------:R-:W-:Y:S01]  /*26d0*/  FADD.FTZ R58, R75, R58 ;  /* 0x0000003a4b3a7221 */ /* 0x000fe20000010000 */
[----:B------:R-:W-:Y:S01]  /*26e0*/  FADD.FTZ R66, R65, R64 ;  /* 0x0000004041427221 */ /* 0x000fe20000010000 */
[----:B------:R-:W-:Y:S01]  /*26f0*/  FFMA.FTZ R57, R42, R63, R61 ;  /* 0x0000003f2a397223 */ /* 0x000fe2000001003d */
[----:B------:R-:W-:Y:S01]  /*2700*/  FADD.FTZ R59, R10, R59 ;  /* 0x0000003b0a3b7221 */ /* 0x000fe20000010000 */
[----:B------:R-:W-:Y:S01]  /*2710*/  FADD.FTZ R58, R11, R58 ;  /* 0x0000003a0b3a7221 */ /* 0x000fe20000010000 */
[----:B------:R-:W-:Y:S01]  /*2720*/  FFMA.FTZ R63, R63, R64, R60 ;  /* 0x000000403f3f7223 */ /* 0x000fe2000001003c */
[----:B------:R-:W-:Y:S01]  /*2730*/  FMUL.FTZ R62, R62, UR12 ;  /* 0x0000000c3e3e7c20 */ /* 0x000fe20008410000 */
[----:B------:R-:W-:Y:S01]  /*2740*/  FADD.FTZ R59, R14, R59 ;  /* 0x0000003b0e3b7221 */ /* 0x000fe20000010000 */
[----:B------:R-:W-:Y:S01]  /*2750*/  FADD.FTZ R58, R15, R58 ;  /* 0x0000003a0f3a7221 */ /* 0x000fe20000010000 */
[----:B------:R-:W-:Y:S01]  /*2760*/  FMUL.FTZ R61, R43, R55 ;  /* 0x000000372b3d7220 */ /* 0x000fe20000410000 */
[----:B------:R-:W-:Y:S01]  /*2770*/  FADD.FTZ R60, R44, -UR11 ;  /* 0x8000000b2c3c7e21 */ /* 0x000fe20008010000 */
[----:B------:R-:W-:Y:S01]  /*2780*/  FADD.FTZ R59, R18, R59 ;  /* 0x0000003b123b7221 */ /* 0x000fe20000010000 */
[----:B------:R-:W-:Y:S01]  /*2790*/  FADD.FTZ R58, R19, R58 ;  /* 0x0000003a133a7221 */ /* 0x000fe20000010000 */
[----:B------:R-:W-:Y:S01]  /*27a0*/  FFMA.FTZ R56, R43, R62, R56 ;  /* 0x0000003e2b387223 */ /* 0x000fe20000010038 */
[----:B------:R-:W-:Y:S01]  /*27b0*/  FADD.FTZ R66, R61, R66 ;  /* 0x000000423d427221 */ /* 0x000fe20000010000 */
[----:B------:R-:W-:Y:S01]  /*27c0*/  FADD.FTZ R59, R4, R59 ;  /* 0x0000003b043b7221 */ /* 0x000fe20000010000 */
[----:B------:R-:W-:Y:S01]  /*27d0*/  FADD.FTZ R58, R5, R58 ;  /* 0x0000003a053a7221 */ /* 0x000fe20000010000 */
[----:B------:R-:W-:Y:S01]  /*27e0*/  FFMA.FTZ R63, R62, R61, R63 ;  /* 0x0000003d3e3f7223 */ /* 0x000fe2000001003f */
[----:B------:R-:W-:Y:S01]  /*27f0*/  FMUL.FTZ R61, R46, R54 ;  /* 0x000000362e3d7220 */ /* 0x000fe20000410000 */
[----:B------:R-:W-:Y:S01]  /*2800*/  FMUL.FTZ R62, R60, UR12 ;  /* 0x0000000c3c3e7c20 */ /* 0x000fe20008410000 */
[----:B------:R-:W-:Y:S01]  /*2810*/  FADD.FTZ R58, R23, R58 ;  /* 0x0000003a173a7221 */ /* 0x000fe20000010000 */
[----:B------:R-:W-:Y:S01]  /*2820*/  FADD.FTZ R60, R45, -UR11 ;  /* 0x8000000b2d3c7e21 */ /* 0x000fe20008010000 */
[----:B------:R-:W-:Y:S01]  /*2830*/  FADD.FTZ R59, R22, R59 ;  /* 0x0000003b163b7221 */ /* 0x000fe20000010000 */
[----:B------:R-:W-:Y:S01]  /*2840*/  FADD.FTZ R65, R66, R61 ;  /* 0x0000003d42417221 */ /* 0x000fe20000010000 */
        /* <DEDUP_REMOVED lines=9> */
[----:B------:R-:W-:Y:S01]  /*28e0*/  FADD.FTZ R65, R62, R65 ;  /* 0x000000413e417221 */ /* 0x000fe20000010000 */
[----:B------:R-:W-:Y:S01]  /*28f0*/  FFMA.FTZ R61, R61, R62, R64 ;  /* 0x0000003e3d3d7223 */ /* 0x000fe20000010040 */
[----:B------:R-:W-:Y:S01]  /*2900*/  FADD.FTZ R62, R48, -UR11 ;  /* 0x8000000b303e7e21 */ /* 0x000fe20008010000 */
[----:B------:R-:W-:Y:S01]  /*2910*/  FADD.FTZ R59, R30, R59 ;  /* 0x0000003b1e3b7221 */ /* 0x000fe20000010000 */
[----:B------:R-:W-:Y:S01]  /*2920*/  FADD.FTZ R56, R31, R60 ;  /* 0x0000003c1f387221 */ /* 0x000fe20000010000 */
[----:B------:R-:W-:Y:S01]  /*2930*/  FMUL.FTZ R64, R50, R54 ;  /* 0x0000003632407220 */ /* 0x000fe20000410000 */
[----:B------:R-:W-:Y:S01]  /*2940*/  FMUL.FTZ R60, R62, UR12 ;  /* 0x0000000c3e3c7c20 */ /* 0x000fe20008410000 */
[----:B------:R-:W-:Y:S01]  /*2950*/  FADD.FTZ R59, R34, R59 ;  /* 0x0000003b223b7221 */ /* 0x000fe20000010000 */
[----:B------:R-:W-:Y:S01]  /*2960*/  FADD.FTZ R56, R35, R56 ;  /* 0x0000003823387221 */ /* 0x000fe20000010000 */
        /* <DEDUP_REMOVED lines=18> */
.L_x_1341:
[----:B-----5:R-:W-:Y:S01]  /*2a90*/  FADD.FTZ R57, R84, -UR11 ;  /* 0x8000000b54397e21 */ /* 0x020fe20008010000 */
[----:B------:R-:W-:Y:S01]  /*2aa0*/  FADD.FTZ R56, R85, -UR11 ;  /* 0x8000000b55387e21 */ /* 0x000fe20008010000 */
[----:B------:R-:W-:Y:S02]  /*2ab0*/  FADD.FTZ R69, R80, -UR11 ;  /* 0x8000000b50457e21 */ /* 0x000fe40008010000 */
[----:B------:R-:W-:Y:S01]  /*2ac0*/  FMUL.FTZ R57, R57, UR12 ;  /* 0x0000000c39397c20 */ /* 0x000fe20008410000 */
[----:B------:R-:W-:Y:S01]  /*2ad0*/  FMUL.FTZ R56, R56, UR12 ;  /* 0x0000000c38387c20 */ /* 0x000fe20008410000 */
[----:B------:R-:W-:Y:S02]  /*2ae0*/  FMUL.FTZ R69, R69, UR12 ;  /* 0x0000000c45457c20 */ /* 0x000fe40008410000 */
[C-C-:B------:R-:W-:Y:S01]  /*2af0*/  FFMA.FTZ R58, R54.reuse, R57, R52.reuse ;  /* 0x00000039363a7223 */ /* 0x140fe20000010034 */
[----:B------:R-:W-:Y:S01]  /*2b00*/  FFMA.FTZ R59, R55, R56, R53 ;  /* 0x00000038373b7223 */ /* 0x000fe20000010035 */
[----:B------:R-:W-:-:S02]  /*2b10*/  FFMA.FTZ R61, R54, R69, R52 ;  /* 0x00000045363d7223 */ /* 0x000fc40000010034 */
[----:B------:R-:W-:Y:S01]  /*2b20*/  FMUL.FTZ R60, R58, -1.4426950216293334961 ;  /* 0xbfb8aa3b3a3c7820 */ /* 0x000fe20000410000 */
[----:B------:R-:W-:-:S05]  /*2b30*/  FMUL.FTZ R64, R59, -1.4426950216293334961 ;  /* 0xbfb8aa3b3b407820 */ /* 0x000fca0000410000 */
[----:B------:R-:W0:Y:S04]  /*2b40*/  MUFU.EX2 R60, R60 ;  /* 0x0000003c003c7308 */ /* 0x000e280000000800 */
[----:B------:R-:W1:Y:S01]  /*2b50*/  MUFU.EX2 R64, R64 ;  /* 0x0000004000407308 */ /* 0x000e620000000800 */
[----:B0-----:R-:W-:-:S04]  /*2b60*/  FADD.FTZ R62, R60, 1 ;  /* 0x3f8000003c3e7421 */ /* 0x001fc80000010000 */
[----:B------:R-:W0:Y:S01]  /*2b70*/  MUFU.RCP R63, R62 ;  /* 0x0000003e003f7308 */ /* 0x000e220000001000 */
[----:B-1----:R-:W-:Y:S01]  /*2b80*/  FADD.FTZ R65, R64, 1 ;  /* 0x3f80000040417421 */ /* 0x002fe20000010000 */
[----:B------:R-:W-:-:S06]  /*2b90*/  FMUL.FTZ R64, R61, -1.4426950216293334961 ;  /* 0xbfb8aa3b3d407820 */ /* 0x000fcc0000410000 */
[----:B------:R-:W1:Y:S08]  /*2ba0*/  MUFU.RCP R66, R65 ;  /* 0x0000004100427308 */ /* 0x000e700000001000 */
[----:B------:R-:W2:Y:S01]  /*2bb0*/  MUFU.EX2 R64, R64 ;  /* 0x0000004000407308 */ /* 0x000ea20000000800 */
[----:B0-----:R-:W-:Y:S01]  /*2bc0*/  FADD.FTZ R67, -R63, 1 ;  /* 0x3f8000003f437421 */ /* 0x001fe20000010100 */
[----:B------:R-:W-:-:S03]  /*2bd0*/  FMUL.FTZ R63, R82, R63 ;  /* 0x0000003f523f7220 */ /* 0x000fc60000410000 */
[----:B------:R-:W-:Y:S01]  /*2be0*/  FFMA.FTZ R58, R58, R67, 1 ;  /* 0x3f8000003a3a7423 */ /* 0x000fe20000010043 */
[----:B------:R-:W-:Y:S01]  /*2bf0*/  FADD.FTZ R67, R81, -UR11 ;  /* 0x8000000b51437e21 */ /* 0x000fe20008010000 */
[----:B-1----:R-:W-:-:S03]  /*2c00*/  FADD.FTZ R60, -R66, 1 ;  /* 0x3f800000423c7421 */ /* 0x002fc60000010100 */
[----:B------:R-:W-:Y:S01]  /*2c10*/  FMUL.FTZ R62, R67, UR12 ;  /* 0x0000000c433e7c20 */ /* 0x000fe20008410000 */
[----:B------:R-:W-:Y:S01]  /*2c20*/  FMUL.FTZ R68, R83, R66 ;  /* 0x0000004253447220 */ /* 0x000fe20000410000 */
[----:B------:R-:W-:Y:S01]  /*2c30*/  FMUL.FTZ R66, R63, R58 ;  /* 0x0000003a3f427220 */ /* 0x000fe20000410000 */
[----:B------:R-:W-:Y:S01]  /*2c40*/  FFMA.FTZ R59, R59, R60, 1 ;  /* 0x3f8000003b3b7423 */ /* 0x000fe2000001003c */
[----:B------:R-:W-:Y:S01]  /*2c50*/  FFMA.FTZ R65, R55, R62, R53 ;  /* 0x0000003e37417223 */ /* 0x000fe20000010035 */
[----:B------:R-:W-:Y:S01]  /*2c60*/  FADD.FTZ R63, R76, -UR11 ;  /* 0x8000000b4c3f7e21 */ /* 0x000fe20008010000 */
[----:B--2---:R-:W-:Y:S01]  /*2c70*/  FADD.FTZ R71, R64, 1 ;  /* 0x3f80000040477421 */ /* 0x004fe20000010000 */
[----:B------:R-:W-:Y:S01]  /*2c80*/  FMUL.FTZ R68, R68, R59 ;  /* 0x0000003b44447220 */ /* 0x000fe20000410000 */
[----:B------:R-:W-:Y:S01]  /*2c90*/  FMUL.FTZ R60, R65, -1.4426950216293334961 ;  /* 0xbfb8aa3b413c7820 */ /* 0x000fe20000410000 */
[----:B------:R-:W-:Y:S01]  /*2ca0*/  FMUL.FTZ R63, R63, UR12 ;  /* 0x0000000c3f3f7c20 */ /* 0x000fe20008410000 */
[----:B------:R-:W-:-:S02]  /*2cb0*/  FADD.FTZ R58, R77, -UR11 ;  /* 0x8000000b4d3a7e21 */ /* 0x000fc40008010000 */
[----:B------:R-:W0:Y:S01]  /*2cc0*/  MUFU.RCP R71, R71 ;  /* 0x0000004700477308 */ /* 0x000e220000001000 */
[----:B------:R-:W-:Y:S01]  /*2cd0*/  FFMA.FTZ R59, R54, R63, R52 ;  /* 0x0000003f363b7223 */ /* 0x000fe20000010034 */
[----:B------:R-:W-:-:S03]  /*2ce0*/  FMUL.FTZ R58, R58, UR12 ;  /* 0x0000000c3a3a7c20 */ /* 0x000fc60008410000 */
[----:B------:R-:W-:-:S03]  /*2cf0*/  FMUL.FTZ R64, R59, -1.4426950216293334961 ;  /* 0xbfb8aa3b3b407820 */ /* 0x000fc60000410000 */
[----:B------:R-:W1:Y:S04]  /*2d00*/  MUFU.EX2 R60, R60 ;  /* 0x0000003c003c7308 */ /* 0x000e680000000800 */
[----:B------:R-:W2:Y:S01]  /*2d10*/  MUFU.EX2 R64, R64 ;  /* 0x0000004000407308 */ /* 0x000ea20000000800 */
[----:B0-----:R-:W-:Y:S01]  /*2d20*/  FADD.FTZ R118, -R71, 1 ;  /* 0x3f80000047767421 */ /* 0x001fe20000010100 */
[----:B------:R-:W-:Y:S01]  /*2d30*/  FMUL.FTZ R71, R78, R71 ;  /* 0x000000474e477220 */ /* 0x000fe20000410000 */
[----:B-1----:R-:W-:Y:S01]  /*2d40*/  FADD.FTZ R70, R60, 1 ;  /* 0x3f8000003c467421 */ /* 0x002fe20000010000 */
[----:B------:R-:W-:Y:S01]  /*2d50*/  FFMA.FTZ R60, R55, R58, R53 ;  /* 0x0000003a373c7223 */ /* 0x000fe20000010035 */
[----:B------:R-:W-:Y:S01]  /*2d60*/  FFMA.FTZ R118, R61, R118, 1 ;  /* 0x3f8000003d767423 */ /* 0x000fe20000010076 */
[----:B------:R-:W-:Y:S01]  /*2d70*/  FADD.FTZ R61, R72, -UR11 ;  /* 0x8000000b483d7e21 */ /* 0x000fe20008010000 */
[----:B--2---:R-:W-:Y:S01]  /*2d80*/  FADD.FTZ R124, R64, 1 ;  /* 0x3f800000407c7421 */ /* 0x004fe20000010000 */
[----:B------:R-:W-:Y:S01]  /*2d90*/  FMUL.FTZ R67, R60, -1.4426950216293334961 ;  /* 0xbfb8aa3b3c437820 */ /* 0x000fe20000410000 */
[----:B------:R-:W0:Y:S01]  /*2da0*/  MUFU.RCP R70, R70 ;  /* 0x0000004600467308 */ /* 0x000e220000001000 */
[----:B------:R-:W-:Y:S01]  /*2db0*/  FMUL.FTZ R64, R71, R118 ;  /* 0x0000007647407220 */ /* 0x000fe20000410000 */
[----:B------:R-:W-:-:S06]  /*2dc0*/  FMUL.FTZ R61, R61, UR12 ;  /* 0x0000000c3d3d7c20 */ /* 0x000fcc0008410000 */
[----:B------:R-:W1:Y:S04]  /*2dd0*/  MUFU.EX2 R67, R67 ;  /* 0x0000004300437308 */ /* 0x000e680000000800 */
[----:B------:R-:W2:Y:S01]  /*2de0*/  MUFU.RCP R71, R124 ;  /* 0x0000007c00477308 */ /* 0x000ea20000001000 */
[----:B0-----:R-:W-:Y:S01]  /*2df0*/  FADD.FTZ R118, -R70, 1 ;  /* 0x3f80000046767421 */ /* 0x001fe20000010100 */
[----:B------:R-:W-:-:S03]  /*2e00*/  FMUL.FTZ R70, R79, R70 ;  /* 0x000000464f467220 */ /* 0x000fc60000410000 */
[----:B------:R-:W-:Y:S01]  /*2e10*/  FFMA.FTZ R65, R65, R118, 1 ;  /* 0x3f80000041417423 */ /* 0x000fe20000010076 */
[----:B-1----:R-:W-:Y:S01]  /*2e20*/  FADD.FTZ R118, R67, 1 ;  /* 0x3f80000043767421 */ /* 0x002fe20000010000 */
[----:B------:R-:W-:Y:S02]  /*2e30*/  FFMA.FTZ R67, R54, R61, R52 ;  /* 0x0000003d36437223 */ /* 0x000fe40000010034 */
[----:B------:R-:W-:Y:S02]  /*2e40*/  FMUL.FTZ R65, R70, R65 ;  /* 0x0000004146417220 */ /* 0x000fe40000410000 */
[----:B------:R-:W-:Y:S01]  /*2e50*/  FMUL.FTZ R125, R67, -1.4426950216293334961 ;  /* 0xbfb8aa3b437d7820 */ /* 0x000fe20000410000 */
[----:B------:R-:W0:Y:S01]  /*2e60*/  MUFU.RCP R118, R118 ;  /* 0x0000007600767308 */ /* 0x000e220000001000 */
[----:B--2---:R-:W-:-:S04]  /*2e70*/  FADD.FTZ R70, -R71, 1 ;  /* 0x3f80000047467421 */ /* 0x004fc80000010100 */
[----:B------:R-:W-:-:S03]  /*2e80*/  FFMA.FTZ R59, R59, R70, 1 ;  /* 0x3f8000003b3b7423 */ /* 0x000fc60000010046 */
[----:B------:R-:W1:Y:S02]  /*2e90*/  MUFU.EX2 R119, R125 ;  /* 0x0000007d00777308 */ /* 0x000e640000000800 */
[----:B-1----:R-:W-:Y:S01]  /*2ea0*/  FADD.FTZ R124, R119, 1 ;  /* 0x3f800000777c7421 */ /* 0x002fe20000010000 */
[----:B0-----:R-:W-:-:S04]  /*2eb0*/  FADD.FTZ R119, -R118, 1 ;  /* 0x3f80000076777421 */ /* 0x001fc80000010100 */
[----:B------:R-:W-:Y:S01]  /*2ec0*/  FFMA.FTZ R70, R60, R119, 1 ;  /* 0x3f8000003c467423 */ /* 0x000fe20000010077 */
[----:B------:R-:W-:Y:S01]  /*2ed0*/  FMUL.FTZ R60, R74, R71 ;  /* 0x000000474a3c7220 */ /* 0x000fe20000410000 */
[----:B------:R-:W0:Y:S01]  /*2ee0*/  MUFU.RCP R119, R124 ;  /* 0x0000007c00777308 */ /* 0x000e220000001000 */
[----:B------:R-:W-:Y:S02]  /*2ef0*/  FMUL.FTZ R71, R75, R118 ;  /* 0x000000764b477220 */ /* 0x000fe40000410000 */
[----:B------:R-:W-:Y:S02]  /*2f00*/  FMUL.FTZ R60, R60, R59 ;  /* 0x0000003b3c3c7220 */ /* 0x000fe40000410000 */
[----:B------:R-:W-:Y:S01]  /*2f10*/  FMUL.FTZ R59, R71, R70 ;  /* 0x00000046473b7220 */ /* 0x000fe20000410000 */
[----:B------:R-:W-:Y:S01]  /*2f20*/  FMUL.FTZ R70, R54, R66 ;  /* 0x0000004236467220 */ /* 0x000fe20000410000 */
[----:B------:R-:W-:-:S03]  /*2f30*/  FMUL.FTZ R71, R55, R68 ;  /* 0x0000004437477220 */ /* 0x000fc60000410000 */
[----:B------:R-:W-:Y:S01]  /*2f40*/  FFMA.FTZ R125, R57, R70, RZ ;  /* 0x00000046397d7223 */ /* 0x000fe200000100ff */
[----:B------:R-:W-:-:S03]  /*2f50*/  FADD.FTZ R118, RZ, R70 ;  /* 0x00000046ff767221 */ /* 0x000fc60000010000 */
[----:B------:R-:W-:Y:S01]  /*2f60*/  FFMA.FTZ R70, R56, R71, R125 ;  /* 0x0000004738467223 */ /* 0x000fe2000001007d */
[----:B------:R-:W-:Y:S01]  /*2f70*/  FADD.FTZ R71, R71, R118 ;  /* 0x0000007647477221 */ /* 0x000fe20000010000 */
[----:B------:R-:W-:Y:S01]  /*2f80*/  FMUL.FTZ R125, R54, R64 ;  /* 0x00000040367d7220 */ /* 0x000fe20000410000 */
[----:B0-----:R-:W-:Y:S01]  /*2f90*/  FADD.FTZ R118, -R119, 1 ;  /* 0x3f80000077767421 */ /* 0x001fe20000010100 */
[----:B------:R-:W-:Y:S02]  /*2fa0*/  FMUL.FTZ R119, R10, R119 ;  /* 0x000000770a777220 */ /* 0x000fe40000410000 */
[----:B------:R-:W-:Y:S01]  /*2fb0*/  FADD.FTZ R71, R71, R125 ;  /* 0x0000007d47477221 */ /* 0x000fe20000010000 */
[----:B------:R-:W-:Y:S01]  /*2fc0*/  FFMA.FTZ R124, R67, R118, 1 ;  /* 0x3f800000437c7423 */ /* 0x000fe20000010076 */
[----:B------:R-:W-:Y:S01]  /*2fd0*/  FFMA.FTZ R118, R57, R66, RZ ;  /* 0x0000004239767223 */ /* 0x000fe200000100ff */
[----:B------:R-:W-:Y:S02]  /*2fe0*/  FADD.FTZ R67, RZ, R66 ;  /* 0x00000042ff437221 */ /* 0x000fe40000010000 */
[----:B------:R-:W-:Y:S01]  /*2ff0*/  FMUL.FTZ R57, R119, R124 ;  /* 0x0000007c77397220 */ /* 0x000fe20000410000 */
[----:B------:R-:W-:Y:S01]  /*3000*/  FADD.FTZ R119, R73, -UR11 ;  /* 0x8000000b49777e21 */ /* 0x000fe20008010000 */
[----:B------:R-:W-:Y:S01]  /*3010*/  FADD.FTZ R67, R67, R64 ;  /* 0x0000004043437221 */ /* 0x000fe20000010000 */
[----:B------:R-:W-:-:S02]  /*3020*/  FFMA.FTZ R66, R69, R64, R118 ;  /* 0x0000004045427223 */ /* 0x000fc40000010076 */
[----:B------:R-:W-:Y:S01]  /*3030*/  FMUL.FTZ R64, R119, UR12 ;  /* 0x0000000c77407c20 */ /* 0x000fe20008410000 */
[----:B------:R-:W-:Y:S01]  /*3040*/  FFMA.FTZ R119, R69, R125, R70 ;  /* 0x0000007d45777223 */ /* 0x000fe20000010046 */
[----:B------:R-:W-:Y:S02]  /*3050*/  FFMA.FTZ R66, R63, R60, R66 ;  /* 0x0000003c3f427223 */ /* 0x000fe40000010042 */
[----:B------:R-:W-:-:S04]  /*3060*/  FFMA.FTZ R69, R55, R64, R53 ;  /* 0x0000004037457223 */ /* 0x000fc80000010035 */
[----:B------:R-:W-:-:S06]  /*3070*/  FMUL.FTZ R118, R69, -1.4426950216293334961 ;  /* 0xbfb8aa3b45767820 */ /* 0x000fcc0000410000 */
[----:B------:R-:W0:Y:S02]  /*3080*/  MUFU.EX2 R118, R118 ;  /* 0x0000007600767308 */ /* 0x000e240000000800 */
[----:B0-----:R-:W-:-:S04]  /*3090*/  FADD.FTZ R124, R118, 1 ;  /* 0x3f800000767c7421 */ /* 0x001fc80000010000 */
[----:B------:R-:W0:Y:S02]  /*30a0*/  MUFU.RCP R70, R124 ;  /* 0x0000007c00467308 */ /* 0x000e240000001000 */
[----:B0-----:R-:W-:-:S04]  /*30b0*/  FADD.FTZ R125, -R70, 1 ;  /* 0x3f800000467d7421 */ /* 0x001fc80000010100 */
[----:B------:R-:W-:Y:S01]  /*30c0*/  FFMA.FTZ R118, R69, R125, 1 ;  /* 0x3f80000045767423 */ /* 0x000fe2000001007d */
[----:B------:R-:W-:Y:S01]  /*30d0*/  FMUL.FTZ R125, R11, R70 ;  /* 0x000000460b7d7220 */ /* 0x000fe20000410000 */
[----:B------:R-:W-:Y:S01]  /*30e0*/  FFMA.FTZ R69, R56, R68, RZ ;  /* 0x0000004438457223 */ /* 0x000fe200000100ff */
[----:B------:R-:W-:Y:S01]  /*30f0*/  FADD.FTZ R70, RZ, R68 ;  /* 0x00000044ff467221 */ /* 0x000fe20000010000 */
[-C--:B------:R-:W-:Y:S01]  /*3100*/  FMUL.FTZ R68, R55, R65.reuse ;  /* 0x0000004137447220 */ /* 0x080fe20000410000 */
[----:B------:R-:W-:Y:S01]  /*3110*/  FMUL.FTZ R56, R125, R118 ;  /* 0x000000767d387220 */ /* 0x000fe20000410000 */
[----:B------:R-:W-:Y:S01]  /*3120*/  FADD.FTZ R118, R12, -UR11 ;  /* 0x8000000b0c767e21 */ /* 0x000fe20008010000 */
[----:B------:R-:W-:Y:S01]  /*3130*/  FADD.FTZ R70, R70, R65 ;  /* 0x0000004146467221 */ /* 0x000fe20000010000 */
[----:B------:R-:W-:Y:S01]  /*3140*/  FFMA.FTZ R69, R62, R65, R69 ;  /* 0x000000413e457223 */ /* 0x000fe20000010045 */
[----:B------:R-:W-:Y:S01]  /*3150*/  FADD.FTZ R71, R68, R71 ;  /* 0x0000004744477221 */ /* 0x000fe20000010000 */
[----:B------:R-:W-:Y:S01]  /*3160*/  FMUL.FTZ R65, R118, UR12 ;  /* 0x0000000c76417c20 */ /* 0x000fe20008410000 */
[----:B------:R-:W-:Y:S01]  /*3170*/  FFMA.FTZ R118, R62, R68, R119 ;  /* 0x000000443e767223 */ /* 0x000fe20000010077 */
[----:B------:R-:W-:Y:S01]  /*3180*/  FADD.FTZ R68, R67, R60 ;  /* 0x0000003c43447221 */ /* 0x000fe20000010000 */
[C---:B------:R-:W-:Y:S01]  /*3190*/  FMUL.FTZ R67, R54.reuse, R60 ;  /* 0x0000003c36437220 */ /* 0x040fe20000410000 */
[----:B------:R-:W-:Y:S01]  /*31a0*/  FFMA.FTZ R62, R54, R65, R52 ;  /* 0x00000041363e7223 */ /* 0x000fe20000010034 */
[----:B------:R-:W-:-:S02]  /*31b0*/  FFMA.FTZ R69, R58, R59, R69 ;  /* 0x0000003b3a457223 */ /* 0x000fc40000010045 */
[----:B------:R-:W-:Y:S01]  /*31c0*/  FADD.FTZ R71, R71, R67 ;  /* 0x0000004347477221 */ /* 0x000fe20000010000 */
[----:B------:R-:W-:-:S06]  /*31d0*/  FMUL.FTZ R124, R62, -1.4426950216293334961 ;  /* 0xbfb8aa3b3e7c7820 */ /* 0x000fcc0000410000 */
[----:B------:R-:W0:Y:S02]  /*31e0*/  MUFU.EX2 R124, R124 ;  /* 0x0000007c007c7308 */ /* 0x000e240000000800 */
[----:B0-----:R-:W-:-:S06]  /*31f0*/  FADD.FTZ R119, R124, 1 ;  /* 0x3f8000007c777421 */ /* 0x001fcc0000010000 */
[----:B------:R-:W0:Y:S02]  /*3200*/  MUFU.RCP R119, R119 ;  /* 0x0000007700777308 */ /* 0x000e240000001000 */
[----:B0-----:R-:W-:-:S04]  /*3210*/  FADD.FTZ R125, -R119, 1 ;  /* 0x3f800000777d7421 */ /* 0x001fc80000010100 */
[----:B------:R-:W-:Y:S01]  /*3220*/  FFMA.FTZ R125, R62, R125, 1 ;  /* 0x3f8000003e7d7423 */ /* 0x000fe2000001007d */
[----:B------:R-:W-:Y:S01]  /*3230*/  FMUL.FTZ R62, R14, R119 ;  /* 0x000000770e3e7220 */ /* 0x000fe20000410000 */
[----:B------:R-:W-:-:S03]  /*3240*/  FFMA.FTZ R119, R63, R67, R118 ;  /* 0x000000433f777223 */ /* 0x000fc60000010076 */
[----:B------:R-:W-:Y:S01]  /*3250*/  FMUL.FTZ R62, R62, R125 ;  /* 0x0000007d3e3e7220 */ /* 0x000fe20000410000 */
        /* <DEDUP_REMOVED lines=12> */
[----:B------:R-:W-:Y:S01]  /*3320*/  FADD.FTZ R67, R70, R59 ;  /* 0x0000003b46437221 */ /* 0x000fe20000010000 */
[----:B------:R-:W-:Y:S01]  /*3330*/  FMUL.FTZ R70, R55, R59 ;  /* 0x0000003b37467220 */ /* 0x000fe20000410000 */
[----:B------:R-:W-:-:S03]  /*3340*/  FMUL.FTZ R59, R125, UR12 ;  /* 0x0000000c7d3b7c20 */ /* 0x000fc60008410000 */
[----:B------:R-:W-:Y:S01]  /*3350*/  FFMA.FTZ R118, R58, R70, R119 ;  /* 0x000000463a767223 */ /* 0x000fe20000010077 */
[----:B------:R-:W-:Y:S01]  /*3360*/  FFMA.FTZ R58, R54, R59, R52 ;  /* 0x0000003b363a7223 */ /* 0x000fe20000010034 */
[----:B------:R-:W-:Y:S01]  /*3370*/  FADD.FTZ R119, R70, R71 ;  /* 0x0000004746777221 */ /* 0x000fe20000010000 */
[----:B------:R-:W-:Y:S02]  /*3380*/  FFMA.FTZ R70, R61, R57, R66 ;  /* 0x000000393d467223 */ /* 0x000fe40000010042 */
[----:B------:R-:W-:Y:S02]  /*3390*/  FMUL.FTZ R124, R58, -1.4426950216293334961 ;  /* 0xbfb8aa3b3a7c7820 */ /* 0x000fe40000410000 */
[----:B------:R-:W-:-:S04]  /*33a0*/  FFMA.FTZ R70, R65, R62, R70 ;  /* 0x0000003e41467223 */ /* 0x000fc80000010046 */
        /* <DEDUP_REMOVED lines=8> */
[----:B------:R-:W-:Y:S01]  /*3430*/  FADD.FTZ R68, R17, -UR11 ;  /* 0x8000000b11447e21 */ /* 0x000fe20008010000 */
[----:B------:R-:W-:Y:S01]  /*3440*/  FMUL.FTZ R57, R54, R57 ;  /* 0x0000003936397220 */ /* 0x000fe20000410000 */
[----:B------:R-:W-:Y:S01]  /*3450*/  FFMA.FTZ R70, R59, R58, R70 ;  /* 0x0000003a3b467223 */ /* 0x000fe20000010046 */
[----:B------:R-:W-:Y:S01]  /*3460*/  FADD.FTZ R71, R71, R62 ;  /* 0x0000003e47477221 */ /* 0x000fe20000010000 */
[----:B------:R-:W-:Y:S01]  /*3470*/  FMUL.FTZ R68, R68, UR12 ;  /* 0x0000000c44447c20 */ /* 0x000fe20008410000 */
[----:B------:R-:W-:Y:S01]  /*3480*/  FFMA.FTZ R125, R61, R57, R118 ;  /* 0x000000393d7d7223 */ /* 0x000fe20000010076 */
[----:B------:R-:W-:Y:S01]  /*3490*/  FADD.FTZ R119, R119, R57 ;  /* 0x0000003977777221 */ /* 0x000fe20000010000 */
        /* <DEDUP_REMOVED lines=12> */
[----:B------:R-:W-:Y:S01]  /*3560*/  FADD.FTZ R118, R67, R56 ;  /* 0x0000003843767221 */ /* 0x000fe20000010000 */
[-C--:B------:R-:W-:Y:S01]  /*3570*/  FFMA.FTZ R67, R64, R56.reuse, R69 ;  /* 0x0000003840437223 */ /* 0x080fe20000010045 */
[----:B------:R-:W-:Y:S01]  /*3580*/  FMUL.FTZ R56, R55, R56 ;  /* 0x0000003837387220 */ /* 0x000fe20000410000 */
[----:B------:R-:W-:Y:S01]  /*3590*/  FFMA.FTZ R66, R54, R61, R52 ;  /* 0x0000003d36427223 */ /* 0x000fe20000010034 */
[----:B------:R-:W-:Y:S02]  /*35a0*/  FADD.FTZ R118, R118, R63 ;  /* 0x0000003f76767221 */ /* 0x000fe40000010000 */
[----:B------:R-:W-:Y:S01]  /*35b0*/  FFMA.FTZ R64, R64, R56, R125 ;  /* 0x0000003840407223 */ /* 0x000fe2000001007d */
[----:B------:R-:W-:Y:S01]  /*35c0*/  FMUL.FTZ R124, R66, -1.4426950216293334961 ;  /* 0xbfb8aa3b427c7820 */ /* 0x000fe20000410000 */
[----:B------:R-:W-:-:S05]  /*35d0*/  FADD.FTZ R119, R56, R119 ;  /* 0x0000007738777221 */ /* 0x000fca0000010000 */
[----:B------:R-:W0:Y:S02]  /*35e0*/  MUFU.EX2 R124, R124 ;  /* 0x0000007c007c7308 */ /* 0x000e240000000800 */
[----:B0-----:R-:W-:-:S04]  /*35f0*/  FADD.FTZ R125, R124, 1 ;  /* 0x3f8000007c7d7421 */ /* 0x001fc80000010000 */
[----:B------:R-:W0:Y:S02]  /*3600*/  MUFU.RCP R69, R125 ;  /* 0x0000007d00457308 */ /* 0x000e240000001000 */
[----:B0-----:R-:W-:-:S04]  /*3610*/  FADD.FTZ R56, -R69, 1 ;  /* 0x3f80000045387421 */ /* 0x001fc80000010100 */
[----:B------:R-:W-:Y:S01]  /*3620*/  FFMA.FTZ R66, R66, R56, 1 ;  /* 0x3f80000042427423 */ /* 0x000fe20000010038 */
[----:B------:R-:W-:Y:S01]  /*3630*/  FMUL.FTZ R56, R4, R69 ;  /* 0x0000004504387220 */ /* 0x000fe20000410000 */
[----:B------:R-:W-:-:S03]  /*3640*/  FMUL.FTZ R69, R54, R62 ;  /* 0x0000003e36457220 */ /* 0x000fc60000410000 */
[----:B------:R-:W-:Y:S01]  /*3650*/  FMUL.FTZ R56, R56, R66 ;  /* 0x0000004238387220 */ /* 0x000fe20000410000 */
[----:B------:R-:W-:Y:S01]  /*3660*/  FADD.FTZ R66, R3, -UR11 ;  /* 0x8000000b03427e21 */ /* 0x000fe20008010000 */
[----:B------:R-:W-:Y:S01]  /*3670*/  FFMA.FTZ R125, R65, R69, R64 ;  /* 0x00000045417d7223 */ /* 0x000fe20000010040 */
[----:B------:R-:W-:Y:S01]  /*3680*/  FADD.FTZ R119, R119, R69 ;  /* 0x0000004577777221 */ /* 0x000fe20000010000 */
[----:B------:R-:W-:Y:S01]  /*3690*/  FADD.FTZ R69, R20, -UR11 ;  /* 0x8000000b14457e21 */ /* 0x000fe20008010000 */
[----:B------:R-:W-:Y:S01]  /*36a0*/  FMUL.FTZ R62, R66, UR12 ;  /* 0x0000000c423e7c20 */ /* 0x000fe20008410000 */
[----:B------:R-:W-:Y:S02]  /*36b0*/  FADD.FTZ R71, R71, R56 ;  /* 0x0000003847477221 */ /* 0x000fe40000010000 */
[----:B------:R-:W-:Y:S01]  /*36c0*/  FMUL.FTZ R69, R69, UR12 ;  /* 0x0000000c45457c20 */ /* 0x000fe20008410000 */
[----:B------:R-:W-:-:S04]  /*36d0*/  FFMA.FTZ R64, R55, R62, R53 ;  /* 0x0000003e37407223 */ /* 0x000fc80000010035 */
[----:B------:R-:W-:-:S06]  /*36e0*/  FMUL.FTZ R124, R64, -1.4426950216293334961 ;  /* 0xbfb8aa3b407c7820 */ /* 0x000fcc0000410000 */
[----:B------:R-:W0:Y:S02]  /*36f0*/  MUFU.EX2 R124, R124 ;  /* 0x0000007c007c7308 */ /* 0x000e240000000800 */
[----:B0-----:R-:W-:-:S06]  /*3700*/  FADD.FTZ R66, R124, 1 ;  /* 0x3f8000007c427421 */ /* 0x001fcc0000010000 */
[----:B------:R-:W0:Y:S02]  /*3710*/  MUFU.RCP R66, R66 ;  /* 0x0000004200427308 */ /* 0x000e240000001000 */
[----:B0-----:R-:W-:-:S04]  /*3720*/  FADD.FTZ R65, -R66, 1 ;  /* 0x3f80000042417421 */ /* 0x001fc80000010100 */
[----:B------:R-:W-:Y:S01]  /*3730*/  FFMA.FTZ R65, R64, R65, 1 ;  /* 0x3f80000040417423 */ /* 0x000fe20000010041 */
[----:B------:R-:W-:Y:S01]  /*3740*/  FMUL.FTZ R64, R5, R66 ;  /* 0x0000004205407220 */ /* 0x000fe20000410000 */
[----:B------:R-:W-:-:S03]  /*3750*/  FMUL.FTZ R66, R55, R63 ;  /* 0x0000003f37427220 */ /* 0x000fc60000410000 */
[----:B------:R-:W-:Y:S01]  /*3760*/  FMUL.FTZ R64, R64, R65 ;  /* 0x0000004140407220 */ /* 0x000fe20000410000 */
[C---:B------:R-:W-:Y:S01]  /*3770*/  FFMA.FTZ R65, R60.reuse, R63, R67 ;  /* 0x0000003f3c417223 */ /* 0x040fe20000010043 */
[----:B------:R-:W-:Y:S01]  /*3780*/  FFMA.FTZ R124, R60, R66, R125 ;  /* 0x000000423c7c7223 */ /* 0x000fe2000001007d */
[----:B------:R-:W-:Y:S01]  /*3790*/  FFMA.FTZ R60, R54, R69, R52 ;  /* 0x00000045363c7223 */ /* 0x000fe20000010034 */
[----:B------:R-:W-:Y:S01]  /*37a0*/  FADD.FTZ R119, R66, R119 ;  /* 0x0000007742777221 */ /* 0x000fe20000010000 */
[----:B------:R-:W-:Y:S02]  /*37b0*/  FFMA.FTZ R65, R68, R57, R65 ;  /* 0x0000003944417223 */ /* 0x000fe40000010041 */
[----:B------:R-:W-:Y:S02]  /*37c0*/  FMUL.FTZ R67, R60, -1.4426950216293334961 ;  /* 0xbfb8aa3b3c437820 */ /* 0x000fe40000410000 */
[----:B------:R-:W-:-:S04]  /*37d0*/  FFMA.FTZ R65, R62, R64, R65 ;  /* 0x000000403e417223 */ /* 0x000fc80000010041 */
        /* <DEDUP_REMOVED lines=10> */
[----:B------:R-:W-:Y:S02]  /*3880*/  FADD.FTZ R119, R119, R63 ;  /* 0x0000003f77777221 */ /* 0x000fe40000010000 */
[----:B------:R-:W-:-:S04]  /*3890*/  FMUL.FTZ R60, R60, UR12 ;  /* 0x0000000c3c3c7c20 */ /* 0x000fc80008410000 */
        /* <DEDUP_REMOVED lines=10> */
[----:B------:R-:W-:Y:S01]  /*3940*/  FADD.FTZ R63, R118, R57 ;  /* 0x00000039763f7221 */ /* 0x000fe20000010000 */
[----:B------:R-:W-:Y:S01]  /*3950*/  FADD.FTZ R118, R24, -UR11 ;  /* 0x8000000b18767e21 */ /* 0x000fe20008010000 */
[----:B------:R-:W-:Y:S01]  /*3960*/  FADD.FTZ R119, R124, R119 ;  /* 0x000000777c777221 */ /* 0x000fe20000010000 */
[----:B------:R-:W-:Y:S01]  /*3970*/  FFMA.FTZ R65, R60, R58, R65 ;  /* 0x0000003a3c417223 */ /* 0x000fe20000010041 */
[----:B------:R-:W-:Y:S01]  /*3980*/  FADD.FTZ R63, R63, R64 ;  /* 0x000000403f3f7221 */ /* 0x000fe20000010000 */
[----:B------:R-:W-:Y:S01]  /*3990*/  FMUL.FTZ R59, R118, UR12 ;  /* 0x0000000c763b7c20 */ /* 0x000fe20008410000 */
[----:B------:R-:W-:Y:S01]  /*39a0*/  FFMA.FTZ R118, R68, R124, R67 ;  /* 0x0000007c44767223 */ /* 0x000fe20000010043 */
[----:B------:R-:W-:Y:S01]  /*39b0*/  FADD.FTZ R124, R25, -UR11 ;  /* 0x8000000b197c7e21 */ /* 0x000fe20008010000 */
[----:B------:R-:W-:Y:S01]  /*39c0*/  FMUL.FTZ R64, R55, R64 ;  /* 0x0000004037407220 */ /* 0x000fe20000410000 */
        /* <DEDUP_REMOVED lines=11> */
[----:B------:R-:W-:Y:S01]  /*3a80*/  FMUL.FTZ R56, R124, UR12 ;  /* 0x0000000c7c387c20 */ /* 0x000fe20008410000 */
[----:B------:R-:W-:Y:S01]  /*3a90*/  FFMA.FTZ R125, R61, R67, R118 ;  /* 0x000000433d7d7223 */ /* 0x000fe20000010076 */
[----:B------:R-:W-:Y:S01]  /*3aa0*/  FADD.FTZ R119, R119, R67 ;  /* 0x0000004377777221 */ /* 0x000fe20000010000 */
[----:B------:R-:W-:Y:S01]  /*3ab0*/  FADD.FTZ R67, R6, -UR11 ;  /* 0x8000000b06437e21 */ /* 0x000fe20008010000 */
[----:B------:R-:W-:Y:S01]  /*3ac0*/  FFMA.FTZ R61, R55, R56, R53 ;  /* 0x00000038373d7223 */ /* 0x000fe20000010035 */
[----:B------:R-:W-:Y:S01]  /*3ad0*/  FFMA.FTZ R68, R69, R66, R68 ;  /* 0x0000004245447223 */ /* 0x000fe20000010044 */
[----:B------:R-:W-:Y:S01]  /*3ae0*/  FADD.FTZ R119, R64, R119 ;  /* 0x0000007740777221 */ /* 0x000fe20000010000 */
[----:B------:R-:W-:Y:S01]  /*3af0*/  FMUL.FTZ R67, R67, UR12 ;  /* 0x0000000c43437c20 */ /* 0x000fe20008410000 */
[----:B------:R-:W-:Y:S01]  /*3b00*/  FMUL.FTZ R118, R61, -1.4426950216293334961 ;  /* 0xbfb8aa3b3d767820 */ /* 0x000fe20000410000 */
[----:B------:R-:W-:-:S05]  /*3b10*/  FFMA.FTZ R68, R59, R57, R68 ;  /* 0x000000393b447223 */ /* 0x000fca0000010044 */
[----:B------:R-:W0:Y:S02]  /*3b20*/  MUFU.EX2 R118, R118 ;  /* 0x0000007600767308 */ /* 0x000e240000000800 */
[----:B0-----:R-:W-:-:S06]  /*3b30*/  FADD.FTZ R70, R118, 1 ;  /* 0x3f80000076467421 */ /* 0x001fcc0000010000 */
[----:B------:R-:W0:Y:S02]  /*3b40*/  MUFU.RCP R70, R70 ;  /* 0x0000004600467308 */ /* 0x000e240000001000 */
[----:B0-----:R-:W-:-:S04]  /*3b50*/  FADD.FTZ R124, -R70, 1 ;  /* 0x3f800000467c7421 */ /* 0x001fc80000010100 */
[----:B------:R-:W-:Y:S01]  /*3b60*/  FFMA.FTZ R124, R61, R124, 1 ;  /* 0x3f8000003d7c7423 */ /* 0x000fe2000001007c */
[----:B------:R-:W-:Y:S01]  /*3b70*/  FMUL.FTZ R61, R27, R70 ;  /* 0x000000461b3d7220 */ /* 0x000fe20000410000 */
[----:B------:R-:W-:Y:S01]  /*3b80*/  FFMA.FTZ R70, R62, R64, R125 ;  /* 0x000000403e467223 */ /* 0x000fe2000001007d */
[----:B------:R-:W-:Y:S02]  /*3b90*/  FFMA.FTZ R62, R54, R67, R52 ;  /* 0x00000043363e7223 */ /* 0x000fe40000010034 */
[----:B------:R-:W-:Y:S02]  /*3ba0*/  FMUL.FTZ R61, R61, R124 ;  /* 0x0000007c3d3d7220 */ /* 0x000fe40000410000 */
        /* <DEDUP_REMOVED lines=13> */
[----:B------:R-:W-:Y:S02]  /*3c80*/  FFMA.FTZ R68, R67, R62, R68 ;  /* 0x0000003e43447223 */ /* 0x000fe40000010044 */
[----:B------:R-:W-:Y:S01]  /*3c90*/  FMUL.FTZ R66, R71, UR12 ;  /* 0x0000000c47427c20 */ /* 0x000fe20008410000 */
[----:B------:R-:W-:-:S03]  /*3ca0*/  FFMA.FTZ R71, R69, R125, R70 ;  /* 0x0000007d45477223 */ /* 0x000fc60000010046 */
        /* <DEDUP_REMOVED lines=8> */
[----:B------:R-:W-:Y:S01]  /*3d30*/  FADD.FTZ R70, R63, R58 ;  /* 0x0000003a3f467221 */ /* 0x000fe20000010000 */
[----:B------:R-:W-:Y:S01]  /*3d40*/  FADD.FTZ R63, R28, -UR11 ;  /* 0x8000000b1c3f7e21 */ /* 0x000fe20008010000 */
[----:B------:R-:W-:Y:S01]  /*3d50*/  FMUL.FTZ R58, R55, R58 ;  /* 0x0000003a373a7220 */ /* 0x000fe20000410000 */
[----:B------:R-:W-:Y:S01]  /*3d60*/  FMUL.FTZ R69, R69, R125 ;  /* 0x0000007d45457220 */ /* 0x000fe20000410000 */
[----:B------:R-:W-:Y:S01]  /*3d70*/  FADD.FTZ R70, R70, R61 ;  /* 0x0000003d46467221 */ /* 0x000fe20000010000 */
[----:B------:R-:W-:Y:S01]  /*3d80*/  FMUL.FTZ R63, R63, UR12 ;  /* 0x0000000c3f3f7c20 */ /* 0x000fe20008410000 */
[----:B------:R-:W-:Y:S01]  /*3d90*/  FFMA.FTZ R118, R60, R58, R71 ;  /* 0x0000003a3c767223 */ /* 0x000fe20000010047 */
[----:B------:R-:W-:Y:S01]  /*3da0*/  FADD.FTZ R119, R58, R119 ;  /* 0x000000773a777221 */ /* 0x000fe20000010000 */
[----:B------:R-:W-:Y:S01]  /*3db0*/  FADD.FTZ R70, R70, R69 ;  /* 0x0000004546467221 */ /* 0x000fe20000010000 */
[----:B------:R-:W-:Y:S01]  /*3dc0*/  FFMA.FTZ R60, R54, R63, R52 ;  /* 0x0000003f363c7223 */ /* 0x000fe20000010034 */
[----:B------:R-:W-:-:S03]  /*3dd0*/  FFMA.FTZ R65, R66, R69, R65 ;  /* 0x0000004542417223 */ /* 0x000fc60000010041 */
        /* <DEDUP_REMOVED lines=15> */
[----:B------:R-:W-:-:S02]  /*3ed0*/  FFMA.FTZ R68, R63, R58, R68 ;  /* 0x0000003a3f447223 */ /* 0x000fc40000010044 */
[----:B------:R-:W-:Y:S01]  /*3ee0*/  FADD.FTZ R71, R71, R58 ;  /* 0x0000003a47477221 */ /* 0x000fe20000010000 */
        /* <DEDUP_REMOVED lines=10> */
[----:B------:R-:W-:Y:S01]  /*3f90*/  FFMA.FTZ R124, R59, R124, 1 ;  /* 0x3f8000003b7c7423 */ /* 0x000fe2000001007c */
[----:B------:R-:W-:-:S03]  /*3fa0*/  FADD.FTZ R59, R32, -UR11 ;  /* 0x8000000b203b7e21 */ /* 0x000fc60008010000 */
[----:B------:R-:W-:Y:S01]  /*3fb0*/  FMUL.FTZ R57, R57, R124 ;  /* 0x0000007c39397220 */ /* 0x000fe20000410000 */
[----:B------:R-:W-:-:S03]  /*3fc0*/  FMUL.FTZ R59, R59, UR12 ;  /* 0x0000000c3b3b7c20 */ /* 0x000fc60008410000 */
[----:B------:R-:W-:Y:S01]  /*3fd0*/  FADD.FTZ R70, R70, R57 ;  /* 0x0000003946467221 */ /* 0x000fe20000010000 */
[----:B------:R-:W-:Y:S01]  /*3fe0*/  FFMA.FTZ R56, R54, R59, R52 ;  /* 0x0000003b36387223 */ /* 0x000fe20000010034 */
[----:B------:R-:W-:-:S03]  /*3ff0*/  FFMA.FTZ R65, R60, R57, R65 ;  /* 0x000000393c417223 */ /* 0x000fc60000010041 */
[----:B------:R-:W-:-:S06]  /*4000*/  FMUL.FTZ R124, R56, -1.4426950216293334961 ;  /* 0xbfb8aa3b387c7820 */ /* 0x000fcc0000410000 */
[----:B------:R-:W0:Y:S02]  /*4010*/  MUFU.EX2 R124, R124 ;  /* 0x0000007c007c7308 */ /* 0x000e240000000800 */
[----:B0-----:R-:W-:Y:S01]  /*4020*/  FADD.FTZ R125, R124, 1 ;  /* 0x3f8000007c7d7421 */ /* 0x001fe20000010000 */
[----:B------:R-:W-:-:S03]  /*4030*/  FADD.FTZ R124, R36, -UR11 ;  /* 0x8000000b247c7e21 */ /* 0x000fc60008010000 */
        /* <DEDUP_REMOVED lines=9> */
[----:B------:R-:W-:Y:S01]  /*40d0*/  FADD.FTZ R71, R71, R56 ;  /* 0x0000003847477221 */ /* 0x000fe20000010000 */
[----:B------:R-:W-:Y:S01]  /*40e0*/  FMUL.FTZ R62, R118, UR12 ;  /* 0x0000000c763e7c20 */ /* 0x000fe20008410000 */
[----:B------:R-:W-:-:S03]  /*40f0*/  FFMA.FTZ R68, R59, R56, R68 ;  /* 0x000000383b447223 */ /* 0x000fc60000010044 */
[----:B------:R-:W-:-:S04]  /*4100*/  FFMA.FTZ R64, R55, R62, R53 ;  /* 0x0000003e37407223 */ /* 0x000fc80000010035 */
[----:B------:R-:W-:-:S06]  /*4110*/  FMUL.FTZ R67, R64, -1.4426950216293334961 ;  /* 0xbfb8aa3b40437820 */ /* 0x000fcc0000410000 */
[----:B------:R-:W0:Y:S02]  /*4120*/  MUFU.EX2 R67, R67 ;  /* 0x0000004300437308 */ /* 0x000e240000000800 */
[----:B0-----:R-:W-:Y:S01]  /*4130*/  FADD.FTZ R118, R67, 1 ;  /* 0x3f80000043767421 */ /* 0x001fe20000010000 */
[----:B------:R-:W-:-:S05]  /*4140*/  FMUL.FTZ R67, R124, UR12 ;  /* 0x0000000c7c437c20 */ /* 0x000fca0008410000 */
[----:B------:R-:W0:Y:S02]  /*4150*/  MUFU.RCP R118, R118 ;  /* 0x0000007600767308 */ /* 0x000e240000001000 */
[----:B0-----:R-:W-:-:S04]  /*4160*/  FADD.FTZ R61, -R118, 1 ;  /* 0x3f800000763d7421 */ /* 0x001fc80000010100 */
[----:B------:R-:W-:Y:S01]  /*4170*/  FFMA.FTZ R64, R64, R61, 1 ;  /* 0x3f80000040407423 */ /* 0x000fe2000001003d */
[----:B------:R-:W-:-:S04]  /*4180*/  FMUL.FTZ R61, R35, R118 ;  /* 0x00000076233d7220 */ /* 0x000fc80000410000 */
[----:B------:R-:W-:Y:S01]  /*4190*/  FMUL.FTZ R61, R61, R64 ;  /* 0x000000403d3d7220 */ /* 0x000fe20000410000 */
[----:B------:R-:W-:Y:S01]  /*41a0*/  FMUL.FTZ R64, R55, R69 ;  /* 0x0000004537407220 */ /* 0x000fe20000410000 */
[----:B------:R-:W-:Y:S02]  /*41b0*/  FFMA.FTZ R69, R54, R67, R52 ;  /* 0x0000004336457223 */ /* 0x000fe40000010034 */
[----:B------:R-:W-:Y:S01]  /*41c0*/  FADD.FTZ R70, R70, R61 ;  /* 0x0000003d46467221 */ /* 0x000fe20000010000 */
[----:B------:R-:W-:Y:S01]  /*41d0*/  FFMA.FTZ R66, R66, R64, R125 ;  /* 0x0000004042427223 */ /* 0x000fe2000001007d */
[----:B------:R-:W-:Y:S01]  /*41e0*/  FMUL.FTZ R118, R69, -1.4426950216293334961 ;  /* 0xbfb8aa3b45767820 */ /* 0x000fe20000410000 */
[----:B------:R-:W-:Y:S01]  /*41f0*/  FADD.FTZ R119, R64, R119 ;  /* 0x0000007740777221 */ /* 0x000fe20000010000 */
        /* <DEDUP_REMOVED lines=10> */
[----:B------:R-:W-:Y:S02]  /*42a0*/  FADD.FTZ R119, R119, R125 ;  /* 0x0000007d77777221 */ /* 0x000fe40000010000 */
[----:B------:R-:W-:Y:S01]  /*42b0*/  FADD.FTZ R71, R71, R64 ;  /* 0x0000004047477221 */ /* 0x000fe20000010000 */
[----:B------:R-:W-:Y:S01]  /*42c0*/  FMUL.FTZ R58, R69, UR12 ;  /* 0x0000000c453a7c20 */ /* 0x000fe20008410000 */
[----:B------:R-:W-:Y:S01]  /*42d0*/  FFMA.FTZ R69, R63, R125, R66 ;  /* 0x0000007d3f457223 */ /* 0x000fe20000010042 */
[----:B------:R-:W-:Y:S02]  /*42e0*/  FFMA.FTZ R68, R67, R64, R68 ;  /* 0x0000004043447223 */ /* 0x000fe40000010044 */
[----:B------:R-:W-:-:S04]  /*42f0*/  FFMA.FTZ R63, R55, R58, R53 ;  /* 0x0000003a373f7223 */ /* 0x000fc80000010035 */
[----:B------:R-:W-:-:S06]  /*4300*/  FMUL.FTZ R118, R63, -1.4426950216293334961 ;  /* 0xbfb8aa3b3f767820 */ /* 0x000fcc0000410000 */
[----:B------:R-:W0:Y:S02]  /*4310*/  MUFU.EX2 R118, R118 ;  /* 0x0000007600767308 */ /* 0x000e240000000800 */
[----:B0-----:R-:W-:Y:S01]  /*4320*/  FADD.FTZ R66, R118, 1 ;  /* 0x3f80000076427421 */ /* 0x001fe20000010000 */
[----:B------:R-:W-:-:S04]  /*4330*/  FMUL.FTZ R118, R55, R57 ;  /* 0x0000003937767220 */ /* 0x000fc80000410000 */
[----:B------:R-:W-:Y:S01]  /*4340*/  FADD.FTZ R119, R118, R119 ;  /* 0x0000007776777221 */ /* 0x000fe20000010000 */
[----:B------:R-:W0:Y:S02]  /*4350*/  MUFU.RCP R66, R66 ;  /* 0x0000004200427308 */ /* 0x000e240000001000 */
[----:B0-----:R-:W-:-:S04]  /*4360*/  FADD.FTZ R124, -R66, 1 ;  /* 0x3f800000427c7421 */ /* 0x001fc80000010100 */
[----:B------:R-:W-:Y:S01]  /*4370*/  FFMA.FTZ R124, R63, R124, 1 ;  /* 0x3f8000003f7c7423 */ /* 0x000fe2000001007c */
[----:B------:R-:W-:Y:S01]  /*4380*/  FMUL.FTZ R63, R39, R66 ;  /* 0x00000042273f7220 */ /* 0x000fe20000410000 */
[----:B------:R-:W-:Y:S01]  /*4390*/  FFMA.FTZ R66, R60, R118, R69 ;  /* 0x000000763c427223 */ /* 0x000fe20000010045 */
[----:B------:R-:W-:Y:S02]  /*43a0*/  FADD.FTZ R118, R41, -UR11 ;  /* 0x8000000b29767e21 */ /* 0x000fe40008010000 */
        /* <DEDUP_REMOVED lines=14> */
[----:B------:R-:W-:Y:S01]  /*4490*/  FMUL.FTZ R125, R54, R56 ;  /* 0x00000038367d7220 */ /* 0x000fe20000410000 */
[----:B------:R-:W-:Y:S02]  /*44a0*/  FMUL.FTZ R56, R118, UR12 ;  /* 0x0000000c76387c20 */ /* 0x000fe40008410000 */
[----:B------:R-:W-:Y:S01]  /*44b0*/  FADD.FTZ R71, R71, R60 ;  /* 0x0000003c47477221 */ /* 0x000fe20000010000 */
[----:B------:R-:W-:Y:S01]  /*44c0*/  FFMA.FTZ R69, R59, R125, R66 ;  /* 0x0000007d3b457223 */ /* 0x000fe20000010042 */
[----:B------:R-:W-:Y:S01]  /*44d0*/  FFMA.FTZ R59, R55, R56, R53 ;  /* 0x00000038373b7223 */ /* 0x000fe20000010035 */
[----:B------:R-:W-:-:S03]  /*44e0*/  FADD.FTZ R119, R119, R125 ;  /* 0x0000007d77777221 */ /* 0x000fc60000010000 */
        /* <DEDUP_REMOVED lines=9> */
[----:B------:R-:W-:-:S03]  /*4580*/  FFMA.FTZ R66, R62, R118, R69 ;  /* 0x000000763e427223 */ /* 0x000fc60000010045 */
[----:B------:R-:W-:Y:S01]  /*4590*/  FMUL.FTZ R59, R59, R124 ;  /* 0x0000007c3b3b7220 */ /* 0x000fe20000410000 */
[----:B------:R-:W-:-:S03]  /*45a0*/  FADD.FTZ R124, R44, -UR11 ;  /* 0x8000000b2c7c7e21 */ /* 0x000fc60008010000 */
[----:B------:R-:W-:Y:S01]  /*45b0*/  FFMA.FTZ R65, R56, R59, R65 ;  /* 0x0000003b38417223 */ /* 0x000fe20000010041 */
        /* <DEDUP_REMOVED lines=29> */
[----:B------:R-:W-:Y:S01]  /*4790*/  FFMA.FTZ R118, R57, R60, R68 ;  /* 0x0000003c39767223 */ /* 0x000fe20000010044 */
[----:B------:R-:W-:Y:S01]  /*47a0*/  FMUL.FTZ R63, R69, UR12 ;  /* 0x0000000c453f7c20 */ /* 0x000fe20008410000 */
[----:B------:R-:W-:Y:S02]  /*47b0*/  FFMA.FTZ R65, R64, R66, R65 ;  /* 0x0000004240417223 */ /* 0x000fe40000010041 */
[----:B------:R-:W-:Y:S01]  /*47c0*/  FFMA.FTZ R118, R61, R62, R118 ;  /* 0x0000003e3d767223 */ /* 0x000fe20000010076 */
        /* <DEDUP_REMOVED lines=12> */
[----:B------:R-:W-:-:S04]  /*4890*/  FADD.FTZ R125, R49, -UR11 ;  /* 0x8000000b317d7e21 */ /* 0x000fc80008010000 */
[----:B------:R-:W-:-:S04]  /*48a0*/  FMUL.FTZ R68, R125, UR12 ;  /* 0x0000000c7d447c20 */ /* 0x000fc80008410000 */
[----:B------:R-:W-:-:S04]  /*48b0*/  FFMA.FTZ R57, R55, R68, R53 ;  /* 0x0000004437397223 */ /* 0x000fc80000010035 */
[----:B------:R-:W-:-:S06]  /*48c0*/  FMUL.FTZ R124, R57, -1.4426950216293334961 ;  /* 0xbfb8aa3b397c7820 */ /* 0x000fcc0000410000 */
[----:B------:R-:W0:Y:S02]  /*48d0*/  MUFU.EX2 R124, R124 ;  /* 0x0000007c007c7308 */ /* 0x000e240000000800 */
[----:B0-----:R-:W-:-:S04]  /*48e0*/  FADD.FTZ R125, R124, 1 ;  /* 0x3f8000007c7d7421 */ /* 0x001fc80000010000 */
[----:B------:R-:W0:Y:S02]  /*48f0*/  MUFU.RCP R60, R125 ;  /* 0x0000007d003c7308 */ /* 0x000e240000001000 */
[----:B0-----:R-:W-:Y:S01]  /*4900*/  FADD.FTZ R69, -R60, 1 ;  /* 0x3f8000003c457421 */ /* 0x001fe20000010100 */
[----:B------:R-:W-:Y:S01]  /*4910*/  FMUL.FTZ R124, R51, R60 ;  /* 0x0000003c337c7220 */ /* 0x000fe20000410000 */
[----:B------:R-:W-:Y:S02]  /*4920*/  FMUL.FTZ R60, R55, R59 ;  /* 0x0000003b373c7220 */ /* 0x000fe40000410000 */
[----:B------:R-:W-:Y:S01]  /*4930*/  FFMA.FTZ R57, R57, R69, 1 ;  /* 0x3f80000039397423 */ /* 0x000fe20000010045 */
[----:B------:R-:W-:Y:S01]  /*4940*/  FADD.FTZ R69, R70, R59 ;  /* 0x0000003b46457221 */ /* 0x000fe20000010000 */
[----:B------:R-:W-:Y:S01]  /*4950*/  FFMA.FTZ R56, R56, R60, R67 ;  /* 0x0000003c38387223 */ /* 0x000fe20000010043 */
[----:B------:R-:W-:Y:S01]  /*4960*/  FADD.FTZ R119, R60, R119 ;  /* 0x000000773c777221 */ /* 0x000fe20000010000 */
[----:B------:R-:W-:Y:S01]  /*4970*/  FMUL.FTZ R59, R54, R62 ;  /* 0x0000003e363b7220 */ /* 0x000fe20000410000 */
[----:B------:R-:W-:Y:S01]  /*4980*/  FMUL.FTZ R57, R124, R57 ;  /* 0x000000397c397220 */ /* 0x000fe20000410000 */
[----:B------:R-:W-:Y:S01]  /*4990*/  FADD.FTZ R70, R69, R66 ;  /* 0x0000004245467221 */ /* 0x000fe20000010000 */
[----:B------:R-:W-:Y:S01]  /*49a0*/  FADD.FTZ R62, R71, R58 ;  /* 0x0000003a473e7221 */ /* 0x000fe20000010000 */
[----:B------:R-:W-:Y:S01]  /*49b0*/  FFMA.FTZ R56, R61, R59, R56 ;  /* 0x0000003b3d387223 */ /* 0x000fe20000010038 */
[----:B------:R-:W-:Y:S01]  /*49c0*/  FADD.FTZ R60, R119, R59 ;  /* 0x0000003b773c7221 */ /* 0x000fe20000010000 */
[C---:B------:R-:W-:Y:S01]  /*49d0*/  FMUL.FTZ R59, R55.reuse, R66 ;  /* 0x00000042373b7220 */ /* 0x040fe20000410000 */
[----:B------:R-:W-:-:S03]  /*49e0*/  FMUL.FTZ R61, R55, R57 ;  /* 0x00000039373d7220 */ /* 0x000fc60000410000 */
[----:B------:R-:W-:Y:S01]  /*49f0*/  FFMA.FTZ R56, R64, R59, R56 ;  /* 0x0000003b40387223 */ /* 0x000fe20000010038 */
[----:B------:R-:W-:Y:S01]  /*4a00*/  FADD.FTZ R60, R59, R60 ;  /* 0x0000003c3b3c7221 */ /* 0x000fe20000010000 */
[----:B------:R-:W-:-:S04]  /*4a10*/  FMUL.FTZ R59, R54, R58 ;  /* 0x0000003a363b7220 */ /* 0x000fc80000410000 */
[----:B------:R-:W-:Y:S01]  /*4a20*/  FADD.FTZ R60, R60, R59 ;  /* 0x0000003b3c3c7221 */ /* 0x000fe20000010000 */
[----:B------:R-:W-:-:S03]  /*4a30*/  FFMA.FTZ R67, R63, R59, R56 ;  /* 0x0000003b3f437223 */ /* 0x000fc60000010038 */
[----:B------:R-:W-:Y:S01]  /*4a40*/  FADD.FTZ R56, R61, R60 ;  /* 0x0000003c3d387221 */ /* 0x000fe20000010000 */
[C---:B------:R-:W-:Y:S01]  /*4a50*/  FFMA.FTZ R59, R68.reuse, R61, R67 ;  /* 0x0000003d443b7223 */ /* 0x040fe20000010043 */
[----:B------:R-:W-:Y:S01]  /*4a60*/  FFMA.FTZ R60, R63, R58, R118 ;  /* 0x0000003a3f3c7223 */ /* 0x000fe20000010076 */
[----:B------:R-:W-:Y:S01]  /*4a70*/  FFMA.FTZ R61, R68, R57, R65 ;  /* 0x00000039443d7223 */ /* 0x000fe20000010041 */
[----:B------:R-:W-:-:S07]  /*4a80*/  FADD.FTZ R63, R70, R57 ;  /* 0x00000039463f7221 */ /* 0x000fce0000010000 */
.L_x_1342:
[----:B------:R-:W-:Y:S01]  /*4a90*/  MOV R58, R56 ;  /* 0x00000038003a7202 */ /* 0x000fe20000000f00 */
[----:B------:R-:W0:Y:S01]  /*4aa0*/  S2UR UR13, SR_CgaCtaId ;  /* 0x00000000000d79c3 */ /* 0x000e220000008800 */
[----:B------:R-:W1:Y:S01]  /*4ab0*/  SHFL.DOWN PT, R56, R59, 0x1, 0x1f ;  /* 0x08201f003b387f89 */ /* 0x000e6200000e0000 */
[C---:B------:R-:W-:Y:S01]  /*4ac0*/  ISETP.GT.AND P0, PT, R98.reuse, 0x1e, PT ;  /* 0x0000001e6200780c */ /* 0x040fe20003f04270 */
[----:B------:R-:W-:Y:S01]  /*4ad0*/  UMOV UR6, 0x400 ;  /* 0x0000040000067882 */ /* 0x000fe20000000000 */
[----:B------:R-:W-:Y:S01]  /*4ae0*/  ISETP.GT.AND P2, PT, R98, 0xf, PT ;  /* 0x0000000f6200780c */ /* 0x000fe20003f44270 */
[----:B------:R-:W2:Y:S01]  /*4af0*/  SHFL.DOWN PT, R57, R58, 0x1, 0x1f ;  /* 0x08201f003a397f89 */ /* 0x000ea200000e0000 */
[----:B------:R-:W-:Y:S01]  /*4b00*/  UIADD3 UR5, UPT, UPT, UR6, 0xa0, URZ ;  /* 0x000000a006057890 */ /* 0x000fe2000fffe0ff */
[----:B------:R-:W-:Y:S01]  /*4b10*/  BSSY.RECONVERGENT B0, `(.L_x_1343) ;  /* 0x0000024000007945 */ /* 0x000fe20003800200 */
[C---:B------:R-:W-:Y:S02]  /*4b20*/  ISETP.NE.AND P1, PT, R101.reuse, RZ, PT ;  /* 0x000000ff6500720c */ /* 0x040fe40003f25270 */
[----:B------:R-:W-:Y:S01]  /*4b30*/  ISETP.GT.U32.AND P4, PT, R101, 0x1f, PT ;  /* 0x0000001f6500780c */ /* 0x000fe20003f84070 */
[----:B0-----:R-:W-:-:S04]  /*4b40*/  ULEA UR5, UR13, UR5, 0x18 ;  /* 0x000000050d057291 */ /* 0x001fc8000f8ec0ff */
[----:B-1----:R-:W-:Y:S01]  /*4b50*/  @!P0 FADD.FTZ R59, R56, R59 ;  /* 0x0000003b383b8221 */ /* 0x002fe20000010000 */
[----:B--2---:R-:W-:-:S04]  /*4b60*/  @!P0 FADD.FTZ R58, R57, R58 ;  /* 0x0000003a393a8221 */ /* 0x004fc80000010000 */
        /* <DEDUP_REMOVED lines=30> */
.L_x_1344:
[----:B------:R-:W-:Y:S05]  /*4d50*/  BSYNC.RECONVERGENT B0 ;  /* 0x0000000000007941 */ /* 0x000fea0003800200 */
.L_x_1343:
[----:B------:R-:W-:Y:S01]  /*4d60*/  BAR.SYNC.DEFER_BLOCKING 0x0 ;  /* 0x0000000000007b1d */ /* 0x000fe20000010000 */
[----:B------:R-:W-:-:S05]  /*4d70*/  LEA R117, R117, R101, 0x5 ;  /* 0x0000006575757211 */ /* 0x000fca00078e28ff */
[----:B------:R-:W-:Y:S04]  /*4d80*/  BSSY.RECONVERGENT B0, `(.L_x_1345) ;  /* 0x0000029000007945 */ /* 0x000fe80003800200 */
[----:B------:R-:W-:Y:S05]  /*4d90*/  @P1 BRA `(.L_x_1346) ;  /* 0x00000000009c1947 */ /* 0x000fea0003800000 */
[----:B------:R-:W-:-:S09]  /*4da0*/  ULEA UR5, UR13, UR6, 0x18 ;  /* 0x000000060d057291 */ /* 0x000fd2000f8ec0ff */
[----:B---3--:R-:W1:Y:S04]  /*4db0*/  LDS.64 R56, [UR5+0x18] ;  /* 0x00001805ff387984 */ /* 0x008e680008000a00 */
[----:B------:R-:W3:Y:S01]  /*4dc0*/  LDS.128 R64, [UR5+0x20] ;  /* 0x00002005ff407984 */ /* 0x000ee20008000c00 */
[----:B-1----:R-:W-:Y:S01]  /*4dd0*/  FADD.FTZ R59, R70, R56 ;  /* 0x00000038463b7221 */ /* 0x002fe20000010000 */
[----:B------:R-:W-:Y:S02]  /*4de0*/  FADD.FTZ R124, R71, R57 ;  /* 0x00000039477c7221 */ /* 0x000fe40000010000 */
[----:B0-----:R-:W0:Y:S01]  /*4df0*/  LDS.128 R68, [UR5+0x30] ;  /* 0x00003005ff447984 */ /* 0x001e220008000c00 */
[----:B---3--:R-:W-:Y:S01]  /*4e00*/  FADD.FTZ R119, R59, R64 ;  /* 0x000000403b777221 */ /* 0x008fe20000010000 */
[----:B------:R-:W-:-:S02]  /*4e10*/  FADD.FTZ R124, R124, R65 ;  /* 0x000000417c7c7221 */ /* 0x000fc40000010000 */
[----:B--2---:R-:W1:Y:S01]  /*4e20*/  LDS.128 R56, [UR5+0x40] ;  /* 0x00004005ff387984 */ /* 0x004e620008000c00 */
[----:B------:R-:W-:Y:S01]  /*4e30*/  FADD.FTZ R119, R119, R66 ;  /* 0x0000004277777221 */ /* 0x000fe20000010000 */
[----:B------:R-:W-:Y:S02]  /*4e40*/  FADD.FTZ R124, R124, R67 ;  /* 0x000000437c7c7221 */ /* 0x000fe40000010000 */
[----:B------:R-:W-:Y:S01]  /*4e50*/  LDS.128 R64, [UR5+0x60] ;  /* 0x00006005ff407984 */ /* 0x000fe20008000c00 */
        /* <DEDUP_REMOVED lines=27> */
.L_x_1346:
[----:B------:R-:W-:Y:S05]  /*5010*/  BSYNC.RECONVERGENT B0 ;  /* 0x0000000000007941 */ /* 0x000fea0003800200 */
.L_x_1345:
[----:B------:R-:W-:Y:S06]  /*5020*/  BAR.SYNC.DEFER_BLOCKING 0x0 ;  /* 0x0000000000007b1d */ /* 0x000fec0000010000 */
[----:B------:R-:W-:Y:S04]  /*5030*/  BSSY.RECONVERGENT B0, `(.L_x_1347) ;  /* 0x000004d000007945 */ /* 0x000fe80003800200 */
[----:B------:R-:W-:Y:S05]  /*5040*/  @P4 BRA `(.L_x_1348) ;  /* 0x00000004002c4947 */ /* 0x000fea0003800000 */
[----:B------:R-:W4:Y:S04]  /*5050*/  LDS.128 R64, [R118+0x200] ;  /* 0x0002000076407984 */ /* 0x000f280000000c00 */
[----:B-123--:R-:W1:Y:S01]  /*5060*/  LDS.128 R56, [R118+0x400] ;  /* 0x0004000076387984 */ /* 0x00ee620000000c00 */
[----:B----4-:R-:W-:Y:S01]  /*5070*/  FADD.FTZ R119, R60, R64 ;  /* 0x000000403c777221 */ /* 0x010fe20000010000 */
        /* <DEDUP_REMOVED lines=9> */
[----:B------:R-:W-:Y:S01]  /*5110*/  LDS.128 R56, [R118+0xc00] ;  /* 0x000c000076387984 */ /* 0x000fe20000000c00 */
        /* <DEDUP_REMOVED lines=9> */
[----:B------:R-:W-:Y:S01]  /*51b0*/  LDS.128 R60, [R118+0x1000] ;  /* 0x00100000763c7984 */ /* 0x000fe20000000c00 */
        /* <DEDUP_REMOVED lines=8> */
[----:B------:R-:W-:Y:S02]  /*5240*/  FADD.FTZ R124, R124, R59 ;  /* 0x0000003b7c7c7221 */ /* 0x000fe40000010000 */
        /* <DEDUP_REMOVED lines=19> */
[----:B--2---:R-:W-:Y:S01]  /*5380*/  FADD.FTZ R119, R119, R60 ;  /* 0x0000003c77777221 */ /* 0x004fe20000010000 */
[----:B------:R-:W-:Y:S01]  /*5390*/  FADD.FTZ R124, R124, R59 ;  /* 0x0000003b7c7c7221 */ /* 0x000fe20000010000 */
[----:B------:R-:W-:Y:S01]  /*53a0*/  FADD.FTZ R57, R69, R62 ;  /* 0x0000003e45397221 */ /* 0x000fe20000010000 */
[----:B------:R-:W-:-:S02]  /*53b0*/  FADD.FTZ R68, R68, R61 ;  /* 0x0000003d44447221 */ /* 0x000fc40000010000 */
[----:B------:R-:W-:Y:S02]  /*53c0*/  FADD.FTZ R124, R124, R63 ;  /* 0x0000003f7c7c7221 */ /* 0x000fe40000010000 */
[----:B------:R-:W-:Y:S01]  /*53d0*/  LDS.128 R60, [R118+0x1c00] ;  /* 0x001c0000763c7984 */ /* 0x000fe20000000c00 */
[----:B-1----:R-:W-:Y:S01]  /*53e0*/  FADD.FTZ R69, R119, R64 ;  /* 0x0000004077457221 */ /* 0x002fe20000010000 */
        /* <DEDUP_REMOVED lines=16> */
[----:B------:R-:W-:-:S07]  /*54f0*/  FADD.FTZ R63, R124, R67 ;  /* 0x000000437c3f7221 */ /* 0x000fce0000010000 */
.L_x_1348:
[----:B------:R-:W-:Y:S05]  /*5500*/  BSYNC.RECONVERGENT B0 ;  /* 0x0000000000007941 */ /* 0x000fea0003800200 */
.L_x_1347:
[----:B------:R-:W-:Y:S04]  /*5510*/  BSSY.RECONVERGENT B0, `(.L_x_1349) ;  /* 0x000001c000007945 */ /* 0x000fe80003800200 */
[----:B------:R-:W-:Y:S05]  /*5520*/  @P4 BRA `(.L_x_1350) ;  /* 0x0000000000684947 */ /* 0x000fea0003800000 */
[----:B---3--:R-:W3:Y:S08]  /*5530*/  LDC.64 R56, c[0x0][0x3f8] ;  /* 0x0000fe00ff387b82 */ /* 0x008ef00000000a00 */
[----:B-12---:R-:W1:Y:S01]  /*5540*/  LDC.64 R58, c[0x0][0x3d8] ;  /* 0x0000f600ff3a7b82 */ /* 0x006e620000000a00 */
[----:B---3--:R-:W-:Y:S01]  /*5550*/  IMAD.WIDE.U32 R64, R56, 0x3, RZ ;  /* 0x0000000338407825 */ /* 0x008fe200078e00ff */
        /* <DEDUP_REMOVED lines=23> */
.L_x_1350:
[----:B------:R-:W-:Y:S05]  /*56d0*/  BSYNC.RECONVERGENT B0 ;  /* 0x0000000000007941 */ /* 0x000fea0003800200 */
.L_x_1349:
[----:B------:R-:W5:Y:S02]  /*56e0*/  LDCU UR5, c[0x0][0x370] ;  /* 0x00006e00ff0577ac */ /* 0x000f640008000800 */
[----:B-----5:R-:W-:-:S09]  /*56f0*/  UISETP.GE.U32.AND UP0, UPT, UR5, 0x2, UPT ;  /* 0x000000020500788c */ /* 0x020fd2000bf06070 */
[----:B------:R-:W-:Y:S05]  /*5700*/  BRA.U !UP0, `(.L_x_1351) ;  /* 0x0000000908b87547 */ /* 0x000fea000b800000 */
[----:B----4-:R-:W4:Y:S01]  /*5710*/  LDC R57, c[0x0][0x370] ;  /* 0x0000dc00ff397b82 */ /* 0x010f220000000800 */
[----:B---3--:R-:W-:-:S05]  /*5720*/  LOP3.LUT R56, R103, 0x1, RZ, 0xc0, !PT ;  /* 0x0000000167387812 */ /* 0x008fca00078ec0ff */
[----:B-1----:R-:W-:Y:S02]  /*5730*/  IMAD R59, R56, R99, RZ ;  /* 0x00000063383b7224 */ /* 0x002fe400078e02ff */
[----:B------:R-:W1:Y:S02]  /*5740*/  LDC.64 R118, c[0x0][0x3d0] ;  /* 0x0000f400ff767b82 */ /* 0x000e640000000a00 */
[----:B----4-:R-:W-:-:S05]  /*5750*/  IMAD R56, R59, R57, RZ ;  /* 0x000000393b387224 */ /* 0x010fca00078e02ff */
[----:B------:R-:W-:-:S05]  /*5760*/  SHF.L.U32 R57, R56, 0x1, RZ ;  /* 0x0000000138397819 */ /* 0x000fca00000006ff */
[----:B-1----:R-:W-:Y:S01]  /*5770*/  IMAD.WIDE R118, R57, 0x4, R118 ;  /* 0x0000000439767825 */ /* 0x002fe200078e0276 */
[----:B------:R-:W-:Y:S06]  /*5780*/  @P1 BRA `(.L_x_1352) ;  /* 0x0000000000541947 */ /* 0x000fec0003800000 */
[----:B------:R-:W1:Y:S01]  /*5790*/  LDC.64 R56, c[0x0][0x3c8] ;  /* 0x0000f200ff387b82 */ /* 0x000e620000000a00 */
[----:B------:R-:W-:Y:S01]  /*57a0*/  IADD3 R59, PT, PT, R59, R100, RZ ;  /* 0x000000643b3b7210 */ /* 0x000fe20007ffe0ff */
[----:B------:R-:W-:Y:S01]  /*57b0*/  IMAD R61, R99, UR7, R100 ;  /* 0x00000007633d7c24 */ /* 0x000fe2000f8e0264 */
[----:B------:R-:W-:-:S03]  /*57c0*/  LOP3.LUT P0, R60, R103, 0x2, RZ, 0xc0, !PT ;  /* 0x00000002673c7812 */ /* 0x000fc6000780c0ff */
[----:B-1----:R-:W-:-:S04]  /*57d0*/  IMAD.WIDE.U32 R56, R59, 0x4, R56 ;  /* 0x000000043b387825 */ /* 0x002fc800078e0038 */
[----:B--2---:R-:W-:Y:S01]  /*57e0*/  IMAD.WIDE.U32 R58, R61, 0x8, R118 ;  /* 0x000000083d3a7825 */ /* 0x004fe200078e0076 */
        /* <DEDUP_REMOVED lines=9> */
[----:B---3--:R-:W-:Y:S05]  /*5880*/  @!P0 BRA `(.L_x_1352) ;  /* 0x0000000000148947 */ /* 0x008fea0003800000 */
.L_x_1353:
[----:B------:R-:W2:Y:S04]  /*5890*/  LDG.E.STRONG.GPU R58, desc[UR8][R56.64] ;  /* 0x00000008383a7981 */ /* 0x000ea8000c1ef900 */
[----:B--2---:R-:W-:Y:S01]  /*58a0*/  CCTL.IVALL ;  /* 0x00000000ff00798f */ /* 0x004fe20002000000 */
[----:B------:R-:W-:Y:S05]  /*58b0*/  YIELD ;  /* 0x0000000000007946 */ /* 0x000fea0003800000 */
[----:B------:R-:W-:-:S13]  /*58c0*/  ISETP.NE.AND P0, PT, R58, R63, PT ;  /* 0x0000003f3a00720c */ /* 0x000fda0003f05270 */
[----:B------:R-:W-:Y:S05]  /*58d0*/  @P0 BRA `(.L_x_1353) ;  /* 0xfffffffc00ec0947 */ /* 0x000fea000383ffff */
.L_x_1352:
[----:B------:R-:W1:Y:S01]  /*58e0*/  LDC R56, c[0x0][0x370] ;  /* 0x0000dc00ff387b82 */ /* 0x000e620000000800 */
[----:B------:R-:W-:Y:S05]  /*58f0*/  WARPSYNC.ALL ;  /* 0x0000000000007948 */ /* 0x000fea0003800000 */
[----:B-1----:R-:W-:Y:S02]  /*5900*/  ISETP.GE.U32.AND P0, PT, R56, 0x8, PT ;  /* 0x000000083800780c */ /* 0x002fe40003f06070 */
[----:B------:R-:W-:Y:S01]  /*5910*/  BAR.SYNC.DEFER_BLOCKING 0x0 ;  /* 0x0000000000007b1d */ /* 0x000fe20000010000 */
[----:B------:R-:W-:-:S10]  /*5920*/  HFMA2 R64, -RZ, RZ, 0, 0 ;  /* 0x00000000ff407431 */ /* 0x000fd400000001ff */
        /* <DEDUP_REMOVED lines=10> */
[----:B------:R-:W-:-:S11]  /*59d0*/  MOV R64, R100 ;  /* 0x0000006400407202 */ /* 0x000fd60000000f00 */
.L_x_1355:
[----:B------:R-:W-:Y:S02]  /*59e0*/  ISETP.EQ.OR P4, PT, RZ, UR5, P1 ;  /* 0x00000005ff007c0c */ /* 0x000fe40008f82670 */
[----:B------:R-:W-:-:S04]  /*59f0*/  IADD3 R56, PT, PT, R63, 0x1, RZ ;  /* 0x000000013f387810 */ /* 0x000fc80007ffe0ff */
[----:B------:R-:W-:-:S07]  /*5a00*/  ISETP.EQ.OR P5, PT, R56, UR7, P1 ;  /* 0x0000000738007c0c */ /* 0x000fce0008fa2670 */
[----:B------:R-:W-:-:S06]  /*5a10*/  @!P4 IMAD.WIDE.U32 R56, R64, 0x8, R118 ;  /* 0x000000084038c825 */ /* 0x000fcc00078e0076 */
[----:B------:R-:W0:Y:S01]  /*5a20*/  @!P4 LDG.E.64 R56, desc[UR8][R56.64] ;  /* 0x000000083838c981 */ /* 0x000e22000c1e1b00 */
[----:B------:R-:W-:-:S06]  /*5a30*/  @!P5 IMAD.WIDE.U32 R60, R62, 0x8, R118 ;  /* 0x000000083e3cd825 */ /* 0x000fcc00078e0076 */
[----:B------:R-:W3:Y:S01]  /*5a40*/  @!P5 LDG.E.64 R60, desc[UR8][R60.64] ;  /* 0x000000083c3cd981 */ /* 0x000ee2000c1e1b00 */
[----:B--2---:R-:W-:-:S04]  /*5a50*/  IADD3 R58, PT, PT, R63, 0x2, RZ ;  /* 0x000000023f3a7810 */ /* 0x004fc80007ffe0ff */
[----:B------:R-:W-:Y:S02]  /*5a60*/  ISETP.EQ.OR P0, PT, R58, UR7, P1 ;  /* 0x000000073a007c0c */ /* 0x000fe40008f02670 */
[----:B------:R-:W-:-:S04]  /*5a70*/  IADD3 R58, PT, PT, R63, 0x3, RZ ;  /* 0x000000033f3a7810 */ /* 0x000fc80007ffe0ff */
[----:B------:R-:W-:-:S07]  /*5a80*/  ISETP.EQ.OR P2, PT, R58, UR7, P1 ;  /* 0x000000073a007c0c */ /* 0x000fce0008f42670 */
[----:B------:R-:W-:-:S06]  /*5a90*/  @!P0 IMAD.WIDE.U32 R58, R69, 0x8, R118 ;  /* 0x00000008453a8825 */ /* 0x000fcc00078e0076 */
[----:B------:R-:W2:Y:S01]  /*5aa0*/  @!P0 LDG.E.64 R58, desc[UR8][R58.64] ;  /* 0x000000083a3a8981 */ /* 0x000ea2000c1e1b00 */
[----:B0-----:R-:W-:Y:S01]  /*5ab0*/  @!P4 FADD.FTZ R70, R70, R56 ;  /* 0x000000384646c221 */ /* 0x001fe20000010000 */
[----:B------:R-:W-:Y:S01]  /*5ac0*/  @!P4 FADD.FTZ R71, R71, R57 ;  /* 0x000000394747c221 */ /* 0x000fe20000010000 */
[----:B------:R-:W-:-:S06]  /*5ad0*/  @!P2 IMAD.WIDE.U32 R56, R117, 0x8, R118 ;  /* 0x000000087538a825 */ /* 0x000fcc00078e0076 */
[----:B------:R-:W4:Y:S01]  /*5ae0*/  @!P2 LDG.E.64 R56, desc[UR8][R56.64] ;  /* 0x000000083838a981 */ /* 0x000f22000c1e1b00 */
[----:B---3--:R-:W-:Y:S01]  /*5af0*/  @!P5 FADD.FTZ R70, R70, R60 ;  /* 0x0000003c4646d221 */ /* 0x008fe20000010000 */
[----:B------:R-:W-:-:S04]  /*5b00*/  IADD3 R60, PT, PT, R63, 0x4, RZ ;  /* 0x000000043f3c7810 */ /* 0x000fc80007ffe0ff */
[----:B------:R-:W-:Y:S01]  /*5b10*/  ISETP.EQ.OR P4, PT, R60, UR7, P1 ;  /* 0x000000073c007c0c */ /* 0x000fe20008f82670 */
[----:B------:R-:W-:-:S12]  /*5b20*/  @!P5 FADD.FTZ R71, R71, R61 ;  /* 0x0000003d4747d221 */ /* 0x000fd80000010000 */
[----:B------:R-:W-:-:S06]  /*5b30*/  @!P4 IMAD.WIDE.U32 R60, R65, 0x8, R118 ;  /* 0x00000008413cc825 */ /* 0x000fcc00078e0076 */
[----:B------:R-:W3:Y:S01]  /*5b40*/  @!P4 LDG.E.64 R60, desc[UR8][R60.64] ;  /* 0x000000083c3cc981 */ /* 0x000ee2000c1e1b00 */
[----:B--2---:R-:W-:Y:S01]  /*5b50*/  @!P0 FADD.FTZ R70, R70, R58 ;  /* 0x0000003a46468221 */ /* 0x004fe20000010000 */
[----:B------:R-:W-:-:S04]  /*5b60*/  IADD3 R58, PT, PT, R63, 0x5, RZ ;  /* 0x000000053f3a7810 */ /* 0x000fc80007ffe0ff */
[----:B------:R-:W-:Y:S01]  /*5b70*/  ISETP.EQ.OR P5, PT, R58, UR7, P1 ;  /* 0x000000073a007c0c */ /* 0x000fe20008fa2670 */
[----:B------:R-:W-:-:S12]  /*5b80*/  @!P0 FADD.FTZ R71, R71, R59 ;  /* 0x0000003b47478221 */ /* 0x000fd80000010000 */
[----:B------:R-:W-:-:S06]  /*5b90*/  @!P5 IMAD.WIDE.U32 R58, R66, 0x8, R118 ;  /* 0x00000008423ad825 */ /* 0x000fcc00078e0076 */
[----:B------:R-:W2:Y:S01]  /*5ba0*/  @!P5 LDG.E.64 R58, desc[UR8][R58.64] ;  /* 0x000000083a3ad981 */ /* 0x000ea2000c1e1b00 */
[----:B----4-:R-:W-:Y:S01]  /*5bb0*/  @!P2 FADD.FTZ R70, R70, R56 ;  /* 0x000000384646a221 */ /* 0x010fe20000010000 */
[----:B------:R-:W-:-:S04]  /*5bc0*/  IADD3 R56, PT, PT, R63, 0x6, RZ ;  /* 0x000000063f387810 */ /* 0x000fc80007ffe0ff */
[----:B------:R-:W-:Y:S02]  /*5bd0*/  ISETP.EQ.OR P0, PT, R56, UR7, P1 ;  /* 0x0000000738007c0c */ /* 0x000fe40008f02670 */
[----:B------:R-:W-:Y:S01]  /*5be0*/  IADD3 R56, PT, PT, R63, 0x7, RZ ;  /* 0x000000073f387810 */ /* 0x000fe20007ffe0ff */
[----:B------:R-:W-:-:S03]  /*5bf0*/  @!P2 FADD.FTZ R71, R71, R57 ;  /* 0x000000394747a221 */ /* 0x000fc60000010000 */
[----:B------:R-:W-:-:S07]  /*5c00*/  ISETP.EQ.OR P6, PT, R56, UR7, P1 ;  /* 0x0000000738007c0c */ /* 0x000fce0008fc2670 */
[----:B------:R-:W-:-:S06]  /*5c10*/  @!P0 IMAD.WIDE.U32 R56, R67, 0x8, R118 ;  /* 0x0000000843388825 */ /* 0x000fcc00078e0076 */
[----:B------:R-:W4:Y:S01]  /*5c20*/  @!P0 LDG.E.64 R56, desc[UR8][R56.64] ;  /* 0x0000000838388981 */ /* 0x000f22000c1e1b00 */
[----:B---3--:R-:W-:Y:S01]  /*5c30*/  @!P4 FADD.FTZ R70, R70, R60 ;  /* 0x0000003c4646c221 */ /* 0x008fe20000010000 */
[----:B------:R-:W-:Y:S01]  /*5c40*/  @!P4 FADD.FTZ R71, R71, R61 ;  /* 0x0000003d4747c221 */ /* 0x000fe20000010000 */
[----:B------:R-:W-:-:S06]  /*5c50*/  @!P6 IMAD.WIDE.U32 R60, R68, 0x8, R118 ;  /* 0x00000008443ce825 */ /* 0x000fcc00078e0076 */
[----:B------:R-:W3:Y:S01]  /*5c60*/  @!P6 LDG.E.64 R60, desc[UR8][R60.64] ;  /* 0x000000083c3ce981 */ /* 0x000ee2000c1e1b00 */
[----:B--2---:R-:W-:Y:S02]  /*5c70*/  @!P5 FADD.FTZ R70, R70, R58 ;  /* 0x0000003a4646d221 */ /* 0x004fe40000010000 */
[----:B------:R-:W0:Y:S01]  /*5c80*/  LDC R58, c[0x0][0x370] ;  /* 0x0000dc00ff3a7b82 */ /* 0x000e220000000800 */
[----:B------:R-:W-:Y:S01]  /*5c90*/  @!P5 FADD.FTZ R71, R71, R59 ;  /* 0x0000003b4747d221 */ /* 0x000fe20000010000 */
[----:B------:R-:W-:Y:S01]  /*5ca0*/  IADD3 R63, PT, PT, R63, 0x8, RZ ;  /* 0x000000083f3f7810 */ /* 0x000fe20007ffe0ff */
        /* <DEDUP_REMOVED lines=9> */
[----:B----4-:R-:W-:Y:S01]  /*5d40*/  @!P0 FADD.FTZ R70, R70, R56 ;  /* 0x0000003846468221 */ /* 0x010fe20000010000 */
[----:B0-----:R-:W-:Y:S01]  /*5d50*/  LOP3.LUT R56, R58, 0x7ffffff8, RZ, 0xc0, !PT ;  /* 0x7ffffff83a387812 */ /* 0x001fe200078ec0ff */
[----:B------:R-:W-:-:S03]  /*5d60*/  @!P0 FADD.FTZ R71, R71, R57 ;  /* 0x0000003947478221 */ /* 0x000fc60000010000 */
[----:B------:R-:W-:Y:S01]  /*5d70*/  ISETP.NE.AND P0, PT, R63, R56, PT ;  /* 0x000000383f00720c */ /* 0x000fe20003f05270 */
[----:B---3--:R-:W-:Y:S01]  /*5d80*/  @!P6 FADD.FTZ R70, R70, R60 ;  /* 0x0000003c4646e221 */ /* 0x008fe20000010000 */
[----:B------:R-:W-:-:S11]  /*5d90*/  @!P6 FADD.FTZ R71, R71, R61 ;  /* 0x0000003d4747e221 */ /* 0x000fd60000010000 */
[----:B------:R-:W-:Y:S05]  /*5da0*/  @P0 BRA `(.L_x_1355) ;  /* 0xfffffffc000c0947 */ /* 0x000fea000383ffff */
[----:B------:R-:W-:-:S07]  /*5db0*/  MOV R64, R56 ;  /* 0x0000003800407202 */ /* 0x000fce0000000f00 */
.L_x_1354:
[----:B------:R-:W1:Y:S02]  /*5dc0*/  LDCU UR5, c[0x0][0x370] ;  /* 0x00006e00ff0577ac */ /* 0x000e640008000800 */
[----:B-1----:R-:W-:-:S09]  /*5dd0*/  ULOP3.LUT UP0, URZ, UR5, 0x7, URZ, 0xc0, !UPT ;  /* 0x0000000705ff7892 */ /* 0x002fd2000f80c0ff */
[----:B------:R-:W-:Y:S05]  /*5de0*/  BRA.U !UP0, `(.L_x_1351) ;  /* 0x0000000508007547 */ /* 0x000fea000b800000 */
[----:B------:R-:W1:Y:S01]  /*5df0*/  LDCU UR5, c[0x0][0x370] ;  /* 0x00006e00ff0577ac */ /* 0x000e620008000800 */
[----:B------:R-:W3:Y:S01]  /*5e00*/  LDCU UR6, c[0x0][0x370] ;  /* 0x00006e00ff0677ac */ /* 0x000ee20008000800 */
[----:B-1----:R-:W-:-:S04]  /*5e10*/  ULOP3.LUT UR5, UR5, 0x7, URZ, 0xc0, !UPT ;  /* 0x0000000705057892 */ /* 0x002fc8000f8ec0ff */
[----:B------:R-:W-:Y:S02]  /*5e20*/  UIADD3 UR5, UPT, UPT, UR5, -0x1, URZ ;  /* 0xffffffff05057890 */ /* 0x000fe4000fffe0ff */
[----:B---3--:R-:W-:Y:S02]  /*5e30*/  ULOP3.LUT UP1, UR6, UR6, 0x3, URZ, 0xc0, !UPT ;  /* 0x0000000306067892 */ /* 0x008fe4000f82c0ff */
[----:B------:R-:W-:-:S09]  /*5e40*/  UISETP.GE.U32.AND UP0, UPT, UR5, 0x3, UPT ;  /* 0x000000030500788c */ /* 0x000fd2000bf06070 */
[----:B------:R-:W-:Y:S05]  /*5e50*/  BRA.U !UP0, `(.L_x_1356) ;  /* 0x0000000108707547 */ /* 0x000fea000b800000 */
[C---:B------:R-:W-:Y:S02]  /*5e60*/  IADD3 R59, PT, PT, R64.reuse, 0x1, RZ ;  /* 0x00000001403b7810 */ /* 0x040fe40007ffe0ff */
[C---:B------:R-:W-:Y:S02]  /*5e70*/  ISETP.EQ.OR P0, PT, R64.reuse, UR7, P1 ;  /* 0x0000000740007c0c */ /* 0x040fe40008f02670 */
[C---:B------:R-:W-:Y:S02]  /*5e80*/  IADD3 R61, PT, PT, R64.reuse, 0x2, RZ ;  /* 0x00000002403d7810 */ /* 0x040fe40007ffe0ff */
[----:B------:R-:W-:Y:S02]  /*5e90*/  ISETP.EQ.OR P2, PT, R59, UR7, P1 ;  /* 0x000000073b007c0c */ /* 0x000fe40008f42670 */
[----:B------:R-:W-:Y:S02]  /*5ea0*/  ISETP.EQ.OR P4, PT, R61, UR7, P1 ;  /* 0x000000073d007c0c */ /* 0x000fe40008f82670 */
[----:B------:R-:W-:-:S04]  /*5eb0*/  IADD3 R63, PT, PT, R64, 0x3, RZ ;  /* 0x00000003403f7810 */ /* 0x000fc80007ffe0ff */
[----:B------:R-:W-:Y:S01]  /*5ec0*/  ISETP.EQ.OR P5, PT, R63, UR7, P1 ;  /* 0x000000073f007c0c */ /* 0x000fe20008fa2670 */
[----:B------:R-:W-:-:S04]  /*5ed0*/  @!P0 IMAD R57, R64, R99, R100 ;  /* 0x0000006340398224 */ /* 0x000fc800078e0264 */
[----:B------:R-:W-:Y:S02]  /*5ee0*/  @!P2 IMAD R59, R59, R99, R100 ;  /* 0x000000633b3ba224 */ /* 0x000fe400078e0264 */
[----:B------:R-:W-:-:S04]  /*5ef0*/  @!P0 IMAD.WIDE.U32 R56, R57, 0x8, R118 ;  /* 0x0000000839388825 */ /* 0x000fc800078e0076 */
[-C--:B------:R-:W-:Y:S02]  /*5f00*/  @!P4 IMAD R61, R61, R99.reuse, R100 ;  /* 0x000000633d3dc224 */ /* 0x080fe400078e0264 */
[--C-:B--2---:R-:W-:Y:S01]  /*5f10*/  @!P2 IMAD.WIDE.U32 R58, R59, 0x8, R118.reuse ;  /* 0x000000083b3aa825 */ /* 0x104fe200078e0076 */
[----:B------:R-:W0:Y:S03]  /*5f20*/  @!P0 LDG.E.64 R56, desc[UR8][R56.64] ;  /* 0x0000000838388981 */ /* 0x000e26000c1e1b00 */
[----:B------:R-:W-:Y:S02]  /*5f30*/  @!P4 IMAD.WIDE.U32 R60, R61, 0x8, R118 ;  /* 0x000000083d3cc825 */ /* 0x000fe400078e0076 */
[----:B------:R-:W2:Y:S02]  /*5f40*/  @!P2 LDG.E.64 R58, desc[UR8][R58.64] ;  /* 0x000000083a3aa981 */ /* 0x000ea4000c1e1b00 */
[----:B------:R-:W-:-:S02]  /*5f50*/  @!P5 IMAD R63, R63, R99, R100 ;  /* 0x000000633f3fd224 */ /* 0x000fc400078e0264 */
[----:B------:R-:W3:Y:S02]  /*5f60*/  @!P4 LDG.E.64 R60, desc[UR8][R60.64] ;  /* 0x000000083c3cc981 */ /* 0x000ee4000c1e1b00 */
[----:B------:R-:W-:-:S06]  /*5f70*/  @!P5 IMAD.WIDE.U32 R62, R63, 0x8, R118 ;  /* 0x000000083f3ed825 */ /* 0x000fcc00078e0076 */
        /* <DEDUP_REMOVED lines=10> */
.L_x_1356:
[----:B------:R-:W-:Y:S05]  /*6020*/  BRA.U !UP1, `(.L_x_1351) ;  /* 0x0000000109707547 */ /* 0x000fea000b800000 */
[----:B------:R-:W1:Y:S01]  /*6030*/  LDC R60, c[0x0][0x370] ;  /* 0x0000dc00ff3c7b82 */ /* 0x000e620000000800 */
[----:B------:R-:W-:Y:S01]  /*6040*/  UISETP.NE.AND UP0, UPT, UR6, 0x1, UPT ;  /* 0x000000010600788c */ /* 0x000fe2000bf05270 */
[----:B-1----:R-:W-:-:S08]  /*6050*/  LOP3.LUT R60, R60, 0x1, RZ, 0xc0, !PT ;  /* 0x000000013c3c7812 */ /* 0x002fd000078ec0ff */
[----:B------:R-:W-:Y:S05]  /*6060*/  BRA.U !UP0, `(.L_x_1357) ;  /* 0x0000000108387547 */ /* 0x000fea000b800000 */
[C---:B------:R-:W-:Y:S02]  /*6070*/  IADD3 R59, PT, PT, R64.reuse, 0x1, RZ ;  /* 0x00000001403b7810 */ /* 0x040fe40007ffe0ff */
[----:B------:R-:W-:Y:S02]  /*6080*/  ISETP.EQ.OR P2, PT, R64, UR7, P1 ;  /* 0x0000000740007c0c */ /* 0x000fe40008f42670 */
[----:B------:R-:W-:-:S11]  /*6090*/  ISETP.EQ.OR P0, PT, R59, UR7, P1 ;  /* 0x000000073b007c0c */ /* 0x000fd60008f02670 */
[-CC-:B------:R-:W-:Y:S02]  /*60a0*/  @!P2 IMAD R57, R64, R99.reuse, R100.reuse ;  /* 0x000000634039a224 */ /* 0x180fe400078e0264 */
[----:B------:R-:W-:Y:S02]  /*60b0*/  @!P0 IMAD R59, R59, R99, R100 ;  /* 0x000000633b3b8224 */ /* 0x000fe400078e0264 */
[----:B------:R-:W-:-:S04]  /*60c0*/  @!P2 IMAD.WIDE.U32 R56, R57, 0x8, R118 ;  /* 0x000000083938a825 */ /* 0x000fc800078e0076 */
[----:B--2---:R-:W-:Y:S02]  /*60d0*/  @!P0 IMAD.WIDE.U32 R58, R59, 0x8, R118 ;  /* 0x000000083b3a8825 */ /* 0x004fe400078e0076 */
[----:B------:R-:W0:Y:S04]  /*60e0*/  @!P2 LDG.E.64 R56, desc[UR8][R56.64] ;  /* 0x000000083838a981 */ /* 0x000e28000c1e1b00 */
[----:B------:R-:W2:Y:S01]  /*60f0*/  @!P0 LDG.E.64 R58, desc[UR8][R58.64] ;  /* 0x000000083a3a8981 */ /* 0x000ea2000c1e1b00 */
[----:B------:R-:W-:Y:S01]  /*6100*/  IADD3 R64, PT, PT, R64, 0x2, RZ ;  /* 0x0000000240407810 */ /* 0x000fe20007ffe0ff */
[----:B0-----:R-:W-:Y:S01]  /*6110*/  @!P2 FADD.FTZ R70, R70, R56 ;  /* 0x000000384646a221 */ /* 0x001fe20000010000 */
[----:B------:R-:W-:-:S03]  /*6120*/  @!P2 FADD.FTZ R71, R71, R57 ;  /* 0x000000394747a221 */ /* 0x000fc60000010000 */
[----:B--2---:R-:W-:Y:S01]  /*6130*/  @!P0 FADD.FTZ R70, R70, R58 ;  /* 0x0000003a46468221 */ /* 0x004fe20000010000 */
[----:B------:R-:W-:-:S07]  /*6140*/  @!P0 FADD.FTZ R71, R71, R59 ;  /* 0x0000003b47478221 */ /* 0x000fce0000010000 */
.L_x_1357:
        /* <DEDUP_REMOVED lines=9> */
.L_x_1358:
[----:B------:R-:W-:Y:S05]  /*61e0*/  BSYNC.RECONVERGENT B0 ;  /* 0x0000000000007941 */ /* 0x000fea0003800200 */
.L_x_1351:
[----:B------:R-:W5:Y:S01]  /*61f0*/  S2UR UR6, SR_CgaCtaId ;  /* 0x00000000000679c3 */ /* 0x000f620000008800 */
[----:B------:R-:W-:Y:S01]  /*6200*/  UMOV UR5, 0x400 ;  /* 0x0000040000057882 */ /* 0x000fe20000000000 */
[----:B------:R-:W0:Y:S01]  /*6210*/  LDCU.64 UR14, c[0x0][0x400] ;  /* 0x00008000ff0e77ac */ /* 0x000e220008000a00 */
[----:B----4-:R-:W-:Y:S01]  /*6220*/  SHF.R.U32.HI R62, RZ, 0x5, R101 ;  /* 0x00000005ff3e7819 */ /* 0x010fe20000011665 */
[----:B------:R-:W-:Y:S01]  /*6230*/  FADD.FTZ R84, R84, -UR11 ;  /* 0x8000000b54547e21 */ /* 0x000fe20008010000 */
[----:B------:R-:W-:-:S03]  /*6240*/  FADD.FTZ R85, R85, -UR11 ;  /* 0x8000000b55557e21 */ /* 0x000fc60008010000 */
[----:B-1----:R-:W1:Y:S01]  /*6250*/  LDC R59, c[0x0][0x41c] ;  /* 0x00010700ff3b7b82 */ /* 0x002e620000000800 */
[----:B------:R-:W-:Y:S01]  /*6260*/  FMUL.FTZ R84, R84, UR12 ;  /* 0x0000000c54547c20 */ /* 0x000fe20008410000 */
[----:B0-----:R-:W-:Y:S01]  /*6270*/  ISETP.GE.U32.AND P2, PT, R115, UR14, PT ;  /* 0x0000000e73007c0c */ /* 0x001fe2000bf46070 */
[----:B-----5:R-:W-:-:S03]  /*6280*/  ULEA UR5, UR6, UR5, 0x18 ;  /* 0x0000000506057291 */ /* 0x020fc6000f8ec0ff */
[----:B------:R-:W-:Y:S01]  /*6290*/  ISETP.GE.AND.EX P2, PT, R96, UR15, PT, P2 ;  /* 0x0000000f60007c0c */ /* 0x000fe2000bf46320 */
[----:B------:R-:W0:Y:S01]  /*62a0*/  LDCU UR6, c[0x0][0x42c] ;  /* 0x00008580ff0677ac */ /* 0x000e220008000800 */
[----:B-1----:R-:W-:-:S04]  /*62b0*/  IMAD R62, R59, UR7, R62 ;  /* 0x000000073b3e7c24 */ /* 0x002fc8000f8e023e */
[----:B------:R3:W-:Y:S01]  /*62c0*/  @!P1 STS.64 [UR5+0x98], R70 ;  /* 0x00009846ff009988 */ /* 0x0007e20008000a05 */
[----:B------:R-:W-:Y:S01]  /*62d0*/  BAR.SYNC.DEFER_BLOCKING 0x0 ;  /* 0x0000000000007b1d */ /* 0x000fe20000010000 */
[----:B------:R-:W-:Y:S02]  /*62e0*/  ISETP.GE.U32.AND P1, PT, R116, UR14, PT ;  /* 0x0000000e74007c0c */ /* 0x000fe4000bf26070 */
[----:B------:R-:W-:Y:S02]  /*62f0*/  ISETP.GE.U32.AND P0, PT, R62, UR14, PT ;  /* 0x0000000e3e007c0c */ /* 0x000fe4000bf06070 */
[----:B------:R-:W-:Y:S01]  /*6300*/  ISETP.GE.AND.EX P1, PT, R97, UR15, PT, P1 ;  /* 0x0000000f61007c0c */ /* 0x000fe2000bf26310 */
[----:B---3--:R-:W-:Y:S01]  /*6310*/  FMUL.FTZ R70, R85, UR12 ;  /* 0x0000000c55467c20 */ /* 0x008fe20008410000 */
[----:B------:R-:W0:Y:S02]  /*6320*/  LDS.64 R56, [UR5+0x98] ;  /* 0x00009805ff387984 */ /* 0x000e240008000a00 */
[----:B0-----:R-:W-:Y:S01]  /*6330*/  FMUL.FTZ R56, R56, UR6 ;  /* 0x0000000638387c20 */ /* 0x001fe20008410000 */
[----:B------:R-:W-:-:S04]  /*6340*/  FMUL.FTZ R63, R57, UR6 ;  /* 0x00000006393f7c20 */ /* 0x000fc80008410000 */
[----:B------:R-:W-:Y:S02]  /*6350*/  R2UR UR5, R56 ;  /* 0x00000000380572ca */ /* 0x000fe400000e0000 */
[----:B------:R-:W-:-:S04]  /*6360*/  SHF.R.S32.HI R56, RZ, 0x1f, R62 ;  /* 0x0000001fff387819 */ /* 0x000fc8000001143e */
[----:B------:R-:W-:-:S07]  /*6370*/  ISETP.GE.AND.EX P0, PT, R56, UR15, PT, P0 ;  /* 0x0000000f38007c0c */ /* 0x000fce000bf06300 */
[----:B------:R-:W-:Y:S01]  /*6380*/  FFMA.FTZ R57, R84, UR5, R63 ;  /* 0x0000000554397c23 */ /* 0x000fe2000801003f */
[----:B------:R-:W-:Y:S06]  /*6390*/  @!P3 BRA `(.L_x_1359) ;  /* 0x000000000048b947 */ /* 0x000fec0003800000 */
[----:B--2---:R-:W-:Y:S01]  /*63a0*/  FFMA.FTZ R58, R54, R84, R52 ;  /* 0x00000054363a7223 */ /* 0x004fe20000010034 */
        /* <DEDUP_REMOVED lines=17> */
.L_x_1359:
[----:B------:R-:W-:Y:S01]  /*64c0*/  FADD.FTZ R80, R80, -UR11 ;  /* 0x8000000b50507e21 */ /* 0x000fe20008010000 */
[----:B--2---:R-:W-:Y:S01]  /*64d0*/  FFMA.FTZ R58, R70, UR5, R63 ;  /* 0x00000005463a7c23 */ /* 0x004fe2000801003f */
[----:B------:R-:W-:Y:S01]  /*64e0*/  BSSY.RECONVERGENT B0, `(.L_x_1360) ;  /* 0x0000013000007945 */ /* 0x000fe20003800200 */
[----:B------:R-:W-:Y:S01]  /*64f0*/  FFMA.FTZ R57, R54, R82, -R57 ;  /* 0x0000005236397223 */ /* 0x000fe20000010839 */
[----:B------:R-:W-:Y:S01]  /*6500*/  FADD.FTZ R81, R81, -UR11 ;  /* 0x8000000b51517e21 */ /* 0x000fe20008010000 */
[----:B------:R-:W-:Y:S01]  /*6510*/  FMUL.FTZ R80, R80, UR12 ;  /* 0x0000000c50507c20 */ /* 0x000fe20008410000 */
[----:B------:R-:W-:Y:S01]  /*6520*/  FFMA.FTZ R83, R55, R83, -R58 ;  /* 0x0000005337537223 */ /* 0x000fe2000001083a */
        /* <DEDUP_REMOVED lines=8> */
[----:B------:R-:W-:Y:S01]  /*65b0*/  FMUL.FTZ R57, R83, UR12 ;  /* 0x0000000c53397c20 */ /* 0x000fe20008410000 */
[----:B------:R-:W-:Y:S01]  /*65c0*/  IMAD R61, R62, UR19, R61 ;  /* 0x000000133e3d7c24 */ /* 0x000fe2000f8e023d */
[----:B-1----:R-:W-:-:S04]  /*65d0*/  LEA R60, P0, R58, UR16, 0x2 ;  /* 0x000000103a3c7c11 */ /* 0x002fc8000f8010ff */
[----:B------:R-:W-:-:S04]  /*65e0*/  IADD3 R61, PT, PT, R59, R61, RZ ;  /* 0x0000003d3b3d7210 */ /* 0x000fc80007ffe0ff */
[----:B------:R-:W-:-:S05]  /*65f0*/  LEA.HI.X R61, R58, UR17, R61, 0x2, P0 ;  /* 0x000000113a3d7c11 */ /* 0x000fca00080f143d */
[----:B------:R0:W-:Y:S02]  /*6600*/  STG.E.64 desc[UR8][R60.64], R56 ;  /* 0x000000383c007986 */ /* 0x0001e4000c101b08 */
.L_x_1361:
[----:B------:R-:W-:Y:S05]  /*6610*/  BSYNC.RECONVERGENT B0 ;  /* 0x0000000000007941 */ /* 0x000fea0003800200 */
.L_x_1360:
[----:B------:R-:W-:Y:S01]  /*6620*/  FFMA.FTZ R67, R80, UR5, R63 ;  /* 0x0000000550437c23 */ /* 0x000fe2000801003f */
[----:B------:R-:W-:Y:S01]  /*6630*/  FMUL.FTZ R68, R81, UR12 ;  /* 0x0000000c51447c20 */ /* 0x000fe20008410000 */
[----:B------:R-:W-:Y:S06]  /*6640*/  @!P3 BRA `(.L_x_1362) ;  /* 0x000000000048b947 */ /* 0x000fec0003800000 */
        /* <DEDUP_REMOVED lines=18> */
.L_x_1362:
[----:B------:R-:W-:Y:S01]  /*6770*/  FADD.FTZ R76, R76, -UR11 ;  /* 0x8000000b4c4c7e21 */ /* 0x000fe20008010000 */
[----:B------:R-:W-:Y:S01]  /*6780*/  FFMA.FTZ R58, R68, UR5, R63 ;  /* 0x00000005443a7c23 */ /* 0x000fe2000801003f */
[----:B------:R-:W-:Y:S01]  /*6790*/  BSSY.RECONVERGENT B0, `(.L_x_1363) ;  /* 0x0000013000007945 */ /* 0x000fe20003800200 */
[----:B0-----:R-:W-:Y:S01]  /*67a0*/  FFMA.FTZ R56, R54, R78, -R67 ;  /* 0x0000004e36387223 */ /* 0x001fe20000010843 */
        /* <DEDUP_REMOVED lines=17> */
.L_x_1364:
[----:B------:R-:W-:Y:S05]  /*68c0*/  BSYNC.RECONVERGENT B0 ;  /* 0x0000000000007941 */ /* 0x000fea0003800200 */
.L_x_1363:
        /* <DEDUP_REMOVED lines=21> */
.L_x_1365:
[----:B------:R-:W-:Y:S01]  /*6a20*/  FFMA.FTZ R58, R68, UR5, R63 ;  /* 0x00000005443a7c23 */ /* 0x000fe2000801003f */
[----:B------:R-:W-:Y:S01]  /*6a30*/  BSSY.RECONVERGENT B0, `(.L_x_1366) ;  /* 0x0000013000007945 */ /* 0x000fe20003800200 */
[----:B0-----:R-:W-:Y:S01]  /*6a40*/  FFMA.FTZ R56, R54, R74, -R67 ;  /* 0x0000004a36387223 */ /* 0x001fe20000010843 */
[----:B------:R-:W-:Y:S01]  /*6a50*/  FADD.FTZ R72, R72, -UR11 ;  /* 0x8000000b48487e21 */ /* 0x000fe20008010000 */
        /* <DEDUP_REMOVED lines=16> */
.L_x_1367:
[----:B------:R-:W-:Y:S05]  /*6b60*/  BSYNC.RECONVERGENT B0 ;  /* 0x0000000000007941 */ /* 0x000fea0003800200 */
.L_x_1366:
[----:B0-----:R-:W-:Y:S01]  /*6b70*/  IADD3 R60, PT, PT, R62, 0x60, RZ ;  /* 0x000000603e3c7810 */ /* 0x001fe20007ffe0ff */
[----:B------:R-:W-:Y:S01]  /*6b80*/  FMUL.FTZ R72, R72, UR12 ;  /* 0x0000000c48487c20 */ /* 0x000fe20008410000 */
[----:B------:R-:W-:Y:S01]  /*6b90*/  ISETP.GE.U32.AND P2, PT, R114, UR14, PT ;  /* 0x0000000e72007c0c */ /* 0x000fe2000bf46070 */
[----:B------:R-:W-:Y:S01]  /*6ba0*/  FMUL.FTZ R64, R73, UR12 ;  /* 0x0000000c49407c20 */ /* 0x000fe20008410000 */
[----:B------:R-:W-:Y:S01]  /*6bb0*/  ISETP.GE.U32.AND P1, PT, R113, UR14, PT ;  /* 0x0000000e71007c0c */ /* 0x000fe2000bf26070 */
[--C-:B------:R-:W-:Y:S01]  /*6bc0*/  FFMA.FTZ R69, R72, UR5, R63.reuse ;  /* 0x0000000548457c23 */ /* 0x100fe2000801003f */
[----:B------:R-:W-:Y:S01]  /*6bd0*/  ISETP.GE.U32.AND P0, PT, R112, UR14, PT ;  /* 0x0000000e70007c0c */ /* 0x000fe2000bf06070 */
[----:B------:R-:W-:Y:S01]  /*6be0*/  FFMA.FTZ R70, R64, UR5, R63 ;  /* 0x0000000540467c23 */ /* 0x000fe2000801003f */
[----:B------:R-:W-:Y:S02]  /*6bf0*/  ISETP.GE.U32.AND P6, PT, R111, UR14, PT ;  /* 0x0000000e6f007c0c */ /* 0x000fe4000bfc6070 */
[----:B------:R-:W-:-:S02]  /*6c00*/  ISETP.GE.U32.AND P4, PT, R110, UR14, PT ;  /* 0x0000000e6e007c0c */ /* 0x000fc4000bf86070 */
[----:B------:R-:W-:Y:S02]  /*6c10*/  ISETP.GE.U32.AND P5, PT, R60, UR14, PT ;  /* 0x0000000e3c007c0c */ /* 0x000fe4000bfa6070 */
[----:B------:R-:W-:Y:S02]  /*6c20*/  SHF.R.S32.HI R61, RZ, 0x1f, R60 ;  /* 0x0000001fff3d7819 */ /* 0x000fe4000001143c */
[----:B------:R-:W-:Y:S02]  /*6c30*/  ISETP.GE.AND.EX P2, PT, R95, UR15, PT, P2 ;  /* 0x0000000f5f007c0c */ /* 0x000fe4000bf46320 */
[----:B------:R-:W-:Y:S02]  /*6c40*/  ISETP.GE.AND.EX P1, PT, R94, UR15, PT, P1 ;  /* 0x0000000f5e007c0c */ /* 0x000fe4000bf26310 */
[----:B------:R-:W-:Y:S02]  /*6c50*/  ISETP.GE.AND.EX P0, PT, R93, UR15, PT, P0 ;  /* 0x0000000f5d007c0c */ /* 0x000fe4000bf06300 */
[----:B------:R-:W-:-:S02]  /*6c60*/  ISETP.GE.AND.EX P6, PT, R92, UR15, PT, P6 ;  /* 0x0000000f5c007c0c */ /* 0x000fc4000bfc6360 */
[----:B------:R-:W-:Y:S02]  /*6c70*/  ISETP.GE.AND.EX P4, PT, R91, UR15, PT, P4 ;  /* 0x0000000f5b007c0c */ /* 0x000fe4000bf86340 */
[----:B------:R-:W-:Y:S01]  /*6c80*/  ISETP.GE.AND.EX P5, PT, R61, UR15, PT, P5 ;  /* 0x0000000f3d007c0c */ /* 0x000fe2000bfa6350 */
[----:B------:R-:W-:-:S12]  /*6c90*/  @!P3 BRA `(.L_x_1368) ;  /* 0x000000000048b947 */ /* 0x000fd80003800000 */
        /* <DEDUP_REMOVED lines=18> */
.L_x_1368:
[----:B------:R-:W-:Y:S01]  /*6dc0*/  BSSY.RECONVERGENT B0, `(.L_x_1369) ;  /* 0x0000011000007945 */ /* 0x000fe20003800200 */
[----:B------:R-:W-:Y:S01]  /*6dd0*/  FFMA.FTZ R10, R54, R10, -R69 ;  /* 0x0000000a360a7223 */ /* 0x000fe20000010845 */
        /* <DEDUP_REMOVED lines=15> */
.L_x_1370:
[----:B------:R-:W-:Y:S05]  /*6ed0*/  BSYNC.RECONVERGENT B0 ;  /* 0x0000000000007941 */ /* 0x000fea0003800200 */
.L_x_1369:
[----:B------:R-:W-:Y:S01]  /*6ee0*/  FADD.FTZ R12, R12, -UR11 ;  /* 0x8000000b0c0c7e21 */ /* 0x000fe20008010000 */
[----:B------:R-:W-:Y:S01]  /*6ef0*/  FADD.FTZ R13, R13, -UR11 ;  /* 0x8000000b0d0d7e21 */ /* 0x000fe20008010000 */
[----:B0-----:R-:W-:Y:S01]  /*6f00*/  FADD.FTZ R59, R16, -UR11 ;  /* 0x8000000b103b7e21 */ /* 0x001fe20008010000 */
[----:B------:R-:W-:Y:S01]  /*6f10*/  FADD.FTZ R65, R17, -UR11 ;  /* 0x8000000b11417e21 */ /* 0x000fe20008010000 */
[----:B------:R-:W-:Y:S01]  /*6f20*/  FMUL.FTZ R64, R12, UR12 ;  /* 0x0000000c0c407c20 */ /* 0x000fe20008410000 */
[----:B------:R-:W-:Y:S01]  /*6f30*/  FMUL.FTZ R66, R13, UR12 ;  /* 0x0000000c0d427c20 */ /* 0x000fe20008410000 */
        /* <DEDUP_REMOVED lines=19> */
.L_x_1371:
[--C-:B------:R-:W-:Y:S01]  /*7070*/  FFMA.FTZ R11, R64, UR5, R63.reuse ;  /* 0x00000005400b7c23 */ /* 0x100fe2000801003f */
[----:B------:R-:W-:Y:S01]  /*7080*/  FMUL.FTZ R16, R59, UR12 ;  /* 0x0000000c3b107c20 */ /* 0x000fe20008410000 */
[----:B------:R-:W-:Y:S01]  /*7090*/  FMUL.FTZ R56, R65, UR12 ;  /* 0x0000000c41387c20 */ /* 0x000fe20008410000 */
[----:B------:R-:W-:Y:S01]  /*70a0*/  FFMA.FTZ R10, R66, UR5, R63 ;  /* 0x00000005420a7c23 */ /* 0x000fe2000801003f */
[----:B------:R-:W-:Y:S01]  /*70b0*/  BSSY.RECONVERGENT B0, `(.L_x_1372) ;  /* 0x0000013000007945 */ /* 0x000fe20003800200 */
[----:B------:R-:W-:Y:S01]  /*70c0*/  FFMA.FTZ R14, R54, R14, -R11 ;  /* 0x0000000e360e7223 */ /* 0x000fe2000001080b */
[--C-:B------:R-:W-:Y:S01]  /*70d0*/  FFMA.FTZ R57, R16, UR5, R63.reuse ;  /* 0x0000000510397c23 */ /* 0x100fe2000801003f */
[----:B------:R-:W-:Y:S01]  /*70e0*/  FFMA.FTZ R58, R56, UR5, R63 ;  /* 0x00000005383a7c23 */ /* 0x000fe2000801003f */
        /* <DEDUP_REMOVED lines=15> */
.L_x_1373:
[----:B------:R-:W-:Y:S05]  /*71e0*/  BSYNC.RECONVERGENT B0 ;  /* 0x0000000000007941 */ /* 0x000fea0003800200 */
.L_x_1372:
[----:B------:R-:W-:Y:S05]  /*71f0*/  @!P3 BRA `(.L_x_1374) ;  /* 0x000000000048b947 */ /* 0x000fea0003800000 */
        /* <DEDUP_REMOVED lines=18> */
.L_x_1374:
        /* <DEDUP_REMOVED lines=17> */
.L_x_1376:
[----:B------:R-:W-:Y:S05]  /*7430*/  BSYNC.RECONVERGENT B0 ;  /* 0x0000000000007941 */ /* 0x000fea0003800200 */
.L_x_1375:
[----:B------:R-:W-:Y:S01]  /*7440*/  FADD.FTZ R2, R2, -UR11 ;  /* 0x8000000b02027e21 */ /* 0x000fe20008010000 */
[----:B------:R-:W-:Y:S01]  /*7450*/  FADD.FTZ R3, R3, -UR11 ;  /* 0x8000000b03037e21 */ /* 0x000fe20008010000 */
[----:B------:R-:W-:Y:S01]  /*7460*/  FADD.FTZ R17, R20, -UR11 ;  /* 0x8000000b14117e21 */ /* 0x000fe20008010000 */
[----:B------:R-:W-:Y:S01]  /*7470*/  FADD.FTZ R21, R21, -UR11 ;  /* 0x8000000b15157e21 */ /* 0x000fe20008010000 */
[----:B------:R-:W-:Y:S01]  /*7480*/  FMUL.FTZ R18, R2, UR12 ;  /* 0x0000000c02127c20 */ /* 0x000fe20008410000 */
[----:B------:R-:W-:Y:S01]  /*7490*/  FMUL.FTZ R20, R3, UR12 ;  /* 0x0000000c03147c20 */ /* 0x000fe20008410000 */
[----:B------:R-:W-:Y:S06]  /*74a0*/  @!P3 BRA `(.L_x_1377) ;  /* 0x000000000048b947 */ /* 0x000fec0003800000 */
        /* <DEDUP_REMOVED lines=18> */
.L_x_1377:
[--C-:B------:R-:W-:Y:S01]  /*75d0*/  FFMA.FTZ R3, R18, UR5, R63.reuse ;  /* 0x0000000512037c23 */ /* 0x100fe2000801003f */
[----:B0-----:R-:W-:Y:S01]  /*75e0*/  FMUL.FTZ R12, R17, UR12 ;  /* 0x0000000c110c7c20 */ /* 0x001fe20008410000 */
        /* <DEDUP_REMOVED lines=21> */
.L_x_1379:
[----:B------:R-:W-:Y:S05]  /*7740*/  BSYNC.RECONVERGENT B0 ;  /* 0x0000000000007941 */ /* 0x000fea0003800200 */
.L_x_1378:
        /* <DEDUP_REMOVED lines=19> */
.L_x_1380:
[----:B------:R-:W-:Y:S01]  /*7880*/  BSSY.RECONVERGENT B0, `(.L_x_1381) ;  /* 0x0000012000007945 */ /* 0x000fe20003800200 */
[----:B------:R-:W-:Y:S01]  /*7890*/  FFMA.FTZ R15, R54, R22, -R15 ;  /* 0x00000016360f7223 */ /* 0x000fe2000001080f */
[----:B------:R-:W-:Y:S01]  /*78a0*/  FADD.FTZ R24, R24, -UR11 ;  /* 0x8000000b18187e21 */ /* 0x000fe20008010000 */
[----:B0-----:R-:W-:Y:S01]  /*78b0*/  FFMA.FTZ R11, R55, R23, -R16 ;  /* 0x00000017370b7223 */ /* 0x001fe20000010810 */
        /* <DEDUP_REMOVED lines=14> */
.L_x_1382:
[----:B------:R-:W-:Y:S05]  /*79a0*/  BSYNC.RECONVERGENT B0 ;  /* 0x0000000000007941 */ /* 0x000fea0003800200 */
.L_x_1381:
[----:B------:R-:W-:Y:S01]  /*79b0*/  UISETP.NE.AND UP0, UPT, UR10, URZ, UPT ;  /* 0x000000ff0a00728c */ /* 0x000fe2000bf05270 */
[----:B------:R-:W-:Y:S01]  /*79c0*/  FADD.FTZ R25, R25, -UR11 ;  /* 0x8000000b19197e21 */ /* 0x000fe20008010000 */
[----:B------:R-:W-:-:S03]  /*79d0*/  FMUL.FTZ R24, R24, UR12 ;  /* 0x0000000c18187c20 */ /* 0x000fc60008410000 */
[----:B------:R-:W-:Y:S01]  /*79e0*/  FMUL.FTZ R16, R25, UR12 ;  /* 0x0000000c19107c20 */ /* 0x000fe20008410000 */
[----:B------:R-:W-:-:S03]  /*79f0*/  FFMA.FTZ R15, R24, UR5, R63 ;  /* 0x00000005180f7c23 */ /* 0x000fc6000801003f */
        /* <DEDUP_REMOVED lines=19> */
.L_x_1383:
[----:B------:R-:W-:Y:S01]  /*7b30*/  FFMA.FTZ R2, R16, UR5, R63 ;  /* 0x0000000510027c23 */ /* 0x000fe2000801003f */
[----:B------:R-:W-:Y:S01]  /*7b40*/  BSSY.RECONVERGENT B0, `(.L_x_1384) ;  /* 0x0000013000007945 */ /* 0x000fe20003800200 */
[----:B------:R-:W-:Y:S01]  /*7b50*/  FADD.FTZ R12, R7, -UR11 ;  /* 0x8000000b070c7e21 */ /* 0x000fe20008010000 */
[----:B------:R-:W-:Y:S01]  /*7b60*/  FFMA.FTZ R15, R54, R26, -R15 ;  /* 0x0000001a360f7223 */ /* 0x000fe2000001080f */
[----:B0-----:R-:W-:Y:S01]  /*7b70*/  FADD.FTZ R10, R6, -UR11 ;  /* 0x8000000b060a7e21 */ /* 0x001fe20008010000 */
        /* <DEDUP_REMOVED lines=15> */
.L_x_1385:
[----:B------:R-:W-:Y:S05]  /*7c70*/  BSYNC.RECONVERGENT B0 ;  /* 0x0000000000007941 */ /* 0x000fea0003800200 */
.L_x_1384:
[----:B------:R-:W-:Y:S01]  /*7c80*/  IADD3 R15, PT, PT, R62, 0x90, RZ ;  /* 0x000000903e0f7810 */ /* 0x000fe20007ffe0ff */
        /* <DEDUP_REMOVED lines=11> */
[----:B------:R-:W-:Y:S02]  /*7d40*/  ISETP.GE.U32.AND P3, PT, R104, UR14, PT ;  /* 0x0000000e68007c0c */ /* 0x000fe4000bf66070 */
[----:B------:R-:W-:Y:S02]  /*7d50*/  ISETP.GE.AND.EX P2, PT, R90, UR15, PT, P2 ;  /* 0x0000000f5a007c0c */ /* 0x000fe4000bf46320 */
[----:B------:R-:W-:Y:S02]  /*7d60*/  ISETP.GE.AND.EX P1, PT, R89, UR15, PT, P1 ;  /* 0x0000000f59007c0c */ /* 0x000fe4000bf26310 */
[----:B------:R-:W-:-:S02]  /*7d70*/  ISETP.GE.AND.EX P0, PT, R88, UR15, PT, P0 ;  /* 0x0000000f58007c0c */ /* 0x000fc4000bf06300 */
[----:B------:R-:W-:Y:S02]  /*7d80*/  ISETP.GE.AND.EX P6, PT, R87, UR15, PT, P6 ;  /* 0x0000000f57007c0c */ /* 0x000fe4000bfc6360 */
[----:B------:R-:W-:Y:S02]  /*7d90*/  ISETP.GE.AND.EX P4, PT, R86, UR15, PT, P4 ;  /* 0x0000000f56007c0c */ /* 0x000fe4000bf86340 */
[----:B------:R-:W-:Y:S01]  /*7da0*/  ISETP.GE.AND.EX P5, PT, R16, UR15, PT, P5 ;  /* 0x0000000f10007c0c */ /* 0x000fe2000bfa6350 */
[----:B------:R-:W-:-:S12]  /*7db0*/  BRA.U !UP0, `(.L_x_1386) ;  /* 0x0000000108487547 */ /* 0x000fd8000b800000 */
        /* <DEDUP_REMOVED lines=18> */
.L_x_1386:
        /* <DEDUP_REMOVED lines=17> */
.L_x_1388:
[----:B------:R-:W-:Y:S05]  /*7ff0*/  BSYNC.RECONVERGENT B0 ;  /* 0x0000000000007941 */ /* 0x000fea0003800200 */
.L_x_1387:
[----:B------:R-:W-:Y:S01]  /*8000*/  FADD.FTZ R28, R28, -UR11 ;  /* 0x8000000b1c1c7e21 */ /* 0x000fe20008010000 */
[----:B------:R-:W-:Y:S01]  /*8010*/  FADD.FTZ R29, R29, -UR11 ;  /* 0x8000000b1d1d7e21 */ /* 0x000fe20008010000 */
[----:B------:R-:W-:Y:S01]  /*8020*/  FADD.FTZ R32, R32, -UR11 ;  /* 0x8000000b20207e21 */ /* 0x000fe20008010000 */
[----:B------:R-:W-:Y:S01]  /*8030*/  FADD.FTZ R33, R33, -UR11 ;  /* 0x8000000b21217e21 */ /* 0x000fe20008010000 */
[----:B------:R-:W-:Y:S01]  /*8040*/  FMUL.FTZ R28, R28, UR12 ;  /* 0x0000000c1c1c7c20 */ /* 0x000fe20008410000 */
        /* <DEDUP_REMOVED lines=20> */
.L_x_1389:
[--C-:B0-----:R-:W-:Y:S01]  /*8190*/  FFMA.FTZ R3, R28, UR5, R63.reuse ;  /* 0x000000051c037c23 */ /* 0x101fe2000801003f */
        /* <DEDUP_REMOVED lines=22> */
.L_x_1391:
[----:B------:R-:W-:Y:S05]  /*8300*/  BSYNC.RECONVERGENT B0 ;  /* 0x0000000000007941 */ /* 0x000fea0003800200 */
.L_x_1390:
[----:B------:R-:W-:Y:S05]  /*8310*/  BRA.U !UP0, `(.L_x_1392) ;  /* 0x0000000108487547 */ /* 0x000fea000b800000 */
        /* <DEDUP_REMOVED lines=18> */
.L_x_1392:
[----:B------:R-:W-:Y:S01]  /*8440*/  BSSY.RECONVERGENT B0, `(.L_x_1393) ;  /* 0x0000011000007945 */ /* 0x000fe20003800200 */
[----:B------:R-:W-:Y:S01]  /*8450*/  FFMA.FTZ R11, R54, R34, -R11 ;  /* 0x00000022360b7223 */ /* 0x000fe2000001080b */
[----:B------:R-:W-:Y:S02]  /*8460*/  FFMA.FTZ R7, R55, R35, -R12 ;  /* 0x0000002337077223 */ /* 0x000fe4000001080c */
[----:B------:R-:W-:Y:S05]  /*8470*/  @P1 BRA `(.L_x_1394) ;  /* 0x0000000000341947 */ /* 0x000fea0003800000 */
[----:B------:R-:W1:Y:S01]  /*8480*/  LDCU.64 UR16, c[0x0][0x3f8] ;  /* 0x00007f00ff1077ac */ /* 0x000e620008000a00 */
[----:B0-----:R-:W-:Y:S01]  /*8490*/  MOV R2, R120 ;  /* 0x0000007800027202 */ /* 0x001fe20000000f00 */
[----:B------:R-:W-:Y:S01]  /*84a0*/  FMUL.FTZ R6, R11, UR12 ;  /* 0x0000000c0b067c20 */ /* 0x000fe20008410000 */
[----:B------:R-:W-:Y:S01]  /*84b0*/  MOV R3, R123 ;  /* 0x0000007b00037202 */ /* 0x000fe20000000f00 */
[----:B------:R-:W0:Y:S01]  /*84c0*/  LDCU.64 UR18, c[0x0][0x380] ;  /* 0x00007000ff1277ac */ /* 0x000e220008000a00 */
[----:B------:R-:W-:Y:S01]  /*84d0*/  FMUL.FTZ R7, R7, UR12 ;  /* 0x0000000c07077c20 */ /* 0x000fe20008410000 */
[----:B-1----:R-:W-:Y:S02]  /*84e0*/  IMAD R9, R89, UR16, RZ ;  /* 0x0000001059097c24 */ /* 0x002fe4000f8e02ff */
[----:B------:R-:W-:-:S04]  /*84f0*/  IMAD.WIDE.U32 R4, R108, UR16, R2 ;  /* 0x000000106c047c25 */ /* 0x000fc8000f8e0002 */
[----:B------:R-:W-:Y:S01]  /*8500*/  IMAD R9, R108, UR17, R9 ;  /* 0x000000116c097c24 */ /* 0x000fe2000f8e0209 */
[----:B0-----:R-:W-:-:S04]  /*8510*/  LEA R2, P1, R4, UR18, 0x2 ;  /* 0x0000001204027c11 */ /* 0x001fc8000f8210ff */
[----:B------:R-:W-:-:S04]  /*8520*/  IADD3 R9, PT, PT, R5, R9, RZ ;  /* 0x0000000905097210 */ /* 0x000fc80007ffe0ff */
[----:B------:R-:W-:-:S05]  /*8530*/  LEA.HI.X R3, R4, UR19, R9, 0x2, P1 ;  /* 0x0000001304037c11 */ /* 0x000fca00088f1409 */
[----:B------:R1:W-:Y:S02]  /*8540*/  STG.E.64 desc[UR8][R2.64], R6 ;  /* 0x0000000602007986 */ /* 0x0003e4000c101b08 */
.L_x_1394:
[----:B------:R-:W-:Y:S05]  /*8550*/  BSYNC.RECONVERGENT B0 ;  /* 0x0000000000007941 */ /* 0x000fea0003800200 */
.L_x_1393:
[----:B------:R-:W-:Y:S01]  /*8560*/  FADD.FTZ R36, R36, -UR11 ;  /* 0x8000000b24247e21 */ /* 0x000fe20008010000 */
[----:B------:R-:W-:Y:S01]  /*8570*/  FADD.FTZ R37, R37, -UR11 ;  /* 0x8000000b25257e21 */ /* 0x000fe20008010000 */
[----:B------:R-:W-:Y:S01]  /*8580*/  FADD.FTZ R40, R40, -UR11 ;  /* 0x8000000b28287e21 */ /* 0x000fe20008010000 */
[----:B------:R-:W-:Y:S01]  /*8590*/  FADD.FTZ R41, R41, -UR11 ;  /* 0x8000000b29297e21 */ /* 0x000fe20008010000 */
[----:B------:R-:W-:Y:S01]  /*85a0*/  FMUL.FTZ R36, R36, UR12 ;  /* 0x0000000c24247c20 */ /* 0x000fe20008410000 */
[----:B------:R-:W-:Y:S01]  /*85b0*/  FMUL.FTZ R12, R37, UR12 ;  /* 0x0000000c250c7c20 */ /* 0x000fe20008410000 */
        /* <DEDUP_REMOVED lines=19> */
.L_x_1395:
[--C-:B01----:R-:W-:Y:S01]  /*86f0*/  FFMA.FTZ R3, R36, UR5, R63.reuse ;  /* 0x0000000524037c23 */ /* 0x103fe2000801003f */
        /* <DEDUP_REMOVED lines=22> */
.L_x_1397:
[----:B------:R-:W-:Y:S05]  /*8860*/  BSYNC.RECONVERGENT B0 ;  /* 0x0000000000007941 */ /* 0x000fea0003800200 */
.L_x_1396:
        /* <DEDUP_REMOVED lines=19> */
.L_x_1398:
        /* <DEDUP_REMOVED lines=17> */
.L_x_1400:
[----:B------:R-:W-:Y:S05]  /*8ab0*/  BSYNC.RECONVERGENT B0 ;  /* 0x0000000000007941 */ /* 0x000fea0003800200 */
.L_x_1399:
        /* <DEDUP_REMOVED lines=25> */
.L_x_1401:
        /* <DEDUP_REMOVED lines=23> */
.L_x_1403:
[----:B------:R-:W-:Y:S05]  /*8dc0*/  BSYNC.RECONVERGENT B0 ;  /* 0x0000000000007941 */ /* 0x000fea0003800200 */
.L_x_1402:
        /* <DEDUP_REMOVED lines=19> */
.L_x_1404:
        /* <DEDUP_REMOVED lines=17> */
.L_x_1406:
[----:B------:R-:W-:Y:S05]  /*9010*/  BSYNC.RECONVERGENT B0 ;  /* 0x0000000000007941 */ /* 0x000fea0003800200 */
.L_x_1405:
[----:B------:R-:W-:Y:S02]  /*9020*/  IADD3 R102, PT, PT, R99, R102, RZ ;  /* 0x0000006663667210 */ /* 0x000fe40007ffe0ff */
[----:B------:R-:W-:Y:S02]  /*9030*/  IADD3 R103, PT, PT, R103, 0x1, RZ ;  /* 0x0000000167677810 */ /* 0x000fe40007ffe0ff */
[----:B------:R-:W-:-:S13]  /*9040*/  ISETP.GE.AND P0, PT, R102, UR4, PT ;  /* 0x0000000466007c0c */ /* 0x000fda000bf06270 */
[----:B------:R-:W-:Y:S05]  /*9050*/  @!P0 BRA `(.L_x_1407) ;  /* 0xffffff7000988947 */ /* 0x000fea000383ffff */
.L_x_1340:
[----:B-1----:R-:W1:Y:S01]  /*9060*/  LDC R4, c[0x0][0x370] ;  /* 0x0000dc00ff047b82 */ /* 0x002e620000000800 */
[----:B------:R-:W-:Y:S01]  /*9070*/  ISETP.NE.AND P2, PT, R101, RZ, PT ;  /* 0x000000ff6500720c */ /* 0x000fe20003f45270 */
[----:B------:R-:W-:Y:S06]  /*9080*/  BSSY.RECONVERGENT B0, `(.L_x_1408) ;  /* 0x0000011000007945 */ /* 0x000fec0003800200 */
[----:B------:R-:W2:Y:S08]  /*9090*/  LDC R7, c[0x0][0x374] ;  /* 0x0000dd00ff077b82 */ /* 0x000eb00000000800 */
[----:B0-----:R-:W0:Y:S01]  /*90a0*/  LDC.64 R2, c[0x0][0x3c8] ;  /* 0x0000f200ff027b82 */ /* 0x001e220000000a00 */
[----:B-1----:R-:W-:-:S02]  /*90b0*/  ISETP.NE.AND P1, PT, R4, 0x1, PT ;  /* 0x000000010400780c */ /* 0x002fc40003f25270 */
[----:B------:R-:W-:Y:S02]  /*90c0*/  IADD3 R6, PT, PT, R4, -0x1, RZ ;  /* 0xffffffff04067810 */ /* 0x000fe40007ffe0ff */
[C---:B--2---:R-:W-:Y:S02]  /*90d0*/  IADD3 R5, PT, PT, R7.reuse, -0x1, RZ ;  /* 0xffffffff07057810 */ /* 0x044fe40007ffe0ff */
[----:B------:R-:W-:Y:S02]  /*90e0*/  SHF.L.U32 R0, R7, 0x1, RZ ;  /* 0x0000000107007819 */ /* 0x000fe400000006ff */
[----:B------:R-:W-:Y:S02]  /*90f0*/  ISETP.NE.AND P0, PT, R100, R5, PT ;  /* 0x000000056400720c */ /* 0x000fe40003f05270 */
[----:B------:R-:W-:Y:S02]  /*9100*/  SEL R5, R0, RZ, P1 ;  /* 0x000000ff00057207 */ /* 0x000fe40000800000 */
[----:B------:R-:W-:-:S03]  /*9110*/  ISETP.NE.OR P0, PT, R6, UR7, P0 ;  /* 0x0000000706007c0c */ /* 0x000fc60008705670 */
[----:B0-----:R-:W-:Y:S01]  /*9120*/  IMAD.WIDE.U32 R2, R5, 0x4, R2 ;  /* 0x0000000405027825 */ /* 0x001fe200078e0002 */
[----:B------:R-:W-:Y:S09]  /*9130*/  @P2 BRA `(.L_x_1409) ;  /* 0x0000000000142947 */ /* 0x000ff20003800000 */
[----:B------:R-:W-:Y:S01]  /*9140*/  HFMA2 R5, -RZ, RZ, 0, 5.9604644775390625e-08 ;  /* 0x00000001ff057431 */ /* 0x000fe200000001ff */
[----:B------:R-:W-:Y:S06]  /*9150*/  MEMBAR.ALL.GPU ;  /* 0x0000000000007992 */ /* 0x000fec000000a000 */
[----:B------:R-:W-:-:S00]  /*9160*/  ERRBAR ;  /* 0x00000000000079ab */ /* 0x000fc00000000000 */
[----:B------:R-:W-:Y:S06]  /*9170*/  CGAERRBAR ;  /* 0x00000000000075ab */ /* 0x000fec0000000000 */
[----:B------:R0:W-:Y:S02]  /*9180*/  REDG.E.ADD.S32.STRONG.GPU desc[UR8][R2.64], R5 ;  /* 0x000000050200798e */ /* 0x0001e4000c12e308 */
.L_x_1409:
[----:B------:R-:W-:Y:S05]  /*9190*/  BSYNC.RECONVERGENT B0 ;  /* 0x0000000000007941 */ /* 0x000fea0003800200 */
.L_x_1408:
[----:B------:R-:W-:Y:S05]  /*91a0*/  @P0 EXIT ;  /* 0x000000000000094d */ /* 0x000fea0003800000 */
[----:B------:R-:W-:Y:S05]  /*91b0*/  @P2 BRA `(.L_x_1410) ;  /* 0x0000000000202947 */ /* 0x000fea0003800000 */
[----:B------:R-:W-:-:S05]  /*91c0*/  IMAD R0, R4, R7, RZ ;  /* 0x0000000704007224 */ /* 0x000fca00078e02ff */
[----:B------:R-:W-:-:S13]  /*91d0*/  ISETP.NE.AND P0, PT, R0, -0x1, PT ;  /* 0xffffffff0000780c */ /* 0x000fda0003f05270 */
[----:B------:R-:W-:Y:S05]  /*91e0*/  @!P0 BRA `(.L_x_1410) ;  /* 0x0000000000148947 */ /* 0x000fea0003800000 */
.L_x_1411:
[----:B0-----:R-:W2:Y:S04]  /*91f0*/  LDG.E.STRONG.GPU R5, desc[UR8][R2.64] ;  /* 0x0000000802057981 */ /* 0x001ea8000c1ef900 */
[----:B--2---:R-:W-:Y:S01]  /*9200*/  CCTL.IVALL ;  /* 0x00000000ff00798f */ /* 0x004fe20002000000 */
[----:B------:R-:W-:Y:S05]  /*9210*/  YIELD ;  /* 0x0000000000007946 */ /* 0x000fea0003800000 */
[----:B------:R-:W-:-:S13]  /*9220*/  ISETP.NE.AND P0, PT, R5, R0, PT ;  /* 0x000000000500720c */ /* 0x000fda0003f05270 */
[----:B------:R-:W-:Y:S05]  /*9230*/  @P0 BRA `(.L_x_1411) ;  /* 0xfffffffc00ec0947 */ /* 0x000fea000383ffff */
.L_x_1410:
[----:B------:R-:W-:Y:S05]  /*9240*/  WARPSYNC.ALL ;  /* 0x0000000000007948 */ /* 0x000fea0003800000 */
[----:B------:R-:W1:Y:S08]  /*9250*/  LDC.64 R30, c[0x0][0x3f8] ;  /* 0x0000fe00ff1e7b82 */ /* 0x000e700000000a00 */
[----:B------:R-:W-:Y:S01]  /*9260*/  BAR.SYNC.DEFER_BLOCKING 0x0 ;  /* 0x0000000000007b1d */ /* 0x000fe20000010000 */
[----:B-1----:R-:W-:-:S04]  /*9270*/  LEA.HI R0, P0, R31, R30, RZ, 0x1 ;  /* 0x0000001e1f007211 */ /* 0x002fc800078108ff */
[----:B0-----:R-:W-:-:S04]  /*9280*/  IADD3.X R3, PT, PT, RZ, R31, RZ, P0, !PT ;  /* 0x0000001fff037210 */ /* 0x001fc800007fe4ff */
        /* <DEDUP_REMOVED lines=43> */
[----:B-1----:R-:W-:Y:S02]  /*9540*/  IADD3 R21, P2, PT, R19, UR6, RZ ;  /* 0x0000000613157c10 */ /* 0x002fe4000ff5e0ff */
[----:B------:R-:W-:-:S02]  /*9550*/  LEA.HI.X R24, R101, UR5, R28, 0x2, P1 ;  /* 0x0000000565187c11 */ /* 0x000fc400088f141c */
[----:B------:R-:W-:Y:S02]  /*9560*/  IADD3.X R22, PT, PT, R20, UR7, RZ, P2, !PT ;  /* 0x0000000714167c10 */ /* 0x000fe400097fe4ff */
[----:B------:R-:W-:Y:S02]  /*9570*/  IADD3 R101, P2, PT, R2, R101, RZ ;  /* 0x0000006502657210 */ /* 0x000fe40007f5e0ff */
[----:B------:R-:W-:Y:S01]  /*9580*/  LOP3.LUT R2, R4, 0x3, RZ, 0xc0, !PT ;  /* 0x0000000304027812 */ /* 0x000fe200078ec0ff */
[----:B------:R-:W-:Y:S01]  /*9590*/  IMAD.WIDE.U32 R4, R30, 0x4, RZ ;  /* 0x000000041e047825 */ /* 0x000fe200078e00ff */
[----:B--2---:R-:W-:Y:S02]  /*95a0*/  IADD3 R19, P1, PT, R19, UR10, RZ ;  /* 0x0000000a13137c10 */ /* 0x004fe4000ff3e0ff */
[----:B------:R-:W-:Y:S02]  /*95b0*/  IADD3 R2, P3, PT, RZ, -R2, RZ ;  /* 0x80000002ff027210 */ /* 0x000fe40007f7e0ff */
[----:B------:R-:W-:-:S02]  /*95c0*/  IADD3.X R20, PT, PT, R20, UR11, RZ, P1, !PT ;  /* 0x0000000b14147c10 */ /* 0x000fc40008ffe4ff */
[----:B------:R-:W-:Y:S02]  /*95d0*/  IADD3 R27, PT, PT, R5, R27, RZ ;  /* 0x0000001b051b7210 */ /* 0x000fe40007ffe0ff */
[----:B------:R-:W-:Y:S02]  /*95e0*/  IADD3.X R18, PT, PT, RZ, -0x1, RZ, P3, !PT ;  /* 0xffffffffff127810 */ /* 0x000fe40001ffe4ff */
[----:B------:R-:W-:-:S07]  /*95f0*/  IADD3.X R28, PT, PT, RZ, R28, RZ, P2, !PT ;  /* 0x0000001cff1c7210 */ /* 0x000fce00017fe4ff */
.L_x_1414:
        /* <DEDUP_REMOVED lines=29> */
.L_x_1413:
[----:B------:R-:W-:Y:S05]  /*97d0*/  BSYNC.RECONVERGENT B0 ;  /* 0x0000000000007941 */ /* 0x000fea0003800200 */
.L_x_1412:
        /* <DEDUP_REMOVED lines=10> */
.L_x_1415:
        /* <DEDUP_REMOVED lines=18> */
[----:B--2---:R-:W-:Y:S02]  /*99a0*/  IADD3 R12, P0, PT, R14, UR6, RZ ;  /* 0x000000060e0c7c10 */ /* 0x004fe4000ff1e0ff */
[----:B0-----:R-:W-:Y:S02]  /*99b0*/  LOP3.LUT R4, R28, 0x3, RZ, 0xc0, !PT ;  /* 0x000000031c047812 */ /* 0x001fe400078ec0ff */
[----:B---3--:R-:W-:Y:S02]  /*99c0*/  IADD3 R14, P1, PT, R14, UR10, RZ ;  /* 0x0000000a0e0e7c10 */ /* 0x008fe4000ff3e0ff */
[----:B------:R-:W-:Y:S02]  /*99d0*/  LOP3.LUT R2, R2, 0x3, RZ, 0xc0, !PT ;  /* 0x0000000302027812 */ /* 0x000fe400078ec0ff */
[----:B------:R-:W-:Y:S02]  /*99e0*/  IADD3 R16, P2, PT, R16, UR4, RZ ;  /* 0x0000000410107c10 */ /* 0x000fe4000ff5e0ff */
[----:B------:R-:W-:-:S02]  /*99f0*/  IADD3.X R13, PT, PT, R4, UR7, RZ, P0, !PT ;  /* 0x00000007040d7c10 */ /* 0x000fc400087fe4ff */
[----:B------:R-:W-:Y:S02]  /*9a00*/  IADD3.X R15, PT, PT, R4, UR11, RZ, P1, !PT ;  /* 0x0000000b040f7c10 */ /* 0x000fe40008ffe4ff */
[----:B------:R-:W-:Y:S02]  /*9a10*/  IADD3.X R17, PT, PT, R2, UR5, RZ, P2, !PT ;  /* 0x0000000502117c10 */ /* 0x000fe400097fe4ff */
[C---:B------:R-:W-:Y:S02]  /*9a20*/  IADD3 R4, P0, PT, R16.reuse, R35, RZ ;  /* 0x0000002310047210 */ /* 0x040fe40007f1e0ff */
        /* <DEDUP_REMOVED lines=55> */
.L_x_1416:
        /* <DEDUP_REMOVED lines=14> */
.L_x_4522:


//--------------------- .text._Z35group_norm_nhwc_bwd_one_pass_kernelI11Fp32IOFp32WLi512ELi64ELi512EEv26Group_norm_nhwc_bwd_params --------------------------
	.section	.text._Z35group_norm_nhwc_bwd_one_pass_kernelI11Fp32IOFp32WLi512ELi64ELi512EEv26Group_norm_nhwc_bwd_params,"ax",@progbits
	.align	128
        .global         _Z35group_norm_nhwc_bwd_one_pass_kernelI11Fp32IOFp32WLi512ELi64ELi512EEv26Group_norm_nhwc_bwd_params
        .type           _Z35group_norm_nhwc_bwd_one_pass_kernelI11Fp32IOFp32WLi512ELi64ELi512EEv26Group_norm_nhwc_bwd_params,@function
        .size           _Z35group_norm_nhwc_bwd_one_pass_kernelI11Fp32IOFp32WLi512ELi64ELi512EEv26Group_norm_nhwc_bwd_params,(.L_x_4523 - _Z35group_norm_nhwc_bwd_one_pass_kernelI11Fp32IOFp32WLi512ELi64ELi512EEv26Group_norm_nhwc_bwd_params)
        .other          _Z35group_norm_nhwc_bwd_one_pass_kernelI11Fp32IOFp32WLi512ELi64ELi512EEv26Group_norm_nhwc_bwd_params,@"STO_CUDA_ENTRY STV_DEFAULT"
_Z35group_norm_nhwc_bwd_one_pass_kernelI11Fp32IOFp32WLi512ELi64ELi512EEv26Group_norm_nhwc_bwd_params:
.text._Z35group_norm_nhwc_bwd_one_pass_kernelI11Fp32IOFp32WLi512ELi64ELi512EEv26Group_norm_nhwc_bwd_params:
        /* <DEDUP_REMOVED lines=11> */
.L_x_1443:
[----:B0-----:R-:W0:Y:S01]  /*00b0*/  LDCU UR14, c[0x0][0x410] ;  /* 0x00008200ff0e77ac */ /* 0x001e220008000800 */
[----:B-1----:R-:W1:Y:S01]  /*00c0*/  S2R R4, SR_TID.X ;  /* 0x0000000000047919 */ /* 0x002e620000002100 */
[----:B------:R-:W-:Y:S01]  /*00d0*/  IABS R3, UR8 ;  /* 0x0000000800037c13 */ /* 0x000fe20008000000 */
[----:B------:R-:W2:Y:S01]  /*00e0*/  S2UR UR20, SR_CTAID.X ;  /* 0x00000000001479c3 */ /* 0x000ea20000002500 */
[----:B------:R-:W-:Y:S01]  /*00f0*/  UMOV UR6, URZ ;  /* 0x000000ff00067c82 */ /* 0x000fe20008000000 */
[----:B------:R-:W3:Y:S01]  /*0100*/  LDCU UR12, c[0x0][0x41c] ;  /* 0x00008380ff0c77ac */ /* 0x000ee20008000800 */
[----:B------:R-:W-:Y:S02]  /*0110*/  R2UR UR9, R3 ;  /* 0x00000000030972ca */ /* 0x000fe400000e0000 */
        /* <DEDUP_REMOVED lines=10> */
[----:B------:R-:W-:Y:S01]  /*01c0*/  UISETP.GE.AND UP5, UPT, UR12, URZ, UPT ;  /* 0x000000ff0c00728c */ /* 0x000fe2000bfa6270 */
[----:B-1----:R-:W-:-:S05]  /*01d0*/  SHF.R.U32.HI R118, RZ, 0x5, R4 ;  /* 0x00000005ff767819 */ /* 0x002fca0000011604 */
[----:B--2---:R-:W-:-:S04]  /*01e0*/  IMAD R118, R3, UR20, R118 ;  /* 0x0000001403767c24 */ /* 0x004fc8000f8e0276 */
[----:B------:R-:W0:Y:S01]  /*01f0*/  I2F.RP R0, UR13 ;  /* 0x0000000d00007d06 */ /* 0x000e220008209400 */
[C---:B------:R-:W-:Y:S02]  /*0200*/  ISETP.GE.U32.AND P0, PT, R118.reuse, UR16, PT ;  /* 0x0000001076007c0c */ /* 0x040fe4000bf06070 */
[----:B------:R-:W-:Y:S02]  /*0210*/  SHF.R.S32.HI R3, RZ, 0x1f, R118 ;  /* 0x0000001fff037819 */ /* 0x000fe40000011476 */
[C---:B------:R-:W-:Y:S02]  /*0220*/  IADD3 R7, PT, PT, R118.reuse, 0x10, RZ ;  /* 0x0000001076077810 */ /* 0x040fe40007ffe0ff */
[----:B------:R-:W-:Y:S02]  /*0230*/  ISETP.GE.AND.EX P3, PT, R3, UR17, PT, P0 ;  /* 0x0000001103007c0c */ /* 0x000fe4000bf66300 */
[----:B------:R-:W-:Y:S02]  /*0240*/  ISETP.GE.U32.AND P0, PT, R7, UR16, PT ;  /* 0x0000001007007c0c */ /* 0x000fe4000bf06070 */
[----:B------:R-:W-:Y:S01]  /*0250*/  SHF.R.S32.HI R11, RZ, 0x1f, R7 ;  /* 0x0000001fff0b7819 */ /* 0x000fe20000011407 */
[----:B0-----:R-:W0:Y:S01]  /*0260*/  MUFU.RCP R0, R0 ;  /* 0x0000000000007308 */ /* 0x001e220000001000 */
[----:B------:R-:W-:-:S02]  /*0270*/  IADD3 R9, PT, PT, R118, 0x20, RZ ;  /* 0x0000002076097810 */ /* 0x000fc40007ffe0ff */
[----:B------:R-:W-:Y:S02]  /*0280*/  ISETP.GE.AND.EX P4, PT, R11, UR17, PT, P0 ;  /* 0x000000110b007c0c */ /* 0x000fe4000bf86300 */
[----:B------:R-:W-:Y:S02]  /*0290*/  ISETP.GE.U32.AND P0, PT, R9, UR16, PT ;  /* 0x0000001009007c0c */ /* 0x000fe4000bf06070 */
[----:B------:R-:W-:Y:S01]  /*02a0*/  SHF.R.S32.HI R17, RZ, 0x1f, R9 ;  /* 0x0000001fff117819 */ /* 0x000fe20000011409 */
[----:B------:R-:W1:Y:S01]  /*02b0*/  @!P3 LDC.64 R18, c[0x0][0x398] ;  /* 0x0000e600ff12bb82 */ /* 0x000e620000000a00 */
[----:B------:R-:W-:Y:S02]  /*02c0*/  @P3 LOP3.LUT R119, R119, 0x40000, RZ, 0xfc, !PT ;  /* 0x0004000077773812 */ /* 0x000fe400078efcff */
[----:B------:R-:W-:Y:S02]  /*02d0*/  ISETP.GE.AND.EX P6, PT, R17, UR17, PT, P0 ;  /* 0x0000001111007c0c */ /* 0x000fe4000bfc6300 */
[----:B------:R-:W-:-:S03]  /*02e0*/  LOP3.LUT R119, R119, 0xfffdffff, RZ, 0xc0, !PT ;  /* 0xfffdffff77777812 */ /* 0x000fc600078ec0ff */
[----:B------:R-:W2:Y:S01]  /*02f0*/  @!P3 LDC.64 R14, c[0x0][0x3a0] ;  /* 0x0000e800ff0ebb82 */ /* 0x000ea20000000a00 */
[----:B------:R-:W-:Y:S02]  /*0300*/  @P4 LOP3.LUT R119, R119, 0x20000, RZ, 0xfc, !PT ;  /* 0x0002000077774812 */ /* 0x000fe400078efcff */
[----:B0-----:R-:W-:Y:S02]  /*0310*/  IADD3 R2, PT, PT, R0, 0xffffffe, RZ ;  /* 0x0ffffffe00027810 */ /* 0x001fe40007ffe0ff */
[----:B------:R-:W-:Y:S02]  /*0320*/  SHF.L.U32 R0, R4, 0x1, RZ ;  /* 0x0000000104007819 */ /* 0x000fe400000006ff */
[----:B------:R-:W-:Y:S01]  /*0330*/  LOP3.LUT R119, R119, 0xfffeffff, RZ, 0xc0, !PT ;  /* 0xfffeffff77777812 */ /* 0x000fe200078ec0ff */
[----:B------:R-:W0:Y:S01]  /*0340*/  @!P3 LDC.64 R4, c[0x0][0x3f8] ;  /* 0x0000fe00ff04bb82 */ /* 0x000e220000000a00 */
[----:B------:R-:W3:Y:S01]  /*0350*/  F2I.FTZ.U32.TRUNC.NTZ R2, R2 ;  /* 0x0000000200027305 */ /* 0x000ee2000021f000 */
[----:B------:R-:W-:-:S02]  /*0360*/  LOP3.LUT R0, R0, 0x3e, RZ, 0xc0, !PT ;  /* 0x0000003e00007812 */ /* 0x000fc400078ec0ff */
[----:B------:R-:W-:-:S04]  /*0370*/  @P6 LOP3.LUT R119, R119, 0x10000, RZ, 0xfc, !PT ;  /* 0x0001000077776812 */ /* 0x000fc800078efcff */
[----:B------:R-:W4:Y:S01]  /*0380*/  @!P4 LDC.64 R22, c[0x0][0x3f8] ;  /* 0x0000fe00ff16cb82 */ /* 0x000f220000000a00 */
[----:B---3--:R-:W-:-:S07]  /*0390*/  R2UR UR7, R2 ;  /* 0x00000000020772ca */ /* 0x008fce00000e0000 */
[----:B------:R-:W3:Y:S01]  /*03a0*/  @!P6 LDC.64 R24, c[0x0][0x3f8] ;  /* 0x0000fe00ff18eb82 */ /* 0x000ee20000000a00 */
[----:B0-----:R-:W-:-:S07]  /*03b0*/  @!P3 IMAD R3, R3, R4, RZ ;  /* 0x000000040303b224 */ /* 0x001fce00078e02ff */
[----:B------:R-:W0:Y:S01]  /*03c0*/  @!P4 LDC.64 R26, c[0x0][0x3a0] ;  /* 0x0000e800ff1acb82 */ /* 0x000e220000000a00 */
[----:B------:R-:W-:Y:S01]  /*03d0*/  @!P3 IMAD R5, R118, R5, R3 ;  /* 0x000000057605b224 */ /* 0x000fe200078e0203 */
[----:B------:R-:W-:-:S04]  /*03e0*/  UIADD3 UR5, UPT, UPT, URZ, -UR7, URZ ;  /* 0x80000007ff057290 */ /* 0x000fc8000fffe0ff */
[----:B------:R-:W-:Y:S02]  /*03f0*/  UIMAD UR5, UR5, UR13, URZ ;  /* 0x0000000d050572a4 */ /* 0x000fe4000f8e02ff */
[----:B------:R-:W0:Y:S02]  /*0400*/  @!P6 LDC.64 R30, c[0x0][0x3a0] ;  /* 0x0000e800ff1eeb82 */ /* 0x000e240000000a00 */
[----:B------:R-:W-:-:S04]  /*0410*/  UIMAD.WIDE.U32 UR6, UR7, UR5, UR6 ;  /* 0x00000005070672a5 */ /* 0x000fc8000f8e0006 */
[----:B------:R-:W-:Y:S02]  /*0420*/  UIMAD.WIDE.U32 UR6, UR7, UR9, URZ ;  /* 0x00000009070672a5 */ /* 0x000fe4000f8e00ff */
[----:B------:R-:W0:Y:S01]  /*0430*/  @!P6 LDC.64 R32, c[0x0][0x398] ;  /* 0x0000e600ff20eb82 */ /* 0x000e220000000a00 */
[----:B---3--:R-:W-:Y:S01]  /*0440*/  @!P6 IMAD R6, R17, R24, RZ ;  /* 0x000000181106e224 */ /* 0x008fe200078e02ff */
[----:B------:R-:W-:-:S03]  /*0450*/  UIADD3 UR5, UPT, UPT, -UR7, URZ, URZ ;  /* 0x000000ff07057290 */ /* 0x000fc6000fffe1ff */
[----:B------:R-:W-:Y:S01]  /*0460*/  @!P6 IMAD R25, R9, R25, R6 ;  /* 0x000000190919e224 */ /* 0x000fe200078e0206 */
[----:B------:R-:W-:Y:S02]  /*0470*/  UIMAD UR5, UR13, UR5, UR9 ;  /* 0x000000050d0572a4 */ /* 0x000fe4000f8e0209 */
[----:B------:R-:W-:Y:S02]  /*0480*/  ULOP3.LUT UR9, URZ, UR14, URZ, 0x33, !UPT ;  /* 0x0000000eff097292 */ /* 0x000fe4000f8e33ff */
[----:B------:R-:W-:-:S11]  /*0490*/  UISETP.GT.U32.AND UP2, UPT, UR13, UR5, UPT ;  /* 0x000000050d00728c */ /* 0x000fd6000bf44070 */
[----:B------:R-:W-:Y:S02]  /*04a0*/  @!UP2 UIADD3 UR5, UPT, UPT, UR5, -UR13, URZ ;  /* 0x8000000d0505a290 */ /* 0x000fe4000fffe0ff */
[----:B------:R-:W-:Y:S02]  /*04b0*/  @!UP2 UIADD3 UR7, UPT, UPT, UR7, 0x1, URZ ;  /* 0x000000010707a890 */ /* 0x000fe4000fffe0ff */
[----:B------:R-:W-:Y:S02]  /*04c0*/  UIADD3 UR6, UPT, UPT, UR5, -UR13, URZ ;  /* 0x8000000d05067290 */ /* 0x000fe4000fffe0ff */
[----:B------:R-:W-:Y:S02]  /*04d0*/  UISETP.GT.U32.AND UP3, UPT, UR13, UR5, UPT ;  /* 0x000000050d00728c */ /* 0x000fe4000bf64070 */
[----:B------:R-:W-:Y:S02]  /*04e0*/  UISETP.GE.U32.AND UP1, UPT, UR5, UR13, UPT ;  /* 0x0000000d0500728c */ /* 0x000fe4000bf26070 */
[----:B------:R-:W-:-:S04]  /*04f0*/  USEL UR5, UR6, UR5, !UP3 ;  /* 0x0000000506057287 */ /* 0x000fc8000d800000 */
[----:B------:R-:W-:-:S04]  /*0500*/  @!UP4 UIADD3 UR5, UPT, UPT, -UR5, URZ, URZ ;  /* 0x000000ff0505c290 */ /* 0x000fc8000fffe1ff */
[----:B------:R-:W-:Y:S02]  /*0510*/  USEL UR13, UR9, UR5, !UP0 ;  /* 0x00000005090d7287 */ /* 0x000fe4000c000000 */
[----:B------:R-:W-:Y:S02]  /*0520*/  @UP1 UIADD3 UR7, UPT, UPT, UR7, 0x1, URZ ;  /* 0x0000000107071890 */ /* 0x000fe4000fffe0ff */
[----:B------:R-:W-:Y:S02]  /*0530*/  USHF.L.U32 UR5, UR13, 0x6, URZ ;  /* 0x000000060d057899 */ /* 0x000fe400080006ff */
[----:B------:R-:W-:Y:S02]  /*0540*/  @!UP5 UIADD3 UR7, UPT, UPT, -UR7, URZ, URZ ;  /* 0x000000ff0707d290 */ /* 0x000fe4000fffe1ff */
[----:B------:R-:W-:Y:S02]  /*0550*/  USHF.R.S32.HI UR6, URZ, 0x1f, UR5 ;  /* 0x0000001fff067899 */ /* 0x000fe40008011405 */
[----:B------:R-:W-:Y:S01]  /*0560*/  USEL UR7, UR9, UR7, !UP0 ;  /* 0x0000000709077287 */ /* 0x000fe2000c000000 */
[----:B-----5:R-:W-:Y:S01]  /*0570*/  LOP3.LUT R40, R0, UR5, RZ, 0xfc, !PT ;  /* 0x0000000500287c12 */ /* 0x020fe2000f8efcff */
[----:B----4-:R-:W-:-:S02]  /*0580*/  @!P4 IMAD R0, R11, R22, RZ ;  /* 0x000000160b00c224 */ /* 0x010fc400078e02ff */
[----:B------:R-:W-:Y:S01]  /*0590*/  USHF.R.S32.HI UR5, URZ, 0x1f, UR7 ;  /* 0x0000001fff057899 */ /* 0x000fe20008011407 */
[----:B------:R-:W-:-:S03]  /*05a0*/  MOV R41, UR6 ;  /* 0x0000000600297c02 */ /* 0x000fc60008000f00 */
[----:B------:R-:W-:Y:S01]  /*05b0*/  UIMAD UR5, UR5, UR18, URZ ;  /* 0x00000012050572a4 */ /* 0x000fe2000f8e02ff */
[----:B------:R-:W-:Y:S01]  /*05c0*/  IMAD.WIDE.U32 R40, R13, UR7, R40 ;  /* 0x000000070d287c25 */ /* 0x000fe2000f8e0028 */
[----:B------:R-:W-:Y:S02]  /*05d0*/  IADD3 R13, PT, PT, R118, 0x30, RZ ;  /* 0x00000030760d7810 */ /* 0x000fe40007ffe0ff */
[----:B------:R-:W-:Y:S01]  /*05e0*/  UIMAD UR5, UR7, UR19, UR5 ;  /* 0x00000013070572a4 */ /* 0x000fe2000f8e0205 */
[----:B------:R-:W-:Y:S02]  /*05f0*/  CS2R R116, SRZ ;  /* 0x0000000000747805 */ /* 0x000fe4000001ff00 */
[----:B------:R-:W-:Y:S02]  /*0600*/  CS2R R122, SRZ ;  /* 0x00000000007a7805 */ /* 0x000fe4000001ff00 */
[----:B------:R-:W-:Y:S02]  /*0610*/  @!P3 MOV R38, R40 ;  /* 0x000000280026b202 */ /* 0x000fe40000000f00 */
[----:B------:R-:W-:-:S02]  /*0620*/  CS2R R124, SRZ ;  /* 0x00000000007c7805 */ /* 0x000fc4000001ff00 */
[----:B------:R-:W-:Y:S02]  /*0630*/  ISETP.GE.U32.AND P0, PT, R13, UR16, PT ;  /* 0x000000100d007c0c */ /* 0x000fe4000bf06070 */
[----:B------:R-:W-:Y:S02]  /*0640*/  CS2R R120, SRZ ;  /* 0x0000000000787805 */ /* 0x000fe4000001ff00 */
[----:B------:R-:W-:Y:S01]  /*0650*/  IADD3 R39, PT, PT, R41, UR5, RZ ;  /* 0x0000000529277c10 */ /* 0x000fe2000fffe0ff */
[----:B------:R-:W3:Y:S01]  /*0660*/  LDCU.64 UR6, c[0x0][0x3b8] ;  /* 0x00007700ff0677ac */ /* 0x000ee20008000a00 */
[----:B------:R-:W-:Y:S01]  /*0670*/  SHF.R.S32.HI R21, RZ, 0x1f, R13 ;  /* 0x0000001fff157819 */ /* 0x000fe2000001140d */
[----:B------:R-:W-:-:S03]  /*0680*/  @!P3 IMAD.WIDE.U32 R2, R118, R4, R38 ;  /* 0x000000047602b225 */ /* 0x000fc600078e0026 */
[----:B------:R-:W-:Y:S02]  /*0690*/  ISETP.GE.AND.EX P5, PT, R21, UR17, PT, P0 ;  /* 0x0000001115007c0c */ /* 0x000fe4000bfa6300 */
[----:B------:R-:W-:Y:S02]  /*06a0*/  @!P3 IADD3 R3, PT, PT, R3, R5, RZ ;  /* 0x000000050303b210 */ /* 0x000fe40007ffe0ff */
[C---:B------:R-:W-:Y:S02]  /*06b0*/  @!P3 SHF.L.U32 R115, R2.reuse, 0x2, RZ ;  /* 0x000000020273b819 */ /* 0x040fe400000006ff */
[----:B------:R-:W-:Y:S02]  /*06c0*/  @!P3 SHF.L.U64.HI R2, R2, 0x2, R3 ;  /* 0x000000020202b819 */ /* 0x000fe40000010203 */
[C---:B-1----:R-:W-:Y:S02]  /*06d0*/  @!P3 IADD3 R114, P2, PT, R115.reuse, R18, RZ ;  /* 0x000000127372b210 */ /* 0x042fe40007f5e0ff */
[----:B--2---:R-:W-:-:S03]  /*06e0*/  @!P3 IADD3 R4, P1, PT, R115, R14, RZ ;  /* 0x0000000e7304b210 */ /* 0x004fc60007f3e0ff */
[----:B------:R-:W1:Y:S01]  /*06f0*/  @!P5 LDC.64 R34, c[0x0][0x3f8] ;  /* 0x0000fe00ff22db82 */ /* 0x000e620000000a00 */
[C---:B------:R-:W-:Y:S02]  /*0700*/  @!P3 IADD3.X R115, PT, PT, R2.reuse, R19, RZ, P2, !PT ;  /* 0x000000130273b210 */ /* 0x040fe400017fe4ff */
[----:B------:R-:W-:Y:S02]  /*0710*/  LOP3.LUT P2, RZ, R119, 0x20000, RZ, 0xc0, !PT ;  /* 0x0002000077ff7812 */ /* 0x000fe4000784c0ff */
[----:B------:R-:W-:Y:S02]  /*0720*/  @!P3 IADD3.X R5, PT, PT, R2, R15, RZ, P1, !PT ;  /* 0x0000000f0205b210 */ /* 0x000fe40000ffe4ff */
[C---:B------:R-:W-:Y:S02]  /*0730*/  IADD3 R15, PT, PT, R118.reuse, 0x40, RZ ;  /* 0x00000040760f7810 */ /* 0x040fe40007ffe0ff */
[----:B------:R-:W-:Y:S02]  /*0740*/  IADD3 R19, PT, PT, R118, 0x50, RZ ;  /* 0x0000005076137810 */ /* 0x000fe40007ffe0ff */
[----:B------:R-:W-:-:S02]  /*0750*/  ISETP.GE.U32.AND P0, PT, R15, UR16, PT ;  /* 0x000000100f007c0c */ /* 0x000fc4000bf06070 */
[----:B------:R-:W-:Y:S02]  /*0760*/  ISETP.GE.U32.AND P1, PT, R19, UR16, PT ;  /* 0x0000001013007c0c */ /* 0x000fe4000bf26070 */
[----:B------:R-:W-:Y:S01]  /*0770*/  SHF.R.S32.HI R17, RZ, 0x1f, R19 ;  /* 0x0000001fff117819 */ /* 0x000fe20000011413 */
[----:B------:R-:W2:Y:S01]  /*0780*/  @!P2 LDC.64 R28, c[0x0][0x398] ;  /* 0x0000e600ff1cab82 */ /* 0x000ea20000000a00 */
[----:B------:R-:W-:Y:S01]  /*0790*/  @!P2 MOV R2, R40 ;  /* 0x000000280002a202 */ /* 0x000fe20000000f00 */
[----:B------:R-:W-:Y:S01]  /*07a0*/  @!P2 IMAD R11, R7, R23, R0 ;  /* 0x00000017070ba224 */ /* 0x000fe200078e0200 */
[----:B------:R-:W-:Y:S02]  /*07b0*/  @!P2 MOV R3, R39 ;  /* 0x000000270003a202 */ /* 0x000fe40000000f00 */
[----:B------:R-:W-:Y:S02]  /*07c0*/  SHF.R.S32.HI R23, RZ, 0x1f, R15 ;  /* 0x0000001fff177819 */ /* 0x000fe4000001140f */
[----:B------:R-:W-:Y:S01]  /*07d0*/  ISETP.GE.AND.EX P3, PT, R17, UR17, PT, P1 ;  /* 0x0000001111007c0c */ /* 0x000fe2000bf66310 */
[----:B------:R-:W-:Y:S01]  /*07e0*/  @!P2 IMAD.WIDE.U32 R2, R7, R22, R2 ;  /* 0x000000160702a225 */ /* 0x000fe200078e0002 */
[----:B------:R-:W-:-:S02]  /*07f0*/  ISETP.GE.AND.EX P4, PT, R23, UR17, PT, P0 ;  /* 0x0000001117007c0c */ /* 0x000fc4000bf86300 */
[----:B------:R-:W-:Y:S02]  /*0800*/  LOP3.LUT R119, R119, 0xffff7fff, RZ, 0xc0, !PT ;  /* 0xffff7fff77777812 */ /* 0x000fe400078ec0ff */
[----:B------:R-:W-:Y:S02]  /*0810*/  @!P2 IADD3 R3, PT, PT, R3, R11, RZ ;  /* 0x0000000b0303a210 */ /* 0x000fe40007ffe0ff */
[C---:B------:R-:W-:Y:S02]  /*0820*/  @!P2 SHF.L.U32 R11, R2.reuse, 0x2, RZ ;  /* 0x00000002020ba819 */ /* 0x040fe400000006ff */
[----:B------:R-:W-:Y:S02]  /*0830*/  @!P2 SHF.L.U64.HI R0, R2, 0x2, R3 ;  /* 0x000000020200a819 */ /* 0x000fe40000010203 */
[----:B------:R-:W-:Y:S01]  /*0840*/  @!P6 MOV R2, R40 ;  /* 0x000000280002e202 */ /* 0x000fe20000000f00 */
[----:B------:R-:W4:Y:S01]  /*0850*/  @!P3 LDC.64 R42, c[0x0][0x3f8] ;  /* 0x0000fe00ff2abb82 */ /* 0x000f220000000a00 */
[----:B------:R-:W-:-:S02]  /*0860*/  @!P6 MOV R3, R39 ;  /* 0x000000270003e202 */ /* 0x000fc40000000f00 */
[----:B0-----:R-:W-:Y:S02]  /*0870*/  @!P2 IADD3 R6, P0, PT, R11, R26, RZ ;  /* 0x0000001a0b06a210 */ /* 0x001fe40007f1e0ff */
[----:B------:R-:W-:Y:S01]  /*0880*/  @P5 LOP3.LUT R119, R119, 0x8000, RZ, 0xfc, !PT ;  /* 0x0000800077775812 */ /* 0x000fe200078efcff */
[----:B------:R-:W-:Y:S01]  /*0890*/  @!P6 IMAD.WIDE.U32 R2, R9, R24, R2 ;  /* 0x000000180902e225 */ /* 0x000fe200078e0002 */
[----:B------:R-:W-:Y:S01]  /*08a0*/  @!P2 IADD3.X R7, PT, PT, R0, R27, RZ, P0, !PT ;  /* 0x0000001b0007a210 */ /* 0x000fe200007fe4ff */
[----:B------:R-:W0:Y:S01]  /*08b0*/  @!P4 LDC.64 R36, c[0x0][0x3f8] ;  /* 0x0000fe00ff24cb82 */ /* 0x000e220000000a00 */
[----:B--2---:R-:W-:Y:S02]  /*08c0*/  @!P2 IADD3 R8, P0, PT, R11, R28, RZ ;  /* 0x0000001c0b08a210 */ /* 0x004fe40007f1e0ff */
[----:B------:R-:W-:Y:S02]  /*08d0*/  @!P6 IADD3 R11, PT, PT, R3, R25, RZ ;  /* 0x00000019030be210 */ /* 0x000fe40007ffe0ff */
[----:B------:R-:W-:-:S02]  /*08e0*/  @!P6 SHF.L.U32 R3, R2, 0x2, RZ ;  /* 0x000000020203e819 */ /* 0x000fc400000006ff */
[----:B------:R-:W-:Y:S01]  /*08f0*/  @!P2 IADD3.X R9, PT, PT, R0, R29, RZ, P0, !PT ;  /* 0x0000001d0009a210 */ /* 0x000fe200007fe4ff */
[----:B------:R-:W2:Y:S01]  /*0900*/  @!P5 LDC.64 R24, c[0x0][0x3a0] ;  /* 0x0000e800ff18db82 */ /* 0x000ea20000000a00 */
[----:B------:R-:W-:Y:S01]  /*0910*/  @!P6 SHF.L.U64.HI R0, R2, 0x2, R11 ;  /* 0x000000020200e819 */ /* 0x000fe2000001020b */
[----:B-1----:R-:W-:Y:S01]  /*0920*/  @!P5 IMAD R2, R21, R34, RZ ;  /* 0x000000221502d224 */ /* 0x002fe200078e02ff */
[----:B------:R-:W-:Y:S02]  /*0930*/  @!P6 IADD3 R10, P0, PT, R3, R30, RZ ;  /* 0x0000001e030ae210 */ /* 0x000fe40007f1e0ff */
[----:B------:R-:W-:Y:S01]  /*0940*/  LOP3.LUT R119, R119, 0xffffbfff, RZ, 0xc0, !PT ;  /* 0xffffbfff77777812 */ /* 0x000fe200078ec0ff */
[----:B------:R-:W-:Y:S01]  /*0950*/  @!P5 IMAD R21, R13, R35, R2 ;  /* 0x000000230d15d224 */ /* 0x000fe200078e0202 */
[----:B------:R-:W-:Y:S01]  /*0960*/  @!P6 IADD3.X R11, PT, PT, R0, R31, RZ, P0, !PT ;  /* 0x0000001f000be210 */ /* 0x000fe200007fe4ff */
[----:B------:R-:W1:Y:S01]  /*0970*/  @!P5 LDC.64 R26, c[0x0][0x398] ;  /* 0x0000e600ff1adb82 */ /* 0x000e620000000a00 */
[----:B------:R-:W-:Y:S01]  /*0980*/  @!P6 IADD3 R12, P0, PT, R3, R32, RZ ;  /* 0x00000020030ce210 */ /* 0x000fe20007f1e0ff */
[----:B----4-:R-:W-:Y:S01]  /*0990*/  @!P3 IMAD R18, R17, R42, RZ ;  /* 0x0000002a1112b224 */ /* 0x010fe200078e02ff */
[----:B------:R-:W-:-:S02]  /*09a0*/  @!P5 MOV R2, R40 ;  /* 0x000000280002d202 */ /* 0x000fc40000000f00 */
[----:B------:R-:W-:Y:S02]  /*09b0*/  @!P5 MOV R3, R39 ;  /* 0x000000270003d202 */ /* 0x000fe40000000f00 */
[----:B------:R-:W-:Y:S01]  /*09c0*/  @P4 LOP3.LUT R119, R119, 0x4000, RZ, 0xfc, !PT ;  /* 0x0000400077774812 */ /* 0x000fe200078efcff */
[----:B------:R-:W4:Y:S01]  /*09d0*/  @!P4 LDC.64 R28, c[0x0][0x3a0] ;  /* 0x0000e800ff1ccb82 */ /* 0x000f220000000a00 */
[----:B0-----:R-:W-:Y:S02]  /*09e0*/  @!P4 IMAD R14, R23, R36, RZ ;  /* 0x00000024170ec224 */ /* 0x001fe400078e02ff */
[----:B------:R-:W-:Y:S01]  /*09f0*/  @!P5 IMAD.WIDE.U32 R2, R13, R34, R2 ;  /* 0x000000220d02d225 */ /* 0x000fe200078e0002 */
[----:B------:R-:W-:Y:S02]  /*0a00*/  @!P6 IADD3.X R13, PT, PT, R0, R33, RZ, P0, !PT ;  /* 0x00000021000de210 */ /* 0x000fe400007fe4ff */
[----:B------:R-:W-:Y:S01]  /*0a10*/  LOP3.LUT R119, R119, 0xffffdfff, RZ, 0xc0, !PT ;  /* 0xffffdfff77777812 */ /* 0x000fe200078ec0ff */
[----:B------:R-:W-:Y:S01]  /*0a20*/  @!P4 IMAD R23, R15, R37, R14 ;  /* 0x000000250f17c224 */ /* 0x000fe200078e020e */
[----:B------:R-:W-:Y:S01]  /*0a30*/  @!P5 IADD3 R3, PT, PT, R3, R21, RZ ;  /* 0x000000150303d210 */ /* 0x000fe20007ffe0ff */
[----:B------:R-:W0:Y:S01]  /*0a40*/  @!P4 LDC.64 R30, c[0x0][0x398] ;  /* 0x0000e600ff1ecb82 */ /* 0x000e220000000a00 */
[----:B------:R-:W-:-:S02]  /*0a50*/  @!P5 SHF.L.U32 R21, R2, 0x2, RZ ;  /* 0x000000020215d819 */ /* 0x000fc400000006ff */
[----:B------:R-:W-:Y:S02]  /*0a60*/  @!P5 SHF.L.U64.HI R0, R2, 0x2, R3 ;  /* 0x000000020200d819 */ /* 0x000fe40000010203 */
[----:B------:R-:W-:Y:S02]  /*0a70*/  @!P4 MOV R2, R40 ;  /* 0x000000280002c202 */ /* 0x000fe40000000f00 */
[----:B------:R-:W-:Y:S01]  /*0a80*/  @!P4 MOV R3, R39 ;  /* 0x000000270003c202 */ /* 0x000fe20000000f00 */
[----:B------:R-:W3:Y:S01]  /*0a90*/  @!P3 LDC.64 R32, c[0x0][0x3a0] ;  /* 0x0000e800ff20bb82 */ /* 0x000ee20000000a00 */
[----:B--2---:R-:W-:Y:S02]  /*0aa0*/  @!P5 IADD3 R14, P0, PT, R21, R24, RZ ;  /* 0x00000018150ed210 */ /* 0x004fe40007f1e0ff */
[----:B------:R-:W-:Y:S01]  /*0ab0*/  @P3 LOP3.LUT R119, R119, 0x2000, RZ, 0xfc, !PT ;  /* 0x0000200077773812 */ /* 0x000fe200078efcff */
[----:B------:R-:W-:Y:S01]  /*0ac0*/  @!P4 IMAD.WIDE.U32 R2, R15, R36, R2 ;  /* 0x000000240f02c225 */ /* 0x000fe200078e0002 */
[----:B------:R-:W-:-:S02]  /*0ad0*/  @!P5 IADD3.X R15, PT, PT, R0, R25, RZ, P0, !PT ;  /* 0x00000019000fd210 */ /* 0x000fc400007fe4ff */
[----:B-1----:R-:W-:Y:S01]  /*0ae0*/  @!P5 IADD3 R16, P0, PT, R21, R26, RZ ;  /* 0x0000001a1510d210 */ /* 0x002fe20007f1e0ff */
[----:B------:R-:W1:Y:S01]  /*0af0*/  @!P3 LDC.64 R34, c[0x0][0x398] ;  /* 0x0000e600ff22bb82 */ /* 0x000e620000000a00 */
[----:B------:R-:W-:Y:S01]  /*0b00*/  @!P4 IADD3 R3, PT, PT, R3, R23, RZ ;  /* 0x000000170303c210 */ /* 0x000fe20007ffe0ff */
[----:B------:R-:W-:Y:S01]  /*0b10*/  @!P3 IMAD R23, R19, R43, R18 ;  /* 0x0000002b1317b224 */ /* 0x000fe200078e0212 */
[----:B------:R-:W-:Y:S02]  /*0b20*/  @!P5 IADD3.X R17, PT, PT, R0, R27, RZ, P0, !PT ;  /* 0x0000001b0011d210 */ /* 0x000fe400007fe4ff */
[C---:B------:R-:W-:Y:S02]  /*0b30*/  @!P4 SHF.L.U32 R21, R2.reuse, 0x2, RZ ;  /* 0x000000020215c819 */ /* 0x040fe400000006ff */
[----:B------:R-:W-:Y:S02]  /*0b40*/  @!P4 SHF.L.U64.HI R0, R2, 0x2, R3 ;  /* 0x000000020200c819 */ /* 0x000fe40000010203 */
[----:B------:R-:W-:-:S02]  /*0b50*/  @!P3 MOV R2, R40 ;  /* 0x000000280002b202 */ /* 0x000fc40000000f00 */
[----:B------:R-:W-:Y:S02]  /*0b60*/  @!P3 MOV R3, R39 ;  /* 0x000000270003b202 */ /* 0x000fe40000000f00 */
[----:B----4-:R-:W-:Y:S02]  /*0b70*/  @!P4 IADD3 R18, P0, PT, R21, R28, RZ ;  /* 0x0000001c1512c210 */ /* 0x010fe40007f1e0ff */
[----:B------:R-:W-:Y:S01]  /*0b80*/  IADD3 R25, PT, PT, R118, 0x60, RZ ;  /* 0x0000006076197810 */ /* 0x000fe20007ffe0ff */
[----:B------:R-:W-:Y:S01]  /*0b90*/  @!P3 IMAD.WIDE.U32 R2, R19, R42, R2 ;  /* 0x0000002a1302b225 */ /* 0x000fe200078e0002 */
[----:B------:R-:W-:Y:S02]  /*0ba0*/  @!P4 IADD3.X R19, PT, PT, R0, R29, RZ, P0, !PT ;  /* 0x0000001d0013c210 */ /* 0x000fe400007fe4ff */
[----:B0-----:R-:W-:Y:S02]  /*0bb0*/  @!P4 IADD3 R20, P0, PT, R21, R30, RZ ;  /* 0x0000001e1514c210 */ /* 0x001fe40007f1e0ff */
[----:B------:R-:W-:-:S02]  /*0bc0*/  @!P3 IADD3 R3, PT, PT, R3, R23, RZ ;  /* 0x000000170303b210 */ /* 0x000fc40007ffe0ff */
[----:B------:R-:W-:Y:S02]  /*0bd0*/  @!P3 SHF.L.U32 R113, R2, 0x2, RZ ;  /* 0x000000020271b819 */ /* 0x000fe400000006ff */
[----:B------:R-:W-:Y:S02]  /*0be0*/  @!P4 IADD3.X R21, PT, PT, R0, R31, RZ, P0, !PT ;  /* 0x0000001f0015c210 */ /* 0x000fe400007fe4ff */
[----:B------:R-:W-:Y:S02]  /*0bf0*/  @!P3 SHF.L.U64.HI R2, R2, 0x2, R3 ;  /* 0x000000020202b819 */ /* 0x000fe40000010203 */
[----:B---3--:R-:W-:Y:S02]  /*0c00*/  @!P3 IADD3 R22, P0, PT, R113, R32, RZ ;  /* 0x000000207116b210 */ /* 0x008fe40007f1e0ff */
[----:B------:R-:W-:Y:S02]  /*0c10*/  SHF.R.S32.HI R3, RZ, 0x1f, R25 ;  /* 0x0000001fff037819 */ /* 0x000fe40000011419 */
[----:B------:R-:W-:-:S02]  /*0c20*/  @!P3 IADD3.X R23, PT, PT, R2, R33, RZ, P0, !PT ;  /* 0x000000210217b210 */ /* 0x000fc400007fe4ff */
[----:B-1----:R-:W-:Y:S02]  /*0c30*/  @!P3 IADD3 R112, P0, PT, R113, R34, RZ ;  /* 0x000000227170b210 */ /* 0x002fe40007f1e0ff */
[----:B------:R-:W-:Y:S02]  /*0c40*/  LOP3.LUT R119, R119, 0xffffefff, RZ, 0xc0, !PT ;  /* 0xffffefff77777812 */ /* 0x000fe400078ec0ff */
        /* <DEDUP_REMOVED lines=340> */
[----:B------:R-:W0:Y:S01]  /*2190*/  @!P3 LDC.64 R36, c[0x0][0x3f8] ;  /* 0x0000fe00ff24bb82 */ /* 0x000e220000000a00 */
[----:B------:R-:W-:-:S07]  /*21a0*/  @!P3 MOV R2, R40 ;  /* 0x000000280002b202 */ /* 0x000fce0000000f00 */
        /* <DEDUP_REMOVED lines=64> */
[----:B------:R-:W-:Y:S02]  /*25b0*/  CS2R R36, SRZ ;  /* 0x0000000000247805 */ /* 0x000fe4000001ff00 */
[----:B------:R-:W-:-:S02]  /*25c0*/  @!P6 SHF.L.U32 R107, R2, 0x2, RZ ;  /* 0x00000002026be819 */ /* 0x000fc400000006ff */
[----:B------:R-:W-:Y:S02]  /*25d0*/  @!P6 SHF.L.U64.HI R2, R2, 0x2, R3 ;  /* 0x000000020202e819 */ /* 0x000fe40000010203 */
[C---:B-1----:R-:W-:Y:S01]  /*25e0*/  @!P6 IADD3 R104, P1, PT, R107.reuse, R104, RZ ;  /* 0x000000686b68e210 */ /* 0x042fe20007f3e0ff */
[----:B------:R1:W2:Y:S03]  /*25f0*/  @!P0 LDG.E.64 R36, desc[UR10][R4.64] ;  /* 0x0000000a04248981 */ /* 0x0002a6000c1e1b00 */
[----:B------:R-:W-:Y:S02]  /*2600*/  @!P6 IADD3.X R105, PT, PT, R2, R105, RZ, P1, !PT ;  /* 0x000000690269e210 */ /* 0x000fe40000ffe4ff */
[----:B0-----:R-:W-:-:S04]  /*2610*/  @!P6 IADD3 R106, P1, PT, R107, R34, RZ ;  /* 0x000000226b6ae210 */ /* 0x001fc80007f3e0ff */
[----:B------:R-:W-:Y:S02]  /*2620*/  @!P6 IADD3.X R107, PT, PT, R2, R35, RZ, P1, !PT ;  /* 0x00000023026be210 */ /* 0x000fe40000ffe4ff */
[----:B------:R-:W-:Y:S02]  /*2630*/  CS2R R34, SRZ ;  /* 0x0000000000227805 */ /* 0x000fe4000001ff00 */
[----:B------:R-:W-:Y:S02]  /*2640*/  CS2R R2, SRZ ;  /* 0x0000000000027805 */ /* 0x000fe4000001ff00 */
[----:B-1----:R-:W-:Y:S02]  /*2650*/  CS2R R4, SRZ ;  /* 0x0000000000047805 */ /* 0x002fe4000001ff00 */
[----:B------:R-:W-:Y:S01]  /*2660*/  LOP3.LUT P1, RZ, R119, 0x10000, RZ, 0xc0, !PT ;  /* 0x0001000077ff7812 */ /* 0x000fe2000782c0ff */
[----:B------:R-:W3:Y:S04]  /*2670*/  @!P0 LDG.E.64 R34, desc[UR10][R114.64] ;  /* 0x0000000a72228981 */ /* 0x000ee8000c1e1b00 */
[----:B------:R0:W4:Y:S04]  /*2680*/  @!P2 LDG.E.64 R2, desc[UR10][R6.64] ;  /* 0x0000000a0602a981 */ /* 0x000128000c1e1b00 */
[----:B------:R1:W4:Y:S01]  /*2690*/  @!P2 LDG.E.64 R4, desc[UR10][R8.64] ;  /* 0x0000000a0804a981 */ /* 0x000322000c1e1b00 */
[----:B0-----:R-:W-:-:S02]  /*26a0*/  CS2R R6, SRZ ;  /* 0x0000000000067805 */ /* 0x001fc4000001ff00 */
[----:B-1----:R-:W-:-:S04]  /*26b0*/  CS2R R8, SRZ ;  /* 0x0000000000087805 */ /* 0x002fc8000001ff00 */
[----:B------:R0:W4:Y:S04]  /*26c0*/  @!P1 LDG.E.64 R6, desc[UR10][R10.64] ;  /* 0x0000000a0a069981 */ /* 0x000128000c1e1b00 */
[----:B------:R1:W4:Y:S01]  /*26d0*/  @!P1 LDG.E.64 R8, desc[UR10][R12.64] ;  /* 0x0000000a0c089981 */ /* 0x000322000c1e1b00 */
[----:B0-----:R-:W-:Y:S02]  /*26e0*/  CS2R R10, SRZ ;  /* 0x00000000000a7805 */ /* 0x001fe4000001ff00 */
[----:B-1----:R-:W-:Y:S02]  /*26f0*/  CS2R R12, SRZ ;  /* 0x00000000000c7805 */ /* 0x002fe4000001ff00 */
[----:B--2---:R-:W-:Y:S02]  /*2700*/  @!P0 MOV R117, R36 ;  /* 0x0000002400758202 */ /* 0x004fe40000000f00 */
[----:B------:R-:W-:-:S02]  /*2710*/  @!P0 MOV R116, R37 ;  /* 0x0000002500748202 */ /* 0x000fc40000000f00 */
[----:B---3--:R-:W-:Y:S02]  /*2720*/  @!P0 MOV R123, R34 ;  /* 0x00000022007b8202 */ /* 0x008fe40000000f00 */
[----:B------:R-:W-:Y:S02]  /*2730*/  @!P0 MOV R122, R35 ;  /* 0x00000023007a8202 */ /* 0x000fe40000000f00 */
[----:B------:R-:W-:-:S13]  /*2740*/  LOP3.LUT P0, RZ, R119, 0x8000, RZ, 0xc0, !PT ;  /* 0x0000800077ff7812 */ /* 0x000fda000780c0ff */
[----:B------:R0:W2:Y:S04]  /*2750*/  @!P0 LDG.E.64 R10, desc[UR10][R14.64] ;  /* 0x0000000a0e0a8981 */ /* 0x0000a8000c1e1b00 */
[----:B------:R-:W3:Y:S01]  /*2760*/  @!P0 LDG.E.64 R12, desc[UR10][R16.64] ;  /* 0x0000000a100c8981 */ /* 0x000ee2000c1e1b00 */
[----:B------:R-:W-:Y:S02]  /*2770*/  CS2R R114, SRZ ;  /* 0x0000000000727805 */ /* 0x000fe4000001ff00 */
[----:B------:R-:W-:Y:S01]  /*2780*/  MOV R0, RZ ;  /* 0x000000ff00007202 */ /* 0x000fe20000000f00 */
[----:B------:R1:W-:Y:S01]  /*2790*/  STL [R1+0x294], R116 ;  /* 0x0002947401007387 */ /* 0x0003e20000100800 */
[----:B----4-:R-:W-:Y:S02]  /*27a0*/  @!P2 MOV R115, R3 ;  /* 0x000000030073a202 */ /* 0x010fe40000000f00 */
[----:B------:R-:W-:-:S02]  /*27b0*/  @!P2 MOV R114, R4 ;  /* 0x000000040072a202 */ /* 0x000fc40000000f00 */
[----:B------:R-:W-:Y:S01]  /*27c0*/  @!P2 MOV R0, R5 ;  /* 0x000000050000a202 */ /* 0x000fe20000000f00 */
[----:B-1----:R-:W-:Y:S01]  /*27d0*/  HFMA2 R116, -RZ, RZ, 0, 0 ;  /* 0x00000000ff747431 */ /* 0x002fe200000001ff */
[----:B------:R-:W-:Y:S02]  /*27e0*/  @!P2 MOV R116, R2 ;  /* 0x000000020074a202 */ /* 0x000fe40000000f00 */
[----:B------:R-:W-:Y:S01]  /*27f0*/  LOP3.LUT P2, RZ, R119, 0x4000, RZ, 0xc0, !PT ;  /* 0x0000400077ff7812 */ /* 0x000fe2000784c0ff */
[----:B------:R-:W-:Y:S04]  /*2800*/  STL [R1+0x290], R117 ;  /* 0x0002907501007387 */ /* 0x000fe80000100800 */
[----:B------:R1:W-:Y:S04]  /*2810*/  STL [R1+0x29c], R116 ;  /* 0x00029c7401007387 */ /* 0x0003e80000100800 */
[----:B------:R-:W-:Y:S04]  /*2820*/  STL [R1+0x2a4], R115 ;  /* 0x0002a47301007387 */ /* 0x000fe80000100800 */
[----:B------:R4:W-:Y:S01]  /*2830*/  STL [R1+0x21c], R114 ;  /* 0x00021c7201007387 */ /* 0x0009e20000100800 */
[----:B-1----:R-:W-:-:S03]  /*2840*/  CS2R R116, SRZ ;  /* 0x0000000000747805 */ /* 0x002fc6000001ff00 */
[----:B------:R1:W-:Y:S01]  /*2850*/  STL [R1+0x218], R0 ;  /* 0x0002180001007387 */ /* 0x0003e20000100800 */
[----:B------:R-:W-:Y:S02]  /*2860*/  @!P1 MOV R116, R6 ;  /* 0x0000000600749202 */ /* 0x000fe40000000f00 */
[----:B0-----:R-:W-:Y:S02]  /*2870*/  CS2R R14, SRZ ;  /* 0x00000000000e7805 */ /* 0x001fe4000001ff00 */
[----:B----4-:R-:W-:Y:S02]  /*2880*/  CS2R R114, SRZ ;  /* 0x0000000000727805 */ /* 0x010fe4000001ff00 */
[----:B------:R-:W-:Y:S02]  /*2890*/  @!P1 MOV R115, R7 ;  /* 0x0000000700739202 */ /* 0x000fe40000000f00 */
[----:B------:R0:W4:Y:S01]  /*28a0*/  @!P2 LDG.E.64 R14, desc[UR10][R18.64] ;  /* 0x0000000a120ea981 */ /* 0x000122000c1e1b00 */
[----:B-1----:R-:W-:Y:S01]  /*28b0*/  HFMA2 R0, -RZ, RZ, 0, 0 ;  /* 0x00000000ff007431 */ /* 0x002fe200000001ff */
[----:B------:R-:W-:-:S02]  /*28c0*/  @!P1 MOV R114, R8 ;  /* 0x0000000800729202 */ /* 0x000fc40000000f00 */
[----:B------:R-:W-:Y:S02]  /*28d0*/  @!P1 MOV R0, R9 ;  /* 0x0000000900009202 */ /* 0x000fe40000000f00 */
[----:B------:R-:W-:Y:S01]  /*28e0*/  LOP3.LUT P1, RZ, R119, 0x2000, RZ, 0xc0, !PT ;  /* 0x0000200077ff7812 */ /* 0x000fe2000782c0ff */
[----:B------:R1:W-:Y:S04]  /*28f0*/  STL [R1+0x214], R114 ;  /* 0x0002147201007387 */ /* 0x0003e80000100800 */
[----:B------:R1:W-:Y:S01]  /*2900*/  STL [R1+0x210], R0 ;  /* 0x0002100001007387 */ /* 0x0003e20000100800 */
[----:B0-----:R-:W-:Y:S01]  /*2910*/  CS2R R18, SRZ ;  /* 0x0000000000127805 */ /* 0x001fe2000001ff00 */
[----:B-1----:R-:W-:Y:S01]  /*2920*/  HFMA2 R114, -RZ, RZ, 0, 0 ;  /* 0x00000000ff727431 */ /* 0x002fe200000001ff */
[----:B------:R-:W-:-:S05]  /*2930*/  CS2R R16, SRZ ;  /* 0x0000000000107805 */ /* 0x000fca000001ff00 */
[----:B------:R0:W4:Y:S01]  /*2940*/  @!P1 LDG.E.64 R18, desc[UR10][R22.64] ;  /* 0x0000000a16129981 */ /* 0x000122000c1e1b00 */
[----:B------:R-:W-:-:S03]  /*2950*/  MOV R0, RZ ;  /* 0x000000ff00007202 */ /* 0x000fc60000000f00 */
[----:B------:R-:W4:Y:S01]  /*2960*/  @!P2 LDG.E.64 R16, desc[UR10][R20.64] ;  /* 0x0000000a1410a981 */ /* 0x000f22000c1e1b00 */
[----:B0-----:R-:W-:Y:S02]  /*2970*/  CS2R R22, SRZ ;  /* 0x0000000000167805 */ /* 0x001fe4000001ff00 */
[----:B--2---:R-:W-:Y:S02]  /*2980*/  @!P0 MOV R114, R10 ;  /* 0x0000000a00728202 */ /* 0x004fe40000000f00 */
[----:B------:R-:W-:Y:S02]  /*2990*/  @!P0 MOV R0, R11 ;  /* 0x0000000b00008202 */ /* 0x000fe40000000f00 */
[----:B---3--:R-:W-:Y:S02]  /*29a0*/  @!P0 MOV R125, R12 ;  /* 0x0000000c007d8202 */ /* 0x008fe40000000f00 */
[----:B------:R-:W-:Y:S02]  /*29b0*/  @!P0 MOV R124, R13 ;  /* 0x0000000d007c8202 */ /* 0x000fe40000000f00 */
[----:B------:R-:W-:-:S13]  /*29c0*/  LOP3.LUT P0, RZ, R119, 0x1000, RZ, 0xc0, !PT ;  /* 0x0000100077ff7812 */ /* 0x000fda000780c0ff */
[----:B------:R0:W2:Y:S02]  /*29d0*/  @!P0 LDG.E.64 R22, desc[UR10][R24.64] ;  /* 0x0000000a18168981 */ /* 0x0000a4000c1e1b00 */
[----:B0-----:R-:W-:-:S06]  /*29e0*/  CS2R R24, SRZ ;  /* 0x0000000000187805 */ /* 0x001fcc000001ff00 */
[----:B------:R0:W3:Y:S04]  /*29f0*/  @!P0 LDG.E.64 R24, desc[UR10][R26.64] ;  /* 0x0000000a1a188981 */ /* 0x0000e8000c1e1b00 */
[----:B------:R1:W-:Y:S04]  /*2a00*/  STL [R1+0x2c4], R0 ;  /* 0x0002c40001007387 */ /* 0x0003e80000100800 */
[----:B------:R0:W-:Y:S01]  /*2a10*/  STL [R1+0x2bc], R114 ;  /* 0x0002bc7201007387 */ /* 0x0001e20000100800 */
[----:B-1----:R-:W-:Y:S02]  /*2a20*/  MOV R0, RZ ;  /* 0x000000ff00007202 */ /* 0x002fe40000000f00 */
[----:B----4-:R-:W-:Y:S01]  /*2a30*/  @!P2 MOV R0, R15 ;  /* 0x0000000f0000a202 */ /* 0x010fe20000000f00 */
[----:B0-----:R-:W-:Y:S01]  /*2a40*/  HFMA2 R114, -RZ, RZ, 0, 0 ;  /* 0x00000000ff727431 */ /* 0x001fe200000001ff */
[----:B------:R-:W-:-:S03]  /*2a50*/  @!P2 MOV R114, R14 ;  /* 0x0000000e0072a202 */ /* 0x000fc60000000f00 */
[----:B------:R0:W-:Y:S04]  /*2a60*/  STL [R1+0x2cc], R0 ;  /* 0x0002cc0001007387 */ /* 0x0001e80000100800 */
[----:B------:R-:W-:Y:S01]  /*2a70*/  STL [R1+0x2b4], R115 ;  /* 0x0002b47301007387 */ /* 0x000fe20000100800 */
[----:B0-----:R-:W-:Y:S01]  /*2a80*/  HFMA2 R0, -RZ, RZ, 0, 0 ;  /* 0x00000000ff007431 */ /* 0x001fe200000001ff */
[----:B------:R-:W-:Y:S02]  /*2a90*/  @!P1 MOV R0, R19 ;  /* 0x0000001300009202 */ /* 0x000fe40000000f00 */
[----:B------:R0:W-:Y:S01]  /*2aa0*/  STL [R1+0x2c8], R114 ;  /* 0x0002c87201007387 */ /* 0x0001e20000100800 */
[----:B------:R-:W-:Y:S02]  /*2ab0*/  @!P2 MOV R121, R16 ;  /* 0x000000100079a202 */ /* 0x000fe40000000f00 */
[----:B------:R-:W-:Y:S01]  /*2ac0*/  @!P2 MOV R120, R17 ;  /* 0x000000110078a202 */ /* 0x000fe20000000f00 */
[----:B------:R1:W-:Y:S01]  /*2ad0*/  STL [R1+0x2d0], R0 ;  /* 0x0002d00001007387 */ /* 0x0003e20000100800 */
[----:B------:R-:W-:-:S02]  /*2ae0*/  LOP3.LUT P2, RZ, R119, 0x800, RZ, 0xc0, !PT ;  /* 0x0000080077ff7812 */ /* 0x000fc4000784c0ff */
[----:B0-----:R-:W-:Y:S02]  /*2af0*/  CS2R R114, SRZ ;  /* 0x0000000000727805 */ /* 0x001fe4000001ff00 */
[----:B------:R-:W-:Y:S01]  /*2b00*/  @!P1 MOV R114, R18 ;  /* 0x0000001200729202 */ /* 0x000fe20000000f00 */
[----:B-1----:R-:W-:Y:S01]  /*2b10*/  HFMA2 R0, -RZ, RZ, 0, 0 ;  /* 0x00000000ff007431 */ /* 0x002fe200000001ff */
[----:B------:R-:W-:Y:S02]  /*2b20*/  CS2R R20, SRZ ;  /* 0x0000000000147805 */ /* 0x000fe4000001ff00 */
[----:B------:R-:W-:Y:S01]  /*2b30*/  CS2R R26, SRZ ;  /* 0x00000000001a7805 */ /* 0x000fe2000001ff00 */
[----:B------:R0:W-:Y:S04]  /*2b40*/  STL [R1+0x2b0], R114 ;  /* 0x0002b07201007387 */ /* 0x0001e80000100800 */
[----:B------:R-:W4:Y:S04]  /*2b50*/  @!P1 LDG.E.64 R20, desc[UR10][R112.64] ;  /* 0x0000000a70149981 */ /* 0x000f28000c1e1b00 */
[----:B------:R1:W4:Y:S01]  /*2b60*/  @!P2 LDG.E.64 R26, desc[UR10][R28.64] ;  /* 0x0000000a1c1aa981 */ /* 0x000322000c1e1b00 */
[----:B0-----:R-:W-:-:S03]  /*2b70*/  MOV R114, RZ ;  /* 0x000000ff00727202 */ /* 0x001fc60000000f00 */
[----:B------:R0:W-:Y:S01]  /*2b80*/  STL.64 [R1+0x110], R34 ;  /* 0x0001102201007387 */ /* 0x0001e20000100a00 */
[----:B-1----:R-:W-:Y:S02]  /*2b90*/  CS2R R28, SRZ ;  /* 0x00000000001c7805 */ /* 0x002fe4000001ff00 */
[----:B0-----:R-:W-:-:S04]  /*2ba0*/  CS2R R34, SRZ ;  /* 0x0000000000227805 */ /* 0x001fc8000001ff00 */
[----:B------:R0:W4:Y:S01]  /*2bb0*/  @!P2 LDG.E.64 R28, desc[UR10][R30.64] ;  /* 0x0000000a1e1ca981 */ /* 0x000122000c1e1b00 */
[----:B--2---:R-:W-:-:S05]  /*2bc0*/  @!P0 MOV R0, R22 ;  /* 0x0000001600008202 */ /* 0x004fca0000000f00 */
[----:B------:R1:W-:Y:S02]  /*2bd0*/  STL [R1+0x2a8], R0 ;  /* 0x0002a80001007387 */ /* 0x0003e40000100800 */
[----:B-1----:R-:W-:Y:S01]  /*2be0*/  HFMA2 R0, -RZ, RZ, 0, 0 ;  /* 0x00000000ff007431 */ /* 0x002fe200000001ff */
[----:B------:R-:W-:Y:S02]  /*2bf0*/  @!P0 MOV R0, R23 ;  /* 0x0000001700008202 */ /* 0x000fe40000000f00 */
[----:B---3--:R-:W-:Y:S02]  /*2c00*/  @!P0 MOV R115, R24 ;  /* 0x0000001800738202 */ /* 0x008fe40000000f00 */
[----:B------:R-:W-:Y:S02]  /*2c10*/  @!P0 MOV R114, R25 ;  /* 0x0000001900728202 */ /* 0x000fe40000000f00 */
[----:B------:R-:W-:-:S13]  /*2c20*/  LOP3.LUT P0, RZ, R119, 0x200, RZ, 0xc0, !PT ;  /* 0x0000020077ff7812 */ /* 0x000fda000780c0ff */
[----:B------:R-:W2:Y:S04]  /*2c30*/  @!P0 LDG.E.64 R34, desc[UR10][R108.64] ;  /* 0x0000000a6c228981 */ /* 0x000ea8000c1e1b00 */
[----:B------:R1:W-:Y:S04]  /*2c40*/  STL [R1+0x2ac], R116 ;  /* 0x0002ac7401007387 */ /* 0x0003e80000100800 */
[----:B------:R3:W-:Y:S01]  /*2c50*/  STL [R1+0x2c0], R0 ;  /* 0x0002c00001007387 */ /* 0x0007e20000100800 */
[----:B-1----:R-:W-:Y:S01]  /*2c60*/  MOV R116, RZ ;  /* 0x000000ff00747202 */ /* 0x002fe20000000f00 */
[----:B---3--:R-:W-:Y:S01]  /*2c70*/  HFMA2 R0, -RZ, RZ, 0, 0 ;  /* 0x00000000ff007431 */ /* 0x008fe200000001ff */
[----:B------:R-:W-:-:S02]  /*2c80*/  CS2R R112, SRZ ;  /* 0x0000000000707805 */ /* 0x000fc4000001ff00 */
[----:B0-----:R-:W-:Y:S01]  /*2c90*/  CS2R R30, SRZ ;  /* 0x00000000001e7805 */ /* 0x001fe2000001ff00 */
[----:B------:R0:W-:Y:S01]  /*2ca0*/  STL.64 [R1+0x18], R2 ;  /* 0x0000180201007387 */ /* 0x0001e20000100a00 */
[----:B----4-:R-:W-:Y:S02]  /*2cb0*/  @!P1 MOV R117, R20 ;  /* 0x0000001400759202 */ /* 0x010fe40000000f00 */
[----:B------:R-:W-:Y:S02]  /*2cc0*/  @!P1 MOV R116, R21 ;  /* 0x0000001500749202 */ /* 0x000fe40000000f00 */
[----:B------:R-:W-:Y:S02]  /*2cd0*/  LOP3.LUT P1, RZ, R119, 0x400, RZ, 0xc0, !PT ;  /* 0x0000040077ff7812 */ /* 0x000fe4000782c0ff */
[----:B------:R-:W-:Y:S01]  /*2ce0*/  @!P2 MOV R0, R26 ;  /* 0x0000001a0000a202 */ /* 0x000fe20000000f00 */
[----:B0-----:R-:W-:-:S04]  /*2cf0*/  HFMA2 R2, -RZ, RZ, 0, 0 ;  /* 0x00000000ff027431 */ /* 0x001fc800000001ff */
[----:B------:R0:W-:Y:S06]  /*2d00*/  STL [R1+0x2a0], R0 ;  /* 0x0002a00001007387 */ /* 0x0001ec0000100800 */
[----:B------:R1:W3:Y:S01]  /*2d10*/  @!P1 LDG.E.64 R30, desc[UR10][R32.64] ;  /* 0x0000000a201e9981 */ /* 0x0002e2000c1e1b00 */
[----:B0-----:R-:W-:Y:S01]  /*2d20*/  HFMA2 R0, -RZ, RZ, 0, 0 ;  /* 0x00000000ff007431 */ /* 0x001fe200000001ff */
[----:B------:R-:W-:Y:S02]  /*2d30*/  @!P2 MOV R0, R27 ;  /* 0x0000001b0000a202 */ /* 0x000fe40000000f00 */
[----:B------:R-:W-:-:S02]  /*2d40*/  @!P2 MOV R113, R28 ;  /* 0x0000001c0071a202 */ /* 0x000fc40000000f00 */
[----:B------:R-:W-:Y:S02]  /*2d50*/  @!P2 MOV R112, R29 ;  /* 0x0000001d0070a202 */ /* 0x000fe40000000f00 */
[----:B------:R-:W-:Y:S02]  /*2d60*/  LOP3.LUT P2, RZ, R119, 0x100, RZ, 0xc0, !PT ;  /* 0x0000010077ff7812 */ /* 0x000fe4000784c0ff */
[----:B-1----:R-:W-:-:S06]  /*2d70*/  CS2R R32, SRZ ;  /* 0x0000000000207805 */ /* 0x002fcc000001ff00 */
[----:B------:R0:W4:Y:S01]  /*2d80*/  @!P1 LDG.E.64 R32, desc[UR10][R110.64] ;  /* 0x0000000a6e209981 */ /* 0x000122000c1e1b00 */
[----:B--2---:R-:W-:-:S05]  /*2d90*/  @!P0 MOV R2, R35 ;  /* 0x0000002300028202 */ /* 0x004fca0000000f00 */
[----:B------:R1:W-:Y:S02]  /*2da0*/  STL [R1+0x288], R2 ;  /* 0x0002880201007387 */ /* 0x0003e40000100800 */
[----:B-1----:R-:W-:-:S06]  /*2db0*/  CS2R R2, SRZ ;  /* 0x0000000000027805 */ /* 0x002fcc000001ff00 */
[----:B------:R-:W2:Y:S04]  /*2dc0*/  @!P2 LDG.E.64 R2, desc[UR10][R44.64] ;  /* 0x0000000a2c02a981 */ /* 0x000ea8000c1e1b00 */
[----:B------:R1:W-:Y:S01]  /*2dd0*/  STL [R1+0x2b8], R0 ;  /* 0x0002b80001007387 */ /* 0x0003e20000100800 */
[----:B0-----:R-:W-:-:S03]  /*2de0*/  CS2R R110, SRZ ;  /* 0x00000000006e7805 */ /* 0x001fc6000001ff00 */
[----:B------:R0:W-:Y:S01]  /*2df0*/  STL.64 [R1+0x10], R36 ;  /* 0x0000102401007387 */ /* 0x0001e20000100a00 */
[----:B-1----:R-:W-:-:S03]  /*2e00*/  HFMA2 R0, -RZ, RZ, 0, 0 ;  /* 0x00000000ff007431 */ /* 0x002fc600000001ff */
[----:B------:R1:W-:Y:S01]  /*2e10*/  STL.64 [R1+0x20], R6 ;  /* 0x0000200601007387 */ /* 0x0003e20000100a00 */
[----:B0-----:R-:W-:Y:S01]  /*2e20*/  HFMA2 R36, -RZ, RZ, 0, 0 ;  /* 0x00000000ff247431 */ /* 0x001fe200000001ff */
[----:B---3--:R-:W-:Y:S01]  /*2e30*/  @!P1 MOV R0, R30 ;  /* 0x0000001e00009202 */ /* 0x008fe20000000f00 */
[----:B-1----:R-:W-:Y:S01]  /*2e40*/  HFMA2 R6, -RZ, RZ, 0, 0 ;  /* 0x00000000ff067431 */ /* 0x002fe200000001ff */
[----:B------:R-:W-:-:S03]  /*2e50*/  @!P1 MOV R36, R31 ;  /* 0x0000001f00249202 */ /* 0x000fc60000000f00 */
[----:B------:R0:W-:Y:S04]  /*2e60*/  STL [R1+0x28c], R0 ;  /* 0x00028c0001007387 */ /* 0x0001e80000100800 */
[----:B------:R1:W-:Y:S01]  /*2e70*/  STL [R1+0x298], R36 ;  /* 0x0002982401007387 */ /* 0x0003e20000100800 */
[----:B0-----:R-:W-:Y:S02]  /*2e80*/  MOV R0, RZ ;  /* 0x000000ff00007202 */ /* 0x001fe40000000f00 */
[----:B----4-:R-:W-:Y:S02]  /*2e90*/  @!P1 MOV R0, R32 ;  /* 0x0000002000009202 */ /* 0x010fe40000000f00 */
[----:B------:R-:W-:Y:S02]  /*2ea0*/  @!P1 MOV R110, R33 ;  /* 0x00000021006e9202 */ /* 0x000fe40000000f00 */
[----:B------:R-:W-:-:S02]  /*2eb0*/  LOP3.LUT P1, RZ, R119, 0x80, RZ, 0xc0, !PT ;  /* 0x0000008077ff7812 */ /* 0x000fc4000782c0ff */
[----:B-1----:R-:W-:-:S06]  /*2ec0*/  CS2R R36, SRZ ;  /* 0x0000000000247805 */ /* 0x002fcc000001ff00 */
[----:B------:R0:W3:Y:S01]  /*2ed0*/  @!P0 LDG.E.64 R36, desc[UR10][R42.64] ;  /* 0x0000000a2a248981 */ /* 0x0000e2000c1e1b00 */
[----:B--2---:R-:W-:-:S05]  /*2ee0*/  @!P2 MOV R6, R3 ;  /* 0x000000030006a202 */ /* 0x004fca0000000f00 */
[----:B------:R1:W-:Y:S02]  /*2ef0*/  STL [R1+0x280], R6 ;  /* 0x0002800601007387 */ /* 0x0003e40000100800 */
[----:B-1----:R-:W-:-:S06]  /*2f00*/  CS2R R6, SRZ ;  /* 0x0000000000067805 */ /* 0x002fcc000001ff00 */
[----:B------:R-:W2:Y:S01]  /*2f10*/  @!P1 LDG.E.64 R6, desc[UR10][R48.64] ;  /* 0x0000000a30069981 */ /* 0x000ea2000c1e1b00 */
[----:B0-----:R-:W-:Y:S02]  /*2f20*/  CS2R R42, SRZ ;  /* 0x00000000002a7805 */ /* 0x001fe4000001ff00 */
[----:B------:R-:W-:Y:S01]  /*2f30*/  @!P0 MOV R111, R34 ;  /* 0x00000022006f8202 */ /* 0x000fe20000000f00 */
[----:B------:R0:W-:Y:S04]  /*2f40*/  STL.64 [R1+0x28], R10 ;  /* 0x0000280a01007387 */ /* 0x0001e80000100a00 */
[----:B------:R1:W-:Y:S01]  /*2f50*/  STL.64 [R1+0x118], R4 ;  /* 0x0001180401007387 */ /* 0x0003e20000100a00 */
[----:B0-----:R-:W-:Y:S01]  /*2f60*/  HFMA2 R10, -RZ, RZ, 0, 0 ;  /* 0x00000000ff0a7431 */ /* 0x001fe200000001ff */
[----:B-1----:R-:W-:-:S06]  /*2f70*/  CS2R R4, SRZ ;  /* 0x0000000000047805 */ /* 0x002fcc000001ff00 */
[----:B------:R-:W4:Y:S01]  /*2f80*/  @!P2 LDG.E.64 R4, desc[UR10][R46.64] ;  /* 0x0000000a2e04a981 */ /* 0x000f22000c1e1b00 */
[----:B---3--:R-:W-:Y:S02]  /*2f90*/  @!P0 MOV R42, R36 ;  /* 0x00000024002a8202 */ /* 0x008fe40000000f00 */
[----:B------:R-:W-:Y:S02]  /*2fa0*/  @!P0 MOV R43, R37 ;  /* 0x00000025002b8202 */ /* 0x000fe40000000f00 */
[----:B------:R-:W-:Y:S02]  /*2fb0*/  LOP3.LUT P0, RZ, R119, 0x40, RZ, 0xc0, !PT ;  /* 0x0000004077ff7812 */ /* 0x000fe4000780c0ff */
[----:B--2---:R-:W-:-:S05]  /*2fc0*/  @!P1 MOV R10, R7 ;  /* 0x00000007000a9202 */ /* 0x004fca0000000f00 */
[----:B------:R0:W-:Y:S02]  /*2fd0*/  STL [R1+0x278], R10 ;  /* 0x0002780a01007387 */ /* 0x0001e40000100800 */
[----:B0-----:R-:W-:-:S06]  /*2fe0*/  CS2R R10, SRZ ;  /* 0x00000000000a7805 */ /* 0x001fcc000001ff00 */
[----:B------:R-:W2:Y:S01]  /*2ff0*/  @!P0 LDG.E.64 R10, desc[UR10][R52.64] ;  /* 0x0000000a340a8981 */ /* 0x000ea2000c1e1b00 */
[----:B------:R-:W-:Y:S01]  /*3000*/  CS2R R44, SRZ ;  /* 0x00000000002c7805 */ /* 0x000fe2000001ff00 */
[----:B------:R-:W-:Y:S01]  /*3010*/  HFMA2 R108, -RZ, RZ, 0, 0 ;  /* 0x00000000ff6c7431 */ /* 0x000fe200000001ff */
[----:B------:R-:W-:Y:S01]  /*3020*/  @!P2 MOV R108, R2 ;  /* 0x00000002006ca202 */ /* 0x000fe20000000f00 */
[----:B------:R0:W-:Y:S01]  /*3030*/  STL.64 [R1+0x30], R14 ;  /* 0x0000300e01007387 */ /* 0x0001e20000100a00 */
[----:B----4-:R-:W-:Y:S02]  /*3040*/  @!P2 MOV R45, R4 ;  /* 0x00000004002da202 */ /* 0x010fe40000000f00 */
[----:B------:R-:W-:Y:S02]  /*3050*/  @!P2 MOV R44, R5 ;  /* 0x00000005002ca202 */ /* 0x000fe40000000f00 */
[----:B------:R-:W-:Y:S01]  /*3060*/  LOP3.LUT P2, RZ, R119, 0x20, RZ, 0xc0, !PT ;  /* 0x0000002077ff7812 */ /* 0x000fe2000784c0ff */
[----:B------:R1:W-:Y:S01]  /*3070*/  STL.64 [R1+0x120], R8 ;  /* 0x0001200801007387 */ /* 0x0003e20000100a00 */
[----:B0-----:R-:W-:Y:S01]  /*3080*/  HFMA2 R14, -RZ, RZ, 0, 0 ;  /* 0x00000000ff0e7431 */ /* 0x001fe200000001ff */
[----:B-1----:R-:W-:-:S06]  /*3090*/  CS2R R8, SRZ ;  /* 0x0000000000087805 */ /* 0x002fcc000001ff00 */
[----:B------:R-:W3:Y:S01]  /*30a0*/  @!P1 LDG.E.64 R8, desc[UR10][R50.64] ;  /* 0x0000000a32089981 */ /* 0x000ee2000c1e1b00 */
[----:B--2---:R-:W-:-:S05]  /*30b0*/  @!P0 MOV R14, R11 ;  /* 0x0000000b000e8202 */ /* 0x004fca0000000f00 */
[----:B------:R0:W-:Y:S02]  /*30c0*/  STL [R1+0x270], R14 ;  /* 0x0002700e01007387 */ /* 0x0001e40000100800 */
[----:B0-----:R-:W-:-:S06]  /*30d0*/  CS2R R14, SRZ ;  /* 0x00000000000e7805 */ /* 0x001fcc000001ff00 */
[----:B------:R-:W2:Y:S01]  /*30e0*/  @!P2 LDG.E.64 R14, desc[UR10][R56.64] ;  /* 0x0000000a380ea981 */ /* 0x000ea2000c1e1b00 */
[----:B------:R-:W-:Y:S02]  /*30f0*/  CS2R R46, SRZ ;  /* 0x00000000002e7805 */ /* 0x000fe4000001ff00 */
[----:B------:R-:W-:Y:S01]  /*3100*/  @!P1 MOV R46, R6 ;  /* 0x00000006002e9202 */ /* 0x000fe20000000f00 */
[----:B------:R0:W-:Y:S04]  /*3110*/  STL.64 [R1+0x38], R18 ;  /* 0x0000381201007387 */ /* 0x0001e80000100a00 */
[----:B------:R1:W-:Y:S01]  /*3120*/  STL [R1+0x274], R46 ;  /* 0x0002742e01007387 */ /* 0x0003e20000100800 */
[----:B---3--:R-:W-:-:S03]  /*3130*/  @!P1 MOV R47, R8 ;  /* 0x00000008002f9202 */ /* 0x008fc60000000f00 */
[----:B------:R3:W-:Y:S01]  /*3140*/  STL.64 [R1+0x128], R12 ;  /* 0x0001280c01007387 */ /* 0x0007e20000100a00 */
[----:B0-----:R-:W-:Y:S01]  /*3150*/  HFMA2 R18, -RZ, RZ, 0, 0 ;  /* 0x00000000ff127431 */ /* 0x001fe200000001ff */
[----:B-1----:R-:W-:Y:S02]  /*3160*/  MOV R46, RZ ;  /* 0x000000ff002e7202 */ /* 0x002fe40000000f00 */
[----:B------:R-:W-:Y:S02]  /*3170*/  @!P1 MOV R46, R9 ;  /* 0x00000009002e9202 */ /* 0x000fe40000000f00 */
[----:B------:R-:W-:Y:S02]  /*3180*/  LOP3.LUT P1, RZ, R119, 0x10, RZ, 0xc0, !PT ;  /* 0x0000001077ff7812 */ /* 0x000fe4000782c0ff */
[----:B---3--:R-:W-:-:S06]  /*3190*/  CS2R R12, SRZ ;  /* 0x00000000000c7805 */ /* 0x008fcc000001ff00 */
        /* <DEDUP_REMOVED lines=21> */
[----:B------:R-:W-:Y:S01]  /*32f0*/  HFMA2 R50, -RZ, RZ, 0, 0 ;  /* 0x00000000ff327431 */ /* 0x000fe200000001ff */
[----:B------:R-:W-:Y:S02]  /*3300*/  @!P2 MOV R50, R14 ;  /* 0x0000000e0032a202 */ /* 0x000fe40000000f00 */
[----:B------:R-:W-:Y:S04]  /*3310*/  STL.64 [R1+0x48], R26 ;  /* 0x0000481a01007387 */ /* 0x000fe80000100a00 */
[----:B------:R0:W-:Y:S02]  /*3320*/  STL [R1+0x264], R50 ;  /* 0x0002643201007387 */ /* 0x0001e40000100800 */
[----:B0-----:R-:W-:Y:S01]  /*3330*/  CS2R R50, SRZ ;  /* 0x0000000000327805 */ /* 0x001fe2000001ff00 */
[----:B------:R-:W-:Y:S01]  /*3340*/  HFMA2 R26, -RZ, RZ, 0, 0 ;  /* 0x00000000ff1a7431 */ /* 0x000fe200000001ff */
[----:B---3--:R-:W-:-:S02]  /*3350*/  @!P2 MOV R50, R16 ;  /* 0x000000100032a202 */ /* 0x008fc40000000f00 */
[----:B------:R-:W-:Y:S02]  /*3360*/  @!P2 MOV R51, R17 ;  /* 0x000000110033a202 */ /* 0x000fe40000000f00 */
[----:B------:R-:W-:Y:S01]  /*3370*/  LOP3.LUT P2, RZ, R119, 0x4, RZ, 0xc0, !PT ;  /* 0x0000000477ff7812 */ /* 0x000fe2000784c0ff */
[----:B------:R0:W-:Y:S02]  /*3380*/  STL.64 [R1+0x138], R20 ;  /* 0x0001381401007387 */ /* 0x0001e40000100a00 */
[----:B0-----:R-:W-:-:S06]  /*3390*/  CS2R R20, SRZ ;  /* 0x0000000000147805 */ /* 0x001fcc000001ff00 */
        /* <DEDUP_REMOVED lines=30> */
[----:B------:R0:W-:Y:S04]  /*3580*/  STL.64 [R1+0x158], R36 ;  /* 0x0001582401007387 */ /* 0x0001e80000100a00 */
[----:B------:R1:W-:Y:S01]  /*3590*/  STL.64 [R1+0x150], R32 ;  /* 0x0001502001007387 */ /* 0x0003e20000100a00 */
[----:B0-----:R-:W-:Y:S02]  /*35a0*/  CS2R R36, SRZ ;  /* 0x0000000000247805 */ /* 0x001fe4000001ff00 */
[----:B-1----:R-:W-:-:S05]  /*35b0*/  CS2R R32, SRZ ;  /* 0x0000000000207805 */ /* 0x002fca000001ff00 */
[----:B------:R-:W3:Y:S04]  /*35c0*/  @!P0 LDG.E.64 R36, desc[UR10][R78.64] ;  /* 0x0000000a4e248981 */ /* 0x000ee8000c1e1b00 */
[----:B------:R-:W4:Y:S04]  /*35d0*/  @!P1 LDG.E.64 R32, desc[UR10][R74.64] ;  /* 0x0000000a4a209981 */ /* 0x000f28000c1e1b00 */
[----:B------:R0:W-:Y:S02]  /*35e0*/  STL.64 [R1+0x148], R28 ;  /* 0x0001481c01007387 */ /* 0x0001e40000100a00 */
[----:B0-----:R-:W-:-:S06]  /*35f0*/  CS2R R28, SRZ ;  /* 0x00000000001c7805 */ /* 0x001fcc000001ff00 */
[----:B------:R0:W4:Y:S01]  /*3600*/  @!P2 LDG.E.64 R28, desc[UR10][R70.64] ;  /* 0x0000000a461ca981 */ /* 0x000122000c1e1b00 */
[----:B--2---:R-:W-:-:S05]  /*3610*/  @!P1 MOV R34, R31 ;  /* 0x0000001f00229202 */ /* 0x004fca0000000f00 */
[----:B------:R1:W-:Y:S02]  /*3620*/  STL [R1+0x248], R34 ;  /* 0x0002482201007387 */ /* 0x0003e40000100800 */
[----:B-1----:R-:W-:-:S06]  /*3630*/  CS2R R34, SRZ ;  /* 0x0000000000227805 */ /* 0x002fcc000001ff00 */
[----:B------:R1:W2:Y:S01]  /*3640*/  @!P0 LDG.E.64 R34, desc[UR10][R76.64] ;  /* 0x0000000a4c228981 */ /* 0x0002a2000c1e1b00 */
[----:B------:R-:W-:Y:S01]  /*3650*/  HFMA2 R56, -RZ, RZ, 0, 0 ;  /* 0x00000000ff387431 */ /* 0x000fe200000001ff */
[----:B------:R-:W-:-:S05]  /*3660*/  @!P2 MOV R56, R26 ;  /* 0x0000001a0038a202 */ /* 0x000fca0000000f00 */
[----:B------:R0:W-:Y:S04]  /*3670*/  STL [R1+0x24c], R56 ;  /* 0x00024c3801007387 */ /* 0x0001e80000100800 */
[----:B------:R1:W-:Y:S01]  /*3680*/  STL [R1+0x27c], R108 ;  /* 0x00027c6c01007387 */ /* 0x0003e20000100800 */
[----:B0-----:R-:W-:Y:S01]  /*3690*/  HFMA2 R56, -RZ, RZ, 0, 0 ;  /* 0x00000000ff387431 */ /* 0x001fe200000001ff */
[----:B------:R-:W-:Y:S02]  /*36a0*/  @!P1 MOV R56, R30 ;  /* 0x0000001e00389202 */ /* 0x000fe40000000f00 */
[----:B------:R0:W-:Y:S01]  /*36b0*/  STL.64 [R1+0x60], R2 ;  /* 0x0000600201007387 */ /* 0x0001e20000100a00 */
[----:B-1----:R-:W-:-:S03]  /*36c0*/  CS2R R108, SRZ ;  /* 0x00000000006c7805 */ /* 0x002fc6000001ff00 */
[----:B------:R1:W-:Y:S01]  /*36d0*/  STL [R1+0x244], R56 ;  /* 0x0002443801007387 */ /* 0x0003e20000100800 */
[----:B---3--:R-:W-:Y:S02]  /*36e0*/  @!P0 MOV R108, R36 ;  /* 0x00000024006c8202 */ /* 0x008fe40000000f00 */
[----:B------:R-:W-:Y:S01]  /*36f0*/  @!P0 MOV R109, R37 ;  /* 0x00000025006d8202 */ /* 0x000fe20000000f00 */
[----:B0-----:R-:W-:Y:S02]  /*3700*/  HFMA2 R2, -RZ, RZ, 0, 0 ;  /* 0x00000000ff027431 */ /* 0x001fe400000001ff */
[----:B-1----:R-:W-:Y:S01]  /*3710*/  HFMA2 R56, -RZ, RZ, 0, 0 ;  /* 0x00000000ff387431 */ /* 0x002fe200000001ff */
[----:B------:R-:W-:Y:S02]  /*3720*/  CS2R R70, SRZ ;  /* 0x0000000000467805 */ /* 0x000fe4000001ff00 */
[----:B----4-:R-:W-:Y:S02]  /*3730*/  @!P1 MOV R70, R32 ;  /* 0x0000002000469202 */ /* 0x010fe40000000f00 */
[----:B------:R-:W-:Y:S01]  /*3740*/  @!P1 MOV R71, R33 ;  /* 0x0000002100479202 */ /* 0x000fe20000000f00 */
[----:B------:R0:W-:Y:S01]  /*3750*/  STL.64 [R1+0x160], R4 ;  /* 0x0001600401007387 */ /* 0x0001e20000100a00 */
[----:B------:R-:W-:-:S02]  /*3760*/  LOP3.LUT P1, RZ, R119, 0x200000, RZ, 0xc0, !PT ;  /* 0x0020000077ff7812 */ /* 0x000fc4000782c0ff */
[----:B------:R-:W-:Y:S02]  /*3770*/  CS2R R58, SRZ ;  /* 0x00000000003a7805 */ /* 0x000fe4000001ff00 */
[----:B------:R-:W-:Y:S02]  /*3780*/  CS2R R60, SRZ ;  /* 0x00000000003c7805 */ /* 0x000fe4000001ff00 */
[----:B0-----:R-:W-:Y:S02]  /*3790*/  CS2R R4, SRZ ;  /* 0x0000000000047805 */ /* 0x001fe4000001ff00 */
[----:B------:R-:W-:-:S05]  /*37a0*/  @!P2 MOV R61, R28 ;  /* 0x0000001c003da202 */ /* 0x000fca0000000f00 */
[----:B------:R-:W3:Y:S01]  /*37b0*/  @!P1 LDG.E.64 R58, desc[UR10][R86.64] ;  /* 0x0000000a563a9981 */ /* 0x000ee2000c1e1b00 */
[----:B------:R-:W-:Y:S02]  /*37c0*/  @!P2 MOV R60, R29 ;  /* 0x0000001d003ca202 */ /* 0x000fe40000000f00 */
[----:B------:R-:W-:Y:S02]  /*37d0*/  LOP3.LUT P2, RZ, R119, 0x400000, RZ, 0xc0, !PT ;  /* 0x0040000077ff7812 */ /* 0x000fe4000784c0ff */
[----:B------:R-:W-:Y:S02]  /*37e0*/  CS2R R62, SRZ ;  /* 0x00000000003e7805 */ /* 0x000fe4000001ff00 */
[----:B------:R-:W-:Y:S02]  /*37f0*/  CS2R R64, SRZ ;  /* 0x0000000000407805 */ /* 0x000fe4000001ff00 */
[----:B------:R-:W-:Y:S02]  /*3800*/  CS2R R66, SRZ ;  /* 0x0000000000427805 */ /* 0x000fe4000001ff00 */
[----:B------:R-:W-:-:S02]  /*3810*/  CS2R R68, SRZ ;  /* 0x0000000000447805 */ /* 0x000fc4000001ff00 */
[----:B------:R-:W-:Y:S02]  /*3820*/  CS2R R72, SRZ ;  /* 0x0000000000487805 */ /* 0x000fe4000001ff00 */
[----:B------:R-:W-:Y:S02]  /*3830*/  CS2R R74, SRZ ;  /* 0x00000000004a7805 */ /* 0x000fe4000001ff00 */
[----:B------:R-:W-:Y:S02]  /*3840*/  CS2R R76, SRZ ;  /* 0x00000000004c7805 */ /* 0x000fe4000001ff00 */
[----:B------:R-:W-:Y:S01]  /*3850*/  CS2R R78, SRZ ;  /* 0x00000000004e7805 */ /* 0x000fe2000001ff00 */
[----:B------:R-:W4:Y:S04]  /*3860*/  @!P3 LDG.E.64 R66, desc[UR10][R92.64] ;  /* 0x0000000a5c42b981 */ /* 0x000f28000c1e1b00 */
[----:B------:R-:W4:Y:S04]  /*3870*/  @!P2 LDG.E.64 R62, desc[UR10][R88.64] ;  /* 0x0000000a583ea981 */ /* 0x000f28000c1e1b00 */
[----:B------:R-:W4:Y:S04]  /*3880*/  @!P2 LDG.E.64 R64, desc[UR10][R90.64] ;  /* 0x0000000a5a40a981 */ /* 0x000f28000c1e1b00 */
[----:B------:R-:W4:Y:S04]  /*3890*/  @!P3 LDG.E.64 R68, desc[UR10][R94.64] ;  /* 0x0000000a5e44b981 */ /* 0x000f28000c1e1b00 */
[----:B------:R-:W4:Y:S04]  /*38a0*/  @!P4 LDG.E.64 R72, desc[UR10][R96.64] ;  /* 0x0000000a6048c981 */ /* 0x000f28000c1e1b00 */
[----:B------:R-:W4:Y:S04]  /*38b0*/  @!P4 LDG.E.64 R74, desc[UR10][R98.64] ;  /* 0x0000000a624ac981 */ /* 0x000f28000c1e1b00 */
[----:B------:R-:W4:Y:S04]  /*38c0*/  @!P5 LDG.E.64 R76, desc[UR10][R100.64] ;  /* 0x0000000a644cd981 */ /* 0x000f28000c1e1b00 */
[----:B------:R-:W4:Y:S04]  /*38d0*/  @!P5 LDG.E.64 R78, desc[UR10][R102.64] ;  /* 0x0000000a664ed981 */ /* 0x000f28000c1e1b00 */
[----:B------:R-:W-:Y:S04]  /*38e0*/  STL.64 [R1+0x68], R6 ;  /* 0x0000680601007387 */ /* 0x000fe80000100a00 */
[----:B------:R-:W-:Y:S04]  /*38f0*/  STL.64 [R1+0x168], R8 ;  /* 0x0001680801007387 */ /* 0x000fe80000100a00 */
[----:B------:R-:W-:Y:S01]  /*3900*/  STL.64 [R1+0x178], R16 ;  /* 0x0001781001007387 */ /* 0x000fe20000100a00 */
[----:B--2---:R-:W-:-:S03]  /*3910*/  @!P0 MOV R56, R34 ;  /* 0x0000002200388202 */ /* 0x004fc60000000f00 */
[----:B------:R-:W-:Y:S01]  /*3920*/  STL.64 [R1+0x70], R10 ;  /* 0x0000700a01007387 */ /* 0x000fe20000100a00 */
[----:B------:R-:W-:Y:S02]  /*3930*/  @!P0 MOV R2, R35 ;  /* 0x0000002300028202 */ /* 0x000fe40000000f00 */
[----:B------:R-:W-:Y:S01]  /*3940*/  LOP3.LUT P0, RZ, R119, 0x100000, RZ, 0xc0, !PT ;  /* 0x0010000077ff7812 */ /* 0x000fe2000780c0ff */
[----:B------:R-:W-:Y:S04]  /*3950*/  STL [R1+0x284], R111 ;  /* 0x0002846f01007387 */ /* 0x000fe80000100800 */
[----:B------:R0:W-:Y:S04]  /*3960*/  STL [R1+0x2d4], R2 ;  /* 0x0002d40201007387 */ /* 0x0001e80000100800 */
[----:B------:R1:W-:Y:S04]  /*3970*/  STL [R1+0x240], R56 ;  /* 0x0002403801007387 */ /* 0x0003e80000100800 */
[----:B------:R2:W4:Y:S01]  /*3980*/  @!P0 LDG.E.64 R4, desc[UR10][R82.64] ;  /* 0x0000000a52048981 */ /* 0x000522000c1e1b00 */
[----:B0-----:R-:W-:-:S02]  /*3990*/  CS2R R2, SRZ ;  /* 0x0000000000027805 */ /* 0x001fc4000001ff00 */
[----:B------:R-:W-:Y:S02]  /*39a0*/  CS2R R6, SRZ ;  /* 0x0000000000067805 */ /* 0x000fe4000001ff00 */
[----:B------:R-:W-:Y:S02]  /*39b0*/  CS2R R8, SRZ ;  /* 0x0000000000087805 */ /* 0x000fe4000001ff00 */
[----:B------:R-:W-:Y:S02]  /*39c0*/  IADD3 R16, PT, PT, R118, 0x1a0, RZ ;  /* 0x000001a076107810 */ /* 0x000fe40007ffe0ff */
[----:B-1----:R-:W-:Y:S02]  /*39d0*/  CS2R R56, SRZ ;  /* 0x0000000000387805 */ /* 0x002fe4000001ff00 */
[----:B------:R-:W-:Y:S01]  /*39e0*/  CS2R R10, SRZ ;  /* 0x00000000000a7805 */ /* 0x000fe2000001ff00 */
[----:B------:R0:W4:Y:S04]  /*39f0*/  @!P0 LDG.E.64 R2, desc[UR10][R80.64] ;  /* 0x0000000a50028981 */ /* 0x000128000c1e1b00 */
[----:B------:R-:W4:Y:S04]  /*3a00*/  @!P1 LDG.E.64 R56, desc[UR10][R84.64] ;  /* 0x0000000a54389981 */ /* 0x000f28000c1e1b00 */
[----:B------:R-:W4:Y:S04]  /*3a10*/  @!P6 LDG.E.64 R6, desc[UR10][R104.64] ;  /* 0x0000000a6806e981 */ /* 0x000f28000c1e1b00 */
[----:B------:R-:W4:Y:S01]  /*3a20*/  @!P6 LDG.E.64 R8, desc[UR10][R106.64] ;  /* 0x0000000a6a08e981 */ /* 0x000f22000c1e1b00 */
[----:B------:R-:W-:Y:S01]  /*3a30*/  HFMA2 R111, -RZ, RZ, 0, 0 ;  /* 0x00000000ff6f7431 */ /* 0x000fe200000001ff */
[----:B------:R-:W-:-:S02]  /*3a40*/  MOV R119, RZ ;  /* 0x000000ff00777202 */ /* 0x000fc40000000f00 */
[----:B--2---:R-:W-:Y:S01]  /*3a50*/  SHF.R.S32.HI R82, RZ, 0x1f, R16 ;  /* 0x0000001fff527819 */ /* 0x004fe20000011410 */
[----:B------:R1:W-:Y:S01]  /*3a60*/  STL.64 [R1+0x78], R14 ;  /* 0x0000780e01007387 */ /* 0x0003e20000100a00 */
[----:B------:R-:W-:-:S03]  /*3a70*/  IADD3 R17, PT, PT, R118, 0x1b0, RZ ;  /* 0x000001b076117810 */ /* 0x000fc60007ffe0ff */
[----:B------:R2:W-:Y:S04]  /*3a80*/  STL.64 [R1+0x88], R22 ;  /* 0x0000881601007387 */ /* 0x0005e80000100a00 */
[----:B------:R3:W-:Y:S01]  /*3a90*/  STL.64 [R1+0x80], R18 ;  /* 0x0000801201007387 */ /* 0x0007e20000100a00 */
[----:B-1----:R-:W-:-:S03]  /*3aa0*/  CS2R R14, SRZ ;  /* 0x00000000000e7805 */ /* 0x002fc6000001ff00 */
[----:B------:R-:W-:Y:S01]  /*3ab0*/  STL.64 [R1+0x170], R12 ;  /* 0x0001700c01007387 */ /* 0x000fe20000100a00 */
[----:B--2---:R-:W-:Y:S02]  /*3ac0*/  CS2R R22, SRZ ;  /* 0x0000000000167805 */ /* 0x004fe4000001ff00 */
[----:B0-----:R-:W-:Y:S02]  /*3ad0*/  CS2R R80, SRZ ;  /* 0x0000000000507805 */ /* 0x001fe4000001ff00 */
[----:B---3--:R-:W-:Y:S01]  /*3ae0*/  @!P1 MOV R22, R58 ;  /* 0x0000003a00169202 */ /* 0x008fe20000000f00 */
[----:B------:R0:W-:Y:S01]  /*3af0*/  STL.64 [R1+0x90], R26 ;  /* 0x0000901a01007387 */ /* 0x0001e20000100a00 */
[----:B------:R-:W-:Y:S02]  /*3b00*/  @!P1 MOV R23, R59 ;  /* 0x0000003b00179202 */ /* 0x000fe40000000f00 */
[----:B------:R-:W-:Y:S01]  /*3b10*/  SHF.R.S32.HI R19, RZ, 0x1f, R17 ;  /* 0x0000001fff137819 */ /* 0x000fe20000011411 */
[----:B------:R1:W-:Y:S01]  /*3b20*/  STL.64 [R1+0x180], R20 ;  /* 0x0001801401007387 */ /* 0x0003e20000100a00 */
[----:B------:R-:W-:-:S03]  /*3b30*/  IADD3 R18, PT, PT, R118, 0x1c0, RZ ;  /* 0x000001c076127810 */ /* 0x000fc60007ffe0ff */
[----:B------:R2:W-:Y:S01]  /*3b40*/  STL.64 [R1+0x188], R24 ;  /* 0x0001881801007387 */ /* 0x0005e20000100a00 */
[----:B----4-:R-:W-:-:S03]  /*3b50*/  @!P2 MOV R80, R64 ;  /* 0x000000400050a202 */ /* 0x010fc60000000f00 */
[----:B------:R3:W-:Y:S01]  /*3b60*/  STL.64 [R1+0x98], R30 ;  /* 0x0000981e01007387 */ /* 0x0007e20000100a00 */
[----:B------:R-:W-:Y:S02]  /*3b70*/  @!P2 MOV R81, R65 ;  /* 0x000000410051a202 */ /* 0x000fe40000000f00 */
[----:B0-----:R-:W-:Y:S01]  /*3b80*/  SHF.R.S32.HI R27, RZ, 0x1f, R18 ;  /* 0x0000001fff1b7819 */ /* 0x001fe20000011412 */
[----:B------:R0:W-:Y:S01]  /*3b90*/  STL.64 [R1+0x198], R32 ;  /* 0x0001982001007387 */ /* 0x0001e20000100a00 */
[----:B-1----:R-:W-:Y:S02]  /*3ba0*/  MOV R21, RZ ;  /* 0x000000ff00157202 */ /* 0x002fe40000000f00 */
[----:B--2---:R-:W-:Y:S01]  /*3bb0*/  IADD3 R24, PT, PT, R118, 0x1d0, RZ ;  /* 0x000001d076187810 */ /* 0x004fe20007ffe0ff */
[----:B------:R-:W-:Y:S01]  /*3bc0*/  HFMA2 R25, -RZ, RZ, 0, 0 ;  /* 0x00000000ff197431 */ /* 0x000fe200000001ff */
[----:B------:R-:W-:Y:S01]  /*3bd0*/  @!P3 MOV R25, R66 ;  /* 0x000000420019b202 */ /* 0x000fe20000000f00 */
[----:B------:R-:W-:Y:S01]  /*3be0*/  STL.64 [R1+0x190], R28 ;  /* 0x0001901c01007387 */ /* 0x000fe20000100a00 */
[----:B---3--:R-:W-:-:S02]  /*3bf0*/  CS2R R30, SRZ ;  /* 0x00000000001e7805 */ /* 0x008fc4000001ff00 */
[----:B------:R-:W-:Y:S01]  /*3c00*/  @!P3 MOV R21, R67 ;  /* 0x000000430015b202 */ /* 0x000fe20000000f00 */
[----:B------:R1:W-:Y:S01]  /*3c10*/  STL.64 [R1+0x1b0], R58 ;  /* 0x0001b03a01007387 */ /* 0x0003e20000100a00 */
[----:B------:R-:W-:Y:S02]  /*3c20*/  @!P3 MOV R30, R68 ;  /* 0x00000044001eb202 */ /* 0x000fe40000000f00 */
[----:B------:R-:W-:Y:S01]  /*3c30*/  @!P3 MOV R31, R69 ;  /* 0x00000045001fb202 */ /* 0x000fe20000000f00 */
[----:B------:R2:W-:Y:S01]  /*3c40*/  STL.64 [R1+0xa0], R34 ;  /* 0x0000a02201007387 */ /* 0x0005e20000100a00 */
[----:B------:R-:W-:Y:S02]  /*3c50*/  ISETP.GE.U32.AND P3, PT, R24, UR16, PT ;  /* 0x0000001018007c0c */ /* 0x000fe4000bf66070 */
[----:B0-----:R-:W-:Y:S01]  /*3c60*/  SHF.R.S32.HI R32, RZ, 0x1f, R24 ;  /* 0x0000001fff207819 */ /* 0x001fe20000011418 */
[----:B------:R0:W-:Y:S03]  /*3c70*/  STL.64 [R1+0x1a0], R36 ;  /* 0x0001a02401007387 */ /* 0x0001e60000100a00 */
[----:B------:R-:W-:Y:S01]  /*3c80*/  ISETP.GE.AND.EX P3, PT, R32, UR17, PT, P3 ;  /* 0x0000001120007c0c */ /* 0x000fe2000bf66330 */
[----:B------:R-:W-:Y:S04]  /*3c90*/  STL [R1+0x224], R25 ;  /* 0x0002241901007387 */ /* 0x000fe80000100800 */
[----:B------:R-:W-:Y:S01]  /*3ca0*/  STL [R1+0x228], R21 ;  /* 0x0002281501007387 */ /* 0x000fe20000100800 */
[----:B-1----:R-:W-:Y:S01]  /*3cb0*/  CS2R R58, SRZ ;  /* 0x00000000003a7805 */ /* 0x002fe2000001ff00 */
[----:B------:R-:W-:Y:S01]  /*3cc0*/  HFMA2 R33, -RZ, RZ, 0, 0 ;  /* 0x00000000ff217431 */ /* 0x000fe200000001ff */
[----:B------:R-:W-:Y:S01]  /*3cd0*/  @!P4 MOV R33, R73 ;  /* 0x000000490021c202 */ /* 0x000fe20000000f00 */
[----:B------:R-:W-:Y:S01]  /*3ce0*/  STL.64 [R1+0xb8], R62 ;  /* 0x0000b83e01007387 */ /* 0x000fe20000100a00 */
[----:B------:R-:W-:-:S02]  /*3cf0*/  @!P4 MOV R59, R74 ;  /* 0x0000004a003bc202 */ /* 0x000fc40000000f00 */
[----:B------:R-:W-:Y:S01]  /*3d00*/  @!P4 MOV R58, R75 ;  /* 0x0000004b003ac202 */ /* 0x000fe20000000f00 */
[----:B------:R-:W-:Y:S01]  /*3d10*/  STL.64 [R1+0xc0], R66 ;  /* 0x0000c04201007387 */ /* 0x000fe20000100a00 */
[C---:B--2---:R-:W-:Y:S02]  /*3d20*/  IADD3 R34, PT, PT, R118.reuse, 0x1e0, RZ ;  /* 0x000001e076227810 */ /* 0x044fe40007ffe0ff */
[----:B0-----:R-:W-:Y:S02]  /*3d30*/  CS2R R36, SRZ ;  /* 0x0000000000247805 */ /* 0x001fe4000001ff00 */
[----:B------:R-:W-:Y:S01]  /*3d40*/  IADD3 R118, PT, PT, R118, 0x1f0, RZ ;  /* 0x000001f076767810 */ /* 0x000fe20007ffe0ff */
[----:B------:R-:W-:Y:S01]  /*3d50*/  STL.64 [R1+0x1c8], R74 ;  /* 0x0001c84a01007387 */ /* 0x000fe20000100a00 */
[----:B------:R-:W-:Y:S02]  /*3d60*/  @!P5 MOV R36, R76 ;  /* 0x0000004c0024d202 */ /* 0x000fe40000000f00 */
[----:B------:R-:W-:Y:S01]  /*3d70*/  @!P5 MOV R37, R77 ;  /* 0x0000004d0025d202 */ /* 0x000fe20000000f00 */
[----:B------:R-:W-:Y:S01]  /*3d80*/  STL [R1+0x220], R33 ;  /* 0x0002202101007387 */ /* 0x000fe20000100800 */
[----:B------:R-:W-:-:S03]  /*3d90*/  UIMAD.WIDE UR6, UR8, 0x8, UR6 ;  /* 0x00000008080678a5 */ /* 0x000fc6000f8e0206 */
[----:B------:R-:W-:Y:S04]  /*3da0*/  STL.64 [R1+0x1b8], R64 ;  /* 0x0001b84001007387 */ /* 0x000fe80000100a00 */
[----:B------:R-:W-:Y:S04]  /*3db0*/  STL.64 [R1+0x1c0], R68 ;  /* 0x0001c04401007387 */ /* 0x000fe80000100a00 */
[----:B------:R-:W-:Y:S01]  /*3dc0*/  STL.64 [R1+0xc8], R72 ;  /* 0x0000c84801007387 */ /* 0x000fe20000100a00 */
[----:B------:R-:W0:Y:S03]  /*3dd0*/  S2R R83, SR_TID.X ;  /* 0x0000000000537919 */ /* 0x000e260000002100 */
[----:B------:R-:W5:Y:S04]  /*3de0*/  LDL R90, [R1+0x2b0] ;  /* 0x0002b000015a7983 */ /* 0x000f680000100800 */
        /* <DEDUP_REMOVED lines=22> */
[----:B------:R-:W5:Y:S01]  /*3f50*/  LDL R107, [R1+0x244] ;  /* 0x00024400016b7983 */ /* 0x000f620000100800 */
[----:B------:R-:W-:-:S02]  /*3f60*/  @!P0 MOV R10, R4 ;  /* 0x00000004000a8202 */ /* 0x000fc40000000f00 */
[----:B------:R-:W-:Y:S02]  /*3f70*/  @!P0 MOV R11, R5 ;  /* 0x00000005000b8202 */ /* 0x000fe40000000f00 */
[----:B------:R-:W-:Y:S02]  /*3f80*/  @!P0 MOV R111, R2 ;  /* 0x00000002006f8202 */ /* 0x000fe40000000f00 */
[----:B------:R-:W-:Y:S02]  /*3f90*/  @!P0 MOV R119, R3 ;  /* 0x0000000300778202 */ /* 0x000fe40000000f00 */
[----:B------:R-:W-:Y:S02]  /*3fa0*/  ISETP.GE.U32.AND P0, PT, R16, UR16, PT ;  /* 0x0000001010007c0c */ /* 0x000fe4000bf06070 */
[----:B------:R-:W-:Y:S02]  /*3fb0*/  @!P1 MOV R15, R56 ;  /* 0x00000038000f9202 */ /* 0x000fe40000000f00 */
[----:B------:R-:W-:-:S02]  /*3fc0*/  ISETP.GE.AND.EX P0, PT, R82, UR17, PT, P0 ;  /* 0x0000001152007c0c */ /* 0x000fc4000bf06300 */
[----:B------:R-:W-:Y:S02]  /*3fd0*/  @!P1 MOV R14, R57 ;  /* 0x00000039000e9202 */ /* 0x000fe40000000f00 */
[----:B------:R-:W-:-:S04]  /*3fe0*/  ISETP.GE.U32.AND P1, PT, R17, UR16, PT ;  /* 0x0000001011007c0c */ /* 0x000fc8000bf26070 */
[----:B------:R-:W-:Y:S01]  /*3ff0*/  ISETP.GE.AND.EX P1, PT, R19, UR17, PT, P1 ;  /* 0x0000001113007c0c */ /* 0x000fe2000bf26310 */
[----:B------:R-:W-:Y:S04]  /*4000*/  STL [R1+0x22c], R15 ;  /* 0x00022c0f01007387 */ /* 0x000fe80000100800 */
[----:B------:R1:W-:Y:S01]  /*4010*/  STL [R1+0x230], R14 ;  /* 0x0002300e01007387 */ /* 0x0003e20000100800 */
[----:B------:R-:W2:Y:S01]  /*4020*/  @!P0 LDC.64 R12, c[0x0][0x3f8] ;  /* 0x0000fe00ff0c8b82 */ /* 0x000ea20000000a00 */
[----:B-1----:R-:W-:Y:S02]  /*4030*/  CS2R R14, SRZ ;  /* 0x00000000000e7805 */ /* 0x002fe4000001ff00 */
[----:B------:R-:W-:Y:S02]  /*4040*/  @!P2 MOV R15, R62 ;  /* 0x0000003e000fa202 */ /* 0x000fe40000000f00 */
[----:B------:R-:W-:-:S02]  /*4050*/  @!P2 MOV R14, R63 ;  /* 0x0000003f000ea202 */ /* 0x000fc40000000f00 */
[----:B------:R-:W-:Y:S01]  /*4060*/  ISETP.GE.U32.AND P2, PT, R18, UR16, PT ;  /* 0x0000001012007c0c */ /* 0x000fe2000bf46070 */
[----:B------:R-:W-:Y:S04]  /*4070*/  STL [R1+0x234], R15 ;  /* 0x0002340f01007387 */ /* 0x000fe80000100800 */
[----:B------:R1:W-:Y:S01]  /*4080*/  STL [R1+0x238], R14 ;  /* 0x0002380e01007387 */ /* 0x0003e20000100800 */
[----:B------:R-:W-:Y:S01]  /*4090*/  ISETP.GE.AND.EX P2, PT, R27, UR17, PT, P2 ;  /* 0x000000111b007c0c */ /* 0x000fe2000bf46320 */
[----:B-1----:R-:W1:Y:S02]  /*40a0*/  @!P1 LDC.64 R14, c[0x0][0x3f8] ;  /* 0x0000fe00ff0e9b82 */ /* 0x002e640000000a00 */
[----:B------:R3:W-:Y:S01]  /*40b0*/  STL.64 [R1+0xa8], R2 ;  /* 0x0000a80201007387 */ /* 0x0007e20000100a00 */
[----:B--2---:R-:W-:-:S03]  /*40c0*/  @!P0 IMAD R20, R82, R12, RZ ;  /* 0x0000000c52148224 */ /* 0x004fc600078e02ff */
[----:B------:R2:W-:Y:S06]  /*40d0*/  STL.64 [R1+0x1a8], R4 ;  /* 0x0001a80401007387 */ /* 0x0005ec0000100a00 */
[----:B---3--:R-:W3:Y:S01]  /*40e0*/  @!P2 LDC.64 R2, c[0x0][0x3f8] ;  /* 0x0000fe00ff02ab82 */ /* 0x008ee20000000a00 */
[----:B------:R4:W-:Y:S01]  /*40f0*/  STL [R1+0x23c], R119 ;  /* 0x00023c7701007387 */ /* 0x0009e20000100800 */
[----:B--2---:R-:W-:-:S03]  /*4100*/  @!P0 MOV R4, R40 ;  /* 0x0000002800048202 */ /* 0x004fc60000000f00 */
[----:B------:R2:W-:Y:S01]  /*4110*/  STL.64 [R1+0xb0], R56 ;  /* 0x0000b03801007387 */ /* 0x0005e20000100a00 */
[----:B------:R-:W-:Y:S01]  /*4120*/  @!P0 MOV R5, R39 ;  /* 0x0000002700058202 */ /* 0x000fe20000000f00 */
[C---:B------:R-:W-:Y:S01]  /*4130*/  @!P0 IMAD R20, R16.reuse, R13, R20 ;  /* 0x0000000d10148224 */ /* 0x040fe200078e0214 */
[----:B------:R-:W-:Y:S02]  /*4140*/  @!P1 MOV R13, R39 ;  /* 0x00000027000d9202 */ /* 0x000fe40000000f00 */
[----:B------:R-:W-:Y:S02]  /*4150*/  CS2R R68, SRZ ;  /* 0x0000000000447805 */ /* 0x000fe4000001ff00 */
[----:B------:R-:W-:Y:S01]  /*4160*/  SHF.R.S32.HI R62, RZ, 0x1f, R118 ;  /* 0x0000001fff3e7819 */ /* 0x000fe20000011476 */
[----:B------:R-:W-:Y:S01]  /*4170*/  @!P0 IMAD.WIDE.U32 R4, R16, R12, R4 ;  /* 0x0000000c10048225 */ /* 0x000fe200078e0004 */
[----:B------:R-:W-:Y:S01]  /*4180*/  @!P1 MOV R12, R40 ;  /* 0x00000028000c9202 */ /* 0x000fe20000000f00 */
[----:B------:R-:W5:Y:S02]  /*4190*/  LDL R82, [R1+0x2cc] ;  /* 0x0002cc0001527983 */ /* 0x000f640000100800 */
[----:B-1----:R-:W-:-:S04]  /*41a0*/  @!P1 IMAD R19, R19, R14, RZ ;  /* 0x0000000e13139224 */ /* 0x002fc800078e02ff */
[C---:B------:R-:W-:Y:S02]  /*41b0*/  @!P1 IMAD R19, R17.reuse, R15, R19 ;  /* 0x0000000f11139224 */ /* 0x040fe400078e0213 */
[----:B------:R-:W-:Y:S02]  /*41c0*/  @!P1 IMAD.WIDE.U32 R14, R17, R14, R12 ;  /* 0x0000000e110e9225 */ /* 0x000fe400078e000c */
[----:B------:R-:W1:Y:S03]  /*41d0*/  @!P0 LDC.64 R16, c[0x0][0x3a0] ;  /* 0x0000e800ff108b82 */ /* 0x000e660000000a00 */
[----:B------:R-:W-:Y:S01]  /*41e0*/  @!P1 IADD3 R19, PT, PT, R15, R19, RZ ;  /* 0x000000130f139210 */ /* 0x000fe20007ffe0ff */
[----:B---3--:R-:W-:Y:S01]  /*41f0*/  @!P2 IMAD R27, R27, R2, RZ ;  /* 0x000000021b1ba224 */ /* 0x008fe200078e02ff */
[C---:B------:R-:W-:Y:S02]  /*4200*/  @!P1 SHF.L.U32 R25, R14.reuse, 0x2, RZ ;  /* 0x000000020e199819 */ /* 0x040fe400000006ff */
[----:B------:R-:W-:-:S02]  /*4210*/  @!P1 SHF.L.U64.HI R26, R14, 0x2, R19 ;  /* 0x000000020e1a9819 */ /* 0x000fc40000010213 */
[----:B------:R-:W-:Y:S01]  /*4220*/  @!P2 MOV R12, R40 ;  /* 0x00000028000ca202 */ /* 0x000fe20000000f00 */
[----:B------:R-:W3:Y:S01]  /*4230*/  @!P0 LDC.64 R14, c[0x0][0x398] ;  /* 0x0000e600ff0e8b82 */ /* 0x000ee20000000a00 */
[----:B------:R-:W-:Y:S02]  /*4240*/  @!P2 MOV R13, R39 ;  /* 0x00000027000da202 */ /* 0x000fe40000000f00 */
[----:B------:R-:W-:Y:S01]  /*4250*/  @!P0 IADD3 R20, PT, PT, R5, R20, RZ ;  /* 0x0000001405148210 */ /* 0x000fe20007ffe0ff */
[----:B------:R-:W-:Y:S01]  /*4260*/  @!P2 IMAD R27, R18, R3, R27 ;  /* 0x00000003121ba224 */ /* 0x000fe200078e021b */
[----:B------:R-:W-:Y:S01]  /*4270*/  @!P0 SHF.L.U32 R29, R4, 0x2, RZ ;  /* 0x00000002041d8819 */ /* 0x000fe200000006ff */
[----:B------:R-:W-:Y:S01]  /*4280*/  @!P2 IMAD.WIDE.U32 R2, R18, R2, R12 ;  /* 0x000000021202a225 */ /* 0x000fe200078e000c */
[----:B------:R-:W-:Y:S01]  /*4290*/  @!P0 SHF.L.U64.HI R28, R4, 0x2, R20 ;  /* 0x00000002041c8819 */ /* 0x000fe20000010214 */
[----:B------:R-:W0:Y:S08]  /*42a0*/  @!P1 LDC.64 R18, c[0x0][0x3a0] ;  /* 0x0000e800ff129b82 */ /* 0x000e300000000a00 */
[----:B------:R-:W2:Y:S01]  /*42b0*/  @!P3 LDC.64 R4, c[0x0][0x3f8] ;  /* 0x0000fe00ff04bb82 */ /* 0x000ea20000000a00 */
[----:B----4-:R-:W-:-:S07]  /*42c0*/  HFMA2 R119, -RZ, RZ, 0, 0 ;  /* 0x00000000ff777431 */ /* 0x010fce00000001ff */
[----:B------:R-:W4:Y:S01]  /*42d0*/  @!P1 LDC.64 R20, c[0x0][0x398] ;  /* 0x0000e600ff149b82 */ /* 0x000f220000000a00 */
[----:B------:R-:W-:Y:S02]  /*42e0*/  @!P4 MOV R119, R72 ;  /* 0x000000480077c202 */ /* 0x000fe40000000f00 */
[----:B-1----:R-:W-:-:S04]  /*42f0*/  @!P0 IADD3 R16, P4, PT, R29, R16, RZ ;  /* 0x000000101d108210 */ /* 0x002fc80007f9e0ff */
[C---:B------:R-:W-:Y:S02]  /*4300*/  @!P0 IADD3.X R17, PT, PT, R28.reuse, R17, RZ, P4, !PT ;  /* 0x000000111c118210 */ /* 0x040fe400027fe4ff */
[----:B---3--:R-:W-:Y:S02]  /*4310*/  @!P0 IADD3 R14, P4, PT, R29, R14, RZ ;  /* 0x0000000e1d0e8210 */ /* 0x008fe40007f9e0ff */
[----:B------:R-:W-:Y:S02]  /*4320*/  @!P3 MOV R12, R40 ;  /* 0x00000028000cb202 */ /* 0x000fe40000000f00 */
[----:B------:R-:W-:Y:S02]  /*4330*/  @!P0 IADD3.X R15, PT, PT, R28, R15, RZ, P4, !PT ;  /* 0x0000000f1c0f8210 */ /* 0x000fe400027fe4ff */
[----:B------:R-:W-:Y:S01]  /*4340*/  @!P3 MOV R13, R39 ;  /* 0x00000027000db202 */ /* 0x000fe20000000f00 */
[----:B--2---:R-:W-:Y:S01]  /*4350*/  @!P3 IMAD R32, R32, R4, RZ ;  /* 0x000000042020b224 */ /* 0x004fe200078e02ff */
[C---:B0-----:R-:W-:Y:S01]  /*4360*/  @!P1 IADD3 R18, P4, PT, R25.reuse, R18, RZ ;  /* 0x0000001219129210 */ /* 0x041fe20007f9e0ff */
[----:B------:R-:W0:Y:S02]  /*4370*/  @!P3 LDC.64 R28, c[0x0][0x3a0] ;  /* 0x0000e800ff1cbb82 */ /* 0x000e240000000a00 */
[----:B------:R-:W-:Y:S01]  /*4380*/  @!P3 IMAD R32, R24, R5, R32 ;  /* 0x000000051820b224 */ /* 0x000fe200078e0220 */
[----:B------:R-:W-:Y:S01]  /*4390*/  @!P1 IADD3.X R19, PT, PT, R26, R19, RZ, P4, !PT ;  /* 0x000000131a139210 */ /* 0x000fe200027fe4ff */
[----:B------:R-:W-:Y:S01]  /*43a0*/  @!P3 IMAD.WIDE.U32 R4, R24, R4, R12 ;  /* 0x000000041804b225 */ /* 0x000fe200078e000c */
[----:B----4-:R-:W-:-:S03]  /*43b0*/  @!P1 IADD3 R20, P4, PT, R25, R20, RZ ;  /* 0x0000001419149210 */ /* 0x010fc60007f9e0ff */
[----:B------:R-:W1:Y:S01]  /*43c0*/  @!P2 LDC.64 R24, c[0x0][0x3a0] ;  /* 0x0000e800ff18ab82 */ /* 0x000e620000000a00 */
[----:B------:R-:W-:Y:S02]  /*43d0*/  @!P2 IADD3 R12, PT, PT, R3, R27, RZ ;  /* 0x0000001b030ca210 */ /* 0x000fe40007ffe0ff */
[----:B------:R-:W-:-:S05]  /*43e0*/  @!P1 IADD3.X R21, PT, PT, R26, R21, RZ, P4, !PT ;  /* 0x000000151a159210 */ /* 0x000fca00027fe4ff */
[----:B------:R-:W2:Y:S01]  /*43f0*/  @!P2 LDC.64 R26, c[0x0][0x398] ;  /* 0x0000e600ff1aab82 */ /* 0x000ea20000000a00 */
[C---:B------:R-:W-:Y:S02]  /*4400*/  @!P2 SHF.L.U64.HI R12, R2.reuse, 0x2, R12 ;  /* 0x00000002020ca819 */ /* 0x040fe4000001020c */
[----:B------:R-:W-:-:S05]  /*4410*/  @!P2 SHF.L.U32 R13, R2, 0x2, RZ ;  /* 0x00000002020da819 */ /* 0x000fca00000006ff */
[----:B------:R-:W3:Y:S01]  /*4420*/  @!P3 LDC.64 R2, c[0x0][0x398] ;  /* 0x0000e600ff02bb82 */ /* 0x000ee20000000a00 */
[----:B------:R-:W-:Y:S02]  /*4430*/  @!P3 IADD3 R32, PT, PT, R5, R32, RZ ;  /* 0x000000200520b210 */ /* 0x000fe40007ffe0ff */
[C---:B-1----:R-:W-:Y:S02]  /*4440*/  @!P2 IADD3 R24, P4, PT, R13.reuse, R24, RZ ;  /* 0x000000180d18a210 */ /* 0x042fe40007f9e0ff */
[----:B------:R-:W-:Y:S02]  /*4450*/  @!P3 SHF.L.U32 R5, R4, 0x2, RZ ;  /* 0x000000020405b819 */ /* 0x000fe400000006ff */
[----:B------:R-:W-:Y:S02]  /*4460*/  @!P2 IADD3.X R25, PT, PT, R12, R25, RZ, P4, !PT ;  /* 0x000000190c19a210 */ /* 0x000fe400027fe4ff */
[----:B--2---:R-:W-:Y:S02]  /*4470*/  @!P2 IADD3 R26, P4, PT, R13, R26, RZ ;  /* 0x0000001a0d1aa210 */ /* 0x004fe40007f9e0ff */
[----:B------:R-:W-:-:S02]  /*4480*/  @!P3 SHF.L.U64.HI R4, R4, 0x2, R32 ;  /* 0x000000020404b819 */ /* 0x000fc40000010220 */
[----:B------:R-:W-:Y:S02]  /*4490*/  @!P2 IADD3.X R27, PT, PT, R12, R27, RZ, P4, !PT ;  /* 0x0000001b0c1ba210 */ /* 0x000fe400027fe4ff */
[----:B0-----:R-:W-:-:S04]  /*44a0*/  @!P3 IADD3 R28, P4, PT, R5, R28, RZ ;  /* 0x0000001c051cb210 */ /* 0x001fc80007f9e0ff */
[C---:B------:R-:W-:Y:S02]  /*44b0*/  @!P3 IADD3.X R29, PT, PT, R4.reuse, R29, RZ, P4, !PT ;  /* 0x0000001d041db210 */ /* 0x040fe400027fe4ff */
[----:B---3--:R-:W-:Y:S02]  /*44c0*/  @!P3 IADD3 R2, P4, PT, R5, R2, RZ ;  /* 0x000000020502b210 */ /* 0x008fe40007f9e0ff */
[----:B------:R-:W-:Y:S02]  /*44d0*/  SHF.R.S32.HI R32, RZ, 0x1f, R34 ;  /* 0x0000001fff207819 */ /* 0x000fe40000011422 */
[----:B------:R-:W-:Y:S02]  /*44e0*/  @!P3 IADD3.X R3, PT, PT, R4, R3, RZ, P4, !PT ;  /* 0x000000030403b210 */ /* 0x000fe400027fe4ff */
[----:B------:R-:W-:Y:S02]  /*44f0*/  ISETP.GE.U32.AND P4, PT, R34, UR16, PT ;  /* 0x0000001022007c0c */ /* 0x000fe4000bf86070 */
[----:B------:R-:W-:-:S02]  /*4500*/  CS2R R56, SRZ ;  /* 0x0000000000387805 */ /* 0x000fc4000001ff00 */
[----:B------:R-:W-:Y:S02]  /*4510*/  ISETP.GE.AND.EX P4, PT, R32, UR17, PT, P4 ;  /* 0x0000001120007c0c */ /* 0x000fe4000bf86340 */
[----:B------:R-:W-:Y:S02]  /*4520*/  @!P5 MOV R56, R78 ;  /* 0x0000004e0038d202 */ /* 0x000fe40000000f00 */
[----:B------:R-:W-:Y:S02]  /*4530*/  @!P5 MOV R57, R79 ;  /* 0x0000004f0039d202 */ /* 0x000fe40000000f00 */
[----:B------:R-:W-:-:S04]  /*4540*/  ISETP.GE.U32.AND P5, PT, R118, UR16, PT ;  /* 0x0000001076007c0c */ /* 0x000fc8000bfa6070 */
[----:B------:R-:W-:-:S03]  /*4550*/  ISETP.GE.AND.EX P5, PT, R62, UR17, PT, P5 ;  /* 0x000000113e007c0c */ /* 0x000fc6000bfa6350 */
[----:B------:R-:W0:Y:S10]  /*4560*/  @!P4 LDC.64 R4, c[0x0][0x3f8] ;  /* 0x0000fe00ff04cb82 */ /* 0x000e340000000a00 */
[----:B------:R-:W1:Y:S01]  /*4570*/  @!P5 LDC.64 R12, c[0x0][0x3f8] ;  /* 0x0000fe00ff0cdb82 */ /* 0x000e620000000a00 */
[----:B------:R-:W-:-:S02]  /*4580*/  @!P4 MOV R33, R39 ;  /* 0x000000270021c202 */ /* 0x000fc40000000f00 */
[----:B------:R-:W-:-:S05]  /*4590*/  MOV R63, UR7 ;  /* 0x00000007003f7c02 */ /* 0x000fca0008000f00 */
[----:B------:R-:W2:Y:S01]  /*45a0*/  @!P5 LDC.64 R64, c[0x0][0x398] ;  /* 0x0000e600ff40db82 */ /* 0x000ea20000000a00 */
[----:B0-----:R-:W-:Y:S01]  /*45b0*/  @!P4 IMAD R35, R32, R4, RZ ;  /* 0x000000042023c224 */ /* 0x001fe200078e02ff */
[----:B------:R-:W-:-:S03]  /*45c0*/  @!P4 MOV R32, R40 ;  /* 0x000000280020c202 */ /* 0x000fc60000000f00 */
[C---:B------:R-:W-:Y:S02]  /*45d0*/  @!P4 IMAD R35, R34.reuse, R5, R35 ;  /* 0x000000052223c224 */ /* 0x040fe400078e0223 */
[----:B------:R-:W-:-:S04]  /*45e0*/  @!P4 IMAD.WIDE.U32 R4, R34, R4, R32 ;  /* 0x000000042204c225 */ /* 0x000fc800078e0020 */
[----:B-1----:R-:W-:Y:S01]  /*45f0*/  @!P5 IMAD R32, R62, R12, RZ ;  /* 0x0000000c3e20d224 */ /* 0x002fe200078e02ff */
[----:B------:R-:W-:-:S03]  /*4600*/  @!P5 MOV R33, R39 ;  /* 0x000000270021d202 */ /* 0x000fc60000000f00 */
[----:B------:R-:W-:Y:S01]  /*4610*/  @!P5 IMAD R13, R118, R13, R32 ;  /* 0x0000000d760dd224 */ /* 0x000fe200078e0220 */
[----:B------:R-:W-:-:S05]  /*4620*/  @!P5 MOV R32, R40 ;  /* 0x000000280020d202 */ /* 0x000fca0000000f00 */
[----:B------:R-:W-:Y:S01]  /*4630*/  @!P5 IMAD.WIDE.U32 R32, R118, R12, R32 ;  /* 0x0000000c7620d225 */ /* 0x000fe200078e0020 */
[----:B------:R-:W-:Y:S02]  /*4640*/  @!P4 IADD3 R35, PT, PT, R5, R35, RZ ;  /* 0x000000230523c210 */ /* 0x000fe40007ffe0ff */
[----:B------:R-:W-:Y:S02]  /*4650*/  CS2R R72, SRZ ;  /* 0x0000000000487805 */ /* 0x000fe4000001ff00 */
[----:B------:R-:W-:Y:S01]  /*4660*/  @!P4 SHF.L.U32 R74, R4, 0x2, RZ ;  /* 0x00000002044ac819 */ /* 0x000fe200000006ff */
[----:B------:R-:W5:Y:S01]  /*4670*/  LDL R118, [R1+0x238] ;  /* 0x0002380001767983 */ /* 0x000f620000100800 */
[----:B------:R-:W-:-:S04]  /*4680*/  @!P5 IADD3 R13, PT, PT, R33, R13, RZ ;  /* 0x0000000d210dd210 */ /* 0x000fc80007ffe0ff */
[----:B------:R-:W-:Y:S02]  /*4690*/  @!P5 SHF.L.U64.HI R66, R32, 0x2, R13 ;  /* 0x000000022042d819 */ /* 0x000fe4000001020d */
[----:B------:R-:W-:-:S06]  /*46a0*/  CS2R R12, SRZ ;  /* 0x00000000000c7805 */ /* 0x000fcc000001ff00 */
[----:B------:R0:W3:Y:S02]  /*46b0*/  @!P0 LDG.E.64 R12, desc[UR10][R14.64] ;  /* 0x0000000a0e0c8981 */ /* 0x0000e4000c1e1b00 */
[----:B0-----:R-:W-:-:S06]  /*46c0*/  CS2R R14, SRZ ;  /* 0x00000000000e7805 */ /* 0x001fcc000001ff00 */
[----:B------:R0:W4:Y:S02]  /*46d0*/  @!P1 LDG.E.64 R14, desc[UR10][R18.64] ;  /* 0x0000000a120e9981 */ /* 0x000124000c1e1b00 */
[----:B0-----:R-:W-:-:S06]  /*46e0*/  CS2R R18, SRZ ;  /* 0x0000000000127805 */ /* 0x001fcc000001ff00 */
[----:B------:R0:W4:Y:S02]  /*46f0*/  @!P2 LDG.E.64 R18, desc[UR10][R24.64] ;  /* 0x0000000a1812a981 */ /* 0x000124000c1e1b00 */
[----:B0-----:R-:W-:Y:S01]  /*4700*/  HFMA2 R24, -RZ, RZ, 0, 0 ;  /* 0x00000000ff187431 */ /* 0x001fe200000001ff */
[----:B------:R-:W-:-:S06]  /*4710*/  MOV R25, RZ ;  /* 0x000000ff00197202 */ /* 0x000fcc0000000f00 */
[----:B------:R0:W4:Y:S01]  /*4720*/  @!P3 LDG.E.64 R24, desc[UR10][R28.64] ;  /* 0x0000000a1c18b981 */ /* 0x000122000c1e1b00 */
[----:B------:R-:W-:Y:S02]  /*4730*/  @!P5 SHF.L.U32 R67, R32, 0x2, RZ ;  /* 0x000000022043d819 */ /* 0x000fe400000006ff */
[----:B------:R-:W1:Y:S08]  /*4740*/  @!P4 LDC.64 R32, c[0x0][0x398] ;  /* 0x0000e600ff20cb82 */ /* 0x000e700000000a00 */
[----:B0-----:R-:W0:Y:S01]  /*4750*/  @!P4 LDC.64 R28, c[0x0][0x3a0] ;  /* 0x0000e800ff1ccb82 */ /* 0x001e220000000a00 */
[----:B------:R-:W-:-:S02]  /*4760*/  @!P4 SHF.L.U64.HI R75, R4, 0x2, R35 ;  /* 0x00000002044bc819 */ /* 0x000fc40000010223 */
[----:B------:R-:W-:-:S05]  /*4770*/  CS2R R4, SRZ ;  /* 0x0000000000047805 */ /* 0x000fca000001ff00 */
[----:B------:R-:W2:Y:S01]  /*4780*/  @!P5 LDC.64 R34, c[0x0][0x3a0] ;  /* 0x0000e800ff22db82 */ /* 0x000ea20000000a00 */
[----:B------:R-:W-:Y:S01]  /*4790*/  MOV R62, UR6 ;  /* 0x00000006003e7c02 */ /* 0x000fe20008000f00 */
[----:B------:R1:W4:Y:S01]  /*47a0*/  @!P0 LDG.E.64 R4, desc[UR10][R16.64] ;  /* 0x0000000a10048981 */ /* 0x000322000c1e1b00 */
[----:B------:R-:W-:Y:S01]  /*47b0*/  @!P6 MOV R73, R6 ;  /* 0x000000060049e202 */ /* 0x000fe20000000f00 */
[----:B------:R-:W2:Y:S01]  /*47c0*/  LDCU.U8 UR6, c[0x0][0x414] ;  /* 0x00008280ff0677ac */ /* 0x000ea20008000000 */
[----:B------:R-:W-:Y:S02]  /*47d0*/  @!P6 MOV R72, R7 ;  /* 0x000000070048e202 */ /* 0x000fe40000000f00 */
[----:B------:R-:W4:Y:S01]  /*47e0*/  LDG.E.64 R62, desc[UR10][R62.64] ;  /* 0x0000000a3e3e7981 */ /* 0x000f22000c1e1b00 */
[----:B------:R-:W-:Y:S02]  /*47f0*/  @!P6 MOV R69, R8 ;  /* 0x000000080045e202 */ /* 0x000fe40000000f00 */
[----:B------:R-:W-:-:S02]  /*4800*/  @!P6 MOV R68, R9 ;  /* 0x000000090044e202 */ /* 0x000fc40000000f00 */
[----:B-1----:R-:W-:Y:S02]  /*4810*/  CS2R R16, SRZ ;  /* 0x0000000000107805 */ /* 0x002fe4000001ff00 */
[----:B0-----:R-:W-:-:S04]  /*4820*/  @!P4 IADD3 R28, P6, PT, R74, R28, RZ ;  /* 0x0000001c4a1cc210 */ /* 0x001fc80007fde0ff */
[----:B------:R0:W4:Y:S01]  /*4830*/  @!P1 LDG.E.64 R16, desc[UR10][R20.64] ;  /* 0x0000000a14109981 */ /* 0x000122000c1e1b00 */
[C---:B------:R-:W-:Y:S02]  /*4840*/  @!P4 IADD3.X R29, PT, PT, R75.reuse, R29, RZ, P6, !PT ;  /* 0x0000001d4b1dc210 */ /* 0x040fe400037fe4ff */
[----:B------:R-:W-:Y:S01]  /*4850*/  @!P4 IADD3 R32, P6, PT, R74, R32, RZ ;  /* 0x000000204a20c210 */ /* 0x000fe20007fde0ff */
[----:B0-----:R-:W-:Y:S01]  /*4860*/  HFMA2 R20, -RZ, RZ, 0, 0 ;  /* 0x00000000ff147431 */ /* 0x001fe200000001ff */
[----:B------:R-:W-:Y:S02]  /*4870*/  MOV R21, RZ ;  /* 0x000000ff00157202 */ /* 0x000fe40000000f00 */
[----:B------:R-:W-:Y:S02]  /*4880*/  @!P4 IADD3.X R33, PT, PT, R75, R33, RZ, P6, !PT ;  /* 0x000000214b21c210 */ /* 0x000fe400037fe4ff */
[----:B--2---:R-:W-:Y:S02]  /*4890*/  @!P5 IADD3 R34, P6, PT, R67, R34, RZ ;  /* 0x000000224322d210 */ /* 0x004fe40007fde0ff */
[----:B------:R0:W2:Y:S02]  /*48a0*/  @!P2 LDG.E.64 R20, desc[UR10][R26.64] ;  /* 0x0000000a1a14a981 */ /* 0x0000a4000c1e1b00 */
[----:B------:R-:W-:-:S02]  /*48b0*/  @!P5 IADD3.X R35, PT, PT, R66, R35, RZ, P6, !PT ;  /* 0x000000234223d210 */ /* 0x000fc400037fe4ff */
[----:B------:R-:W-:Y:S02]  /*48c0*/  @!P5 IADD3 R64, P6, PT, R67, R64, RZ ;  /* 0x000000404340d210 */ /* 0x000fe40007fde0ff */
[----:B0-----:R-:W-:Y:S02]  /*48d0*/  CS2R R26, SRZ ;  /* 0x00000000001a7805 */ /* 0x001fe4000001ff00 */
[----:B------:R-:W-:Y:S02]  /*48e0*/  @!P5 IADD3.X R65, PT, PT, R66, R65, RZ, P6, !PT ;  /* 0x000000414241d210 */ /* 0x000fe400037fe4ff */
[----:B------:R-:W-:Y:S02]  /*48f0*/  ISETP.NE.AND P6, PT, RZ, UR6, PT ;  /* 0x00000006ff007c0c */ /* 0x000fe4000bfc5270 */
[----:B------:R0:W2:Y:S02]  /*4900*/  @!P3 LDG.E.64 R26, desc[UR10][R2.64] ;  /* 0x0000000a021ab981 */ /* 0x0000a4000c1e1b00 */
[----:B0-----:R-:W-:-:S09]  /*4910*/  CS2R R2, SRZ ;  /* 0x0000000000027805 */ /* 0x001fd2000001ff00 */
[----:B------:R-:W0:Y:S01]  /*4920*/  @P6 LDC.64 R66, c[0x0][0x3b0] ;  /* 0x0000ec00ff426b82 */ /* 0x000e220000000a00 */
[----:B------:R1:W2:Y:S02]  /*4930*/  @!P4 LDG.E.64 R2, desc[UR10][R28.64] ;  /* 0x0000000a1c02c981 */ /* 0x0002a4000c1e1b00 */
[----:B-1----:R-:W-:-:S06]  /*4940*/  CS2R R28, SRZ ;  /* 0x00000000001c7805 */ /* 0x002fcc000001ff00 */
[----:B------:R1:W2:Y:S02]  /*4950*/  @!P4 LDG.E.64 R28, desc[UR10][R32.64] ;  /* 0x0000000a201cc981 */ /* 0x0002a4000c1e1b00 */
[----:B-1----:R-:W-:Y:S01]  /*4960*/  HFMA2 R32, -RZ, RZ, 0, 0 ;  /* 0x00000000ff207431 */ /* 0x002fe200000001ff */
[----:B------:R-:W-:-:S06]  /*4970*/  MOV R33, RZ ;  /* 0x000000ff00217202 */ /* 0x000fcc0000000f00 */
[----:B------:R1:W2:Y:S01]  /*4980*/  @!P5 LDG.E.64 R32, desc[UR10][R34.64] ;  /* 0x0000000a2220d981 */ /* 0x0002a2000c1e1b00 */
[----:B------:R-:W-:Y:S02]  /*4990*/  MOV R74, UR13 ;  /* 0x0000000d004a7c02 */ /* 0x000fe40008000f00 */
[----:B-1----:R-:W-:Y:S02]  /*49a0*/  SHF.L.U32 R34, R83, 0x1, RZ ;  /* 0x0000000153227819 */ /* 0x002fe400000006ff */
[----:B------:R-:W5:Y:S02]  /*49b0*/  LDL R83, [R1+0x2a0] ;  /* 0x0002a00001537983 */ /* 0x000f640000100800 */
[----:B------:R-:W-:-:S04]  /*49c0*/  LOP3.LUT R34, R34, 0x3e, RZ, 0xc0, !PT ;  /* 0x0000003e22227812 */ /* 0x000fc800078ec0ff */
[----:B------:R-:W-:Y:S02]  /*49d0*/  LEA R74, R74, R34, 0x6 ;  /* 0x000000224a4a7211 */ /* 0x000fe400078e30ff */
[----:B------:R-:W-:-:S03]  /*49e0*/  CS2R R34, SRZ ;  /* 0x0000000000227805 */ /* 0x000fc6000001ff00 */
[----:B0-----:R-:W-:-:S03]  /*49f0*/  @P6 IMAD.WIDE R66, R74, 0x4, R66 ;  /* 0x000000044a426825 */ /* 0x001fc600078e0242 */
[----:B------:R0:W2:Y:S02]  /*4a00*/  @!P5 LDG.E.64 R34, desc[UR10][R64.64] ;  /* 0x0000000a4022d981 */ /* 0x0000a4000c1e1b00 */
[----:B0-----:R-:W-:-:S06]  /*4a10*/  CS2R R64, SRZ ;  /* 0x0000000000407805 */ /* 0x001fcc000001ff00 */
[----:B------:R0:W5:Y:S02]  /*4a20*/  @P6 LDG.E.64 R64, desc[UR10][R66.64] ;  /* 0x0000000a42406981 */ /* 0x000164000c1e1b00 */
[----:B0-----:R-:W0:Y:S02]  /*4a30*/  LDC.64 R66, c[0x0][0x3a8] ;  /* 0x0000ea00ff427b82 */ /* 0x001e240000000a00 */
[----:B0-----:R-:W-:-:S06]  /*4a40*/  IMAD.WIDE R66, R74, 0x4, R66 ;  /* 0x000000044a427825 */ /* 0x001fcc00078e0242 */
[----:B------:R-:W5:Y:S04]  /*4a50*/  LDG.E.64 R66, desc[UR10][R66.64] ;  /* 0x0000000a42427981 */ /* 0x000f68000c1e1b00 */
[----:B------:R0:W-:Y:S02]  /*4a60*/  STL.64 [R1+0xd8], R6 ;  /* 0x0000d80601007387 */ /* 0x0001e40000100a00 */
[----:B0-----:R-:W-:Y:S02]  /*4a70*/  CS2R R6, SRZ ;  /* 0x0000000000067805 */ /* 0x001fe4000001ff00 */
[----:B---3--:R-:W-:Y:S01]  /*4a80*/  STL.64 [R1+0x1e0], R12 ;  /* 0x0001e00c01007387 */ /* 0x008fe20000100a00 */
[----:B------:R-:W-:-:S03]  /*4a90*/  @!P0 MOV R7, R13 ;  /* 0x0000000d00078202 */ /* 0x000fc60000000f00 */
[----:B------:R0:W-:Y:S02]  /*4aa0*/  STL.64 [R1+0x1d8], R8 ;  /* 0x0001d80801007387 */ /* 0x0001e40000100a00 */
[----:B0-----:R-:W-:Y:S02]  /*4ab0*/  CS2R R8, SRZ ;  /* 0x0000000000087805 */ /* 0x001fe4000001ff00 */
[----:B----4-:R-:W-:Y:S01]  /*4ac0*/  STL.64 [R1+0xe8], R14 ;  /* 0x0000e80e01007387 */ /* 0x010fe20000100a00 */
[----:B------:R-:W-:Y:S02]  /*4ad0*/  @!P1 MOV R8, R14 ;  /* 0x0000000e00089202 */ /* 0x000fe40000000f00 */
[----:B------:R-:W-:Y:S02]  /*4ae0*/  @!P1 MOV R9, R15 ;  /* 0x0000000f00099202 */ /* 0x000fe40000000f00 */
[----:B------:R-:W-:Y:S02]  /*4af0*/  @!P0 MOV R6, R4 ;  /* 0x0000000400068202 */ /* 0x000fe40000000f00 */
[----:B------:R-:W-:Y:S01]  /*4b00*/  R2UR UR16, R62 ;  /* 0x000000003e1072ca */ /* 0x000fe200000e0000 */
[----:B------:R0:W-:Y:S02]  /*4b10*/  STL.64 [R1+0xe0], R4 ;  /* 0x0000e00401007387 */ /* 0x0001e40000100a00 */
[----:B0-----:R-:W-:Y:S01]  /*4b20*/  HFMA2 R4, -RZ, RZ, 0, 0 ;  /* 0x00000000ff047431 */ /* 0x001fe200000001ff */
[----:B------:R-:W-:Y:S01]  /*4b30*/  @!P0 MOV R4, R5 ;  /* 0x0000000500048202 */ /* 0x000fe20000000f00 */
[----:B------:R-:W-:Y:S01]  /*4b40*/  HFMA2 R5, -RZ, RZ, 0, 0 ;  /* 0x00000000ff057431 */ /* 0x000fe200000001ff */
[----:B------:R-:W-:-:S02]  /*4b50*/  @!P0 MOV R5, R12 ;  /* 0x0000000c00058202 */ /* 0x000fc40000000f00 */
[----:B------:R-:W-:Y:S01]  /*4b60*/  CS2R R12, SRZ ;  /* 0x00000000000c7805 */ /* 0x000fe2000001ff00 */
[----:B------:R0:W-:Y:S01]  /*4b70*/  STL.64 [R1+0x1e8], R16 ;  /* 0x0001e81001007387 */ /* 0x0001e20000100a00 */
[----:B------:R-:W-:-:S03]  /*4b80*/  @!P1 MOV R13, R17 ;  /* 0x00000011000d9202 */ /* 0x000fc60000000f00 */
[----:B0-----:R-:W-:-:S05]  /*4b90*/  MOV R17, UR16 ;  /* 0x0000001000117c02 */ /* 0x001fca0008000f00 */
[----:B------:R-:W-:-:S05]  /*4ba0*/  FFMA.FTZ R63, -R17, UR16, R63 ;  /* 0x00000010113f7c23 */ /* 0x000fca000801013f */
[----:B------:R-:W-:-:S13]  /*4bb0*/  FSETP.GTU.FTZ.AND P0, PT, R63, RZ, PT ;  /* 0x000000ff3f00720b */ /* 0x000fda0003f1c000 */
[----:B------:R-:W-:-:S05]  /*4bc0*/  VOTEU.ANY UP0, P0 ;  /* 0x0000000000ff7886 */ /* 0x000fca0000000100 */
[----:B------:R-:W0:Y:S01]  /*4bd0*/  @UP0 LDCU UR5, c[0x0][0x3c0] ;  /* 0x00007800ff0507ac */ /* 0x000e220008000800 */
[----:B------:R-:W-:Y:S02]  /*4be0*/  PLOP3.LUT P0, PT, PT, PT, UP0, 0x80, 0x8 ;  /* 0x000000000008781c */ /* 0x000fe40003f0f008 */
[----:B------:R-:W-:Y:S01]  /*4bf0*/  CS2R R14, SRZ ;  /* 0x00000000000e7805 */ /* 0x000fe2000001ff00 */
[----:B------:R1:W-:Y:S01]  /*4c00*/  STL.64 [R1+0xf0], R18 ;  /* 0x0000f01201007387 */ /* 0x0003e20000100a00 */
[----:B------:R-:W-:Y:S02]  /*4c10*/  @!P2 MOV R14, R18 ;  /* 0x00000012000ea202 */ /* 0x000fe40000000f00 */
[----:B------:R-:W-:Y:S01]  /*4c20*/  @!P2 MOV R15, R19 ;  /* 0x00000013000fa202 */ /* 0x000fe20000000f00 */
[----:B------:R3:W-:Y:S04]  /*4c30*/  STL.64 [R1+0xf8], R24 ;  /* 0x0000f81801007387 */ /* 0x0007e80000100a00 */
[----:B--2---:R2:W-:Y:S01]  /*4c40*/  STL.64 [R1+0x100], R2 ;  /* 0x0001000201007387 */ /* 0x0045e20000100a00 */
[----:B-1----:R-:W-:-:S02]  /*4c50*/  CS2R R18, SRZ ;  /* 0x0000000000127805 */ /* 0x002fc4000001ff00 */
[----:B------:R-:W-:Y:S01]  /*4c60*/  @!P3 MOV R18, R24 ;  /* 0x000000180012b202 */ /* 0x000fe20000000f00 */
[----:B---3--:R-:W-:Y:S01]  /*4c70*/  HFMA2 R24, -RZ, RZ, 0, 0 ;  /* 0x00000000ff187431 */ /* 0x008fe200000001ff */
[----:B------:R-:W-:Y:S01]  /*4c80*/  @!P4 MOV R24, R2 ;  /* 0x000000020018c202 */ /* 0x000fe20000000f00 */
[----:B0-----:R-:W-:Y:S01]  /*4c90*/  @P0 FADD.FTZ R63, R63, UR5 ;  /* 0x000000053f3f0e21 */ /* 0x001fe20008010000 */
[----:B--2---:R-:W-:Y:S01]  /*4ca0*/  HFMA2 R2, -RZ, RZ, 0, 0 ;  /* 0x00000000ff027431 */ /* 0x004fe200000001ff */
[----:B------:R-:W-:Y:S01]  /*4cb0*/  @!P4 MOV R2, R3 ;  /* 0x000000030002c202 */ /* 0x000fe20000000f00 */
[----:B------:R-:W-:Y:S01]  /*4cc0*/  HFMA2 R3, -RZ, RZ, 0, 0 ;  /* 0x00000000ff037431 */ /* 0x000fe200000001ff */
[----:B------:R-:W-:Y:S01]  /*4cd0*/  @!P4 MOV R3, R28 ;  /* 0x0000001c0003c202 */ /* 0x000fe20000000f00 */
[----:B------:R0:W-:Y:S04]  /*4ce0*/  STL.64 [R1+0x200], R28 ;  /* 0x0002001c01007387 */ /* 0x0001e80000100a00 */
[----:B------:R-:W-:Y:S01]  /*4cf0*/  STL.64 [R1+0xd0], R76 ;  /* 0x0000d04c01007387 */ /* 0x000fe20000100a00 */
[----:B0-----:R-:W0:Y:S03]  /*4d00*/  @P0 MUFU.RSQ R28, R63 ;  /* 0x0000003f001c0308 */ /* 0x001e260000001400 */
[----:B------:R-:W-:Y:S04]  /*4d10*/  STL.64 [R1+0x1d0], R78 ;  /* 0x0001d04e01007387 */ /* 0x000fe80000100a00 */
[----:B------:R-:W-:Y:S01]  /*4d20*/  STL.64 [R1+0x108], R32 ;  /* 0x0001082001007387 */ /* 0x000fe20000100a00 */
[----:B------:R-:W-:Y:S01]  /*4d30*/  UISETP.NE.AND UP1, UPT, UR6, URZ, UPT ;  /* 0x000000ff0600728c */ /* 0x000fe2000bf25270 */
[----:B------:R-:W-:-:S02]  /*4d40*/  @!P1 MOV R12, R16 ;  /* 0x00000010000c9202 */ /* 0x000fc40000000f00 */
[----:B------:R-:W-:Y:S01]  /*4d50*/  STL.64 [R1+0x208], R34 ;  /* 0x0002082201007387 */ /* 0x000fe20000100a00 */
[----:B0-----:R-:W-:Y:S01]  /*4d60*/  @P0 R2UR UR5, R28 ;  /* 0x000000001c0502ca */ /* 0x001fe200000e0000 */
[----:B------:R-:W-:Y:S01]  /*4d70*/  HFMA2 R16, -RZ, RZ, 0, 0 ;  /* 0x00000000ff107431 */ /* 0x000fe200000001ff */
[----:B------:R-:W-:Y:S01]  /*4d80*/  @!P2 MOV R16, R20 ;  /* 0x000000140010a202 */ /* 0x000fe20000000f00 */
[----:B------:R-:W-:Y:S01]  /*4d90*/  HFMA2 R17, -RZ, RZ, 0, 0 ;  /* 0x00000000ff117431 */ /* 0x000fe200000001ff */
[----:B------:R0:W-:Y:S01]  /*4da0*/  STL.64 [R1+0x1f0], R20 ;  /* 0x0001f01401007387 */ /* 0x0001e20000100a00 */
[----:B------:R-:W-:Y:S02]  /*4db0*/  @!P2 MOV R17, R21 ;  /* 0x000000150011a202 */ /* 0x000fe40000000f00 */
[----:B------:R-:W-:Y:S01]  /*4dc0*/  @!P3 MOV R19, R25 ;  /* 0x000000190013b202 */ /* 0x000fe20000000f00 */
[----:B------:R-:W-:Y:S01]  /*4dd0*/  HFMA2 R25, -RZ, RZ, 0, 0 ;  /* 0x00000000ff197431 */ /* 0x000fe200000001ff */
[----:B------:R1:W-:Y:S01]  /*4de0*/  STL.64 [R1+0x1f8], R26 ;  /* 0x0001f81a01007387 */ /* 0x0003e20000100a00 */
[----:B------:R-:W-:-:S02]  /*4df0*/  @!P4 MOV R25, R29 ;  /* 0x0000001d0019c202 */ /* 0x000fc40000000f00 */
[----:B------:R-:W-:Y:S01]  /*4e00*/  CS2R R28, SRZ ;  /* 0x00000000001c7805 */ /* 0x000fe2000001ff00 */
[----:B0-----:R-:W-:Y:S01]  /*4e10*/  HFMA2 R20, -RZ, RZ, 0, 0 ;  /* 0x00000000ff147431 */ /* 0x001fe200000001ff */
[----:B------:R-:W-:Y:S01]  /*4e20*/  @!P3 MOV R20, R26 ;  /* 0x0000001a0014b202 */ /* 0x000fe20000000f00 */
[----:B------:R-:W-:Y:S01]  /*4e30*/  HFMA2 R21, -RZ, RZ, 0, 0 ;  /* 0x00000000ff157431 */ /* 0x000fe200000001ff */
[----:B------:R-:W-:Y:S02]  /*4e40*/  @!P3 MOV R21, R27 ;  /* 0x0000001b0015b202 */ /* 0x000fe40000000f00 */
[----:B-1----:R-:W-:Y:S02]  /*4e50*/  CS2R R26, SRZ ;  /* 0x00000000001a7805 */ /* 0x002fe4000001ff00 */
[----:B------:R-:W-:Y:S02]  /*4e60*/  @!P5 MOV R28, R34 ;  /* 0x00000022001cd202 */ /* 0x000fe40000000f00 */
[----:B------:R-:W-:-:S02]  /*4e70*/  @!P5 MOV R26, R32 ;  /* 0x00000020001ad202 */ /* 0x000fc40000000f00 */
[----:B------:R-:W-:Y:S02]  /*4e80*/  @!P5 MOV R27, R33 ;  /* 0x00000021001bd202 */ /* 0x000fe40000000f00 */
[----:B------:R-:W-:Y:S01]  /*4e90*/  @!P5 MOV R29, R35 ;  /* 0x00000023001dd202 */ /* 0x000fe20000000f00 */
        /* <DEDUP_REMOVED lines=9> */
[----:B-----5:R-:W-:Y:S01]  /*4f30*/  FMUL.FTZ R62, R66, R123 ;  /* 0x0000007b423e7220 */ /* 0x020fe20000410000 */
[----:B------:R-:W-:-:S03]  /*4f40*/  FMUL.FTZ R34, R67, R122 ;  /* 0x0000007a43227220 */ /* 0x000fc60000410000 */
[----:B------:R-:W-:-:S04]  /*4f50*/  FADD.FTZ R35, RZ, R62 ;  /* 0x0000003eff237221 */ /* 0x000fc80000010000 */
[----:B------:R-:W-:Y:S01]  /*4f60*/  FADD.FTZ R35, R34, R35 ;  /* 0x0000002322237221 */ /* 0x000fe20000010000 */
[----:B--2---:R-:W-:Y:S02]  /*4f70*/  FADD.FTZ R33, R78, -UR16 ;  /* 0x800000104e217e21 */ /* 0x004fe40008010000 */
[----:B------:R-:W2:Y:S01]  /*4f80*/  LDL.LU R78, [R1+0x2b4] ;  /* 0x0002b400014e7983 */ /* 0x000ea20000300800 */
[----:B---3--:R-:W-:Y:S01]  /*4f90*/  FADD.FTZ R32, R79, -UR16 ;  /* 0x800000104f207e21 */ /* 0x008fe20008010000 */
[----:B------:R-:W-:Y:S02]  /*4fa0*/  FMUL.FTZ R33, R33, UR17 ;  /* 0x0000001121217c20 */ /* 0x000fe40008410000 */
[----:B------:R-:W3:Y:S01]  /*4fb0*/  LDL.LU R79, [R1+0x210] ;  /* 0x00021000014f7983 */ /* 0x000ee20000300800 */
[----:B------:R-:W-:Y:S01]  /*4fc0*/  FMUL.FTZ R32, R32, UR17 ;  /* 0x0000001120207c20 */ /* 0x000fe20008410000 */
[----:B------:R-:W-:-:S04]  /*4fd0*/  FFMA.FTZ R62, R33, R62, RZ ;  /* 0x0000003e213e7223 */ /* 0x000fc800000100ff */
[----:B------:R-:W-:Y:S01]  /*4fe0*/  FFMA.FTZ R62, R32, R34, R62 ;  /* 0x00000022203e7223 */ /* 0x000fe2000001003e */
[----:B----4-:R-:W-:Y:S01]  /*4ff0*/  FADD.FTZ R34, R75, -UR16 ;  /* 0x800000104b227e21 */ /* 0x010fe20008010000 */
[----:B------:R-:W-:Y:S01]  /*5000*/  FFMA.FTZ R33, R33, R123, RZ ;  /* 0x0000007b21217223 */ /* 0x000fe200000100ff */
[----:B------:R-:W-:Y:S01]  /*5010*/  FMUL.FTZ R63, R66, R76 ;  /* 0x0000004c423f7220 */ /* 0x000fe20000410000 */
[----:B------:R-:W-:Y:S01]  /*5020*/  FFMA.FTZ R32, R32, R122, RZ ;  /* 0x0000007a20207223 */ /* 0x000fe200000100ff */
[----:B------:R-:W-:Y:S01]  /*5030*/  FMUL.FTZ R34, R34, UR17 ;  /* 0x0000001122227c20 */ /* 0x000fe20008410000 */
[----:B------:R-:W4:Y:S03]  /*5040*/  LDL.LU R75, [R1+0x2bc] ;  /* 0x0002bc00014b7983 */ /* 0x000f260000300800 */
[C---:B------:R-:W-:Y:S01]  /*5050*/  FFMA.FTZ R33, R34.reuse, R76, R33 ;  /* 0x0000004c22217223 */ /* 0x040fe20000010021 */
[----:B------:R-:W-:Y:S01]  /*5060*/  FFMA.FTZ R62, R34, R63, R62 ;  /* 0x0000003f223e7223 */ /* 0x000fe2000001003e */
[----:B------:R-:W-:Y:S01]  /*5070*/  FADD.FTZ R34, R74, -UR16 ;  /* 0x800000104a227e21 */ /* 0x000fe20008010000 */
[----:B------:R-:W-:-:S03]  /*5080*/  FMUL.FTZ R74, R67, R77 ;  /* 0x0000004d434a7220 */ /* 0x000fc60000410000 */
[----:B------:R-:W-:-:S04]  /*5090*/  FMUL.FTZ R34, R34, UR17 ;  /* 0x0000001122227c20 */ /* 0x000fc80008410000 */
[C---:B------:R-:W-:Y:S01]  /*50a0*/  FFMA.FTZ R32, R34.reuse, R77, R32 ;  /* 0x0000004d22207223 */ /* 0x040fe20000010020 */
[----:B------:R-:W-:Y:S02]  /*50b0*/  FFMA.FTZ R62, R34, R74, R62 ;  /* 0x0000004a223e7223 */ /* 0x000fe4000001003e */
[----:B------:R-:W4:Y:S01]  /*50c0*/  LDL.LU R34, [R1+0x2ac] ;  /* 0x0002ac0001227983 */ /* 0x000f220000300800 */
[----:B------:R-:W-:-:S03]  /*50d0*/  FADD.FTZ R35, R35, R63 ;  /* 0x0000003f23237221 */ /* 0x000fc60000010000 */
[----:B------:R-:W4:Y:S01]  /*50e0*/  LDL.LU R63, [R1+0x214] ;  /* 0x00021400013f7983 */ /* 0x000f220000300800 */
[----:B------:R-:W-:-:S04]  /*50f0*/  FADD.FTZ R123, RZ, R123 ;  /* 0x0000007bff7b7221 */ /* 0x000fc80000010000 */
[----:B------:R-:W-:Y:S02]  /*5100*/  FADD.FTZ R123, R123, R76 ;  /* 0x0000004c7b7b7221 */ /* 0x000fe40000010000 */
[----:B------:R-:W4:Y:S01]  /*5110*/  LDL.LU R76, [R1+0x2c4] ;  /* 0x0002c400014c7983 */ /* 0x000f220000300800 */
[----:B------:R-:W-:-:S04]  /*5120*/  FADD.FTZ R122, RZ, R122 ;  /* 0x0000007aff7a7221 */ /* 0x000fc80000010000 */
[----:B------:R-:W-:Y:S02]  /*5130*/  FADD.FTZ R122, R122, R77 ;  /* 0x0000004d7a7a7221 */ /* 0x000fe40000010000 */
[----:B------:R-:W4:Y:S01]  /*5140*/  LDL.LU R77, [R1+0x2c8] ;  /* 0x0002c800014d7983 */ /* 0x000f220000300800 */
[----:B------:R-:W-:Y:S01]  /*5150*/  FADD.FTZ R35, R74, R35 ;  /* 0x000000234a237221 */ /* 0x000fe20000010000 */
[----:B--2---:R-:W-:-:S04]  /*5160*/  FADD.FTZ R74, R78, -UR16 ;  /* 0x800000104e4a7e21 */ /* 0x004fc80008010000 */
[----:B------:R-:W-:Y:S01]  /*5170*/  FMUL.FTZ R74, R74, UR17 ;  /* 0x000000114a4a7c20 */ /* 0x000fe20008410000 */
[----:B---3--:R-:W-:-:S03]  /*5180*/  FADD.FTZ R122, R122, R79 ;  /* 0x0000004f7a7a7221 */ /* 0x008fc60000010000 */
[----:B------:R-:W-:Y:S01]  /*5190*/  FFMA.FTZ R32, R74, R79, R32 ;  /* 0x0000004f4a207223 */ /* 0x000fe20000010020 */
[----:B----4-:R-:W-:-:S04]  /*51a0*/  FADD.FTZ R34, R34, -UR16 ;  /* 0x8000001022227e21 */ /* 0x010fc80008010000 */
[----:B------:R-:W-:Y:S01]  /*51b0*/  FMUL.FTZ R34, R34, UR17 ;  /* 0x0000001122227c20 */ /* 0x000fe20008410000 */
[----:B------:R-:W-:-:S03]  /*51c0*/  FADD.FTZ R123, R123, R63 ;  /* 0x0000003f7b7b7221 */ /* 0x000fc60000010000 */
[-C--:B------:R-:W-:Y:S01]  /*51d0*/  FFMA.FTZ R33, R34, R63.reuse, R33 ;  /* 0x0000003f22217223 */ /* 0x080fe20000010021 */
[----:B------:R-:W-:-:S04]  /*51e0*/  FMUL.FTZ R63, R66, R63 ;  /* 0x0000003f423f7220 */ /* 0x000fc80000410000 */
[----:B------:R-:W-:Y:S01]  /*51f0*/  FFMA.FTZ R62, R34, R63, R62 ;  /* 0x0000003f223e7223 */ /* 0x000fe2000001003e */
[----:B------:R-:W-:Y:S01]  /*5200*/  FMUL.FTZ R34, R67, R79 ;  /* 0x0000004f43227220 */ /* 0x000fe20000410000 */
[----:B------:R-:W-:Y:S01]  /*5210*/  FADD.FTZ R35, R35, R63 ;  /* 0x0000003f23237221 */ /* 0x000fe20000010000 */
[----:B------:R-:W-:Y:S02]  /*5220*/  FADD.FTZ R63, R75, -UR16 ;  /* 0x800000104b3f7e21 */ /* 0x000fe40008010000 */
[----:B------:R-:W-:Y:S01]  /*5230*/  FFMA.FTZ R62, R74, R34, R62 ;  /* 0x000000224a3e7223 */ /* 0x000fe2000001003e */
[----:B------:R-:W-:Y:S01]  /*5240*/  FADD.FTZ R35, R34, R35 ;  /* 0x0000002322237221 */ /* 0x000fe20000010000 */
[----:B------:R-:W-:Y:S01]  /*5250*/  FADD.FTZ R34, R76, -UR16 ;  /* 0x800000104c227e21 */ /* 0x000fe20008010000 */
[----:B------:R-:W-:Y:S01]  /*5260*/  FMUL.FTZ R63, R63, UR17 ;  /* 0x000000113f3f7c20 */ /* 0x000fe20008410000 */
[----:B------:R-:W-:Y:S02]  /*5270*/  FADD.FTZ R123, R123, R125 ;  /* 0x0000007d7b7b7221 */ /* 0x000fe40000010000 */
[----:B------:R-:W-:Y:S01]  /*5280*/  FMUL.FTZ R34, R34, UR17 ;  /* 0x0000001122227c20 */ /* 0x000fe20008410000 */
[-C--:B------:R-:W-:Y:S01]  /*5290*/  FFMA.FTZ R33, R63, R125.reuse, R33 ;  /* 0x0000007d3f217223 */ /* 0x080fe20000010021 */
[----:B------:R-:W-:Y:S01]  /*52a0*/  FMUL.FTZ R125, R66, R125 ;  /* 0x0000007d427d7220 */ /* 0x000fe20000410000 */
[----:B------:R-:W-:Y:S01]  /*52b0*/  FADD.FTZ R122, R122, R124 ;  /* 0x0000007c7a7a7221 */ /* 0x000fe20000010000 */
[-C--:B------:R-:W-:Y:S01]  /*52c0*/  FFMA.FTZ R32, R34, R124.reuse, R32 ;  /* 0x0000007c22207223 */ /* 0x080fe20000010020 */
[----:B------:R-:W-:Y:S01]  /*52d0*/  FADD.FTZ R74, R82, -UR16 ;  /* 0x80000010524a7e21 */ /* 0x000fe20008010000 */
[----:B------:R-:W-:Y:S01]  /*52e0*/  FMUL.FTZ R124, R67, R124 ;  /* 0x0000007c437c7220 */ /* 0x000fe20000410000 */
[----:B------:R-:W2:Y:S01]  /*52f0*/  LDL.LU R82, [R1+0x248] ;  /* 0x0002480001527983 */ /* 0x000ea20000300800 */
[----:B------:R-:W-:Y:S01]  /*5300*/  FFMA.FTZ R62, R63, R125, R62 ;  /* 0x0000007d3f3e7223 */ /* 0x000fe2000001003e */
[----:B------:R-:W-:-:S02]  /*5310*/  FADD.FTZ R35, R35, R125 ;  /* 0x0000007d23237221 */ /* 0x000fc40000010000 */
[----:B------:R-:W3:Y:S01]  /*5320*/  LDL.LU R125, [R1+0x2d4] ;  /* 0x0002d400017d7983 */ /* 0x000ee20000300800 */
[----:B------:R-:W-:Y:S01]  /*5330*/  FFMA.FTZ R62, R34, R124, R62 ;  /* 0x0000007c223e7223 */ /* 0x000fe2000001003e */
[----:B------:R-:W-:Y:S02]  /*5340*/  FADD.FTZ R35, R124, R35 ;  /* 0x000000237c237221 */ /* 0x000fe40000010000 */
[----:B------:R-:W4:Y:S01]  /*5350*/  LDL.LU R124, [R1+0x240] ;  /* 0x00024000017c7983 */ /* 0x000f220000300800 */
[----:B------:R-:W-:Y:S01]  /*5360*/  FADD.FTZ R34, R77, -UR16 ;  /* 0x800000104d227e21 */ /* 0x000fe20008010000 */
[----:B------:R-:W-:-:S03]  /*5370*/  FMUL.FTZ R63, R66, R121 ;  /* 0x00000079423f7220 */ /* 0x000fc60000410000 */
[----:B------:R-:W-:Y:S01]  /*5380*/  FMUL.FTZ R34, R34, UR17 ;  /* 0x0000001122227c20 */ /* 0x000fe20008410000 */
[----:B------:R-:W-:Y:S01]  /*5390*/  FADD.FTZ R35, R35, R63 ;  /* 0x0000003f23237221 */ /* 0x000fe20000010000 */
[----:B------:R-:W-:Y:S02]  /*53a0*/  FMUL.FTZ R74, R74, UR17 ;  /* 0x000000114a4a7c20 */ /* 0x000fe40008410000 */
[----:B------:R-:W-:Y:S01]  /*53b0*/  FFMA.FTZ R62, R34, R63, R62 ;  /* 0x0000003f223e7223 */ /* 0x000fe2000001003e */
[-C--:B------:R-:W-:Y:S01]  /*53c0*/  FMUL.FTZ R63, R67, R120.reuse ;  /* 0x00000078433f7220 */ /* 0x080fe20000410000 */
[----:B------:R-:W-:Y:S01]  /*53d0*/  FADD.FTZ R75, R90, -UR16 ;  /* 0x800000105a4b7e21 */ /* 0x000fe20008010000 */
[----:B------:R-:W-:Y:S02]  /*53e0*/  FFMA.FTZ R34, R34, R121, R33 ;  /* 0x0000007922227223 */ /* 0x000fe40000010021 */
[----:B------:R-:W-:Y:S01]  /*53f0*/  FADD.FTZ R35, R63, R35 ;  /* 0x000000233f237221 */ /* 0x000fe20000010000 */
[----:B------:R-:W-:Y:S01]  /*5400*/  FFMA.FTZ R62, R74, R63, R62 ;  /* 0x0000003f4a3e7223 */ /* 0x000fe2000001003e */
[----:B------:R-:W-:Y:S01]  /*5410*/  FMUL.FTZ R63, R66, R117 ;  /* 0x00000075423f7220 */ /* 0x000fe20000410000 */
[----:B------:R-:W-:Y:S01]  /*5420*/  FMUL.FTZ R75, R75, UR17 ;  /* 0x000000114b4b7c20 */ /* 0x000fe20008410000 */
[----:B------:R-:W-:Y:S01]  /*5430*/  FADD.FTZ R33, R88, -UR16 ;  /* 0x8000001058217e21 */ /* 0x000fe20008010000 */
[----:B------:R-:W-:Y:S01]  /*5440*/  FFMA.FTZ R32, R74, R120, R32 ;  /* 0x000000784a207223 */ /* 0x000fe20000010020 */
[----:B------:R-:W-:Y:S01]  /*5450*/  FADD.FTZ R35, R35, R63 ;  /* 0x0000003f23237221 */ /* 0x000fe20000010000 */
[----:B------:R-:W-:Y:S01]  /*5460*/  FFMA.FTZ R62, R75, R63, R62 ;  /* 0x0000003f4b3e7223 */ /* 0x000fe2000001003e */
[----:B------:R-:W-:Y:S01]  /*5470*/  FMUL.FTZ R63, R67, R116 ;  /* 0x00000074433f7220 */ /* 0x000fe20000410000 */
[----:B------:R-:W-:Y:S01]  /*5480*/  FMUL.FTZ R33, R33, UR17 ;  /* 0x0000001121217c20 */ /* 0x000fe20008410000 */
[----:B------:R-:W-:Y:S01]  /*5490*/  FADD.FTZ R74, R86, -UR16 ;  /* 0x80000010564a7e21 */ /* 0x000fe20008010000 */
[----:B------:R-:W-:Y:S01]  /*54a0*/  FADD.FTZ R78, R84, -UR16 ;  /* 0x80000010544e7e21 */ /* 0x000fe20008010000 */
[----:B------:R-:W-:Y:S01]  /*54b0*/  FADD.FTZ R35, R63, R35 ;  /* 0x000000233f237221 */ /* 0x000fe20000010000 */
[----:B------:R-:W-:Y:S01]  /*54c0*/  FFMA.FTZ R62, R33, R63, R62 ;  /* 0x0000003f213e7223 */ /* 0x000fe2000001003e */
[----:B------:R-:W-:Y:S01]  /*54d0*/  FMUL.FTZ R63, R66, R115 ;  /* 0x00000073423f7220 */ /* 0x000fe20000410000 */
[----:B------:R-:W-:Y:S01]  /*54e0*/  FMUL.FTZ R79, R74, UR17 ;  /* 0x000000114a4f7c20 */ /* 0x000fe20008410000 */
[----:B------:R-:W-:Y:S01]  /*54f0*/  FFMA.FTZ R34, R75, R117, R34 ;  /* 0x000000754b227223 */ /* 0x000fe20000010022 */
[----:B------:R-:W-:Y:S01]  /*5500*/  FMUL.FTZ R76, R67, R114 ;  /* 0x00000072434c7220 */ /* 0x000fe20000410000 */
[----:B------:R-:W-:Y:S01]  /*5510*/  FADD.FTZ R75, R35, R63 ;  /* 0x0000003f234b7221 */ /* 0x000fe20000010000 */
[----:B------:R-:W-:Y:S01]  /*5520*/  FFMA.FTZ R62, R79, R63, R62 ;  /* 0x0000003f4f3e7223 */ /* 0x000fe2000001003e */
[----:B------:R-:W-:Y:S01]  /*5530*/  FMUL.FTZ R35, R78, UR17 ;  /* 0x000000114e237c20 */ /* 0x000fe20008410000 */
[----:B------:R-:W-:Y:S01]  /*5540*/  FADD.FTZ R63, R83, -UR16 ;  /* 0x80000010533f7e21 */ /* 0x000fe20008010000 */
[----:B------:R-:W-:Y:S01]  /*5550*/  FFMA.FTZ R32, R33, R116, R32 ;  /* 0x0000007421207223 */ /* 0x000fe20000010020 */
[----:B------:R-:W-:Y:S01]  /*5560*/  FADD.FTZ R75, R76, R75 ;  /* 0x0000004b4c4b7221 */ /* 0x000fe20000010000 */
[----:B------:R-:W-:Y:S01]  /*5570*/  FFMA.FTZ R33, R35, R76, R62 ;  /* 0x0000004c23217223 */ /* 0x000fe2000001003e */
[----:B------:R-:W-:Y:S01]  /*5580*/  FMUL.FTZ R76, R66, R113 ;  /* 0x00000071424c7220 */ /* 0x000fe20000410000 */
[----:B------:R-:W-:Y:S01]  /*5590*/  FMUL.FTZ R62, R63, UR17 ;  /* 0x000000113f3e7c20 */ /* 0x000fe20008410000 */
[----:B------:R-:W-:Y:S01]  /*55a0*/  FFMA.FTZ R79, R79, R115, R34 ;  /* 0x000000734f4f7223 */ /* 0x000fe20000010022 */
[----:B------:R-:W-:Y:S01]  /*55b0*/  FADD.FTZ R34, R85, -UR16 ;  /* 0x8000001055227e21 */ /* 0x000fe20008010000 */
[----:B------:R-:W-:Y:S01]  /*55c0*/  FADD.FTZ R123, R123, R121 ;  /* 0x000000797b7b7221 */ /* 0x000fe20000010000 */
[----:B------:R-:W-:Y:S01]  /*55d0*/  FADD.FTZ R75, R75, R76 ;  /* 0x0000004c4b4b7221 */ /* 0x000fe20000010000 */
[----:B------:R-:W-:Y:S01]  /*55e0*/  FFMA.FTZ R78, R62, R76, R33 ;  /* 0x0000004c3e4e7223 */ /* 0x000fe20000010021 */
[----:B------:R-:W-:Y:S01]  /*55f0*/  FMUL.FTZ R76, R67, R112 ;  /* 0x00000070434c7220 */ /* 0x000fe20000410000 */
[----:B------:R-:W-:Y:S01]  /*5600*/  FMUL.FTZ R33, R34, UR17 ;  /* 0x0000001122217c20 */ /* 0x000fe20008410000 */
[----:B------:R-:W-:Y:S01]  /*5610*/  FADD.FTZ R74, R123, R117 ;  /* 0x000000757b4a7221 */ /* 0x000fe20000010000 */
[----:B------:R-:W-:Y:S01]  /*5620*/  FFMA.FTZ R32, R35, R114, R32 ;  /* 0x0000007223207223 */ /* 0x000fe20000010020 */
[----:B------:R-:W-:Y:S01]  /*5630*/  FADD.FTZ R35, R87, -UR16 ;  /* 0x8000001057237e21 */ /* 0x000fe20008010000 */
[----:B------:R-:W-:Y:S01]  /*5640*/  FADD.FTZ R75, R76, R75 ;  /* 0x0000004b4c4b7221 */ /* 0x000fe20000010000 */
[----:B------:R-:W-:Y:S01]  /*5650*/  FFMA.FTZ R78, R33, R76, R78 ;  /* 0x0000004c214e7223 */ /* 0x000fe2000001004e */
[----:B------:R-:W-:Y:S01]  /*5660*/  FADD.FTZ R74, R74, R115 ;  /* 0x000000734a4a7221 */ /* 0x000fe20000010000 */
[----:B------:R-:W-:Y:S01]  /*5670*/  FMUL.FTZ R76, R66, R0 ;  /* 0x00000000424c7220 */ /* 0x000fe20000410000 */
[----:B------:R-:W-:Y:S01]  /*5680*/  FADD.FTZ R77, R122, R120 ;  /* 0x000000787a4d7221 */ /* 0x000fe20000010000 */
[----:B------:R-:W-:Y:S01]  /*5690*/  FMUL.FTZ R35, R35, UR17 ;  /* 0x0000001123237c20 */ /* 0x000fe20008410000 */
[----:B------:R-:W-:Y:S01]  /*56a0*/  FADD.FTZ R34, R89, -UR16 ;  /* 0x8000001059227e21 */ /* 0x000fe20008010000 */
[----:B------:R-:W-:Y:S01]  /*56b0*/  FFMA.FTZ R62, R62, R113, R79 ;  /* 0x000000713e3e7223 */ /* 0x000fe2000001004f */
[----:B------:R-:W-:Y:S01]  /*56c0*/  FADD.FTZ R63, R74, R113 ;  /* 0x000000714a3f7221 */ /* 0x000fe20000010000 */
[----:B------:R-:W-:Y:S01]  /*56d0*/  FADD.FTZ R79, R75, R76 ;  /* 0x0000004c4b4f7221 */ /* 0x000fe20000010000 */
[----:B------:R-:W-:Y:S01]  /*56e0*/  FFMA.FTZ R32, R33, R112, R32 ;  /* 0x0000007021207223 */ /* 0x000fe20000010020 */
[----:B------:R-:W-:Y:S01]  /*56f0*/  FADD.FTZ R77, R77, R116 ;  /* 0x000000744d4d7221 */ /* 0x000fe20000010000 */
[----:B------:R-:W-:Y:S01]  /*5700*/  FFMA.FTZ R78, R35, R76, R78 ;  /* 0x0000004c234e7223 */ /* 0x000fe2000001004e */
        /* <DEDUP_REMOVED lines=12> */
[----:B------:R-:W-:Y:S01]  /*57d0*/  FADD.FTZ R79, R79, R34 ;  /* 0x000000224f4f7221 */ /* 0x000fe20000010000 */
[----:B------:R-:W-:Y:S01]  /*57e0*/  FFMA.FTZ R78, R33, R34, R78 ;  /* 0x00000022214e7223 */ /* 0x000fe2000001004e */
[----:B------:R-:W-:Y:S01]  /*57f0*/  FMUL.FTZ R34, R67, R43 ;  /* 0x0000002b43227220 */ /* 0x000fe20000410000 */
[----:B------:R-:W-:Y:S01]  /*5800*/  FMUL.FTZ R35, R0, UR17 ;  /* 0x0000001100237c20 */ /* 0x000fe20008410000 */
[----:B------:R-:W-:Y:S01]  /*5810*/  FADD.FTZ R74, R93, -UR16 ;  /* 0x800000105d4a7e21 */ /* 0x000fe20008010000 */
[----:B------:R-:W-:Y:S01]  /*5820*/  FFMA.FTZ R62, R33, R42, R62 ;  /* 0x0000002a213e7223 */ /* 0x000fe2000001003e */
[----:B------:R-:W-:Y:S01]  /*5830*/  FADD.FTZ R33, R94, -UR16 ;  /* 0x800000105e217e21 */ /* 0x000fe20008010000 */
[----:B------:R-:W-:Y:S01]  /*5840*/  FADD.FTZ R0, R77, R110 ;  /* 0x0000006e4d007221 */ /* 0x000fe20000010000 */
[----:B------:R-:W-:Y:S01]  /*5850*/  FFMA.FTZ R32, R75, R110, R32 ;  /* 0x0000006e4b207223 */ /* 0x000fe20000010020 */
[----:B------:R-:W-:Y:S01]  /*5860*/  FADD.FTZ R79, R34, R79 ;  /* 0x0000004f224f7221 */ /* 0x000fe20000010000 */
[----:B------:R-:W-:Y:S01]  /*5870*/  FFMA.FTZ R78, R35, R34, R78 ;  /* 0x00000022234e7223 */ /* 0x000fe2000001004e */
[----:B------:R-:W-:Y:S01]  /*5880*/  FMUL.FTZ R76, R66, R45 ;  /* 0x0000002d424c7220 */ /* 0x000fe20000410000 */
[----:B------:R-:W-:Y:S01]  /*5890*/  FMUL.FTZ R75, R74, UR17 ;  /* 0x000000114a4b7c20 */ /* 0x000fe20008410000 */
[----:B------:R-:W-:Y:S01]  /*58a0*/  FADD.FTZ R34, R63, R42 ;  /* 0x0000002a3f227221 */ /* 0x000fe20000010000 */
[----:B------:R-:W-:Y:S01]  /*58b0*/  FMUL.FTZ R42, R33, UR17 ;  /* 0x00000011212a7c20 */ /* 0x000fe20008410000 */
[----:B------:R-:W-:Y:S01]  /*58c0*/  FADD.FTZ R33, R0, R43 ;  /* 0x0000002b00217221 */ /* 0x000fe20000010000 */
[----:B------:R-:W-:Y:S01]  /*58d0*/  FADD.FTZ R74, R79, R76 ;  /* 0x0000004c4f4a7221 */ /* 0x000fe20000010000 */
[----:B------:R-:W-:Y:S01]  /*58e0*/  FFMA.FTZ R77, R75, R76, R78 ;  /* 0x0000004c4b4d7223 */ /* 0x000fe2000001004e */
[-C--:B------:R-:W-:Y:S01]  /*58f0*/  FMUL.FTZ R63, R67, R44.reuse ;  /* 0x0000002c433f7220 */ /* 0x080fe20000410000 */
[----:B------:R-:W-:Y:S01]  /*5900*/  FADD.FTZ R0, R95, -UR16 ;  /* 0x800000105f007e21 */ /* 0x000fe20008010000 */
[----:B------:R-:W-:Y:S01]  /*5910*/  FFMA.FTZ R35, R35, R43, R32 ;  /* 0x0000002b23237223 */ /* 0x000fe20000010020 */
[----:B------:R-:W-:Y:S01]  /*5920*/  FMUL.FTZ R43, R66, R47 ;  /* 0x0000002f422b7220 */ /* 0x000fe20000410000 */
[----:B------:R-:W-:Y:S01]  /*5930*/  FADD.FTZ R74, R63, R74 ;  /* 0x0000004a3f4a7221 */ /* 0x000fe20000010000 */
[----:B------:R-:W-:Y:S01]  /*5940*/  FFMA.FTZ R77, R42, R63, R77 ;  /* 0x0000003f2a4d7223 */ /* 0x000fe2000001004d */
[----:B------:R-:W-:Y:S01]  /*5950*/  FMUL.FTZ R32, R0, UR17 ;  /* 0x0000001100207c20 */ /* 0x000fe20008410000 */
[----:B------:R-:W-:Y:S01]  /*5960*/  FADD.FTZ R0, R96, -UR16 ;  /* 0x8000001060007e21 */ /* 0x000fe20008010000 */
[----:B------:R-:W-:Y:S01]  /*5970*/  FADD.FTZ R74, R74, R43 ;  /* 0x0000002b4a4a7221 */ /* 0x000fe20000010000 */
[----:B------:R-:W-:Y:S01]  /*5980*/  FFMA.FTZ R35, R42, R44, R35 ;  /* 0x0000002c2a237223 */ /* 0x000fe20000010023 */
[----:B------:R-:W-:Y:S01]  /*5990*/  FFMA.FTZ R77, R32, R43, R77 ;  /* 0x0000002b204d7223 */ /* 0x000fe2000001004d */
[-C--:B------:R-:W-:Y:S01]  /*59a0*/  FMUL.FTZ R43, R67, R46.reuse ;  /* 0x0000002e432b7220 */ /* 0x080fe20000410000 */
[----:B------:R-:W-:Y:S01]  /*59b0*/  FMUL.FTZ R0, R0, UR17 ;  /* 0x0000001100007c20 */ /* 0x000fe20008410000 */
[----:B------:R-:W-:Y:S01]  /*59c0*/  FFMA.FTZ R62, R75, R45, R62 ;  /* 0x0000002d4b3e7223 */ /* 0x000fe2000001003e */
[----:B------:R-:W-:Y:S01]  /*59d0*/  FADD.FTZ R42, R97, -UR16 ;  /* 0x80000010612a7e21 */ /* 0x000fe20008010000 */
        /* <DEDUP_REMOVED lines=9> */
[----:B------:R-:W-:Y:S01]  /*5a70*/  FFMA.FTZ R35, R0, R46, R35 ;  /* 0x0000002e00237223 */ /* 0x000fe20000010023 */
        /* <DEDUP_REMOVED lines=13> */
[----:B------:R-:W-:Y:S01]  /*5b50*/  FADD.FTZ R47, R74, R45 ;  /* 0x0000002d4a2f7221 */ /* 0x000fe20000010000 */
[----:B------:R-:W-:Y:S01]  /*5b60*/  FFMA.FTZ R42, R44, R45, R77 ;  /* 0x0000002d2c2a7223 */ /* 0x000fe2000001004d */
[----:B------:R-:W-:Y:S01]  /*5b70*/  FMUL.FTZ R45, R0, UR17 ;  /* 0x00000011002d7c20 */ /* 0x000fe20008410000 */
[----:B------:R-:W-:Y:S01]  /*5b80*/  FMUL.FTZ R34, R67, R51 ;  /* 0x0000003343227220 */ /* 0x000fe20000410000 */
[----:B------:R-:W-:Y:S01]  /*5b90*/  FADD.FTZ R0, R33, R48 ;  /* 0x0000003021007221 */ /* 0x000fe20000010000 */
[----:B------:R-:W-:Y:S01]  /*5ba0*/  FADD.FTZ R33, R101, -UR16 ;  /* 0x8000001065217e21 */ /* 0x000fe20008010000 */
[----:B------:R-:W-:Y:S01]  /*5bb0*/  FFMA.FTZ R32, R32, R48, R35 ;  /* 0x0000003020207223 */ /* 0x000fe20000010023 */
        /* <DEDUP_REMOVED lines=13> */
[----:B------:R-:W-:Y:S01]  /*5c90*/  FMUL.FTZ R46, R66, R54 ;  /* 0x00000036422e7220 */ /* 0x000fe20000410000 */
[----:B------:R-:W-:Y:S01]  /*5ca0*/  FFMA.FTZ R42, R33, R34, R42 ;  /* 0x00000022212a7223 */ /* 0x000fe2000001002a */
[----:B------:R-:W-:Y:S01]  /*5cb0*/  FMUL.FTZ R45, R44, UR17 ;  /* 0x000000112c2d7c20 */ /* 0x000fe20008410000 */
[----:B------:R-:W-:Y:S01]  /*5cc0*/  FADD.FTZ R34, R104, -UR16 ;  /* 0x8000001068227e21 */ /* 0x000fe20008010000 */
[----:B------:R-:W-:Y:S01]  /*5cd0*/  FADD.FTZ R47, R47, R46 ;  /* 0x0000002e2f2f7221 */ /* 0x000fe20000010000 */
[----:B------:R-:W-:Y:S01]  /*5ce0*/  FADD.FTZ R43, R43, R50 ;  /* 0x000000322b2b7221 */ /* 0x000fe20000010000 */
[----:B------:R-:W-:Y:S01]  /*5cf0*/  FFMA.FTZ R49, R35, R52, R49 ;  /* 0x0000003423317223 */ /* 0x000fe20000010031 */
[----:B------:R-:W-:Y:S01]  /*5d00*/  FFMA.FTZ R46, R45, R46, R42 ;  /* 0x0000002e2d2e7223 */ /* 0x000fe2000001002a */
[----:B------:R-:W-:Y:S01]  /*5d10*/  FMUL.FTZ R42, R67, R55 ;  /* 0x00000037432a7220 */ /* 0x000fe20000410000 */
[----:B------:R-:W-:Y:S01]  /*5d20*/  FMUL.FTZ R35, R34, UR17 ;  /* 0x0000001122237c20 */ /* 0x000fe20008410000 */
[----:B------:R-:W-:Y:S01]  /*5d30*/  FFMA.FTZ R32, R33, R53, R32 ;  /* 0x0000003521207223 */ /* 0x000fe20000010020 */
        /* <DEDUP_REMOVED lines=19> */
[----:B------:R-:W-:Y:S01]  /*5e70*/  FMUL.FTZ R47, R66, R70 ;  /* 0x00000046422f7220 */ /* 0x000fe20000410000 */
[----:B------:R-:W-:Y:S01]  /*5e80*/  FFMA.FTZ R45, R42, R43, R45 ;  /* 0x0000002b2a2d7223 */ /* 0x000fe2000001002d */
[----:B------:R-:W-:Y:S01]  /*5e90*/  FMUL.FTZ R32, R0, UR17 ;  /* 0x0000001100207c20 */ /* 0x000fe20008410000 */
[----:B------:R-:W3:Y:S01]  /*5ea0*/  LDL.LU R90, [R1+0x230] ;  /* 0x00023000015a7983 */ /* 0x000ee20000300800 */
[----:B------:R-:W-:-:S02]  /*5eb0*/  FADD.FTZ R49, R44, R47 ;  /* 0x0000002f2c317221 */ /* 0x000fc40000010000 */
[----:B------:R-:W-:Y:S01]  /*5ec0*/  FFMA.FTZ R44, R32, R47, R45 ;  /* 0x0000002f202c7223 */ /* 0x000fe2000001002d */
[----:B------:R-:W-:-:S04]  /*5ed0*/  FFMA.FTZ R51, R51, R61, R54 ;  /* 0x0000003d33337223 */ /* 0x000fc80000010036 */
[----:B------:R-:W-:Y:S01]  /*5ee0*/  FFMA.FTZ R51, R32, R70, R51 ;  /* 0x0000004620337223 */ /* 0x000fe20000010033 */
[----:B--2---:R-:W-:Y:S02]  /*5ef0*/  FADD.FTZ R0, R82, -UR16 ;  /* 0x8000001052007e21 */ /* 0x004fe40008010000 */
[----:B------:R-:W2:Y:S02]  /*5f00*/  LDL.LU R82, [R1+0x23c] ;  /* 0x00023c0001527983 */ /* 0x000ea40000300800 */
[----:B------:R-:W-:Y:S01]  /*5f10*/  FMUL.FTZ R45, R0, UR17 ;  /* 0x00000011002d7c20 */ /* 0x000fe20008410000 */
[----:B------:R-:W-:Y:S01]  /*5f20*/  FADD.FTZ R0, R33, R60 ;  /* 0x0000003c21007221 */ /* 0x000fe20000010000 */
[----:B----4-:R-:W-:Y:S02]  /*5f30*/  FADD.FTZ R33, R124, -UR16 ;  /* 0x800000107c217e21 */ /* 0x010fe40008010000 */
[----:B------:R-:W4:Y:S01]  /*5f40*/  LDL.LU R124, [R1+0x22c] ;  /* 0x00022c00017c7983 */ /* 0x000f220000300800 */
[----:B---3--:R-:W-:-:S03]  /*5f50*/  FADD.FTZ R32, R125, -UR16 ;  /* 0x800000107d207e21 */ /* 0x008fc60008010000 */
[----:B------:R-:W3:Y:S01]  /*5f60*/  LDL.LU R125, [R1+0x234] ;  /* 0x00023400017d7983 */ /* 0x000ee20000300800 */
[----:B------:R-:W-:Y:S01]  /*5f70*/  FADD.FTZ R43, R34, R61 ;  /* 0x0000003d222b7221 */ /* 0x000fe20000010000 */
[----:B------:R-:W-:Y:S01]  /*5f80*/  FMUL.FTZ R34, R67, R71 ;  /* 0x0000004743227220 */ /* 0x000fe20000410000 */
[----:B------:R-:W-:Y:S01]  /*5f90*/  FFMA.FTZ R42, R42, R60, R35 ;  /* 0x0000003c2a2a7223 */ /* 0x000fe20000010023 */
[----:B------:R-:W-:Y:S02]  /*5fa0*/  FMUL.FTZ R33, R33, UR17 ;  /* 0x0000001121217c20 */ /* 0x000fe40008410000 */
[----:B------:R-:W-:Y:S01]  /*5fb0*/  FADD.FTZ R49, R34, R49 ;  /* 0x0000003122317221 */ /* 0x000fe20000010000 */
[----:B------:R-:W-:Y:S01]  /*5fc0*/  FFMA.FTZ R44, R45, R34, R44 ;  /* 0x000000222d2c7223 */ /* 0x000fe2000001002c */
[----:B------:R-:W-:Y:S01]  /*5fd0*/  FMUL.FTZ R34, R66, R108 ;  /* 0x0000006c42227220 */ /* 0x000fe20000410000 */
[----:B------:R-:W-:Y:S01]  /*5fe0*/  FMUL.FTZ R35, R32, UR17 ;  /* 0x0000001120237c20 */ /* 0x000fe20008410000 */
[----:B------:R-:W-:Y:S01]  /*5ff0*/  FADD.FTZ R43, R43, R70 ;  /* 0x000000462b2b7221 */ /* 0x000fe20000010000 */
[----:B------:R-:W-:Y:S01]  /*6000*/  FADD.FTZ R111, R111, -UR16 ;  /* 0x800000106f6f7e21 */ /* 0x000fe20008010000 */
[----:B------:R-:W-:Y:S01]  /*6010*/  FADD.FTZ R49, R49, R34 ;  /* 0x0000002231317221 */ /* 0x000fe20000010000 */
[----:B------:R-:W-:Y:S01]  /*6020*/  FFMA.FTZ R44, R33, R34, R44 ;  /* 0x00000022212c7223 */ /* 0x000fe2000001002c */
[----:B------:R-:W-:Y:S01]  /*6030*/  FMUL.FTZ R34, R67, R109 ;  /* 0x0000006d43227220 */ /* 0x000fe20000410000 */
[----:B------:R-:W-:Y:S01]  /*6040*/  FFMA.FTZ R51, R33, R108, R51 ;  /* 0x0000006c21337223 */ /* 0x000fe20000010033 */
[----:B------:R-:W-:Y:S01]  /*6050*/  FMUL.FTZ R111, R111, UR17 ;  /* 0x000000116f6f7c20 */ /* 0x000fe20008410000 */
[----:B------:R-:W-:Y:S01]  /*6060*/  FADD.FTZ R43, R43, R108 ;  /* 0x0000006c2b2b7221 */ /* 0x000fe20000010000 */
[----:B------:R-:W-:Y:S01]  /*6070*/  FADD.FTZ R49, R34, R49 ;  /* 0x0000003122317221 */ /* 0x000fe20000010000 */
[----:B------:R-:W-:Y:S01]  /*6080*/  FFMA.FTZ R44, R35, R34, R44 ;  /* 0x00000022232c7223 */ /* 0x000fe2000001002c */
[-C--:B------:R-:W-:Y:S01]  /*6090*/  FMUL.FTZ R34, R66, R10.reuse ;  /* 0x0000000a42227220 */ /* 0x080fe20000410000 */
[----:B------:R-:W-:Y:S01]  /*60a0*/  FADD.FTZ R43, R43, R10 ;  /* 0x0000000a2b2b7221 */ /* 0x000fe20000010000 */
[----:B------:R-:W-:Y:S01]  /*60b0*/  FFMA.FTZ R51, R111, R10, R51 ;  /* 0x0000000a6f337223 */ /* 0x000fe20000010033 */
[----:B------:R-:W-:Y:S01]  /*60c0*/  FFMA.FTZ R42, R45, R71, R42 ;  /* 0x000000472d2a7223 */ /* 0x000fe2000001002a */
[----:B------:R-:W-:-:S04]  /*60d0*/  FADD.FTZ R10, R90, -UR16 ;  /* 0x800000105a0a7e21 */ /* 0x000fc80008010000 */
[----:B------:R-:W-:Y:S01]  /*60e0*/  FMUL.FTZ R45, R10, UR17 ;  /* 0x000000110a2d7c20 */ /* 0x000fe20008410000 */
[----:B--2---:R-:W-:Y:S02]  /*60f0*/  FADD.FTZ R32, R82, -UR16 ;  /* 0x8000001052207e21 */ /* 0x004fe40008010000 */
[----:B------:R-:W2:Y:S02]  /*6100*/  LDL.LU R82, [R1+0x224] ;  /* 0x0002240001527983 */ /* 0x000ea40000300800 */
[----:B------:R-:W-:Y:S01]  /*6110*/  FMUL.FTZ R33, R32, UR17 ;  /* 0x0000001120217c20 */ /* 0x000fe20008410000 */
[----:B----4-:R-:W-:Y:S02]  /*6120*/  FADD.FTZ R32, R124, -UR16 ;  /* 0x800000107c207e21 */ /* 0x010fe40008010000 */
[----:B------:R-:W4:Y:S01]  /*6130*/  LDL.LU R124, [R1+0x228] ;  /* 0x00022800017c7983 */ /* 0x000f220000300800 */
[----:B---3--:R-:W-:-:S03]  /*6140*/  FADD.FTZ R10, R125, -UR16 ;  /* 0x800000107d0a7e21 */ /* 0x008fc60008010000 */
[----:B------:R-:W3:Y:S01]  /*6150*/  LDL.LU R125, [R1+0x220] ;  /* 0x00022000017d7983 */ /* 0x000ee20000300800 */
        /* <DEDUP_REMOVED lines=8> */
[----:B------:R-:W-:Y:S01]  /*61e0*/  FMUL.FTZ R34, R66, R22 ;  /* 0x0000001642227220 */ /* 0x000fe20000410000 */
[----:B------:R-:W-:Y:S01]  /*61f0*/  FADD.FTZ R0, R0, R109 ;  /* 0x0000006d00007221 */ /* 0x000fe20000010000 */
[----:B------:R-:W-:-:S02]  /*6200*/  FMUL.FTZ R32, R67, R23 ;  /* 0x0000001743207220 */ /* 0x000fc40000410000 */
[----:B------:R-:W-:Y:S01]  /*6210*/  FADD.FTZ R49, R49, R34 ;  /* 0x0000002231317221 */ /* 0x000fe20000010000 */
[----:B------:R-:W-:Y:S01]  /*6220*/  FFMA.FTZ R44, R35, R34, R44 ;  /* 0x00000022232c7223 */ /* 0x000fe2000001002c */
[----:B------:R-:W-:Y:S01]  /*6230*/  FADD.FTZ R0, R0, R11 ;  /* 0x0000000b00007221 */ /* 0x000fe20000010000 */
[----:B------:R-:W-:Y:S01]  /*6240*/  FFMA.FTZ R42, R33, R11, R42 ;  /* 0x0000000b212a7223 */ /* 0x000fe2000001002a */
[----:B------:R-:W-:Y:S01]  /*6250*/  FADD.FTZ R49, R32, R49 ;  /* 0x0000003120317221 */ /* 0x000fe20000010000 */
[----:B------:R-:W-:Y:S01]  /*6260*/  FFMA.FTZ R44, R45, R32, R44 ;  /* 0x000000202d2c7223 */ /* 0x000fe2000001002c */
[----:B------:R-:W-:Y:S01]  /*6270*/  FMUL.FTZ R11, R10, UR17 ;  /* 0x000000110a0b7c20 */ /* 0x000fe20008410000 */
[----:B------:R-:W-:Y:S01]  /*6280*/  FMUL.FTZ R32, R66, R80 ;  /* 0x0000005042207220 */ /* 0x000fe20000410000 */
        /* <DEDUP_REMOVED lines=11> */
[----:B------:R-:W-:Y:S01]  /*6340*/  FMUL.FTZ R22, R66, R30 ;  /* 0x0000001e42167220 */ /* 0x000fe20000410000 */
[----:B------:R-:W-:Y:S01]  /*6350*/  FFMA.FTZ R51, R11, R80, R51 ;  /* 0x000000500b337223 */ /* 0x000fe20000010033 */
[----:B------:R-:W-:-:S02]  /*6360*/  FADD.FTZ R119, R119, -UR16 ;  /* 0x8000001077777e21 */ /* 0x000fc40008010000 */
[----:B------:R-:W-:Y:S01]  /*6370*/  FADD.FTZ R49, R49, R22 ;  /* 0x0000001631317221 */ /* 0x000fe20000010000 */
[----:B------:R-:W-:Y:S01]  /*6380*/  FMUL.FTZ R32, R66, R59 ;  /* 0x0000003b42207220 */ /* 0x000fe20000410000 */
[----:B------:R-:W-:Y:S01]  /*6390*/  FMUL.FTZ R119, R119, UR17 ;  /* 0x0000001177777c20 */ /* 0x000fe20008410000 */
[----:B------:R-:W-:Y:S01]  /*63a0*/  FADD.FTZ R43, R43, R80 ;  /* 0x000000502b2b7221 */ /* 0x000fe20000010000 */
[----:B------:R-:W-:Y:S01]  /*63b0*/  FFMA.FTZ R42, R33, R81, R42 ;  /* 0x00000051212a7223 */ /* 0x000fe2000001002a */
[----:B------:R-:W-:Y:S01]  /*63c0*/  FMUL.FTZ R33, R67, R58 ;  /* 0x0000003a43217220 */ /* 0x000fe20000410000 */
[----:B------:R-:W-:Y:S01]  /*63d0*/  FADD.FTZ R36, R36, -UR16 ;  /* 0x8000001024247e21 */ /* 0x000fe20008010000 */
[----:B------:R-:W-:Y:S01]  /*63e0*/  FADD.FTZ R0, R0, R81 ;  /* 0x0000005100007221 */ /* 0x000fe20000010000 */
[----:B------:R-:W-:Y:S02]  /*63f0*/  FADD.FTZ R37, R37, -UR16 ;  /* 0x8000001025257e21 */ /* 0x000fe40008010000 */
[----:B------:R-:W-:Y:S01]  /*6400*/  FMUL.FTZ R36, R36, UR17 ;  /* 0x0000001124247c20 */ /* 0x000fe20008410000 */
[----:B------:R-:W-:Y:S01]  /*6410*/  FADD.FTZ R73, R73, -UR16 ;  /* 0x8000001049497e21 */ /* 0x000fe20008010000 */
[----:B------:R-:W-:Y:S01]  /*6420*/  FMUL.FTZ R37, R37, UR17 ;  /* 0x0000001125257c20 */ /* 0x000fe20008410000 */
[----:B------:R-:W-:-:S02]  /*6430*/  FADD.FTZ R72, R72, -UR16 ;  /* 0x8000001048487e21 */ /* 0x000fc40008010000 */
[----:B------:R-:W-:Y:S01]  /*6440*/  FMUL.FTZ R73, R73, UR17 ;  /* 0x0000001149497c20 */ /* 0x000fe20008410000 */
[----:B------:R-:W-:Y:S01]  /*6450*/  FADD.FTZ R6, R6, -UR16 ;  /* 0x8000001006067e21 */ /* 0x000fe20008010000 */
[----:B------:R-:W-:Y:S01]  /*6460*/  FMUL.FTZ R72, R72, UR17 ;  /* 0x0000001148487c20 */ /* 0x000fe20008410000 */
[----:B------:R-:W-:Y:S02]  /*6470*/  FADD.FTZ R4, R4, -UR16 ;  /* 0x8000001004047e21 */ /* 0x000fe40008010000 */
[----:B------:R-:W-:Y:S01]  /*6480*/  FMUL.FTZ R6, R6, UR17 ;  /* 0x0000001106067c20 */ /* 0x000fe20008410000 */
[----:B------:R-:W-:Y:S01]  /*6490*/  FADD.FTZ R8, R8, -UR16 ;  /* 0x8000001008087e21 */ /* 0x000fe20008010000 */
[----:B------:R-:W-:Y:S01]  /*64a0*/  FADD.FTZ R9, R9, -UR16 ;  /* 0x8000001009097e21 */ /* 0x000fe20008010000 */
[----:B------:R-:W-:-:S03]  /*64b0*/  FADD.FTZ R14, R14, -UR16 ;  /* 0x800000100e0e7e21 */ /* 0x000fc60008010000 */
[----:B------:R-:W-:Y:S01]  /*64c0*/  FMUL.FTZ R9, R9, UR17 ;  /* 0x0000001109097c20 */ /* 0x000fe20008410000 */
[----:B------:R-:W-:Y:S01]  /*64d0*/  FADD.FTZ R15, R15, -UR16 ;  /* 0x800000100f0f7e21 */ /* 0x000fe20008010000 */
[----:B------:R-:W-:-:S03]  /*64e0*/  FADD.FTZ R18, R18, -UR16 ;  /* 0x8000001012127e21 */ /* 0x000fc60008010000 */
[----:B------:R-:W-:Y:S01]  /*64f0*/  FMUL.FTZ R15, R15, UR17 ;  /* 0x000000110f0f7c20 */ /* 0x000fe20008410000 */
[----:B------:R-:W-:Y:S01]  /*6500*/  FADD.FTZ R19, R19, -UR16 ;  /* 0x8000001013137e21 */ /* 0x000fe20008010000 */
[----:B------:R-:W-:-:S03]  /*6510*/  FADD.FTZ R24, R24, -UR16 ;  /* 0x8000001018187e21 */ /* 0x000fc60008010000 */
[----:B------:R-:W-:Y:S01]  /*6520*/  FMUL.FTZ R19, R19, UR17 ;  /* 0x0000001113137c20 */ /* 0x000fe20008410000 */
[----:B------:R-:W-:Y:S01]  /*6530*/  FADD.FTZ R2, R2, -UR16 ;  /* 0x8000001002027e21 */ /* 0x000fe20008010000 */
[----:B------:R-:W-:Y:S01]  /*6540*/  FADD.FTZ R26, R26, -UR16 ;  /* 0x800000101a1a7e21 */ /* 0x000fe20008010000 */
[----:B------:R-:W-:-:S04]  /*6550*/  FADD.FTZ R27, R27, -UR16 ;  /* 0x800000101b1b7e21 */ /* 0x000fc80008010000 */
[----:B------:R-:W-:Y:S01]  /*6560*/  FMUL.FTZ R27, R27, UR17 ;  /* 0x000000111b1b7c20 */ /* 0x000fe20008410000 */
[----:B--2---:R-:W-:-:S04]  /*6570*/  FADD.FTZ R10, R82, -UR16 ;  /* 0x80000010520a7e21 */ /* 0x004fc80008010000 */
[----:B------:R-:W-:Y:S01]  /*6580*/  FMUL.FTZ R23, R10, UR17 ;  /* 0x000000110a177c20 */ /* 0x000fe20008410000 */
[----:B----4-:R-:W-:-:S03]  /*6590*/  FADD.FTZ R10, R124, -UR16 ;  /* 0x800000107c0a7e21 */ /* 0x010fc60008010000 */
[----:B------:R-:W-:Y:S01]  /*65a0*/  FFMA.FTZ R44, R23, R22, R44 ;  /* 0x00000016172c7223 */ /* 0x000fe2000001002c */
[----:B------:R-:W-:Y:S01]  /*65b0*/  FMUL.FTZ R22, R67, R31 ;  /* 0x0000001f43167220 */ /* 0x000fe20000410000 */
[----:B------:R-:W-:-:S03]  /*65c0*/  FMUL.FTZ R11, R10, UR17 ;  /* 0x000000110a0b7c20 */ /* 0x000fc60008410000 */
[----:B------:R-:W-:Y:S01]  /*65d0*/  FADD.FTZ R49, R22, R49 ;  /* 0x0000003116317221 */ /* 0x000fe20000010000 */
[----:B------:R-:W-:Y:S01]  /*65e0*/  FFMA.FTZ R44, R11, R22, R44 ;  /* 0x000000160b2c7223 */ /* 0x000fe2000001002c */
[----:B---3--:R-:W-:Y:S02]  /*65f0*/  FADD.FTZ R22, R125, -UR16 ;  /* 0x800000107d167e21 */ /* 0x008fe40008010000 */
[----:B------:R-:W-:Y:S01]  /*6600*/  FADD.FTZ R34, R49, R32 ;  /* 0x0000002031227221 */ /* 0x000fe20000010000 */
[----:B------:R-:W-:Y:S01]  /*6610*/  FFMA.FTZ R35, R119, R32, R44 ;  /* 0x0000002077237223 */ /* 0x000fe2000001002c */
[----:B------:R-:W-:Y:S01]  /*6620*/  FMUL.FTZ R22, R22, UR17 ;  /* 0x0000001116167c20 */ /* 0x000fe20008410000 */
[----:B------:R-:W-:Y:S01]  /*6630*/  FADD.FTZ R10, R43, R30 ;  /* 0x0000001e2b0a7221 */ /* 0x000fe20000010000 */
[----:B------:R-:W-:Y:S01]  /*6640*/  FFMA.FTZ R30, R23, R30, R51 ;  /* 0x0000001e171e7223 */ /* 0x000fe20000010033 */
        /* <DEDUP_REMOVED lines=9> */
[----:B------:R-:W-:Y:S01]  /*66e0*/  FMUL.FTZ R10, R67, R57 ;  /* 0x00000039430a7220 */ /* 0x000fe20000410000 */
[----:B------:R-:W-:-:S03]  /*66f0*/  FMUL.FTZ R32, R66, R69 ;  /* 0x0000004542207220 */ /* 0x000fc60000410000 */
[----:B------:R-:W-:Y:S01]  /*6700*/  FADD.FTZ R43, R10, R43 ;  /* 0x0000002b0a2b7221 */ /* 0x000fe20000010000 */
[----:B------:R-:W-:Y:S01]  /*6710*/  FFMA.FTZ R30, R37, R10, R30 ;  /* 0x0000000a251e7223 */ /* 0x000fe2000001001e */
[----:B------:R-:W-:Y:S01]  /*6720*/  FADD.FTZ R0, R23, R58 ;  /* 0x0000003a17007221 */ /* 0x000fe20000010000 */
[----:B------:R-:W-:Y:S01]  /*6730*/  FADD.FTZ R10, R31, R56 ;  /* 0x000000381f0a7221 */ /* 0x000fe20000010000 */
[----:B------:R-:W-:Y:S01]  /*6740*/  FADD.FTZ R34, R43, R32 ;  /* 0x000000202b227221 */ /* 0x000fe20000010000 */
[----:B------:R-:W-:Y:S01]  /*6750*/  FFMA.FTZ R31, R73, R32, R30 ;  /* 0x00000020491f7223 */ /* 0x000fe2000001001e */
[----:B------:R-:W-:Y:S01]  /*6760*/  FMUL.FTZ R23, R67, R68 ;  /* 0x0000004443177220 */ /* 0x000fe20000410000 */
[----:B------:R-:W-:-:S03]  /*6770*/  FFMA.FTZ R22, R22, R58, R11 ;  /* 0x0000003a16167223 */ /* 0x000fc6000001000b */
[----:B------:R-:W-:Y:S01]  /*6780*/  FADD.FTZ R34, R23, R34 ;  /* 0x0000002217227221 */ /* 0x000fe20000010000 */
[----:B------:R-:W-:Y:S01]  /*6790*/  FFMA.FTZ R31, R72, R23, R31 ;  /* 0x00000017481f7223 */ /* 0x000fe2000001001f */
[----:B------:R-:W-:Y:S01]  /*67a0*/  FMUL.FTZ R23, R66, R5 ;  /* 0x0000000542177220 */ /* 0x000fe20000410000 */
[----:B------:R-:W-:Y:S01]  /*67b0*/  FFMA.FTZ R37, R37, R57, R22 ;  /* 0x0000003925257223 */ /* 0x000fe20000010016 */
[----:B------:R-:W-:Y:S02]  /*67c0*/  FMUL.FTZ R22, R67, R7 ;  /* 0x0000000743167220 */ /* 0x000fe40000410000 */
[----:B------:R-:W-:Y:S01]  /*67d0*/  FADD.FTZ R33, R34, R23 ;  /* 0x0000001722217221 */ /* 0x000fe20000010000 */
[----:B------:R-:W-:Y:S01]  /*67e0*/  FFMA.FTZ R30, R6, R23, R31 ;  /* 0x00000017061e7223 */ /* 0x000fe2000001001f */
[----:B------:R-:W-:Y:S01]  /*67f0*/  FMUL.FTZ R23, R4, UR17 ;  /* 0x0000001104177c20 */ /* 0x000fe20008410000 */
[----:B------:R-:W-:Y:S01]  /*6800*/  FADD.FTZ R11, R0, R57 ;  /* 0x00000039000b7221 */ /* 0x000fe20000010000 */
[----:B------:R-:W-:Y:S01]  /*6810*/  FADD.FTZ R33, R22, R33 ;  /* 0x0000002116217221 */ /* 0x000fe20000010000 */
[----:B------:R-:W-:Y:S01]  /*6820*/  FMUL.FTZ R4, R66, R12 ;  /* 0x0000000c42047220 */ /* 0x000fe20000410000 */
[----:B------:R-:W-:Y:S01]  /*6830*/  FFMA.FTZ R30, R23, R22, R30 ;  /* 0x00000016171e7223 */ /* 0x000fe2000001001e */
[----:B------:R-:W-:Y:S01]  /*6840*/  FMUL.FTZ R31, R8, UR17 ;  /* 0x00000011081f7c20 */ /* 0x000fe20008410000 */
[----:B------:R-:W-:Y:S01]  /*6850*/  FADD.FTZ R0, R11, R68 ;  /* 0x000000440b007221 */ /* 0x000fe20000010000 */
[----:B------:R-:W-:Y:S01]  /*6860*/  FADD.FTZ R33, R33, R4 ;  /* 0x0000000421217221 */ /* 0x000fe20000010000 */
[----:B------:R-:W-:Y:S01]  /*6870*/  FFMA.FTZ R68, R72, R68, R37 ;  /* 0x0000004448447223 */ /* 0x000fe20000010025 */
        /* <DEDUP_REMOVED lines=8> */
[----:B------:R-:W-:Y:S01]  /*6900*/  FFMA.FTZ R36, R36, R56, R59 ;  /* 0x0000003824247223 */ /* 0x000fe2000001003b */
[----:B------:R-:W-:-:S02]  /*6910*/  FADD.FTZ R10, R10, R69 ;  /* 0x000000450a0a7221 */ /* 0x000fc40000010000 */
        /* <DEDUP_REMOVED lines=22> */
[----:B------:R-:W-:Y:S01]  /*6a80*/  FADD.FTZ R0, R0, R13 ;  /* 0x0000000d00007221 */ /* 0x000fe20000010000 */
        /* <DEDUP_REMOVED lines=15> */
[----:B------:R-:W-:Y:S01]  /*6b80*/  FADD.FTZ R33, R33, R2 ;  /* 0x0000000221217221 */ /* 0x000fe20000010000 */
[----:B------:R-:W-:Y:S01]  /*6b90*/  FFMA.FTZ R30, R11, R2, R30 ;  /* 0x000000020b1e7223 */ /* 0x000fe2000001001e */
[----:B------:R-:W-:Y:S01]  /*6ba0*/  FFMA.FTZ R3, R7, R3, R20 ;  /* 0x0000000307037223 */ /* 0x000fe20000010014 */
[----:B------:R-:W-:Y:S01]  /*6bb0*/  FMUL.FTZ R2, R67, R29 ;  /* 0x0000001d43027220 */ /* 0x000fe20000410000 */
[----:B------:R-:W-:Y:S01]  /*6bc0*/  FADD.FTZ R0, R0, R25 ;  /* 0x0000001900007221 */ /* 0x000fe20000010000 */
[----:B------:R-:W-:Y:S01]  /*6bd0*/  FFMA.FTZ R68, R5, R25, R68 ;  /* 0x0000001905447223 */ /* 0x000fe20000010044 */
[----:B------:R-:W-:Y:S01]  /*6be0*/  FADD.FTZ R10, R9, R28 ;  /* 0x0000001c090a7221 */ /* 0x000fe20000010000 */
[----:B------:R-:W-:Y:S01]  /*6bf0*/  FADD.FTZ R33, R2, R33 ;  /* 0x0000002102217221 */ /* 0x000fe20000010000 */
[----:B------:R-:W-:Y:S01]  /*6c00*/  FFMA.FTZ R8, R11, R28, R3 ;  /* 0x0000001c0b087223 */ /* 0x000fe20000010003 */
[C---:B------:R-:W-:Y:S01]  /*6c10*/  FFMA.FTZ R2, R27.reuse, R2, R30 ;  /* 0x000000021b027223 */ /* 0x040fe2000001001e */
[----:B------:R-:W-:Y:S01]  /*6c20*/  FADD.FTZ R11, R0, R29 ;  /* 0x0000001d000b7221 */ /* 0x000fe20000010000 */
[----:B------:R-:W-:Y:S01]  /*6c30*/  FFMA.FTZ R9, R27, R29, R68 ;  /* 0x0000001d1b097223 */ /* 0x000fe20000010044 */
[----:B------:R-:W-:Y:S06]  /*6c40*/  BRA `(.L_x_1419) ;  /* 0x0000004000ec7947 */ /* 0x000fec0003800000 */
.L_x_1418:
[----:B------:R-:W2:Y:S04]  /*6c50*/  LDL.LU R32, [R1+0x290] ;  /* 0x0002900001207983 */ /* 0x000ea80000300800 */
[----:B------:R-:W3:Y:S04]  /*6c60*/  LDL.LU R35, [R1+0x294] ;  /* 0x0002940001237983 */ /* 0x000ee80000300800 */
[----:B------:R-:W4:Y:S04]  /*6c70*/  LDL.LU R74, [R1+0x29c] ;  /* 0x00029c00014a7983 */ /* 0x000f280000300800 */
[----:B------:R-:W4:Y:S04]  /*6c80*/  LDL.LU R77, [R1+0x21c] ;  /* 0x00021c00014d7983 */ /* 0x000f280000300800 */
[----:B------:R-:W4:Y:S04]  /*6c90*/  LDL.LU R78, [R1+0x2a4] ;  /* 0x0002a400014e7983 */ /* 0x000f280000300800 */
[----:B------:R0:W-:Y:S04]  /*6ca0*/  STL [R1+0x2fc], R41 ;  /* 0x0002fc2901007387 */ /* 0x0001e80000100800 */
[----:B------:R-:W4:Y:S04]  /*6cb0*/  LDL.LU R79, [R1+0x2ac] ;  /* 0x0002ac00014f7983 */ /* 0x000f280000300800 */
[----:B------:R1:W-:Y:S04]  /*6cc0*/  STL [R1+0x2f4], R39 ;  /* 0x0002f42701007387 */ /* 0x0003e80000100800 */
[----:B0-----:R-:W4:Y:S04]  /*6cd0*/  LDL.LU R41, [R1+0x218] ;  /* 0x0002180001297983 */ /* 0x001f280000300800 */
[----:B------:R0:W-:Y:S04]  /*6ce0*/  STL [R1+0x2f8], R40 ;  /* 0x0002f82801007387 */ /* 0x0001e80000100800 */
[----:B-1----:R-:W4:Y:S04]  /*6cf0*/  LDL.LU R39, [R1+0x214] ;  /* 0x0002140001277983 */ /* 0x002f280000300800 */
[----:B------:R-:W-:Y:S04]  /*6d00*/  STL [R1+0x2f0], R38 ;  /* 0x0002f02601007387 */ /* 0x000fe80000100800 */
[----:B0-----:R-:W4:Y:S01]  /*6d10*/  LDL.LU R40, [R1+0x210] ;  /* 0x0002100001287983 */ /* 0x001f220000300800 */
[----:B--2---:R-:W-:-:S04]  /*6d20*/  FADD.FTZ R32, R32, -UR16 ;  /* 0x8000001020207e21 */ /* 0x004fc80008010000 */
[----:B------:R-:W-:-:S04]  /*6d30*/  FMUL.FTZ R32, R32, UR17 ;  /* 0x0000001120207c20 */ /* 0x000fc80008410000 */
[----:B-----5:R-:W-:-:S04]  /*6d40*/  FFMA.FTZ R33, R66, R32, R64 ;  /* 0x0000002042217223 */ /* 0x020fc80000010040 */
[----:B------:R-:W-:-:S06]  /*6d50*/  FMUL.FTZ R34, R33, -1.4426950216293334961 ;  /* 0xbfb8aa3b21227820 */ /* 0x000fcc0000410000 */
[----:B------:R-:W0:Y:S02]  /*6d60*/  MUFU.EX2 R34, R34 ;  /* 0x0000002200227308 */ /* 0x000e240000000800 */
[----:B0-----:R-:W-:-:S06]  /*6d70*/  FADD.FTZ R34, R34, 1 ;  /* 0x3f80000022227421 */ /* 0x001fcc0000010000 */
[----:B------:R-:W0:Y:S01]  /*6d80*/  MUFU.RCP R34, R34 ;  /* 0x0000002200227308 */ /* 0x000e220000001000 */
[----:B---3--:R-:W-:Y:S01]  /*6d90*/  FADD.FTZ R35, R35, -UR16 ;  /* 0x8000001023237e21 */ /* 0x008fe20008010000 */
[C---:B0-----:R-:W-:Y:S01]  /*6da0*/  FMUL.FTZ R123, R34.reuse, R123 ;  /* 0x0000007b227b7220 */ /* 0x041fe20000410000 */
        /* <DEDUP_REMOVED lines=8> */
[----:B------:R-:W-:Y:S01]  /*6e30*/  FMUL.FTZ R34, R123, R34 ;  /* 0x000000227b227220 */ /* 0x000fe20000410000 */
[----:B----4-:R-:W-:Y:S01]  /*6e40*/  FADD.FTZ R74, R74, -UR16 ;  /* 0x800000104a4a7e21 */ /* 0x010fe20008010000 */
[----:B------:R-:W-:Y:S01]  /*6e50*/  FADD.FTZ R83, R83, -UR16 ;  /* 0x8000001053537e21 */ /* 0x000fe20008010000 */
[----:B------:R-:W-:Y:S01]  /*6e60*/  FADD.FTZ R85, R85, -UR16 ;  /* 0x8000001055557e21 */ /* 0x000fe20008010000 */
[----:B------:R-:W-:Y:S01]  /*6e70*/  FMUL.FTZ R63, R66, R34 ;  /* 0x00000022423f7220 */ /* 0x000fe20000410000 */
[C---:B0-----:R-:W-:Y:S01]  /*6e80*/  FMUL.FTZ R122, R62.reuse, R122 ;  /* 0x0000007a3e7a7220 */ /* 0x041fe20000410000 */
[----:B------:R-:W-:Y:S01]  /*6e90*/  FADD.FTZ R62, -R62, 1 ;  /* 0x3f8000003e3e7421 */ /* 0x000fe20000010100 */
[----:B------:R-:W-:Y:S01]  /*6ea0*/  FADD.FTZ R87, R87, -UR16 ;  /* 0x8000001057577e21 */ /* 0x000fe20008010000 */
[----:B------:R-:W-:Y:S01]  /*6eb0*/  FADD.FTZ R89, R89, -UR16 ;  /* 0x8000001059597e21 */ /* 0x000fe20008010000 */
[----:B------:R-:W-:Y:S01]  /*6ec0*/  FADD.FTZ R92, R92, -UR16 ;  /* 0x800000105c5c7e21 */ /* 0x000fe20008010000 */
[----:B------:R-:W-:Y:S01]  /*6ed0*/  FFMA.FTZ R35, R35, R62, 1 ;  /* 0x3f80000023237423 */ /* 0x000fe2000001003e */
[----:B------:R-:W-:Y:S01]  /*6ee0*/  FFMA.FTZ R62, R32, R63, RZ ;  /* 0x0000003f203e7223 */ /* 0x000fe200000100ff */
[----:B------:R-:W-:Y:S01]  /*6ef0*/  FADD.FTZ R93, R93, -UR16 ;  /* 0x800000105d5d7e21 */ /* 0x000fe20008010000 */
[----:B------:R-:W-:Y:S01]  /*6f00*/  FADD.FTZ R94, R94, -UR16 ;  /* 0x800000105e5e7e21 */ /* 0x000fe20008010000 */
[----:B------:R-:W-:Y:S01]  /*6f10*/  FMUL.FTZ R35, R122, R35 ;  /* 0x000000237a237220 */ /* 0x000fe20000410000 */
[----:B------:R-:W-:Y:S01]  /*6f20*/  FADD.FTZ R63, RZ, R63 ;  /* 0x0000003fff3f7221 */ /* 0x000fe20000010000 */
[----:B------:R-:W-:Y:S01]  /*6f30*/  FMUL.FTZ R74, R74, UR17 ;  /* 0x000000114a4a7c20 */ /* 0x000fe20008410000 */
[----:B------:R-:W-:Y:S01]  /*6f40*/  FFMA.FTZ R32, R32, R34, RZ ;  /* 0x0000002220207223 */ /* 0x000fe200000100ff */
[----:B------:R-:W-:Y:S01]  /*6f50*/  FMUL.FTZ R75, R67, R35 ;  /* 0x00000023434b7220 */ /* 0x000fe20000410000 */
[----:B------:R-:W-:Y:S01]  /*6f60*/  FADD.FTZ R95, R95, -UR16 ;  /* 0x800000105f5f7e21 */ /* 0x000fe20008010000 */
[----:B------:R-:W-:Y:S01]  /*6f70*/  FADD.FTZ R96, R96, -UR16 ;  /* 0x8000001060607e21 */ /* 0x000fe20008010000 */
[----:B------:R-:W-:Y:S01]  /*6f80*/  FADD.FTZ R97, R97, -UR16 ;  /* 0x8000001061617e21 */ /* 0x000fe20008010000 */
[----:B------:R-:W-:Y:S01]  /*6f90*/  FFMA.FTZ R62, R33, R75, R62 ;  /* 0x0000004b213e7223 */ /* 0x000fe2000001003e */
[----:B------:R-:W-:Y:S01]  /*6fa0*/  FADD.FTZ R63, R75, R63 ;  /* 0x0000003f4b3f7221 */ /* 0x000fe20000010000 */
[----:B------:R-:W-:Y:S01]  /*6fb0*/  FFMA.FTZ R75, R66, R74, R64 ;  /* 0x0000004a424b7223 */ /* 0x000fe20000010040 */
[----:B------:R-:W2:Y:S03]  /*6fc0*/  LDL.LU R122, [R1+0x240] ;  /* 0x00024000017a7983 */ /* 0x000ea60000300800 */
[----:B------:R-:W-:Y:S01]  /*6fd0*/  FMUL.FTZ R76, R75, -1.4426950216293334961 ;  /* 0xbfb8aa3b4b4c7820 */ /* 0x000fe20000410000 */
[----:B------:R-:W-:Y:S01]  /*6fe0*/  FADD.FTZ R98, R98, -UR16 ;  /* 0x8000001062627e21 */ /* 0x000fe20008010000 */
[----:B------:R-:W-:Y:S01]  /*6ff0*/  FADD.FTZ R99, R99, -UR16 ;  /* 0x8000001063637e21 */ /* 0x000fe20008010000 */
[----:B------:R-:W3:Y:S03]  /*7000*/  LDL.LU R123, [R1+0x2d4] ;  /* 0x0002d400017b7983 */ /* 0x000ee60000300800 */
[----:B------:R-:W0:Y:S02]  /*7010*/  MUFU.EX2 R76, R76 ;  /* 0x0000004c004c7308 */ /* 0x000e240000000800 */
[----:B0-----:R-:W-:-:S06]  /*7020*/  FADD.FTZ R76, R76, 1 ;  /* 0x3f8000004c4c7421 */ /* 0x001fcc0000010000 */
[----:B------:R-:W0:Y:S02]  /*7030*/  MUFU.RCP R76, R76 ;  /* 0x0000004c004c7308 */ /* 0x000e240000001000 */
[C---:B0-----:R-:W-:Y:S01]  /*7040*/  FMUL.FTZ R77, R76.reuse, R77 ;  /* 0x0000004d4c4d7220 */ /* 0x041fe20000410000 */
[----:B------:R-:W-:-:S04]  /*7050*/  FADD.FTZ R76, -R76, 1 ;  /* 0x3f8000004c4c7421 */ /* 0x000fc80000010100 */
[----:B------:R-:W-:Y:S01]  /*7060*/  FFMA.FTZ R76, R75, R76, 1 ;  /* 0x3f8000004b4c7423 */ /* 0x000fe2000001004c */
[----:B------:R-:W-:Y:S02]  /*7070*/  FADD.FTZ R75, R78, -UR16 ;  /* 0x800000104e4b7e21 */ /* 0x000fe40008010000 */
[----:B------:R-:W4:Y:S01]  /*7080*/  LDL.LU R78, [R1+0x2b4] ;  /* 0x0002b400014e7983 */ /* 0x000f220000300800 */
[----:B------:R-:W-:Y:S01]  /*7090*/  FMUL.FTZ R76, R77, R76 ;  /* 0x0000004c4d4c7220 */ /* 0x000fe20000410000 */
[----:B------:R-:W-:Y:S01]  /*70a0*/  FADD.FTZ R34, RZ, R34 ;  /* 0x00000022ff227221 */ /* 0x000fe20000010000 */
[----:B------:R-:W-:Y:S02]  /*70b0*/  FMUL.FTZ R75, R75, UR17 ;  /* 0x000000114b4b7c20 */ /* 0x000fe40008410000 */
[----:B------:R-:W-:Y:S01]  /*70c0*/  FFMA.FTZ R32, R74, R76, R32 ;  /* 0x0000004c4a207223 */ /* 0x000fe20000010020 */
[----:B------:R-:W-:-:S04]  /*70d0*/  FADD.FTZ R34, R34, R76 ;  /* 0x0000004c22227221 */ /* 0x000fc80000010000 */
[----:B------:R0:W-:Y:S04]  /*70e0*/  STL [R1+0x2e8], R32 ;  /* 0x0002e82001007387 */ /* 0x0001e80000100800 */
[----:B------:R1:W-:Y:S01]  /*70f0*/  STL [R1+0x2ec], R34 ;  /* 0x0002ec2201007387 */ /* 0x0003e20000100800 */
[----:B0-----:R-:W-:-:S04]  /*7100*/  FFMA.FTZ R32, R67, R75, R65 ;  /* 0x0000004b43207223 */ /* 0x001fc80000010041 */
[----:B-1----:R-:W-:-:S06]  /*7110*/  FMUL.FTZ R34, R32, -1.4426950216293334961 ;  /* 0xbfb8aa3b20227820 */ /* 0x002fcc0000410000 */
[----:B------:R-:W0:Y:S02]  /*7120*/  MUFU.EX2 R34, R34 ;  /* 0x0000002200227308 */ /* 0x000e240000000800 */
[----:B0-----:R-:W-:-:S06]  /*7130*/  FADD.FTZ R34, R34, 1 ;  /* 0x3f80000022227421 */ /* 0x001fcc0000010000 */
[----:B------:R-:W0:Y:S01]  /*7140*/  MUFU.RCP R34, R34 ;  /* 0x0000002200227308 */ /* 0x000e220000001000 */
[----:B------:R-:W-:-:S04]  /*7150*/  FMUL.FTZ R76, R66, R76 ;  /* 0x0000004c424c7220 */ /* 0x000fc80000410000 */
[----:B------:R-:W-:Y:S01]  /*7160*/  FFMA.FTZ R62, R74, R76, R62 ;  /* 0x0000004c4a3e7223 */ /* 0x000fe2000001003e */
[C---:B0-----:R-:W-:Y:S02]  /*7170*/  FMUL.FTZ R74, R34.reuse, R41 ;  /* 0x00000029224a7220 */ /* 0x041fe40000410000 */
[----:B------:R-:W2:Y:S01]  /*7180*/  LDL.LU R41, [R1+0x2bc] ;  /* 0x0002bc0001297983 */ /* 0x000ea20000300800 */
[----:B------:R-:W-:-:S04]  /*7190*/  FADD.FTZ R34, -R34, 1 ;  /* 0x3f80000022227421 */ /* 0x000fc80000010100 */
[----:B------:R-:W-:Y:S01]  /*71a0*/  FFMA.FTZ R34, R32, R34, 1 ;  /* 0x3f80000020227423 */ /* 0x000fe20000010022 */
[----:B------:R-:W-:Y:S01]  /*71b0*/  FADD.FTZ R32, R63, R76 ;  /* 0x0000004c3f207221 */ /* 0x000fe20000010000 */
[----:B------:R-:W-:Y:S02]  /*71c0*/  FADD.FTZ R63, R79, -UR16 ;  /* 0x800000104f3f7e21 */ /* 0x000fe40008010000 */
[----:B------:R-:W3:Y:S01]  /*71d0*/  LDL.LU R79, [R1+0x2c4] ;  /* 0x0002c400014f7983 */ /* 0x000ee20000300800 */
[----:B------:R-:W-:Y:S01]  /*71e0*/  FMUL.FTZ R34, R74, R34 ;  /* 0x000000224a227220 */ /* 0x000fe20000410000 */
[----:B------:R-:W-:Y:S01]  /*71f0*/  FFMA.FTZ R33, R33, R35, RZ ;  /* 0x0000002321217223 */ /* 0x000fe200000100ff */
[----:B------:R-:W-:Y:S01]  /*7200*/  FADD.FTZ R35, RZ, R35 ;  /* 0x00000023ff237221 */ /* 0x000fe20000010000 */
[----:B------:R0:W-:Y:S02]  /*7210*/  STL [R1+0x2e4], R32 ;  /* 0x0002e42001007387 */ /* 0x0001e40000100800 */
[-C--:B------:R-:W-:Y:S01]  /*7220*/  FFMA.FTZ R33, R75, R34.reuse, R33 ;  /* 0x000000224b217223 */ /* 0x080fe20000010021 */
[----:B------:R-:W-:Y:S01]  /*7230*/  FADD.FTZ R35, R35, R34 ;  /* 0x0000002223237221 */ /* 0x000fe20000010000 */
[----:B0-----:R-:W-:-:S04]  /*7240*/  FMUL.FTZ R32, R67, R34 ;  /* 0x0000002243207220 */ /* 0x001fc80000410000 */
[----:B------:R-:W-:Y:S01]  /*7250*/  FFMA.FTZ R34, R75, R32, R62 ;  /* 0x000000204b227223 */ /* 0x000fe2000001003e */
[----:B------:R0:W-:Y:S04]  /*7260*/  STL [R1+0x2e0], R35 ;  /* 0x0002e02301007387 */ /* 0x0001e80000100800 */
[----:B------:R1:W-:Y:S01]  /*7270*/  STL [R1+0x2dc], R33 ;  /* 0x0002dc2101007387 */ /* 0x0003e20000100800 */
[----:B0-----:R-:W-:-:S03]  /*7280*/  FMUL.FTZ R35, R63, UR17 ;  /* 0x000000113f237c20 */ /* 0x001fc60008410000 */
[----:B------:R0:W-:Y:S01]  /*7290*/  STL [R1+0x2d8], R34 ;  /* 0x0002d82201007387 */ /* 0x0001e20000100800 */
[----:B-1----:R-:W-:-:S04]  /*72a0*/  FFMA.FTZ R33, R66, R35, R64 ;  /* 0x0000002342217223 */ /* 0x002fc80000010040 */
[----:B0-----:R-:W-:-:S06]  /*72b0*/  FMUL.FTZ R34, R33, -1.4426950216293334961 ;  /* 0xbfb8aa3b21227820 */ /* 0x001fcc0000410000 */
[----:B------:R-:W0:Y:S02]  /*72c0*/  MUFU.EX2 R34, R34 ;  /* 0x0000002200227308 */ /* 0x000e240000000800 */
[----:B0-----:R-:W-:-:S06]  /*72d0*/  FADD.FTZ R34, R34, 1 ;  /* 0x3f80000022227421 */ /* 0x001fcc0000010000 */
[----:B------:R-:W0:Y:S01]  /*72e0*/  MUFU.RCP R34, R34 ;  /* 0x0000002200227308 */ /* 0x000e220000001000 */
[----:B------:R0:W-:Y:S01]  /*72f0*/  STL [R1+0x2ac], R35 ;  /* 0x0002ac2301007387 */ /* 0x0001e20000100800 */
[----:B----4-:R-:W-:-:S03]  /*7300*/  FADD.FTZ R62, R78, -UR16 ;  /* 0x800000104e3e7e21 */ /* 0x010fc60008010000 */
[----:B------:R-:W4:Y:S01]  /*7310*/  LDL.LU R78, [R1+0x2c8] ;  /* 0x0002c800014e7983 */ /* 0x000f220000300800 */
[C---:B0-----:R-:W-:Y:S01]  /*7320*/  FMUL.FTZ R35, R34.reuse, R39 ;  /* 0x0000002722237220 */ /* 0x041fe20000410000 */
        /* <DEDUP_REMOVED lines=9> */
[----:B------:R1:W-:Y:S01]  /*73c0*/  STL [R1+0x2a4], R38 ;  /* 0x0002a42601007387 */ /* 0x0003e20000100800 */
[C---:B0-----:R-:W-:Y:S01]  /*73d0*/  FMUL.FTZ R62, R35.reuse, R40 ;  /* 0x00000028233e7220 */ /* 0x041fe20000410000 */
[----:B------:R-:W-:-:S04]  /*73e0*/  FADD.FTZ R35, -R35, 1 ;  /* 0x3f80000023237421 */ /* 0x000fc80000010100 */
[----:B------:R-:W-:Y:S01]  /*73f0*/  FFMA.FTZ R34, R34, R35, 1 ;  /* 0x3f80000022227423 */ /* 0x000fe20000010023 */
[----:B--2---:R-:W-:-:S04]  /*7400*/  FADD.FTZ R63, R41, -UR16 ;  /* 0x80000010293f7e21 */ /* 0x004fc80008010000 */
[----:B-1----:R-:W-:Y:S01]  /*7410*/  FMUL.FTZ R38, R63, UR17 ;  /* 0x000000113f267c20 */ /* 0x002fe20008410000 */
[----:B------:R-:W-:-:S03]  /*7420*/  FMUL.FTZ R34, R62, R34 ;  /* 0x000000223e227220 */ /* 0x000fc60000410000 */
[----:B------:R-:W-:-:S04]  /*7430*/  FFMA.FTZ R35, R66, R38, R64 ;  /* 0x0000002642237223 */ /* 0x000fc80000010040 */
[----:B------:R-:W-:-:S06]  /*7440*/  FMUL.FTZ R62, R35, -1.4426950216293334961 ;  /* 0xbfb8aa3b233e7820 */ /* 0x000fcc0000410000 */
[----:B------:R-:W0:Y:S02]  /*7450*/  MUFU.EX2 R62, R62 ;  /* 0x0000003e003e7308 */ /* 0x000e240000000800 */
[----:B0-----:R-:W-:-:S06]  /*7460*/  FADD.FTZ R62, R62, 1 ;  /* 0x3f8000003e3e7421 */ /* 0x001fcc0000010000 */
[----:B------:R-:W0:Y:S01]  /*7470*/  MUFU.RCP R62, R62 ;  /* 0x0000003e003e7308 */ /* 0x000e220000001000 */
[----:B---3--:R-:W-:Y:S01]  /*7480*/  FADD.FTZ R63, R79, -UR16 ;  /* 0x800000104f3f7e21 */ /* 0x008fe20008010000 */
[----:B------:R1:W-:Y:S03]  /*7490*/  STL [R1+0x308], R34 ;  /* 0x0003082201007387 */ /* 0x0003e60000100800 */
[----:B-1----:R-:W-:Y:S01]  /*74a0*/  FMUL.FTZ R34, R63, UR17 ;  /* 0x000000113f227c20 */ /* 0x002fe20008410000 */
[C---:B0-----:R-:W-:Y:S01]  /*74b0*/  FMUL.FTZ R125, R62.reuse, R125 ;  /* 0x0000007d3e7d7220 */ /* 0x041fe20000410000 */
[----:B------:R-:W-:-:S04]  /*74c0*/  FADD.FTZ R62, -R62, 1 ;  /* 0x3f8000003e3e7421 */ /* 0x000fc80000010100 */
[----:B------:R-:W-:Y:S01]  /*74d0*/  FFMA.FTZ R35, R35, R62, 1 ;  /* 0x3f80000023237423 */ /* 0x000fe2000001003e */
[----:B------:R-:W-:-:S04]  /*74e0*/  FFMA.FTZ R62, R67, R34, R65 ;  /* 0x00000022433e7223 */ /* 0x000fc80000010041 */
        /* <DEDUP_REMOVED lines=8> */
[----:B------:R-:W-:-:S04]  /*7570*/  FADD.FTZ R75, R82, -UR16 ;  /* 0x80000010524b7e21 */ /* 0x000fc80008010000 */
[----:B------:R-:W-:Y:S01]  /*7580*/  FMUL.FTZ R41, R75, UR17 ;  /* 0x000000114b297c20 */ /* 0x000fe20008410000 */
[----:B------:R-:W-:Y:S01]  /*7590*/  FADD.FTZ R76, R90, -UR16 ;  /* 0x800000105a4c7e21 */ /* 0x000fe20008010000 */
[----:B----4-:R-:W-:-:S04]  /*75a0*/  FADD.FTZ R74, R78, -UR16 ;  /* 0x800000104e4a7e21 */ /* 0x010fc80008010000 */
[----:B-1----:R-:W-:-:S04]  /*75b0*/  FMUL.FTZ R34, R74, UR17 ;  /* 0x000000114a227c20 */ /* 0x002fc80008410000 */
[----:B------:R-:W-:-:S04]  /*75c0*/  FFMA.FTZ R63, R66, R34, R64 ;  /* 0x00000022423f7223 */ /* 0x000fc80000010040 */
[----:B------:R-:W-:-:S06]  /*75d0*/  FMUL.FTZ R74, R63, -1.4426950216293334961 ;  /* 0xbfb8aa3b3f4a7820 */ /* 0x000fcc0000410000 */
[----:B------:R-:W0:Y:S02]  /*75e0*/  MUFU.EX2 R74, R74 ;  /* 0x0000004a004a7308 */ /* 0x000e240000000800 */
[----:B0-----:R-:W-:-:S06]  /*75f0*/  FADD.FTZ R74, R74, 1 ;  /* 0x3f8000004a4a7421 */ /* 0x001fcc0000010000 */
[----:B------:R-:W0:Y:S02]  /*7600*/  MUFU.RCP R74, R74 ;  /* 0x0000004a004a7308 */ /* 0x000e240000001000 */
        /* <DEDUP_REMOVED lines=8> */
[----:B------:R-:W-:Y:S01]  /*7690*/  FMUL.FTZ R40, R76, UR17 ;  /* 0x000000114c287c20 */ /* 0x000fe20008410000 */
        /* <DEDUP_REMOVED lines=8> */
[----:B------:R-:W-:-:S04]  /*7720*/  FADD.FTZ R77, R88, -UR16 ;  /* 0x80000010584d7e21 */ /* 0x000fc80008010000 */
        /* <DEDUP_REMOVED lines=9> */
[----:B------:R-:W-:Y:S01]  /*77c0*/  FADD.FTZ R78, R86, -UR16 ;  /* 0x80000010564e7e21 */ /* 0x000fe20008010000 */
        /* <DEDUP_REMOVED lines=176> */
[----:B------:R-:W-:Y:S01]  /*82d0*/  FMUL.FTZ R102, R101, -1.4426950216293334961 ;  /* 0xbfb8aa3b65667820 */ /* 0x000fe20000410000 */
[----:B------:R-:W-:Y:S01]  /*82e0*/  FMUL.FTZ R85, R112, R85 ;  /* 0x0000005570557220 */ /* 0x000fe20000410000 */
[----:B------:R-:W-:Y:S02]  /*82f0*/  FADD.FTZ R112, R122, -UR16 ;  /* 0x800000107a707e21 */ /* 0x000fe40008010000 */
[----:B------:R-:W2:Y:S02]  /*8300*/  LDL.LU R122, [R1+0x23c] ;  /* 0x00023c00017a7983 */ /* 0x000ea40000300800 */
[----:B------:R-:W0:Y:S02]  /*8310*/  MUFU.EX2 R102, R102 ;  /* 0x0000006600667308 */ /* 0x000e240000000800 */
[----:B------:R1:W-:Y:S04]  /*8320*/  STL [R1+0x290], R34 ;  /* 0x0002902201007387 */ /* 0x0003e80000100800 */
[----:B-1----:R-:W3:Y:S01]  /*8330*/  LDL.LU R34, [R1+0x248] ;  /* 0x0002480001227983 */ /* 0x002ee20000300800 */
        /* <DEDUP_REMOVED lines=23> */
[----:B------:R-:W4:Y:S02]  /*84b0*/  LDL.LU R123, [R1+0x230] ;  /* 0x00023000017b7983 */ /* 0x000f240000300800 */
        /* <DEDUP_REMOVED lines=33> */
[----:B------:R-:W0:Y:S01]  /*86d0*/  MUFU.EX2 R107, R107 ;  /* 0x0000006b006b7308 */ /* 0x000e220000000800 */
[----:B------:R-:W-:Y:S01]  /*86e0*/  FMUL.FTZ R79, R114, R79 ;  /* 0x0000004f724f7220 */ /* 0x000fe20000410000 */
[----:B--2---:R-:W-:Y:S02]  /*86f0*/  FADD.FTZ R114, R122, -UR16 ;  /* 0x800000107a727e21 */ /* 0x004fe40008010000 */
[----:B------:R-:W2:Y:S01]  /*8700*/  LDL.LU R122, [R1+0x234] ;  /* 0x00023400017a7983 */ /* 0x000ea20000300800 */
[----:B0-----:R-:W-:Y:S01]  /*8710*/  FADD.FTZ R107, R107, 1 ;  /* 0x3f8000006b6b7421 */ /* 0x001fe20000010000 */
[----:B------:R-:W-:-:S05]  /*8720*/  FMUL.FTZ R88, R110, R88 ;  /* 0x000000586e587220 */ /* 0x000fca0000410000 */
[----:B------:R-:W0:Y:S01]  /*8730*/  MUFU.RCP R107, R107 ;  /* 0x0000006b006b7308 */ /* 0x000e220000001000 */
[----:B---3--:R-:W-:Y:S02]  /*8740*/  FADD.FTZ R110, R34, -UR16 ;  /* 0x80000010226e7e21 */ /* 0x008fe40008010000 */
[----:B------:R-:W3:Y:S01]  /*8750*/  LDL.LU R34, [R1+0x22c] ;  /* 0x00022c0001227983 */ /* 0x000ee20000300800 */
        /* <DEDUP_REMOVED lines=19> */
[----:B----4-:R-:W-:Y:S02]  /*8890*/  FADD.FTZ R116, R123, -UR16 ;  /* 0x800000107b747e21 */ /* 0x010fe40008010000 */
[----:B------:R-:W4:Y:S01]  /*88a0*/  LDL.LU R123, [R1+0x224] ;  /* 0x00022400017b7983 */ /* 0x000f220000300800 */
        /* <DEDUP_REMOVED lines=33> */
[----:B------:R-:W-:Y:S01]  /*8ac0*/  FMUL.FTZ R75, R117, R75 ;  /* 0x0000004b754b7220 */ /* 0x000fe20000410000 */
[----:B--2---:R-:W-:Y:S02]  /*8ad0*/  FADD.FTZ R117, R122, -UR16 ;  /* 0x800000107a757e21 */ /* 0x004fe40008010000 */
[----:B------:R-:W2:Y:S01]  /*8ae0*/  LDL.LU R122, [R1+0x228] ;  /* 0x00022800017a7983 */ /* 0x000ea20000300800 */
[----:B------:R-:W-:Y:S01]  /*8af0*/  FMUL.FTZ R77, R115, R77 ;  /* 0x0000004d734d7220 */ /* 0x000fe20000410000 */
[C---:B0-----:R-:W-:Y:S01]  /*8b00*/  FMUL.FTZ R11, R114.reuse, R11 ;  /* 0x0000000b720b7220 */ /* 0x041fe20000410000 */
[----:B------:R-:W-:Y:S01]  /*8b10*/  FADD.FTZ R114, -R114, 1 ;  /* 0x3f80000072727421 */ /* 0x000fe20000010100 */
[----:B---3--:R-:W-:Y:S01]  /*8b20*/  FADD.FTZ R115, R34, -UR16 ;  /* 0x8000001022737e21 */ /* 0x008fe20008010000 */
[----:B------:R-:W-:Y:S01]  /*8b30*/  FMUL.FTZ R74, R120, R74 ;  /* 0x0000004a784a7220 */ /* 0x000fe20000410000 */
[----:B------:R-:W-:Y:S01]  /*8b40*/  FADD.FTZ R118, R118, -UR16 ;  /* 0x8000001076767e21 */ /* 0x000fe20008010000 */
[----:B------:R-:W-:Y:S01]  /*8b50*/  FFMA.FTZ R114, R113, R114, 1 ;  /* 0x3f80000071727423 */ /* 0x000fe20000010072 */
[----:B------:R-:W-:Y:S01]  /*8b60*/  FMUL.FTZ R113, R115, UR17 ;  /* 0x0000001173717c20 */ /* 0x000fe20008410000 */
[----:B------:R-:W-:Y:S01]  /*8b70*/  FMUL.FTZ R63, R121, R63 ;  /* 0x0000003f793f7220 */ /* 0x000fe20000410000 */
[----:B------:R-:W-:Y:S01]  /*8b80*/  FADD.FTZ R119, R119, -UR16 ;  /* 0x8000001077777e21 */ /* 0x000fe20008010000 */
[----:B------:R-:W-:Y:S01]  /*8b90*/  FMUL.FTZ R11, R11, R114 ;  /* 0x000000720b0b7220 */ /* 0x000fe20000410000 */
[----:B------:R-:W-:Y:S01]  /*8ba0*/  FFMA.FTZ R114, R66, R113, R64 ;  /* 0x0000007142727223 */ /* 0x000fe20000010040 */
[----:B------:R-:W-:Y:S01]  /*8bb0*/  FADD.FTZ R73, R73, -UR16 ;  /* 0x8000001049497e21 */ /* 0x000fe20008010000 */
[----:B------:R-:W-:Y:S01]  /*8bc0*/  FADD.FTZ R72, R72, -UR16 ;  /* 0x8000001048487e21 */ /* 0x000fe20008010000 */
[----:B------:R-:W-:Y:S01]  /*8bd0*/  FADD.FTZ R8, R8, -UR16 ;  /* 0x8000001008087e21 */ /* 0x000fe20008010000 */
[----:B------:R-:W-:Y:S01]  /*8be0*/  FMUL.FTZ R115, R114, -1.4426950216293334961 ;  /* 0xbfb8aa3b72737820 */ /* 0x000fe20000410000 */
[----:B------:R-:W-:Y:S01]  /*8bf0*/  FADD.FTZ R14, R14, -UR16 ;  /* 0x800000100e0e7e21 */ /* 0x000fe20008010000 */
[----:B------:R-:W-:Y:S01]  /*8c00*/  FADD.FTZ R18, R18, -UR16 ;  /* 0x8000001012127e21 */ /* 0x000fe20008010000 */
[----:B------:R-:W-:Y:S01]  /*8c10*/  FADD.FTZ R24, R24, -UR16 ;  /* 0x8000001018187e21 */ /* 0x000fe20008010000 */
[----:B------:R-:W-:Y:S01]  /*8c20*/  FADD.FTZ R26, R26, -UR16 ;  /* 0x800000101a1a7e21 */ /* 0x000fe20008010000 */
[----:B------:R-:W-:Y:S01]  /*8c30*/  FMUL.FTZ R62, R124, R62 ;  /* 0x0000003e7c3e7220 */ /* 0x000fe20000410000 */
[----:B------:R-:W0:Y:S01]  /*8c40*/  MUFU.EX2 R115, R115 ;  /* 0x0000007300737308 */ /* 0x000e220000000800 */
[----:B------:R-:W-:Y:S01]  /*8c50*/  FMUL.FTZ R35, R125, R35 ;  /* 0x000000237d237220 */ /* 0x000fe20000410000 */
[----:B------:R-:W3:Y:S01]  /*8c60*/  LDL.LU R34, [R1+0x2d8] ;  /* 0x0002d80001227983 */ /* 0x000ee20000300800 */
[----:B----4-:R-:W-:Y:S01]  /*8c70*/  FADD.FTZ R120, R123, -UR16 ;  /* 0x800000107b787e21 */ /* 0x010fe20008010000 */
[----:B0-----:R-:W-:-:S02]  /*8c80*/  FADD.FTZ R115, R115, 1 ;  /* 0x3f80000073737421 */ /* 0x001fc40000010000 */
[----:B------:R-:W4:Y:S01]  /*8c90*/  LDL.LU R123, [R1+0x220] ;  /* 0x00022000017b7983 */ /* 0x000f220000300800 */
[----:B------:R-:W-:Y:S01]  /*8ca0*/  FMUL.FTZ R119, R119, UR17 ;  /* 0x0000001177777c20 */ /* 0x000fe20008410000 */
[----:B--2---:R-:W-:Y:S02]  /*8cb0*/  FADD.FTZ R121, R122, -UR16 ;  /* 0x800000107a797e21 */ /* 0x004fe40008010000 */
[----:B------:R-:W0:Y:S01]  /*8cc0*/  MUFU.RCP R115, R115 ;  /* 0x0000007300737308 */ /* 0x000e220000001000 */
[----:B------:R-:W-:Y:S01]  /*8cd0*/  FMUL.FTZ R73, R73, UR17 ;  /* 0x0000001149497c20 */ /* 0x000fe20008410000 */
[----:B------:R-:W-:Y:S01]  /*8ce0*/  FMUL.FTZ R72, R72, UR17 ;  /* 0x0000001148487c20 */ /* 0x000fe20008410000 */
[----:B------:R-:W-:Y:S01]  /*8cf0*/  FMUL.FTZ R8, R8, UR17 ;  /* 0x0000001108087c20 */ /* 0x000fe20008410000 */
[----:B------:R-:W-:Y:S01]  /*8d00*/  FMUL.FTZ R14, R14, UR17 ;  /* 0x000000110e0e7c20 */ /* 0x000fe20008410000 */
[----:B------:R-:W-:Y:S01]  /*8d10*/  FMUL.FTZ R18, R18, UR17 ;  /* 0x0000001112127c20 */ /* 0x000fe20008410000 */
[----:B------:R-:W-:Y:S01]  /*8d20*/  FMUL.FTZ R24, R24, UR17 ;  /* 0x0000001118187c20 */ /* 0x000fe20008410000 */
[----:B------:R-:W-:Y:S01]  /*8d30*/  FMUL.FTZ R26, R26, UR17 ;  /* 0x000000111a1a7c20 */ /* 0x000fe20008410000 */
[----:B------:R-:W2:Y:S04]  /*8d40*/  LDL.LU R124, [R1+0x2ac] ;  /* 0x0002ac00017c7983 */ /* 0x000ea80000300800 */
        /* <DEDUP_REMOVED lines=60> */
[----:B----4-:R-:W-:Y:S01]  /*9110*/  FADD.FTZ R122, R123, -UR16 ;  /* 0x800000107b7a7e21 */ /* 0x010fe20008010000 */
        /* <DEDUP_REMOVED lines=10> */
[----:B0-----:R-:W-:Y:S01]  /*91c0*/  FMUL.FTZ R123, R122, R58 ;  /* 0x0000003a7a7b7220 */ /* 0x001fe20000410000 */
[----:B------:R-:W-:Y:S01]  /*91d0*/  FADD.FTZ R58, R36, -UR16 ;  /* 0x80000010243a7e21 */ /* 0x000fe20008010000 */
[----:B------:R-:W-:-:S03]  /*91e0*/  FADD.FTZ R122, -R122, 1 ;  /* 0x3f8000007a7a7421 */ /* 0x000fc60000010100 */
[----:B------:R-:W-:Y:S01]  /*91f0*/  FMUL.FTZ R58, R58, UR17 ;  /* 0x000000113a3a7c20 */ /* 0x000fe20008410000 */
[----:B------:R-:W-:-:S03]  /*9200*/  FFMA.FTZ R36, R121, R122, 1 ;  /* 0x3f80000079247423 */ /* 0x000fc6000001007a */
[----:B------:R-:W-:-:S04]  /*9210*/  FFMA.FTZ R121, R66, R58, R64 ;  /* 0x0000003a42797223 */ /* 0x000fc80000010040 */
[----:B------:R-:W-:-:S06]  /*9220*/  FMUL.FTZ R122, R121, -1.4426950216293334961 ;  /* 0xbfb8aa3b797a7820 */ /* 0x000fcc0000410000 */
[----:B------:R-:W0:Y:S02]  /*9230*/  MUFU.EX2 R122, R122 ;  /* 0x0000007a007a7308 */ /* 0x000e240000000800 */
[----:B0-----:R-:W-:-:S06]  /*9240*/  FADD.FTZ R122, R122, 1 ;  /* 0x3f8000007a7a7421 */ /* 0x001fcc0000010000 */
[----:B------:R-:W0:Y:S01]  /*9250*/  MUFU.RCP R122, R122 ;  /* 0x0000007a007a7308 */ /* 0x000e220000001000 */
[----:B------:R-:W-:Y:S01]  /*9260*/  FMUL.FTZ R36, R123, R36 ;  /* 0x000000247b247220 */ /* 0x000fe20000410000 */
[C---:B0-----:R-:W-:Y:S01]  /*9270*/  FMUL.FTZ R123, R122.reuse, R56 ;  /* 0x000000387a7b7220 */ /* 0x041fe20000410000 */
        /* <DEDUP_REMOVED lines=27> */
[----:B------:R-:W-:Y:S01]  /*9430*/  FMUL.FTZ R37, R123, R37 ;  /* 0x000000257b257220 */ /* 0x000fe20000410000 */
        /* <DEDUP_REMOVED lines=123> */
[----:B------:R-:W-:Y:S02]  /*9bf0*/  FFMA.FTZ R122, R121, R122, 1 ;  /* 0x3f800000797a7423 */ /* 0x000fe4000001007a */
[----:B------:R-:W2:Y:S02]  /*9c00*/  LDL.LU R121, [R1+0x2e8] ;  /* 0x0002e80001797983 */ /* 0x000ea40000300800 */
[----:B------:R-:W-:Y:S02]  /*9c10*/  FMUL.FTZ R29, R29, R122 ;  /* 0x0000007a1d1d7220 */ /* 0x000fe40000410000 */
[----:B------:R-:W4:Y:S01]  /*9c20*/  LDL.LU R122, [R1+0x2ec] ;  /* 0x0002ec00017a7983 */ /* 0x000f220000300800 */
[----:B------:R-:W-:Y:S01]  /*9c30*/  FMUL.FTZ R27, R123, R27 ;  /* 0x0000001b7b1b7220 */ /* 0x000fe20000410000 */
[----:B---3--:R-:W-:Y:S02]  /*9c40*/  FADD.FTZ R125, R32, R125 ;  /* 0x0000007d207d7221 */ /* 0x008fe40000010000 */
[----:B------:R0:W-:Y:S04]  /*9c50*/  STL [R1+0x304], R35 ;  /* 0x0003042301007387 */ /* 0x0001e80000100800 */
[----:B------:R-:W3:Y:S04]  /*9c60*/  LDL.LU R123, [R1+0x2dc] ;  /* 0x0002dc00017b7983 */ /* 0x000ee80000300800 */
[----:B------:R-:W3:Y:S04]  /*9c70*/  LDL.LU R32, [R1+0x2e0] ;  /* 0x0002e00001207983 */ /* 0x000ee80000300800 */
[----:B0-----:R-:W3:Y:S01]  /*9c80*/  LDL.LU R35, [R1+0x2a4] ;  /* 0x0002a40001237983 */ /* 0x001ee20000300800 */
[-C--:B--2---:R-:W-:Y:S01]  /*9c90*/  FFMA.FTZ R121, R124, R33.reuse, R121 ;  /* 0x000000217c797223 */ /* 0x084fe20000010079 */
[----:B----4-:R-:W-:Y:S01]  /*9ca0*/  FADD.FTZ R122, R122, R33 ;  /* 0x000000217a7a7221 */ /* 0x010fe20000010000 */
[----:B------:R-:W-:-:S04]  /*9cb0*/  FMUL.FTZ R33, R66, R33 ;  /* 0x0000002142217220 */ /* 0x000fc80000410000 */
[----:B------:R-:W-:Y:S02]  /*9cc0*/  FFMA.FTZ R124, R124, R33, R34 ;  /* 0x000000217c7c7223 */ /* 0x000fe40000010022 */
[----:B------:R-:W3:Y:S04]  /*9cd0*/  LDL.LU R34, [R1+0x308] ;  /* 0x0003080001227983 */ /* 0x000ee80000300800 */
[----:B------:R0:W-:Y:S04]  /*9ce0*/  STL [R1+0x300], R62 ;  /* 0x0003003e01007387 */ /* 0x0001e80000100800 */
[----:B0-----:R-:W2:Y:S01]  /*9cf0*/  LDL.LU R62, [R1+0x29c] ;  /* 0x00029c00013e7983 */ /* 0x001ea20000300800 */
[----:B---3--:R-:W-:Y:S01]  /*9d00*/  FADD.FTZ R32, R32, R34 ;  /* 0x0000002220207221 */ /* 0x008fe20000010000 */
[-C--:B------:R-:W-:Y:S01]  /*9d10*/  FFMA.FTZ R123, R35, R34.reuse, R123 ;  /* 0x00000022237b7223 */ /* 0x080fe2000001007b */
[----:B------:R-:W-:-:S04]  /*9d20*/  FMUL.FTZ R34, R67, R34 ;  /* 0x0000002243227220 */ /* 0x000fc80000410000 */
[----:B------:R-:W-:Y:S02]  /*9d30*/  FFMA.FTZ R124, R35, R34, R124 ;  /* 0x00000022237c7223 */ /* 0x000fe4000001007c */
[----:B------:R-:W3:Y:S01]  /*9d40*/  LDL.LU R35, [R1+0x304] ;  /* 0x0003040001237983 */ /* 0x000ee20000300800 */
[----:B------:R-:W-:-:S03]  /*9d50*/  FADD.FTZ R125, R125, R33 ;  /* 0x000000217d7d7221 */ /* 0x000fc60000010000 */
[----:B------:R-:W4:Y:S01]  /*9d60*/  LDL.LU R33, [R1+0x294] ;  /* 0x0002940001217983 */ /* 0x000f220000300800 */
[----:B------:R-:W-:-:S03]  /*9d70*/  FADD.FTZ R125, R34, R125 ;  /* 0x0000007d227d7221 */ /* 0x000fc60000010000 */
[----:B------:R-:W4:Y:S01]  /*9d80*/  LDL.LU R34, [R1+0x290] ;  /* 0x0002900001227983 */ /* 0x000f220000300800 */
[----:B---3--:R-:W-:Y:S01]  /*9d90*/  FADD.FTZ R122, R122, R35 ;  /* 0x000000237a7a7221 */ /* 0x008fe20000010000 */
[-C--:B--2---:R-:W-:Y:S01]  /*9da0*/  FFMA.FTZ R121, R62, R35.reuse, R121 ;  /* 0x000000233e797223 */ /* 0x084fe20000010079 */
[----:B------:R-:W-:-:S04]  /*9db0*/  FMUL.FTZ R35, R66, R35 ;  /* 0x0000002342237220 */ /* 0x000fc80000410000 */
[----:B------:R-:W-:Y:S02]  /*9dc0*/  FFMA.FTZ R124, R62, R35, R124 ;  /* 0x000000233e7c7223 */ /* 0x000fe4000001007c */
[----:B------:R-:W2:Y:S01]  /*9dd0*/  LDL.LU R62, [R1+0x300] ;  /* 0x00030000013e7983 */ /* 0x000ea20000300800 */
[----:B------:R-:W-:Y:S01]  /*9de0*/  FADD.FTZ R125, R125, R35 ;  /* 0x000000237d7d7221 */ /* 0x000fe20000010000 */
[----:B----4-:R-:W-:Y:S01]  /*9df0*/  FFMA.FTZ R121, R34, R63, R121 ;  /* 0x0000003f22797223 */ /* 0x010fe20000010079 */
[----:B------:R-:W-:-:S04]  /*9e00*/  FADD.FTZ R122, R122, R63 ;  /* 0x0000003f7a7a7221 */ /* 0x000fc80000010000 */
[----:B------:R-:W-:-:S04]  /*9e10*/  FADD.FTZ R122, R122, R75 ;  /* 0x0000004b7a7a7221 */ /* 0x000fc80000010000 */
[----:B------:R-:W-:Y:S01]  /*9e20*/  FADD.FTZ R122, R122, R77 ;  /* 0x0000004d7a7a7221 */ /* 0x000fe20000010000 */
[----:B--2---:R-:W-:Y:S01]  /*9e30*/  FADD.FTZ R32, R32, R62 ;  /* 0x0000003e20207221 */ /* 0x004fe20000010000 */
[-C--:B------:R-:W-:Y:S01]  /*9e40*/  FFMA.FTZ R123, R33, R62.reuse, R123 ;  /* 0x0000003e217b7223 */ /* 0x080fe2000001007b */
[----:B------:R-:W-:-:S04]  /*9e50*/  FMUL.FTZ R62, R67, R62 ;  /* 0x0000003e433e7220 */ /* 0x000fc80000410000 */
[----:B------:R-:W-:Y:S01]  /*9e60*/  FFMA.FTZ R124, R33, R62, R124 ;  /* 0x0000003e217c7223 */ /* 0x000fe2000001007c */
[----:B------:R-:W-:Y:S01]  /*9e70*/  FMUL.FTZ R33, R66, R63 ;  /* 0x0000003f42217220 */ /* 0x000fe20000410000 */
[----:B------:R-:W-:-:S03]  /*9e80*/  FADD.FTZ R125, R62, R125 ;  /* 0x0000007d3e7d7221 */ /* 0x000fc60000010000 */
[----:B------:R-:W-:Y:S01]  /*9e90*/  FFMA.FTZ R124, R34, R33, R124 ;  /* 0x00000021227c7223 */ /* 0x000fe2000001007c */
[----:B------:R-:W-:Y:S01]  /*9ea0*/  FMUL.FTZ R34, R67, R74 ;  /* 0x0000004a43227220 */ /* 0x000fe20000410000 */
[----:B------:R-:W-:Y:S01]  /*9eb0*/  FADD.FTZ R125, R125, R33 ;  /* 0x000000217d7d7221 */ /* 0x000fe20000010000 */
[----:B------:R-:W-:Y:S02]  /*9ec0*/  FMUL.FTZ R33, R66, R75 ;  /* 0x0000004b42217220 */ /* 0x000fe40000410000 */
[----:B------:R-:W-:Y:S01]  /*9ed0*/  FFMA.FTZ R124, R41, R34, R124 ;  /* 0x00000022297c7223 */ /* 0x000fe2000001007c */
[----:B------:R-:W-:Y:S01]  /*9ee0*/  FADD.FTZ R34, R34, R125 ;  /* 0x0000007d22227221 */ /* 0x000fe20000010000 */
[----:B------:R-:W-:Y:S01]  /*9ef0*/  FMUL.FTZ R62, R67, R76 ;  /* 0x0000004c433e7220 */ /* 0x000fe20000410000 */
[----:B------:R-:W-:Y:S01]  /*9f00*/  FADD.FTZ R35, R32, R74 ;  /* 0x0000004a20237221 */ /* 0x000fe20000010000 */
[C---:B------:R-:W-:Y:S01]  /*9f10*/  FFMA.FTZ R63, R40.reuse, R33, R124 ;  /* 0x00000021283f7223 */ /* 0x040fe2000001007c */
[----:B------:R-:W-:Y:S01]  /*9f20*/  FFMA.FTZ R123, R41, R74, R123 ;  /* 0x0000004a297b7223 */ /* 0x000fe2000001007b */
[----:B------:R-:W-:Y:S01]  /*9f30*/  FFMA.FTZ R32, R40, R75, R121 ;  /* 0x0000004b28207223 */ /* 0x000fe20000010079 */
[----:B------:R-:W-:Y:S01]  /*9f40*/  FADD.FTZ R75, R34, R33 ;  /* 0x00000021224b7221 */ /* 0x000fe20000010000 */
[C---:B------:R-:W-:Y:S01]  /*9f50*/  FFMA.FTZ R34, R39.reuse, R62, R63 ;  /* 0x0000003e27227223 */ /* 0x040fe2000001003f */
[-C--:B------:R-:W-:Y:S01]  /*9f60*/  FMUL.FTZ R33, R66, R77.reuse ;  /* 0x0000004d42217220 */ /* 0x080fe20000410000 */
        /* <DEDUP_REMOVED lines=9> */
[----:B------:R-:W-:Y:S01]  /*a000*/  FMUL.FTZ R63, R67, R79 ;  /* 0x0000004f433f7220 */ /* 0x000fe20000410000 */
[----:B------:R-:W-:-:S02]  /*a010*/  FMUL.FTZ R32, R66, R83 ;  /* 0x0000005342207220 */ /* 0x000fc40000410000 */
[----:B------:R-:W-:Y:S01]  /*a020*/  FADD.FTZ R62, R62, R33 ;  /* 0x000000213e3e7221 */ /* 0x000fe20000010000 */
[----:B------:R-:W-:Y:S01]  /*a030*/  FFMA.FTZ R33, R78, R63, R34 ;  /* 0x0000003f4e217223 */ /* 0x000fe20000010022 */
[C---:B------:R-:W-:Y:S02]  /*a040*/  FFMA.FTZ R35, R82.reuse, R83, R35 ;  /* 0x0000005352237223 */ /* 0x040fe40000010023 */
        /* <DEDUP_REMOVED lines=18> */
[----:B------:R-:W-:-:S02]  /*a170*/  FMUL.FTZ R63, R66, R42 ;  /* 0x0000002a423f7220 */ /* 0x000fc40000410000 */
[----:B------:R-:W-:Y:S01]  /*a180*/  FADD.FTZ R35, R76, R35 ;  /* 0x000000234c237221 */ /* 0x000fe20000010000 */
[----:B------:R-:W-:Y:S01]  /*a190*/  FMUL.FTZ R75, R67, R43 ;  /* 0x0000002b434b7220 */ /* 0x000fe20000410000 */
[----:B------:R-:W-:Y:S01]  /*a1a0*/  FFMA.FTZ R0, R89, R63, R0 ;  /* 0x0000003f59007223 */ /* 0x000fe20000010000 */
[----:B------:R-:W-:Y:S01]  /*a1b0*/  FFMA.FTZ R33, R87, R88, R32 ;  /* 0x0000005857217223 */ /* 0x000fe20000010020 */
[----:B------:R-:W-:Y:S01]  /*a1c0*/  FADD.FTZ R32, R35, R63 ;  /* 0x0000003f23207221 */ /* 0x000fe20000010000 */
[----:B------:R-:W-:Y:S01]  /*a1d0*/  FMUL.FTZ R35, R66, R45 ;  /* 0x0000002d42237220 */ /* 0x000fe20000410000 */
[----:B------:R-:W-:Y:S02]  /*a1e0*/  FFMA.FTZ R0, R90, R75, R0 ;  /* 0x0000004b5a007223 */ /* 0x000fe40000010000 */
        /* <DEDUP_REMOVED lines=163> */
[----:B------:R-:W-:Y:S01]  /*ac20*/  FADD.FTZ R57, R36, R57 ;  /* 0x0000003924397221 */ /* 0x000fe20000010000 */
[----:B------:R-:W-:Y:S01]  /*ac30*/  FFMA.FTZ R11, R68, R4, R11 ;  /* 0x00000004440b7223 */ /* 0x000fe2000001000b */
[----:B------:R-:W-:Y:S01]  /*ac40*/  FFMA.FTZ R23, R5, R7, R0 ;  /* 0x0000000705177223 */ /* 0x000fe20000010000 */
[----:B------:R-:W-:Y:S01]  /*ac50*/  FADD.FTZ R30, R61, R30 ;  /* 0x0000001e3d1e7221 */ /* 0x000fe20000010000 */
[----:B------:R-:W-:Y:S01]  /*ac60*/  FFMA.FTZ R31, R5, R22, R31 ;  /* 0x00000016051f7223 */ /* 0x000fe2000001001f */
[-C--:B------:R-:W-:Y:S01]  /*ac70*/  FMUL.FTZ R0, R66, R9.reuse ;  /* 0x0000000942007220 */ /* 0x080fe20000410000 */
[----:B------:R-:W-:Y:S01]  /*ac80*/  FADD.FTZ R33, R22, R33 ;  /* 0x0000002116217221 */ /* 0x000fe20000010000 */
        /* <DEDUP_REMOVED lines=55> */
.L_x_1419:
        /* <DEDUP_REMOVED lines=49> */
.L_x_1421:
[----:B------:R-:W-:Y:S05]  /*b310*/  BSYNC.RECONVERGENT B0 ;  /* 0x0000000000007941 */ /* 0x000fea0003800200 */
.L_x_1420:
        /* <DEDUP_REMOVED lines=8> */
[----:B------:R-:W4:Y:S04]  /*b3a0*/  LDS.128 R32, [UR5+0x40] ;  /* 0x00004005ff207984 */ /* 0x000f280008000c00 */
[----:B------:R-:W4:Y:S04]  /*b3b0*/  LDS.128 R16, [UR5+0x50] ;  /* 0x00005005ff107984 */ /* 0x000f280008000c00 */
        /* <DEDUP_REMOVED lines=33> */
.L_x_1423:
[----:B------:R-:W-:Y:S05]  /*b5d0*/  BSYNC.RECONVERGENT B0 ;  /* 0x0000000000007941 */ /* 0x000fea0003800200 */
.L_x_1422:
[----:B------:R-:W-:Y:S06]  /*b5e0*/  BAR.SYNC.DEFER_BLOCKING 0x0 ;  /* 0x0000000000007b1d */ /* 0x000fec0000010000 */
[----:B------:R-:W-:Y:S04]  /*b5f0*/  BSSY.RECONVERGENT B0, `(.L_x_1424) ;  /* 0x000004d000007945 */ /* 0x000fe80003800200 */
[----:B------:R-:W-:Y:S05]  /*b600*/  @P3 BRA `(.L_x_1425) ;  /* 0x00000004002c3947 */ /* 0x000fea0003800000 */
[----:B------:R-:W1:Y:S04]  /*b610*/  LDS.128 R52, [R3+0x200] ;  /* 0x0002000003347984 */ /* 0x000e680000000c00 */
[----:B------:R-:W3:Y:S04]  /*b620*/  LDS.128 R56, [R3+0x400] ;  /* 0x0004000003387984 */ /* 0x000ee80000000c00 */
[----:B------:R-:W4:Y:S04]  /*b630*/  LDS.128 R48, [R3+0x600] ;  /* 0x0006000003307984 */ /* 0x000f280000000c00 */
[----:B------:R-:W4:Y:S04]  /*b640*/  LDS.128 R44, [R3+0x800] ;  /* 0x00080000032c7984 */ /* 0x000f280000000c00 */
        /* <DEDUP_REMOVED lines=26> */
[----:B--2---:R-:W-:Y:S01]  /*b7f0*/  FADD.FTZ R7, R7, R12 ;  /* 0x0000000c07077221 */ /* 0x004fe20000010000 */
        /* <DEDUP_REMOVED lines=44> */
.L_x_1425:
[----:B------:R-:W-:Y:S05]  /*bac0*/  BSYNC.RECONVERGENT B0 ;  /* 0x0000000000007941 */ /* 0x000fea0003800200 */
.L_x_1424:
        /* <DEDUP_REMOVED lines=28> */
.L_x_1427:
[----:B------:R-:W-:Y:S05]  /*bc90*/  BSYNC.RECONVERGENT B0 ;  /* 0x0000000000007941 */ /* 0x000fea0003800200 */
.L_x_1426:
        /* <DEDUP_REMOVED lines=33> */
.L_x_1431:
[----:B------:R-:W3:Y:S04]  /*beb0*/  LDG.E.STRONG.GPU R0, desc[UR10][R10.64] ;  /* 0x0000000a0a007981 */ /* 0x000ee8000c1ef900 */
[----:B---3--:R-:W-:Y:S04]  /*bec0*/  CCTL.IVALL ;  /* 0x00000000ff00798f */ /* 0x008fe80002000000 */
[----:B------:R0:W-:Y:S01]  /*bed0*/  STL [R1], R0 ;  /* 0x0000000001007387 */ /* 0x0001e20000100800 */
[----:B------:R-:W-:-:S13]  /*bee0*/  ISETP.NE.AND P0, PT, R0, UR5, PT ;  /* 0x0000000500007c0c */ /* 0x000fda000bf05270 */
[----:B0-----:R-:W-:Y:S05]  /*bef0*/  @P0 BRA `(.L_x_1431) ;  /* 0xfffffffc00ec0947 */ /* 0x001fea000383ffff */
.L_x_1430:
[----:B------:R-:W-:Y:S05]  /*bf00*/  BSYNC.RECONVERGENT B0 ;  /* 0x0000000000007941 */ /* 0x000fea0003800200 */
.L_x_1429:
        /* <DEDUP_REMOVED lines=15> */
.L_x_1433:
        /* <DEDUP_REMOVED lines=83> */
.L_x_1432:
        /* <DEDUP_REMOVED lines=51> */
.L_x_1434:
        /* <DEDUP_REMOVED lines=24> */
.L_x_1435:
        /* <DEDUP_REMOVED lines=14> */
.L_x_1436:
[----:B------:R-:W-:Y:S05]  /*cac0*/  BSYNC.RECONVERGENT B0 ;  /* 0x0000000000007941 */ /* 0x000fea0003800200 */
.L_x_1428:
[----:B------:R-:W4:Y:S01]  /*cad0*/  S2UR UR6, SR_CgaCtaId ;  /* 0x00000000000679c3 */ /* 0x000f220000008800 */
[----:B------:R-:W-:Y:S01]  /*cae0*/  ISETP.NE.AND P0, PT, R2, RZ, PT ;  /* 0x000000ff0200720c */ /* 0x000fe20003f05270 */
[----:B------:R-:W-:Y:S01]  /*caf0*/  UMOV UR5, 0x400 ;  /* 0x0000040000057882 */ /* 0x000fe20000000000 */
[----:B------:R-:W0:Y:S01]  /*cb00*/  LDCU.U8 UR12, c[0x0][0x414] ;  /* 0x00008280ff0c77ac */ /* 0x000e220008000000 */
[----:B---3--:R-:W-:Y:S01]  /*cb10*/  HFMA2 R12, -RZ, RZ, 0, 0 ;  /* 0x00000000ff0c7431 */ /* 0x008fe200000001ff */
[----:B------:R-:W3:Y:S01]  /*cb20*/  LDCU UR13, c[0x0][0x41c] ;  /* 0x00008380ff0d77ac */ /* 0x000ee20008000800 */
        /* <DEDUP_REMOVED lines=8> */
[----:B-1----:R-:W1:Y:S01]  /*cbb0*/  LDS.64 R6, [UR5+0x98] ;  /* 0x00009805ff067984 */ /* 0x002e620008000a00 */
[----:B------:R-:W1:Y:S02]  /*cbc0*/  LDCU UR5, c[0x0][0x42c] ;  /* 0x00008580ff0577ac */ /* 0x000e640008000800 */
[----:B-1----:R-:W-:Y:S01]  /*cbd0*/  FMUL.FTZ R0, R6, UR5 ;  /* 0x0000000506007c20 */ /* 0x002fe20008410000 */
[----:B0--3--:R-:W-:-:S07]  /*cbe0*/  FMUL.FTZ R3, R7, UR5 ;  /* 0x0000000507037c20 */ /* 0x009fce0008410000 */
.L_x_1442:
[----:B------:R-:W-:-:S05]  /*cbf0*/  LEA R14, R12, UR15, 0x3 ;  /* 0x0000000f0c0e7c11 */ /* 0x000fca000f8e18ff */
[----:B01----:R-:W3:Y:S04]  /*cc00*/  LDL.128 R8, [R14+0x10] ;  /* 0x000010000e087983 */ /* 0x003ee80000100c00 */
[----:B------:R0:W4:Y:S01]  /*cc10*/  LDL.128 R4, [R14+0x110] ;  /* 0x000110000e047983 */ /* 0x0001220000100c00 */
[----:B------:R-:W-:Y:S01]  /*cc20*/  SHF.R.U32.HI R22, RZ, 0x5, R2 ;  /* 0x00000005ff167819 */ /* 0x000fe20000011602 */
[----:B------:R-:W-:Y:S01]  /*cc30*/  BSSY.RECONVERGENT B0, `(.L_x_1437) ;  /* 0x000003a000007945 */ /* 0x000fe20003800200 */
[----:B------:R-:W-:Y:S01]  /*cc40*/  MOV R23, UR13 ;  /* 0x0000000d00177c02 */ /* 0x000fe20008000f00 */
[----:B---3--:R-:W-:Y:S01]  /*cc50*/  FADD.FTZ R8, R8, -UR16 ;  /* 0x8000001008087e21 */ /* 0x008fe20008010000 */
[----:B------:R-:W-:Y:S01]  /*cc60*/  FADD.FTZ R9, R9, -UR16 ;  /* 0x8000001009097e21 */ /* 0x000fe20008010000 */
[----:B------:R-:W-:Y:S01]  /*cc70*/  FADD.FTZ R10, R10, -UR16 ;  /* 0x800000100a0a7e21 */ /* 0x000fe20008010000 */
[----:B------:R-:W-:Y:S01]  /*cc80*/  FADD.FTZ R11, R11, -UR16 ;  /* 0x800000100b0b7e21 */ /* 0x000fe20008010000 */
[----:B------:R-:W-:Y:S01]  /*cc90*/  FMUL.FTZ R21, R8, UR17 ;  /* 0x0000001108157c20 */ /* 0x000fe20008410000 */
[----:B------:R-:W-:-:S03]  /*cca0*/  FMUL.FTZ R20, R9, UR17 ;  /* 0x0000001109147c20 */ /* 0x000fc60008410000 */
[----:B------:R-:W-:Y:S01]  /*ccb0*/  @P2 FFMA.FTZ R8, R66, R21, R64 ;  /* 0x0000001542082223 */ /* 0x000fe20000010040 */
[----:B------:R-:W-:-:S03]  /*ccc0*/  @P2 FFMA.FTZ R9, R67, R20, R65 ;  /* 0x0000001443092223 */ /* 0x000fc60000010041 */
[----:B--2---:R-:W-:Y:S01]  /*ccd0*/  @P2 FMUL.FTZ R13, R8, -1.4426950216293334961 ;  /* 0xbfb8aa3b080d2820 */ /* 0x004fe20000410000 */
[----:B------:R-:W-:-:S05]  /*cce0*/  @P2 FMUL.FTZ R16, R9, -1.4426950216293334961 ;  /* 0xbfb8aa3b09102820 */ /* 0x000fca0000410000 */
[----:B------:R-:W0:Y:S04]  /*ccf0*/  @P2 MUFU.EX2 R13, R13 ;  /* 0x0000000d000d2308 */ /* 0x000e280000000800 */
[----:B------:R-:W1:Y:S01]  /*cd00*/  @P2 MUFU.EX2 R16, R16 ;  /* 0x0000001000102308 */ /* 0x000e620000000800 */
[----:B0-----:R-:W-:Y:S01]  /*cd10*/  @P2 FADD.FTZ R14, R13, 1 ;  /* 0x3f8000000d0e2421 */ /* 0x001fe20000010000 */
[----:B------:R-:W-:-:S03]  /*cd20*/  FFMA.FTZ R13, R0, R21, R3 ;  /* 0x00000015000d7223 */ /* 0x000fc60000010003 */
[----:B------:R-:W0:Y:S01]  /*cd30*/  @P2 MUFU.RCP R15, R14 ;  /* 0x0000000e000f2308 */ /* 0x000e220000001000 */
[----:B-1----:R-:W-:-:S07]  /*cd40*/  @P2 FADD.FTZ R17, R16, 1 ;  /* 0x3f80000010112421 */ /* 0x002fce0000010000 */
[----:B------:R-:W1:Y:S01]  /*cd50*/  @P2 MUFU.RCP R18, R17 ;  /* 0x0000001100122308 */ /* 0x000e620000001000 */
[----:B0-----:R-:W-:Y:S01]  /*cd60*/  @P2 FADD.FTZ R19, -R15, 1 ;  /* 0x3f8000000f132421 */ /* 0x001fe20000010100 */
[----:B----4-:R-:W-:-:S03]  /*cd70*/  @P2 FMUL.FTZ R15, R4, R15 ;  /* 0x0000000f040f2220 */ /* 0x010fc60000410000 */
[----:B------:R-:W-:Y:S01]  /*cd80*/  @P2 FFMA.FTZ R8, R8, R19, 1 ;  /* 0x3f80000008082423 */ /* 0x000fe20000010013 */
[----:B------:R-:W-:Y:S02]  /*cd90*/  IMAD R19, R23, UR20, R22 ;  /* 0x0000001417137c24 */ /* 0x000fe4000f8e0216 */
[----:B------:R-:W-:Y:S01]  /*cda0*/  FMUL.FTZ R22, R11, UR17 ;  /* 0x000000110b167c20 */ /* 0x000fe20008410000 */
[----:B------:R-:W-:Y:S01]  /*cdb0*/  @P2 FMUL.FTZ R4, R15, R8 ;  /* 0x000000080f042220 */ /* 0x000fe20000410000 */
[----:B-1----:R-:W-:Y:S01]  /*cdc0*/  @P2 FADD.FTZ R8, -R18, 1 ;  /* 0x3f80000012082421 */ /* 0x002fe20000010100 */
[----:B------:R-:W-:Y:S01]  /*cdd0*/  LEA R15, R12, R19, 0x4 ;  /* 0x000000130c0f7211 */ /* 0x000fe200078e20ff */
[----:B------:R-:W-:Y:S01]  /*cde0*/  @P2 FMUL.FTZ R18, R5, R18 ;  /* 0x0000001205122220 */ /* 0x000fe20000410000 */
[----:B------:R-:W-:Y:S01]  /*cdf0*/  FFMA.FTZ R13, R66, R4, -R13 ;  /* 0x00000004420d7223 */ /* 0x000fe2000001080d */
[----:B------:R-:W-:Y:S01]  /*ce00*/  @P2 FFMA.FTZ R9, R9, R8, 1 ;  /* 0x3f80000009092423 */ /* 0x000fe20000010008 */
[C---:B------:R-:W-:Y:S01]  /*ce10*/  ISETP.GE.U32.AND P0, PT, R15.reuse, UR18, PT ;  /* 0x000000120f007c0c */ /* 0x040fe2000bf06070 */
[----:B------:R-:W-:Y:S01]  /*ce20*/  FFMA.FTZ R4, R0, R20, R3 ;  /* 0x0000001400047223 */ /* 0x000fe20000010003 */
[----:B------:R-:W-:Y:S01]  /*ce30*/  SHF.R.S32.HI R14, RZ, 0x1f, R15 ;  /* 0x0000001fff0e7819 */ /* 0x000fe2000001140f */
[----:B------:R-:W-:Y:S01]  /*ce40*/  @P2 FMUL.FTZ R5, R18, R9 ;  /* 0x0000000912052220 */ /* 0x000fe20000410000 */
[----:B------:R-:W-:Y:S01]  /*ce50*/  IADD3 R19, PT, PT, R15, 0x10, RZ ;  /* 0x000000100f137810 */ /* 0x000fe20007ffe0ff */
[----:B------:R-:W-:Y:S01]  /*ce60*/  FMUL.FTZ R18, R10, UR17 ;  /* 0x000000110a127c20 */ /* 0x000fe20008410000 */
[----:B------:R-:W-:Y:S01]  /*ce70*/  ISETP.GE.AND.EX P0, PT, R14, UR19, PT, P0 ;  /* 0x000000130e007c0c */ /* 0x000fe2000bf06300 */
[C-C-:B------:R-:W-:Y:S01]  /*ce80*/  FFMA.FTZ R16, R0.reuse, R22, R3.reuse ;  /* 0x0000001600107223 */ /* 0x140fe20000010003 */
[----:B------:R-:W-:Y:S01]  /*ce90*/  ISETP.GE.U32.AND P1, PT, R19, UR18, PT ;  /* 0x0000001213007c0c */ /* 0x000fe2000bf26070 */
[----:B------:R-:W-:Y:S01]  /*cea0*/  FFMA.FTZ R17, R0, R18, R3 ;  /* 0x0000001200117223 */ /* 0x000fe20000010003 */
[----:B------:R-:W-:Y:S01]  /*ceb0*/  SHF.R.S32.HI R21, RZ, 0x1f, R19 ;  /* 0x0000001fff157819 */ /* 0x000fe20000011413 */
[----:B------:R-:W-:Y:S01]  /*cec0*/  FFMA.FTZ R11, R67, R5, -R4 ;  /* 0x00000005430b7223 */ /* 0x000fe20000010804 */
[----:B------:R-:W-:-:S02]  /*ced0*/  MOV R9, R6 ;  /* 0x0000000600097202 */ /* 0x000fc40000000f00 */
[----:B------:R-:W-:Y:S02]  /*cee0*/  ISETP.GE.AND.EX P1, PT, R21, UR19, PT, P1 ;  /* 0x0000001315007c0c */ /* 0x000fe4000bf26310 */
[----:B------:R-:W-:Y:S02]  /*cef0*/  ISETP.NE.AND P2, PT, RZ, UR12, PT ;  /* 0x0000000cff007c0c */ /* 0x000fe4000bf45270 */
[----:B------:R-:W-:Y:S01]  /*cf00*/  MOV R8, R7 ;  /* 0x0000000700087202 */ /* 0x000fe20000000f00 */
[----:B------:R-:W-:Y:S10]  /*cf10*/  @P0 BRA `(.L_x_1438) ;  /* 0x00000000002c0947 */ /* 0x000ff40003800000 */
        /* <DEDUP_REMOVED lines=9> */
[----:B------:R-:W-:-:S05]  /*cfb0*/  LEA.HI.X R7, R4, UR7, R5, 0x2, P0 ;  /* 0x0000000704077c11 */ /* 0x000fca00080f1405 */
[----:B------:R0:W-:Y:S04]  /*cfc0*/  STG.E.64 desc[UR10][R6.64], R10 ;  /* 0x0000000a06007986 */ /* 0x0001e8000c101b0a */
.L_x_1438:
[----:B------:R-:W-:Y:S05]  /*cfd0*/  BSYNC.RECONVERGENT B0 ;  /* 0x0000000000007941 */ /* 0x000fea0003800200 */
.L_x_1437:
        /* <DEDUP_REMOVED lines=19> */
.L_x_1439:
[----:B------:R-:W-:Y:S01]  /*d110*/  BSSY.RECONVERGENT B0, `(.L_x_1440) ;  /* 0x000000f000007945 */ /* 0x000fe20003800200 */
[----:B------:R-:W-:Y:S01]  /*d120*/  FFMA.FTZ R17, R66, R9, -R17 ;  /* 0x0000000942117223 */ /* 0x000fe20000010811 */
[----:B------:R-:W-:Y:S02]  /*d130*/  FFMA.FTZ R9, R67, R8, -R16 ;  /* 0x0000000843097223 */ /* 0x000fe40000010810 */
[----:B------:R-:W-:Y:S05]  /*d140*/  @P1 BRA `(.L_x_1441) ;  /* 0x00000000002c1947 */ /* 0x000fea0003800000 */
[----:B-----5:R-:W-:Y:S01]  /*d150*/  MOV R4, R40 ;  /* 0x0000002800047202 */ /* 0x020fe20000000f00 */
[----:B0-----:R-:W-:Y:S01]  /*d160*/  IMAD R6, R21, UR22, RZ ;  /* 0x0000001615067c24 */ /* 0x001fe2000f8e02ff */
        /* <DEDUP_REMOVED lines=9> */
.L_x_1441:
[----:B------:R-:W-:Y:S05]  /*d200*/  BSYNC.RECONVERGENT B0 ;  /* 0x0000000000007941 */ /* 0x000fea0003800200 */
.L_x_1440:
[----:B------:R-:W-:-:S04]  /*d210*/  IADD3 R12, PT, PT, R12, 0x2, RZ ;  /* 0x000000020c0c7810 */ /* 0x000fc80007ffe0ff */
[----:B------:R-:W-:-:S13]  /*d220*/  ISETP.NE.AND P0, PT, R12, 0x20, PT ;  /* 0x000000200c00780c */ /* 0x000fda0003f05270 */
[----:B------:R-:W-:Y:S05]  /*d230*/  @P0 BRA `(.L_x_1442) ;  /* 0xfffffff8006c0947 */ /* 0x000fea000383ffff */
[----:B------:R-:W2:Y:S01]  /*d240*/  LDCU UR5, c[0x0][0x410] ;  /* 0x00008200ff0577ac */ /* 0x000ea20008000800 */
[----:B------:R-:W2:Y:S01]  /*d250*/  LDCU UR6, c[0x0][0x3e0] ;  /* 0x00007c00ff0677ac */ /* 0x000ea20008000800 */
[----:B------:R-:W-:Y:S02]  /*d260*/  UIADD3 UR8, UPT, UPT, UR9, UR8, URZ ;  /* 0x0000000809087290 */ /* 0x000fe4000fffe0ff */
[----:B------:R-:W-:Y:S02]  /*d270*/  UIADD3 UR4, UPT, UPT, UR4, 0x1, URZ ;  /* 0x0000000104047890 */ /* 0x000fe4000fffe0ff */
[----:B--2---:R-:W-:-:S04]  /*d280*/  UIMAD UR5, UR5, UR6, URZ ;  /* 0x00000006050572a4 */ /* 0x004fc8000f8e02ff */
[----:B------:R-:W-:-:S09]  /*d290*/  UISETP.GE.AND UP0, UPT, UR8, UR5, UPT ;  /* 0x000000050800728c */ /* 0x000fd2000bf06270 */
[----:B------:R-:W-:Y:S05]  /*d2a0*/  BRA.U !UP0, `(.L_x_1443) ;  /* 0xffffff2d08807547 */ /* 0x000fea000b83ffff */
.L_x_1417:
[----:B-1----:R-:W1:Y:S01]  /*d2b0*/  S2R R9, SR_TID.X ;  /* 0x0000000000097919 */ /* 0x002e620000002100 */
[----:B------:R-:W2:Y:S01]  /*d2c0*/  LDC R4, c[0x0][0x370] ;  /* 0x0000dc00ff047b82 */ /* 0x000ea20000000800 */
[----:B------:R-:W-:Y:S07]  /*d2d0*/  BSSY.RECONVERGENT B0, `(.L_x_1444) ;  /* 0x000000e000007945 */ /* 0x000fee0003800200 */
[----:B0-----:R-:W0:Y:S08]  /*d2e0*/  LDC R7, c[0x0][0x374] ;  /* 0x0000dd00ff077b82 */ /* 0x001e300000000800 */
[----:B------:R-:W3:Y:S01]  /*d2f0*/  LDC.64 R2, c[0x0][0x3c8] ;  /* 0x0000f200ff027b82 */ /* 0x000ee20000000a00 */
[----:B--2---:R-:W-:-:S02]  /*d300*/  ISETP.NE.AND P0, PT, R4, 0x1, PT ;  /* 0x000000010400780c */ /* 0x004fc40003f05270 */
[----:B-1----:R-:W-:Y:S02]  /*d310*/  ISETP.NE.AND P1, PT, R9, RZ, PT ;  /* 0x000000ff0900720c */ /* 0x002fe40003f25270 */
[----:B0-----:R-:W-:-:S04]  /*d320*/  SHF.L.U32 R0, R7, 0x1, RZ ;  /* 0x0000000107007819 */ /* 0x001fc800000006ff */
        /* <DEDUP_REMOVED lines=8> */
.L_x_1445:
[----:B------:R-:W-:Y:S05]  /*d3b0*/  BSYNC.RECONVERGENT B0 ;  /* 0x0000000000007941 */ /* 0x000fea0003800200 */
.L_x_1444:
        /* <DEDUP_REMOVED lines=11> */
.L_x_1447:
[----:B------:R-:W2:Y:S04]  /*d470*/  LDG.E.STRONG.GPU R5, desc[UR10][R2.64] ;  /* 0x0000000a02057981 */ /* 0x000ea8000c1ef900 */
[----:B--2---:R-:W-:Y:S01]  /*d480*/  CCTL.IVALL ;  /* 0x00000000ff00798f */ /* 0x004fe20002000000 */
[----:B------:R-:W-:Y:S05]  /*d490*/  YIELD ;  /* 0x0000000000007946 */ /* 0x000fea0003800000 */
[----:B------:R-:W-:-:S13]  /*d4a0*/  ISETP.NE.AND P0, PT, R5, R0, PT ;  /* 0x000000000500720c */ /* 0x000fda0003f05270 */
[----:B------:R-:W-:Y:S05]  /*d4b0*/  @P0 BRA `(.L_x_1447) ;  /* 0xfffffffc00ec0947 */ /* 0x000fea000383ffff */
.L_x_1446:
        /* <DEDUP_REMOVED lines=61> */
.L_x_1450:
        /* <DEDUP_REMOVED lines=29> */
.L_x_1449:
[----:B------:R-:W-:Y:S05]  /*da60*/  BSYNC.RECONVERGENT B0 ;  /* 0x0000000000007941 */ /* 0x000fea0003800200 */
.L_x_1448:
        /* <DEDUP_REMOVED lines=10> */
.L_x_1451:
        /* <DEDUP_REMOVED lines=82> */
.L_x_1452:
        /* <DEDUP_REMOVED lines=13> */
.L_x_4523:


//--------------------- .text._Z35group_norm_nhwc_bwd_one_pass_kernelI11Fp32IOBf16WLi64ELi64ELi512EEv26Group_norm_nhwc_bwd_params --------------------------
	.section	.text._Z35group_norm_nhwc_bwd_one_pass_kernelI11Fp32IOBf16WLi64ELi64ELi512EEv26Group_norm_nhwc_bwd_params,"ax",@progbits
	.align	128
        .global         _Z35group_norm_nhwc_bwd_one_pass_kernelI11Fp32IOBf16WLi64ELi64ELi512EEv26Group_norm_nhwc_bwd_params
        .type           _Z35group_norm_nhwc_bwd_one_pass_kernelI11Fp32IOBf16WLi64ELi64ELi512EEv26Group_norm_nhwc_bwd_params,@function
        .size           _Z35group_norm_nhwc_bwd_one_pass_kernelI11Fp32IOBf16WLi64ELi64ELi512EEv26Group_norm_nhwc_bwd_params,(.L_x_4524 - _Z35group_norm_nhwc_bwd_one_pass_kernelI11Fp32IOBf16WLi64ELi64ELi512EEv26Group_norm_nhwc_bwd_params)
        .other          _Z35group_norm_nhwc_bwd_one_pass_kernelI11Fp32IOBf16WLi64ELi64ELi512EEv26Group_norm_nhwc_bwd_params,@"STO_CUDA_ENTRY STV_DEFAULT"
_Z35group_norm_nhwc_bwd_one_pass_kernelI11Fp32IOBf16WLi64ELi64ELi512EEv26Group_norm_nhwc_bwd_params:
.text._Z35group_norm_nhwc_bwd_one_pass_kernelI11Fp32IOBf16WLi64ELi64ELi512EEv26Group_norm_nhwc_bwd_params:
        /* <DEDUP_REMOVED lines=29> */
.L_x_1484:
[----:B01----:R-:W0:Y:S01]  /*01d0*/  LDC R9, c[0x0][0x410] ;  /* 0x00010400ff097b82 */ /* 0x003e220000000800 */
[----:B--2---:R-:W2:Y:S01]  /*01e0*/  LDCU.128 UR12, c[0x0][0x400] ;  /* 0x00008000ff0c77ac */ /* 0x004ea20008000c00 */
[----:B------:R-:W-:Y:S02]  /*01f0*/  ISETP.GE.AND P0, PT, R44, RZ, PT ;  /* 0x000000ff2c00720c */ /* 0x000fe40003f06270 */
[----:B------:R-:W-:Y:S02]  /*0200*/  SHF.R.S32.HI R13, RZ, 0x1f, R48 ;  /* 0x0000001fff0d7819 */ /* 0x000fe40000011430 */
[----:B------:R-:W-:Y:S02]  /*0210*/  SHF.R.S32.HI R23, RZ, 0x1f, R50 ;  /* 0x0000001fff177819 */ /* 0x000fe40000011432 */
[----:B------:R-:W-:-:S04]  /*0220*/  SHF.L.U32 R21, R43, 0x1, RZ ;  /* 0x000000012b157819 */ /* 0x000fc800000006ff */
[----:B------:R-:W-:Y:S02]  /*0230*/  LOP3.LUT R21, R21, 0x3e, RZ, 0xc0, !PT ;  /* 0x0000003e15157812 */ /* 0x000fe400078ec0ff */
[----:B--2---:R-:W-:-:S04]  /*0240*/  ISETP.GE.U32.AND P1, PT, R48, UR12, PT ;  /* 0x0000000c30007c0c */ /* 0x004fc8000bf26070 */
[----:B------:R-:W-:Y:S02]  /*0250*/  ISETP.GE.AND.EX P1, PT, R13, UR13, PT, P1 ;  /* 0x0000000d0d007c0c */ /* 0x000fe4000bf26310 */
[----:B0-----:R-:W-:-:S04]  /*0260*/  IABS R5, R9 ;  /* 0x0000000900057213 */ /* 0x001fc80000000000 */
[----:B------:R-:W0:Y:S07]  /*0270*/  I2F.RP R4, R5 ;  /* 0x0000000500047306 */ /* 0x000e2e0000209400 */
        /* <DEDUP_REMOVED lines=20> */
[----:B------:R-:W-:Y:S01]  /*03c0*/  IADD3 R5, PT, PT, R4, -R5, RZ ;  /* 0x8000000504057210 */ /* 0x000fe20007ffe0ff */
[----:B0-----:R-:W-:Y:S02]  /*03d0*/  @!P1 IMAD R8, R13, R6, RZ ;  /* 0x000000060d089224 */ /* 0x001fe400078e02ff */
[----:B------:R-:W0:Y:S01]  /*03e0*/  LDC.64 R12, c[0x0][0x3b8] ;  /* 0x0000ee00ff0c7b82 */ /* 0x000e220000000a00 */
[----:B------:R-:W-:-:S02]  /*03f0*/  SEL R4, R5, R4, !P4 ;  /* 0x0000000405047207 */ /* 0x000fc40006000000 */
[----:B------:R-:W-:Y:S02]  /*0400*/  LOP3.LUT R5, RZ, R9, RZ, 0x33, !PT ;  /* 0x00000009ff057212 */ /* 0x000fe400078e33ff */
[----:B------:R-:W-:Y:S02]  /*0410*/  @!P0 IADD3 R4, PT, PT, -R4, RZ, RZ ;  /* 0x000000ff04048210 */ /* 0x000fe40007ffe1ff */
[----:B------:R-:W-:Y:S02]  /*0420*/  @P3 IADD3 R3, PT, PT, R3, 0x1, RZ ;  /* 0x0000000103033810 */ /* 0x000fe40007ffe0ff */
[----:B------:R-:W-:Y:S02]  /*0430*/  ISETP.GE.U32.AND P0, PT, R50, UR12, PT ;  /* 0x0000000c32007c0c */ /* 0x000fe4000bf06070 */
[----:B------:R-:W-:Y:S01]  /*0440*/  ISETP.NE.AND P3, PT, R9, RZ, PT ;  /* 0x000000ff0900720c */ /* 0x000fe20003f65270 */
[----:B------:R-:W-:Y:S01]  /*0450*/  @!P1 IMAD R9, R48, R7, R8 ;  /* 0x0000000730099224 */ /* 0x000fe200078e0208 */
[----:B------:R-:W-:-:S02]  /*0460*/  @!P2 IADD3 R3, PT, PT, -R3, RZ, RZ ;  /* 0x000000ff0303a210 */ /* 0x000fc40007ffe1ff */
[----:B------:R-:W-:Y:S02]  /*0470*/  ISETP.GE.AND.EX P0, PT, R23, UR13, PT, P0 ;  /* 0x0000000d17007c0c */ /* 0x000fe4000bf06300 */
[C---:B------:R-:W-:Y:S02]  /*0480*/  SEL R3, R5.reuse, R3, !P3 ;  /* 0x0000000305037207 */ /* 0x040fe40005800000 */
[----:B------:R-:W-:Y:S02]  /*0490*/  SEL R55, R5, R4, !P3 ;  /* 0x0000000405377207 */ /* 0x000fe40005800000 */
[----:B------:R-:W-:Y:S02]  /*04a0*/  SHF.R.S32.HI R2, RZ, 0x1f, R3 ;  /* 0x0000001fff027819 */ /* 0x000fe40000011403 */
[----:B------:R-:W-:Y:S01]  /*04b0*/  SHF.L.U32 R26, R55, 0x6, RZ ;  /* 0x00000006371a7819 */ /* 0x000fe200000006ff */
[----:B0-----:R-:W-:Y:S01]  /*04c0*/  IMAD.WIDE R30, R44, 0x8, R12 ;  /* 0x000000082c1e7825 */ /* 0x001fe200078e020c */
[----:B------:R-:W-:-:S02]  /*04d0*/  ISETP.GE.U32.AND P2, PT, R47, UR12, PT ;  /* 0x0000000c2f007c0c */ /* 0x000fc4000bf46070 */
[----:B------:R-:W-:Y:S01]  /*04e0*/  SHF.R.S32.HI R59, RZ, 0x1f, R26 ;  /* 0x0000001fff3b7819 */ /* 0x000fe2000001141a */
[----:B------:R-:W-:Y:S01]  /*04f0*/  IMAD R2, R2, UR14, RZ ;  /* 0x0000000e02027c24 */ /* 0x000fe2000f8e02ff */
[----:B------:R-:W-:Y:S01]  /*0500*/  LOP3.LUT R58, R26, R21, RZ, 0xfc, !PT ;  /* 0x000000151a3a7212 */ /* 0x000fe200078efcff */
[----:B------:R-:W0:Y:S01]  /*0510*/  @!P0 LDC.64 R4, c[0x0][0x3f8] ;  /* 0x0000fe00ff048b82 */ /* 0x000e220000000a00 */
[----:B------:R-:W-:Y:S01]  /*0520*/  ISETP.GE.AND.EX P2, PT, R38, UR13, PT, P2 ;  /* 0x0000000d26007c0c */ /* 0x000fe2000bf46320 */
[C---:B------:R-:W-:Y:S01]  /*0530*/  IMAD R57, R3.reuse, UR15, R2 ;  /* 0x0000000f03397c24 */ /* 0x040fe2000f8e0202 */
[----:B------:R-:W-:Y:S01]  /*0540*/  ISETP.GE.U32.AND P3, PT, R46, UR12, PT ;  /* 0x0000000c2e007c0c */ /* 0x000fe2000bf66070 */
[----:B------:R-:W-:Y:S01]  /*0550*/  IMAD.WIDE.U32 R58, R3, UR14, R58 ;  /* 0x0000000e033a7c25 */ /* 0x000fe2000f8e003a */
[----:B------:R-:W-:Y:S02]  /*0560*/  ISETP.NE.AND P4, PT, RZ, UR10, PT ;  /* 0x0000000aff007c0c */ /* 0x000fe4000bf85270 */
[----:B------:R-:W-:Y:S01]  /*0570*/  ISETP.GE.AND.EX P3, PT, R0, UR13, PT, P3 ;  /* 0x0000000d00007c0c */ /* 0x000fe2000bf66330 */
[----:B------:R-:W3:Y:S01]  /*0580*/  @!P1 LDC.64 R2, c[0x0][0x398] ;  /* 0x0000e600ff029b82 */ /* 0x000ee20000000a00 */
[----:B------:R-:W-:-:S02]  /*0590*/  IADD3 R57, PT, PT, R59, R57, RZ ;  /* 0x000000393b397210 */ /* 0x000fc40007ffe0ff */
[----:B------:R-:W-:Y:S02]  /*05a0*/  @!P1 MOV R56, R58 ;  /* 0x0000003a00389202 */ /* 0x000fe40000000f00 */
[----:B------:R-:W-:-:S03]  /*05b0*/  IADD3 R26, PT, PT, R26, R21, RZ ;  /* 0x000000151a1a7210 */ /* 0x000fc60007ffe0ff */
[----:B------:R-:W-:Y:S01]  /*05c0*/  @!P1 IMAD.WIDE.U32 R6, R48, R6, R56 ;  /* 0x0000000630069225 */ /* 0x000fe200078e0038 */
[----:B------:R-:W4:Y:S02]  /*05d0*/  @!P0 LDC.64 R14, c[0x0][0x3a0] ;  /* 0x0000e800ff0e8b82 */ /* 0x000f240000000a00 */
[----:B------:R-:W-:Y:S02]  /*05e0*/  @!P1 SHF.L.U32 R19, R6, 0x2, RZ ;  /* 0x0000000206139819 */ /* 0x000fe400000006ff */
[----:B------:R-:W-:Y:S01]  /*05f0*/  @!P1 IADD3 R7, PT, PT, R7, R9, RZ ;  /* 0x0000000907079210 */ /* 0x000fe20007ffe0ff */
[----:B0-----:R-:W-:-:S03]  /*0600*/  @!P0 IMAD R18, R23, R4, RZ ;  /* 0x0000000417128224 */ /* 0x001fc600078e02ff */
[----:B------:R-:W0:Y:S01]  /*0610*/  @!P2 LDC.64 R8, c[0x0][0x3f8] ;  /* 0x0000fe00ff08ab82 */ /* 0x000e220000000a00 */
[C---:B--2---:R-:W-:Y:S01]  /*0620*/  @!P1 IADD3 R10, P5, PT, R19.reuse, R10, RZ ;  /* 0x0000000a130a9210 */ /* 0x044fe20007fbe0ff */
[----:B------:R-:W-:Y:S01]  /*0630*/  @!P0 IMAD R23, R50, R5, R18 ;  /* 0x0000000532178224 */ /* 0x000fe200078e0212 */
[----:B------:R-:W-:Y:S02]  /*0640*/  @!P0 MOV R18, R58 ;  /* 0x0000003a00128202 */ /* 0x000fe40000000f00 */
[----:B------:R-:W-:Y:S02]  /*0650*/  @!P1 SHF.L.U64.HI R20, R6, 0x2, R7 ;  /* 0x0000000206149819 */ /* 0x000fe40000010207 */
[----:B---3--:R-:W-:Y:S01]  /*0660*/  @!P1 IADD3 R2, P6, PT, R19, R2, RZ ;  /* 0x0000000213029210 */ /* 0x008fe20007fde0ff */
[----:B------:R-:W2:Y:S01]  /*0670*/  @!P0 LDC.64 R16, c[0x0][0x398] ;  /* 0x0000e600ff108b82 */ /* 0x000ea20000000a00 */
[----:B------:R-:W-:Y:S02]  /*0680*/  @!P0 MOV R19, R57 ;  /* 0x0000003900138202 */ /* 0x000fe40000000f00 */
[----:B------:R-:W-:-:S02]  /*0690*/  @!P1 IADD3.X R11, PT, PT, R20, R11, RZ, P5, !PT ;  /* 0x0000000b140b9210 */ /* 0x000fc40002ffe4ff */
[----:B------:R-:W-:Y:S01]  /*06a0*/  @!P1 IADD3.X R3, PT, PT, R20, R3, RZ, P6, !PT ;  /* 0x0000000314039210 */ /* 0x000fe200037fe4ff */
[----:B------:R-:W-:Y:S02]  /*06b0*/  @!P0 IMAD.WIDE.U32 R4, R50, R4, R18 ;  /* 0x0000000432048225 */ /* 0x000fe400078e0012 */
[----:B------:R-:W3:Y:S03]  /*06c0*/  @!P3 LDC.64 R6, c[0x0][0x3f8] ;  /* 0x0000fe00ff06bb82 */ /* 0x000ee60000000a00 */
[----:B------:R-:W-:Y:S02]  /*06d0*/  @!P0 IADD3 R5, PT, PT, R5, R23, RZ ;  /* 0x0000001705058210 */ /* 0x000fe40007ffe0ff */
[C---:B------:R-:W-:Y:S02]  /*06e0*/  @!P0 SHF.L.U32 R27, R4.reuse, 0x2, RZ ;  /* 0x00000002041b8819 */ /* 0x040fe400000006ff */
[----:B------:R-:W-:Y:S01]  /*06f0*/  @!P0 SHF.L.U64.HI R32, R4, 0x2, R5 ;  /* 0x0000000204208819 */ /* 0x000fe20000010205 */
[----:B0-----:R-:W-:Y:S01]  /*0700*/  @!P2 IMAD R28, R38, R8, RZ ;  /* 0x00000008261ca224 */ /* 0x001fe200078e02ff */
[----:B------:R0:W3:Y:S01]  /*0710*/  LDG.E.64 R4, desc[UR8][R30.64] ;  /* 0x000000081e047981 */ /* 0x0000e2000c1e1b00 */
[----:B------:R-:W1:Y:S01]  /*0720*/  @!P2 LDC.64 R18, c[0x0][0x3a0] ;  /* 0x0000e800ff12ab82 */ /* 0x000e620000000a00 */
[----:B----4-:R-:W-:-:S02]  /*0730*/  @!P0 IADD3 R14, P5, PT, R27, R14, RZ ;  /* 0x0000000e1b0e8210 */ /* 0x010fc40007fbe0ff */
[----:B------:R-:W-:Y:S02]  /*0740*/  @!P2 MOV R29, R57 ;  /* 0x00000039001da202 */ /* 0x000fe40000000f00 */
[----:B--2---:R-:W-:-:S03]  /*0750*/  @!P0 IADD3 R16, P6, PT, R27, R16, RZ ;  /* 0x000000101b108210 */ /* 0x004fc60007fde0ff */
[----:B------:R-:W2:Y:S01]  /*0760*/  @!P2 LDC.64 R20, c[0x0][0x398] ;  /* 0x0000e600ff14ab82 */ /* 0x000ea20000000a00 */
[----:B------:R-:W-:Y:S01]  /*0770*/  @!P2 IMAD R27, R47, R9, R28 ;  /* 0x000000092f1ba224 */ /* 0x000fe200078e021c */
[----:B------:R-:W-:-:S06]  /*0780*/  @!P2 MOV R28, R58 ;  /* 0x0000003a001ca202 */ /* 0x000fcc0000000f00 */
[----:B------:R-:W4:Y:S01]  /*0790*/  @!P3 LDC.64 R22, c[0x0][0x3a0] ;  /* 0x0000e800ff16bb82 */ /* 0x000f220000000a00 */
[----:B------:R-:W-:-:S07]  /*07a0*/  @!P2 IMAD.WIDE.U32 R28, R47, R8, R28 ;  /* 0x000000082f1ca225 */ /* 0x000fce00078e001c */
[----:B------:R-:W4:Y:S01]  /*07b0*/  @!P3 LDC.64 R24, c[0x0][0x398] ;  /* 0x0000e600ff18bb82 */ /* 0x000f220000000a00 */
[----:B---3--:R-:W-:Y:S01]  /*07c0*/  @!P3 IMAD R33, R0, R6, RZ ;  /* 0x000000060021b224 */ /* 0x008fe200078e02ff */
[----:B0-----:R-:W-:-:S06]  /*07d0*/  @!P3 MOV R30, R58 ;  /* 0x0000003a001eb202 */ /* 0x001fcc0000000f00 */
[----:B------:R-:W0:Y:S01]  /*07e0*/  LDC.64 R8, c[0x0][0x3a8] ;  /* 0x0000ea00ff087b82 */ /* 0x000e220000000a00 */
[----:B------:R-:W-:-:S07]  /*07f0*/  @!P3 MOV R31, R57 ;  /* 0x00000039001fb202 */ /* 0x000fce0000000f00 */
[----:B------:R-:W3:Y:S01]  /*0800*/  @P4 LDC.64 R12, c[0x0][0x3b0] ;  /* 0x0000ec00ff0c4b82 */ /* 0x000ee20000000a00 */
[C---:B------:R-:W-:Y:S01]  /*0810*/  @!P3 IMAD R33, R46.reuse, R7, R33 ;  /* 0x000000072e21b224 */ /* 0x040fe200078e0221 */
[----:B------:R-:W-:Y:S01]  /*0820*/  @!P2 IADD3 R29, PT, PT, R29, R27, RZ ;  /* 0x0000001b1d1da210 */ /* 0x000fe20007ffe0ff */
[----:B------:R-:W-:Y:S01]  /*0830*/  @!P3 IMAD.WIDE.U32 R6, R46, R6, R30 ;  /* 0x000000062e06b225 */ /* 0x000fe200078e001e */
[----:B------:R-:W-:Y:S02]  /*0840*/  @!P2 SHF.L.U32 R27, R28, 0x2, RZ ;  /* 0x000000021c1ba819 */ /* 0x000fe400000006ff */
[C---:B------:R-:W-:Y:S02]  /*0850*/  @!P0 IADD3.X R15, PT, PT, R32.reuse, R15, RZ, P5, !PT ;  /* 0x0000000f200f8210 */ /* 0x040fe40002ffe4ff */
[----:B------:R-:W-:Y:S02]  /*0860*/  @!P0 IADD3.X R17, PT, PT, R32, R17, RZ, P6, !PT ;  /* 0x0000001120118210 */ /* 0x000fe400037fe4ff */
[----:B-1----:R-:W-:-:S02]  /*0870*/  @!P2 IADD3 R18, P5, PT, R27, R18, RZ ;  /* 0x000000121b12a210 */ /* 0x002fc40007fbe0ff */
[----:B--2---:R-:W-:Y:S02]  /*0880*/  @!P2 IADD3 R20, P6, PT, R27, R20, RZ ;  /* 0x000000141b14a210 */ /* 0x004fe40007fde0ff */
[----:B------:R-:W-:Y:S02]  /*0890*/  @!P2 SHF.L.U64.HI R28, R28, 0x2, R29 ;  /* 0x000000021c1ca819 */ /* 0x000fe4000001021d */
[----:B------:R-:W-:Y:S02]  /*08a0*/  @!P3 IADD3 R27, PT, PT, R7, R33, RZ ;  /* 0x00000021071bb210 */ /* 0x000fe40007ffe0ff */
[----:B------:R-:W-:Y:S02]  /*08b0*/  @!P3 SHF.L.U32 R7, R6, 0x2, RZ ;  /* 0x000000020607b819 */ /* 0x000fe400000006ff */
[C---:B------:R-:W-:Y:S02]  /*08c0*/  @!P2 IADD3.X R19, PT, PT, R28.reuse, R19, RZ, P5, !PT ;  /* 0x000000131c13a210 */ /* 0x040fe40002ffe4ff */
[----:B------:R-:W-:-:S02]  /*08d0*/  @!P2 IADD3.X R21, PT, PT, R28, R21, RZ, P6, !PT ;  /* 0x000000151c15a210 */ /* 0x000fc400037fe4ff */
[----:B------:R-:W-:Y:S02]  /*08e0*/  @!P3 SHF.L.U64.HI R6, R6, 0x2, R27 ;  /* 0x000000020606b819 */ /* 0x000fe4000001021b */
[C---:B----4-:R-:W-:Y:S02]  /*08f0*/  @!P3 IADD3 R22, P5, PT, R7.reuse, R22, RZ ;  /* 0x000000160716b210 */ /* 0x050fe40007fbe0ff */
[----:B------:R-:W-:Y:S01]  /*0900*/  @!P3 IADD3 R24, P6, PT, R7, R24, RZ ;  /* 0x000000180718b210 */ /* 0x000fe20007fde0ff */
[----:B0-----:R-:W-:Y:S01]  /*0910*/  IMAD.WIDE R30, R26, 0x2, R8 ;  /* 0x000000021a1e7825 */ /* 0x001fe200078e0208 */
[C---:B------:R-:W-:Y:S02]  /*0920*/  @!P3 IADD3.X R23, PT, PT, R6.reuse, R23, RZ, P5, !PT ;  /* 0x000000170617b210 */ /* 0x040fe40002ffe4ff */
[----:B------:R-:W-:Y:S02]  /*0930*/  CS2R R8, SRZ ;  /* 0x0000000000087805 */ /* 0x000fe4000001ff00 */
[----:B------:R-:W-:-:S02]  /*0940*/  @!P3 IADD3.X R25, PT, PT, R6, R25, RZ, P6, !PT ;  /* 0x000000190619b210 */ /* 0x000fc400037fe4ff */
[----:B------:R-:W-:Y:S01]  /*0950*/  CS2R R6, SRZ ;  /* 0x0000000000067805 */ /* 0x000fe2000001ff00 */
[----:B---3--:R-:W-:Y:S01]  /*0960*/  @P4 IMAD.WIDE R12, R26, 0x2, R12 ;  /* 0x000000021a0c4825 */ /* 0x008fe200078e020c */
[----:B------:R-:W2:Y:S04]  /*0970*/  LDG.E.U16 R51, desc[UR8][R30.64] ;  /* 0x000000081e337981 */ /* 0x000ea8000c1e1500 */
[----:B------:R-:W3:Y:S04]  /*0980*/  @P4 LDG.E.U16 R27, desc[UR8][R12.64] ;  /* 0x000000080c1b4981 */ /* 0x000ee8000c1e1500 */
[----:B------:R0:W4:Y:S04]  /*0990*/  @P4 LDG.E.U16 R28, desc[UR8][R12.64+0x2] ;  /* 0x000002080c1c4981 */ /* 0x000128000c1e1500 */
[----:B------:R1:W5:Y:S04]  /*09a0*/  @!P1 LDG.E.64 R6, desc[UR8][R10.64] ;  /* 0x000000080a069981 */ /* 0x000368000c1e1b00 */
[----:B------:R1:W5:Y:S01]  /*09b0*/  @!P1 LDG.E.64 R8, desc[UR8][R2.64] ;  /* 0x0000000802089981 */ /* 0x000362000c1e1b00 */
[----:B0-----:R-:W-:-:S03]  /*09c0*/  CS2R R12, SRZ ;  /* 0x00000000000c7805 */ /* 0x001fc6000001ff00 */
[----:B------:R-:W4:Y:S01]  /*09d0*/  LDG.E.U16 R26, desc[UR8][R30.64+0x2] ;  /* 0x000002081e1a7981 */ /* 0x000f22000c1e1500 */
[----:B-1----:R-:W-:-:S03]  /*09e0*/  CS2R R10, SRZ ;  /* 0x00000000000a7805 */ /* 0x002fc6000001ff00 */
[----:B------:R0:W5:Y:S01]  /*09f0*/  @!P2 LDG.E.64 R12, desc[UR8][R18.64] ;  /* 0x00000008120ca981 */ /* 0x000162000c1e1b00 */
[----:B------:R-:W-:Y:S02]  /*0a00*/  MOV R3, RZ ;  /* 0x000000ff00037202 */ /* 0x000fe40000000f00 */
[----:B------:R-:W-:Y:S01]  /*0a10*/  MOV R2, RZ ;  /* 0x000000ff00027202 */ /* 0x000fe20000000f00 */
[----:B------:R1:W5:Y:S05]  /*0a20*/  @!P0 LDG.E.64 R10, desc[UR8][R14.64] ;  /* 0x000000080e0a8981 */ /* 0x00036a000c1e1b00 */
[----:B------:R1:W5:Y:S01]  /*0a30*/  @!P0 LDG.E.64 R2, desc[UR8][R16.64] ;  /* 0x0000000810028981 */ /* 0x000362000c1e1b00 */
[----:B0-----:R-:W-:-:S02]  /*0a40*/  CS2R R18, SRZ ;  /* 0x0000000000127805 */ /* 0x001fc4000001ff00 */
[----:B-1----:R-:W-:-:S04]  /*0a50*/  CS2R R14, SRZ ;  /* 0x00000000000e7805 */ /* 0x002fc8000001ff00 */
[----:B------:R0:W5:Y:S01]  /*0a60*/  @!P3 LDG.E.64 R18, desc[UR8][R24.64] ;  /* 0x000000081812b981 */ /* 0x000162000c1e1b00 */
[----:B------:R-:W-:-:S03]  /*0a70*/  CS2R R16, SRZ ;  /* 0x0000000000107805 */ /* 0x000fc6000001ff00 */
[----:B------:R0:W5:Y:S04]  /*0a80*/  @!P2 LDG.E.64 R14, desc[UR8][R20.64] ;  /* 0x00000008140ea981 */ /* 0x000168000c1e1b00 */
[----:B------:R0:W5:Y:S01]  /*0a90*/  @!P3 LDG.E.64 R16, desc[UR8][R22.64] ;  /* 0x000000081610b981 */ /* 0x000162000c1e1b00 */
[----:B------:R-:W-:Y:S01]  /*0aa0*/  MOV R54, 0x3f800000 ;  /* 0x3f80000000367802 */ /* 0x000fe20000000f00 */
[----:B------:R-:W-:Y:S01]  /*0ab0*/  UISETP.NE.AND UP0, UPT, UR10, URZ, UPT ;  /* 0x000000ff0a00728c */ /* 0x000fe2000bf05270 */
[----:B------:R-:W-:Y:S01]  /*0ac0*/  CS2R R52, SRZ ;  /* 0x0000000000347805 */ /* 0x000fe2000001ff00 */
[----:B------:R-:W-:-:S05]  /*0ad0*/  FFMA.FTZ R30, -R4, R4, R5 ;  /* 0x00000004041e7223 */ /* 0x000fca0000010105 */
[----:B------:R-:W-:-:S13]  /*0ae0*/  FSETP.GTU.FTZ.AND P1, PT, R30, RZ, PT ;  /* 0x000000ff1e00720b */ /* 0x000fda0003f3c000 */
[----:B------:R-:W1:Y:S02]  /*0af0*/  @P1 LDC R29, c[0x0][0x3c0] ;  /* 0x0000f000ff1d1b82 */ /* 0x000e640000000800 */
[----:B-1----:R-:W-:-:S04]  /*0b00*/  @P1 FADD.FTZ R29, R30, R29 ;  /* 0x0000001d1e1d1221 */ /* 0x002fc80000010000 */
[----:B------:R0:W1:Y:S01]  /*0b10*/  @P1 MUFU.RSQ R54, R29 ;  /* 0x0000001d00361308 */ /* 0x0000620000001400 */
[----:B--2---:R-:W-:Y:S02]  /*0b20*/  SHF.L.U32 R51, R51, 0x10, RZ ;  /* 0x0000001033337819 */ /* 0x004fe400000006ff */
[----:B---3--:R-:W-:Y:S02]  /*0b30*/  @P4 SHF.L.U32 R53, R27, 0x10, RZ ;  /* 0x000000101b354819 */ /* 0x008fe400000006ff */
[----:B----4-:R-:W-:Y:S02]  /*0b40*/  @P4 SHF.L.U32 R52, R28, 0x10, RZ ;  /* 0x000000101c344819 */ /* 0x010fe400000006ff */
[----:B------:R-:W-:Y:S01]  /*0b50*/  SHF.L.U32 R5, R26, 0x10, RZ ;  /* 0x000000101a057819 */ /* 0x000fe200000006ff */
[----:B01----:R-:W-:Y:S06]  /*0b60*/  BRA.U UP0, `(.L_x_1454) ;  /* 0x0000000100e47547 */ /* 0x003fec000b800000 */
[C---:B-----5:R-:W-:Y:S01]  /*0b70*/  FADD.FTZ R21, -R4.reuse, R10 ;  /* 0x0000000a04157221 */ /* 0x060fe20000010100 */
[----:B------:R-:W-:Y:S01]  /*0b80*/  FADD.FTZ R23, -R4, R11 ;  /* 0x0000000b04177221 */ /* 0x000fe20000010100 */
[----:B------:R-:W-:Y:S01]  /*0b90*/  FMUL.FTZ R22, R2, R51 ;  /* 0x0000003302167220 */ /* 0x000fe20000410000 */
[----:B------:R-:W-:Y:S01]  /*0ba0*/  FMUL.FTZ R25, R3, R5 ;  /* 0x0000000503197220 */ /* 0x000fe20000410000 */
[-C--:B------:R-:W-:Y:S01]  /*0bb0*/  FMUL.FTZ R21, R21, R54.reuse ;  /* 0x0000003615157220 */ /* 0x080fe20000410000 */
[----:B------:R-:W-:Y:S01]  /*0bc0*/  FMUL.FTZ R20, R23, R54 ;  /* 0x0000003617147220 */ /* 0x000fe20000410000 */
[----:B------:R-:W-:Y:S01]  /*0bd0*/  FADD.FTZ R24, RZ, R22 ;  /* 0x00000016ff187221 */ /* 0x000fe20000010000 */
[----:B------:R-:W-:Y:S01]  /*0be0*/  FADD.FTZ R27, -R4, R6 ;  /* 0x00000006041b7221 */ /* 0x000fe20000010100 */
[----:B------:R-:W-:Y:S01]  /*0bf0*/  FFMA.FTZ R23, R21, R22, RZ ;  /* 0x0000001615177223 */ /* 0x000fe200000100ff */
[----:B------:R-:W-:Y:S01]  /*0c00*/  FMUL.FTZ R29, R8, R51 ;  /* 0x00000033081d7220 */ /* 0x000fe20000410000 */
[----:B------:R-:W-:Y:S01]  /*0c10*/  FADD.FTZ R24, R25, R24 ;  /* 0x0000001819187221 */ /* 0x000fe20000010000 */
[-C--:B------:R-:W-:Y:S01]  /*0c20*/  FMUL.FTZ R22, R27, R54.reuse ;  /* 0x000000361b167220 */ /* 0x080fe20000410000 */
[----:B------:R-:W-:Y:S01]  /*0c30*/  FFMA.FTZ R23, R20, R25, R23 ;  /* 0x0000001914177223 */ /* 0x000fe20000010017 */
[----:B------:R-:W-:Y:S01]  /*0c40*/  FADD.FTZ R25, -R4, R7 ;  /* 0x0000000704197221 */ /* 0x000fe20000010100 */
[----:B------:R-:W-:Y:S01]  /*0c50*/  FADD.FTZ R26, R24, R29 ;  /* 0x0000001d181a7221 */ /* 0x000fe20000010000 */
[----:B------:R-:W-:Y:S01]  /*0c60*/  FFMA.FTZ R21, R2, R21, RZ ;  /* 0x0000001502157223 */ /* 0x000fe200000100ff */
[----:B------:R-:W-:Y:S01]  /*0c70*/  FFMA.FTZ R29, R22, R29, R23 ;  /* 0x0000001d161d7223 */ /* 0x000fe20000010017 */
[----:B------:R-:W-:Y:S01]  /*0c80*/  FMUL.FTZ R23, R9, R5 ;  /* 0x0000000509177220 */ /* 0x000fe20000410000 */
[----:B------:R-:W-:Y:S01]  /*0c90*/  FMUL.FTZ R24, R25, R54 ;  /* 0x0000003619187220 */ /* 0x000fe20000410000 */
[----:B------:R-:W-:Y:S01]  /*0ca0*/  FADD.FTZ R25, -R4, R12 ;  /* 0x0000000c04197221 */ /* 0x000fe20000010100 */
[----:B------:R-:W-:Y:S01]  /*0cb0*/  FMUL.FTZ R27, R14, R51 ;  /* 0x000000330e1b7220 */ /* 0x000fe20000410000 */
[----:B------:R-:W-:Y:S01]  /*0cc0*/  FADD.FTZ R26, R23, R26 ;  /* 0x0000001a171a7221 */ /* 0x000fe20000010000 */
[----:B------:R-:W-:Y:S01]  /*0cd0*/  FFMA.FTZ R29, R24, R23, R29 ;  /* 0x00000017181d7223 */ /* 0x000fe2000001001d */
[----:B------:R-:W-:Y:S01]  /*0ce0*/  FFMA.FTZ R21, R8, R22, R21 ;  /* 0x0000001608157223 */ /* 0x000fe20000010015 */
[----:B------:R-:W-:Y:S01]  /*0cf0*/  FADD.FTZ R23, -R4, R13 ;  /* 0x0000000d04177221 */ /* 0x000fe20000010100 */
[----:B------:R-:W-:Y:S01]  /*0d00*/  FMUL.FTZ R22, R25, R54 ;  /* 0x0000003619167220 */ /* 0x000fe20000410000 */
[----:B------:R-:W-:Y:S01]  /*0d10*/  FFMA.FTZ R20, R3, R20, RZ ;  /* 0x0000001403147223 */ /* 0x000fe200000100ff */
[----:B------:R-:W-:Y:S01]  /*0d20*/  FADD.FTZ R31, R26, R27 ;  /* 0x0000001b1a1f7221 */ /* 0x000fe20000010000 */
[----:B------:R-:W-:Y:S01]  /*0d30*/  FMUL.FTZ R26, R15, R5 ;  /* 0x000000050f1a7220 */ /* 0x000fe20000410000 */
[----:B------:R-:W-:Y:S01]  /*0d40*/  FMUL.FTZ R25, R23, R54 ;  /* 0x0000003617197220 */ /* 0x000fe20000410000 */
[----:B------:R-:W-:Y:S01]  /*0d50*/  FFMA.FTZ R28, R22, R27, R29 ;  /* 0x0000001b161c7223 */ /* 0x000fe2000001001d */
[----:B------:R-:W-:Y:S01]  /*0d60*/  FADD.FTZ R23, -R4, R16 ;  /* 0x0000001004177221 */ /* 0x000fe20000010100 */
[----:B------:R-:W-:Y:S01]  /*0d70*/  FFMA.FTZ R20, R9, R24, R20 ;  /* 0x0000001809147223 */ /* 0x000fe20000010014 */
[----:B------:R-:W-:Y:S01]  /*0d80*/  FADD.FTZ R31, R26, R31 ;  /* 0x0000001f1a1f7221 */ /* 0x000fe20000010000 */
[----:B------:R-:W-:Y:S01]  /*0d90*/  FMUL.FTZ R24, R18, R51 ;  /* 0x0000003312187220 */ /* 0x000fe20000410000 */
[----:B------:R-:W-:Y:S01]  /*0da0*/  FFMA.FTZ R28, R25, R26, R28 ;  /* 0x0000001a191c7223 */ /* 0x000fe2000001001c */
[----:B------:R-:W-:Y:S01]  /*0db0*/  FMUL.FTZ R23, R23, R54 ;  /* 0x0000003617177220 */ /* 0x000fe20000410000 */
[----:B------:R-:W-:Y:S01]  /*0dc0*/  FFMA.FTZ R21, R14, R22, R21 ;  /* 0x000000160e157223 */ /* 0x000fe20000010015 */
[----:B------:R-:W-:Y:S01]  /*0dd0*/  FFMA.FTZ R22, R15, R25, R20 ;  /* 0x000000190f167223 */ /* 0x000fe20000010014 */
[----:B------:R-:W-:Y:S01]  /*0de0*/  FADD.FTZ R27, -R4, R17 ;  /* 0x00000011041b7221 */ /* 0x000fe20000010100 */
[----:B------:R-:W-:Y:S01]  /*0df0*/  FADD.FTZ R25, RZ, R2 ;  /* 0x00000002ff197221 */ /* 0x000fe20000010000 */
[----:B------:R-:W-:Y:S01]  /*0e00*/  FADD.FTZ R20, RZ, R3 ;  /* 0x00000003ff147221 */ /* 0x000fe20000010000 */
[----:B------:R-:W-:Y:S01]  /*0e10*/  FADD.FTZ R26, R31, R24 ;  /* 0x000000181f1a7221 */ /* 0x000fe20000010000 */
[----:B------:R-:W-:Y:S01]  /*0e20*/  FFMA.FTZ R31, R23, R24, R28 ;  /* 0x00000018171f7223 */ /* 0x000fe2000001001c */
[----:B------:R-:W-:Y:S01]  /*0e30*/  FMUL.FTZ R29, R19, R5 ;  /* 0x00000005131d7220 */ /* 0x000fe20000410000 */
[----:B------:R-:W-:Y:S01]  /*0e40*/  FMUL.FTZ R28, R27, R54 ;  /* 0x000000361b1c7220 */ /* 0x000fe20000410000 */
        /* <DEDUP_REMOVED lines=11> */
.L_x_1454:
[C---:B-----5:R-:W-:Y:S01]  /*0f00*/  FADD.FTZ R21, -R4.reuse, R10 ;  /* 0x0000000a04157221 */ /* 0x060fe20000010100 */
[C---:B------:R-:W-:Y:S01]  /*0f10*/  FADD.FTZ R23, -R4.reuse, R11 ;  /* 0x0000000b04177221 */ /* 0x040fe20000010100 */
[C---:B------:R-:W-:Y:S01]  /*0f20*/  FADD.FTZ R27, -R4.reuse, R6 ;  /* 0x00000006041b7221 */ /* 0x040fe20000010100 */
[C---:B------:R-:W-:Y:S01]  /*0f30*/  FADD.FTZ R35, -R4.reuse, R12 ;  /* 0x0000000c04237221 */ /* 0x040fe20000010100 */
[-C--:B------:R-:W-:Y:S01]  /*0f40*/  FMUL.FTZ R22, R21, R54.reuse ;  /* 0x0000003615167220 */ /* 0x080fe20000410000 */
[-C--:B------:R-:W-:Y:S01]  /*0f50*/  FMUL.FTZ R20, R23, R54.reuse ;  /* 0x0000003617147220 */ /* 0x080fe20000410000 */
[----:B------:R-:W-:Y:S01]  /*0f60*/  FMUL.FTZ R24, R27, R54 ;  /* 0x000000361b187220 */ /* 0x000fe20000410000 */
[----:B------:R-:W-:Y:S01]  /*0f70*/  FADD.FTZ R61, -R4, R16 ;  /* 0x00000010043d7221 */ /* 0x000fe20000010100 */
[--C-:B------:R-:W-:Y:S01]  /*0f80*/  FFMA.FTZ R26, R51, R22, R53.reuse ;  /* 0x00000016331a7223 */ /* 0x100fe20000010035 */
[----:B------:R-:W-:Y:S01]  /*0f90*/  FFMA.FTZ R23, R5, R20, R52 ;  /* 0x0000001405177223 */ /* 0x000fe20000010034 */
[----:B------:R-:W-:-:S02]  /*0fa0*/  FFMA.FTZ R27, R51, R24, R53 ;  /* 0x00000018331b7223 */ /* 0x000fc40000010035 */
[----:B------:R-:W-:Y:S01]  /*0fb0*/  FMUL.FTZ R21, R26, -1.4426950216293334961 ;  /* 0xbfb8aa3b1a157820 */ /* 0x000fe20000410000 */
[----:B------:R-:W-:Y:S01]  /*0fc0*/  FMUL.FTZ R25, R23, -1.4426950216293334961 ;  /* 0xbfb8aa3b17197820 */ /* 0x000fe20000410000 */
[----:B------:R-:W-:-:S04]  /*0fd0*/  FMUL.FTZ R29, R27, -1.4426950216293334961 ;  /* 0xbfb8aa3b1b1d7820 */ /* 0x000fc80000410000 */
        /* <DEDUP_REMOVED lines=13> */
[----:B0-----:R-:W-:Y:S01]  /*10b0*/  FADD.FTZ R33, -R31, 1 ;  /* 0x3f8000001f217421 */ /* 0x001fe20000010100 */
[----:B------:R-:W-:-:S03]  /*10c0*/  FMUL.FTZ R32, R2, R31 ;  /* 0x0000001f02207220 */ /* 0x000fc60000410000 */
[----:B------:R-:W-:Y:S01]  /*10d0*/  FFMA.FTZ R33, R26, R33, 1 ;  /* 0x3f8000001a217423 */ /* 0x000fe20000010021 */
[----:B------:R-:W-:-:S03]  /*10e0*/  FMUL.FTZ R26, R35, R54 ;  /* 0x00000036231a7220 */ /* 0x000fc60000410000 */
[----:B------:R-:W-:Y:S01]  /*10f0*/  FMUL.FTZ R29, R32, R33 ;  /* 0x00000021201d7220 */ /* 0x000fe20000410000 */
[----:B-1----:R-:W-:Y:S01]  /*1100*/  FADD.FTZ R32, -R28, 1 ;  /* 0x3f8000001c207421 */ /* 0x002fe20000010100 */
[----:B------:R-:W0:Y:S01]  /*1110*/  MUFU.RCP R33, R37 ;  /* 0x0000002500217308 */ /* 0x000e220000001000 */
[----:B------:R-:W-:Y:S01]  /*1120*/  FFMA.FTZ R31, R51, R26, R53 ;  /* 0x0000001a331f7223 */ /* 0x000fe20000010035 */
[----:B------:R-:W-:Y:S01]  /*1130*/  FMUL.FTZ R28, R3, R28 ;  /* 0x0000001c031c7220 */ /* 0x000fe20000410000 */
[----:B------:R-:W-:Y:S01]  /*1140*/  FFMA.FTZ R35, R23, R32, 1 ;  /* 0x3f80000017237423 */ /* 0x000fe20000010020 */
[----:B------:R-:W-:Y:S01]  /*1150*/  FADD.FTZ R23, -R4, R13 ;  /* 0x0000000d04177221 */ /* 0x000fe20000010100 */
[----:B------:R-:W-:Y:S01]  /*1160*/  FMUL.FTZ R34, R31, -1.4426950216293334961 ;  /* 0xbfb8aa3b1f227820 */ /* 0x000fe20000410000 */
[----:B--2---:R-:W-:Y:S01]  /*1170*/  FADD.FTZ R36, R25, 1 ;  /* 0x3f80000019247421 */ /* 0x004fe20000010000 */
[----:B------:R-:W-:Y:S01]  /*1180*/  FMUL.FTZ R25, R28, R35 ;  /* 0x000000231c197220 */ /* 0x000fe20000410000 */
[----:B------:R-:W-:-:S03]  /*1190*/  FMUL.FTZ R23, R23, R54 ;  /* 0x0000003617177220 */ /* 0x000fc60000410000 */
[----:B------:R-:W1:Y:S01]  /*11a0*/  MUFU.EX2 R34, R34 ;  /* 0x0000002200227308 */ /* 0x000e620000000800 */
[----:B------:R-:W-:-:S03]  /*11b0*/  FFMA.FTZ R32, R5, R23, R52 ;  /* 0x0000001705207223 */ /* 0x000fc60000010034 */
[----:B------:R-:W2:Y:S01]  /*11c0*/  MUFU.RCP R36, R36 ;  /* 0x0000002400247308 */ /* 0x000ea20000001000 */
[----:B------:R-:W-:Y:S01]  /*11d0*/  FMUL.FTZ R35, R32, -1.4426950216293334961 ;  /* 0xbfb8aa3b20237820 */ /* 0x000fe20000410000 */
[----:B0-----:R-:W-:-:S04]  /*11e0*/  FADD.FTZ R28, -R33, 1 ;  /* 0x3f800000211c7421 */ /* 0x001fc80000010100 */
[----:B------:R-:W-:Y:S01]  /*11f0*/  FFMA.FTZ R28, R27, R28, 1 ;  /* 0x3f8000001b1c7423 */ /* 0x000fe2000001001c */
[----:B------:R-:W-:Y:S01]  /*1200*/  FMUL.FTZ R27, R8, R33 ;  /* 0x00000021081b7220 */ /* 0x000fe20000410000 */
[----:B------:R-:W0:Y:S01]  /*1210*/  MUFU.EX2 R35, R35 ;  /* 0x0000002300237308 */ /* 0x000e220000000800 */
[----:B-1----:R-:W-:Y:S02]  /*1220*/  FADD.FTZ R33, R34, 1 ;  /* 0x3f80000022217421 */ /* 0x002fe40000010000 */
[----:B------:R-:W-:Y:S01]  /*1230*/  FMUL.FTZ R27, R27, R28 ;  /* 0x0000001c1b1b7220 */ /* 0x000fe20000410000 */
[----:B------:R-:W-:-:S03]  /*1240*/  FMUL.FTZ R28, R61, R54 ;  /* 0x000000363d1c7220 */ /* 0x000fc60000410000 */
[----:B------:R-:W1:Y:S01]  /*1250*/  MUFU.RCP R33, R33 ;  /* 0x0000002100217308 */ /* 0x000e620000001000 */
[----:B------:R-:W-:Y:S01]  /*1260*/  FFMA.FTZ R34, R51, R28, R53 ;  /* 0x0000001c33227223 */ /* 0x000fe20000010035 */
[----:B--2---:R-:W-:-:S03]  /*1270*/  FADD.FTZ R37, -R36, 1 ;  /* 0x3f80000024257421 */ /* 0x004fc60000010100 */
[----:B------:R-:W-:Y:S01]  /*1280*/  FMUL.FTZ R61, R34, -1.4426950216293334961 ;  /* 0xbfb8aa3b223d7820 */ /* 0x000fe20000410000 */
[----:B------:R-:W-:Y:S01]  /*1290*/  FFMA.FTZ R30, R30, R37, 1 ;  /* 0x3f8000001e1e7423 */ /* 0x000fe20000010025 */
[----:B0-----:R-:W-:Y:S01]  /*12a0*/  FADD.FTZ R60, R35, 1 ;  /* 0x3f800000233c7421 */ /* 0x001fe20000010000 */
[----:B------:R-:W-:Y:S01]  /*12b0*/  FMUL.FTZ R37, R9, R36 ;  /* 0x0000002409257220 */ /* 0x000fe20000410000 */
[----:B------:R-:W0:Y:S03]  /*12c0*/  MUFU.EX2 R35, R61 ;  /* 0x0000003d00237308 */ /* 0x000e260000000800 */
[----:B------:R-:W-:Y:S01]  /*12d0*/  FMUL.FTZ R30, R37, R30 ;  /* 0x0000001e251e7220 */ /* 0x000fe20000410000 */
[----:B------:R-:W2:Y:S01]  /*12e0*/  MUFU.RCP R60, R60 ;  /* 0x0000003c003c7308 */ /* 0x000ea20000001000 */
[----:B-1----:R-:W-:-:S04]  /*12f0*/  FADD.FTZ R36, -R33, 1 ;  /* 0x3f80000021247421 */ /* 0x002fc80000010100 */
[----:B------:R-:W-:Y:S01]  /*1300*/  FFMA.FTZ R31, R31, R36, 1 ;  /* 0x3f8000001f1f7423 */ /* 0x000fe20000010024 */
[----:B0-----:R-:W-:Y:S01]  /*1310*/  FADD.FTZ R37, R35, 1 ;  /* 0x3f80000023257421 */ /* 0x001fe20000010000 */
[----:B------:R-:W-:-:S04]  /*1320*/  FMUL.FTZ R36, R14, R33 ;  /* 0x000000210e247220 */ /* 0x000fc80000410000 */
[----:B------:R-:W-:Y:S01]  /*1330*/  FMUL.FTZ R31, R36, R31 ;  /* 0x0000001f241f7220 */ /* 0x000fe20000410000 */
[----:B------:R-:W0:Y:S01]  /*1340*/  MUFU.RCP R37, R37 ;  /* 0x0000002500257308 */ /* 0x000e220000001000 */
[----:B--2---:R-:W-:Y:S01]  /*1350*/  FADD.FTZ R35, -R60, 1 ;  /* 0x3f8000003c237421 */ /* 0x004fe20000010100 */
[----:B------:R-:W-:-:S03]  /*1360*/  FMUL.FTZ R33, R15, R60 ;  /* 0x0000003c0f217220 */ /* 0x000fc60000410000 */
[----:B------:R-:W-:-:S04]  /*1370*/  FFMA.FTZ R32, R32, R35, 1 ;  /* 0x3f80000020207423 */ /* 0x000fc80000010023 */
[----:B------:R-:W-:Y:S01]  /*1380*/  FMUL.FTZ R32, R33, R32 ;  /* 0x0000002021207220 */ /* 0x000fe20000410000 */
[----:B------:R-:W-:-:S04]  /*1390*/  FMUL.FTZ R33, R51, R29 ;  /* 0x0000001d33217220 */ /* 0x000fc80000410000 */
[----:B------:R-:W-:Y:S01]  /*13a0*/  FFMA.FTZ R35, R22, R33, RZ ;  /* 0x0000002116237223 */ /* 0x000fe200000100ff */
[----:B------:R-:W-:Y:S01]  /*13b0*/  FADD.FTZ R36, RZ, R33 ;  /* 0x00000021ff247221 */ /* 0x000fe20000010000 */
[----:B------:R-:W-:Y:S01]  /*13c0*/  FMUL.FTZ R33, R5, R25 ;  /* 0x0000001905217220 */ /* 0x000fe20000410000 */
[----:B0-----:R-:W-:-:S03]  /*13d0*/  FADD.FTZ R61, -R37, 1 ;  /* 0x3f800000253d7421 */ /* 0x001fc60000010100 */
[----:B------:R-:W-:Y:S01]  /*13e0*/  FFMA.FTZ R35, R20, R33, R35 ;  /* 0x0000002114237223 */ /* 0x000fe20000010023 */
[----:B------:R-:W-:Y:S01]  /*13f0*/  FADD.FTZ R33, R33, R36 ;  /* 0x0000002421217221 */ /* 0x000fe20000010000 */
[----:B------:R-:W-:Y:S01]  /*1400*/  FFMA.FTZ R61, R34, R61, 1 ;  /* 0x3f800000223d7423 */ /* 0x000fe2000001003d */
[----:B------:R-:W-:Y:S01]  /*1410*/  FMUL.FTZ R36, R18, R37 ;  /* 0x0000002512247220 */ /* 0x000fe20000410000 */
[----:B------:R-:W-:Y:S01]  /*1420*/  FFMA.FTZ R37, R22, R29, RZ ;  /* 0x0000001d16257223 */ /* 0x000fe200000100ff */
[----:B------:R-:W-:Y:S01]  /*1430*/  FADD.FTZ R34, RZ, R29 ;  /* 0x0000001dff227221 */ /* 0x000fe20000010000 */
[----:B------:R-:W-:Y:S01]  /*1440*/  FADD.FTZ R29, -R4, R17 ;  /* 0x00000011041d7221 */ /* 0x000fe20000010100 */
[----:B------:R-:W-:Y:S01]  /*1450*/  FMUL.FTZ R22, R36, R61 ;  /* 0x0000003d24167220 */ /* 0x000fe20000410000 */
[-C--:B------:R-:W-:Y:S01]  /*1460*/  FFMA.FTZ R36, R24, R27.reuse, R37 ;  /* 0x0000001b18247223 */ /* 0x080fe20000010025 */
[----:B------:R-:W-:Y:S01]  /*1470*/  FADD.FTZ R34, R34, R27 ;  /* 0x0000001b22227221 */ /* 0x000fe20000010000 */
[----:B------:R-:W-:Y:S01]  /*1480*/  FMUL.FTZ R37, R51, R27 ;  /* 0x0000001b33257220 */ /* 0x000fe20000410000 */
[----:B------:R-:W-:Y:S01]  /*1490*/  FMUL.FTZ R27, R29, R54 ;  /* 0x000000361d1b7220 */ /* 0x000fe20000410000 */
[----:B------:R-:W-:Y:S01]  /*14a0*/  FFMA.FTZ R20, R20, R25, RZ ;  /* 0x0000001914147223 */ /* 0x000fe200000100ff */
[----:B------:R-:W-:Y:S01]  /*14b0*/  FADD.FTZ R25, RZ, R25 ;  /* 0x00000019ff197221 */ /* 0x000fe20000010000 */
[----:B------:R-:W-:Y:S01]  /*14c0*/  FFMA.FTZ R24, R24, R37, R35 ;  /* 0x0000002518187223 */ /* 0x000fe20000010023 */
[----:B------:R-:W-:Y:S01]  /*14d0*/  FFMA.FTZ R29, R5, R27, R52 ;  /* 0x0000001b051d7223 */ /* 0x000fe20000010034 */
[----:B------:R-:W-:Y:S01]  /*14e0*/  FADD.FTZ R33, R33, R37 ;  /* 0x0000002521217221 */ /* 0x000fe20000010000 */
[----:B------:R-:W-:Y:S01]  /*14f0*/  FFMA.FTZ R20, R21, R30, R20 ;  /* 0x0000001e15147223 */ /* 0x000fe20000010014 */
[----:B------:R-:W-:Y:S01]  /*1500*/  FADD.FTZ R25, R25, R30 ;  /* 0x0000001e19197221 */ /* 0x000fe20000010000 */
[----:B------:R-:W-:-:S06]  /*1510*/  FMUL.FTZ R35, R29, -1.4426950216293334961 ;  /* 0xbfb8aa3b1d237820 */ /* 0x000fcc0000410000 */
[----:B------:R-:W0:Y:S02]  /*1520*/  MUFU.EX2 R35, R35 ;  /* 0x0000002300237308 */ /* 0x000e240000000800 */
[----:B0-----:R-:W-:Y:S01]  /*1530*/  FADD.FTZ R60, R35, 1 ;  /* 0x3f800000233c7421 */ /* 0x001fe20000010000 */
[----:B------:R-:W-:-:S04]  /*1540*/  FMUL.FTZ R35, R5, R30 ;  /* 0x0000001e05237220 */ /* 0x000fc80000410000 */
[----:B------:R-:W-:Y:S01]  /*1550*/  FFMA.FTZ R21, R21, R35, R24 ;  /* 0x0000002315157223 */ /* 0x000fe20000010018 */
[----:B------:R-:W0:Y:S01]  /*1560*/  MUFU.RCP R60, R60 ;  /* 0x0000003c003c7308 */ /* 0x000e220000001000 */
[----:B------:R-:W-:Y:S01]  /*1570*/  FADD.FTZ R33, R35, R33 ;  /* 0x0000002123217221 */ /* 0x000fe20000010000 */
[----:B------:R-:W-:-:S04]  /*1580*/  FMUL.FTZ R24, R51, R31 ;  /* 0x0000001f33187220 */ /* 0x000fc80000410000 */
[----:B------:R-:W-:Y:S01]  /*1590*/  FADD.FTZ R33, R33, R24 ;  /* 0x0000001821217221 */ /* 0x000fe20000010000 */
[----:B0-----:R-:W-:-:S04]  /*15a0*/  FADD.FTZ R37, -R60, 1 ;  /* 0x3f8000003c257421 */ /* 0x001fc80000010100 */
[----:B------:R-:W-:Y:S01]  /*15b0*/  FFMA.FTZ R29, R29, R37, 1 ;  /* 0x3f8000001d1d7423 */ /* 0x000fe20000010025 */
[----:B------:R-:W-:Y:S01]  /*15c0*/  FMUL.FTZ R37, R19, R60 ;  /* 0x0000003c13257220 */ /* 0x000fe20000410000 */
[C---:B------:R-:W-:Y:S01]  /*15d0*/  FFMA.FTZ R60, R26.reuse, R24, R21 ;  /* 0x000000181a3c7223 */ /* 0x040fe20000010015 */
[----:B------:R-:W-:Y:S01]  /*15e0*/  FMUL.FTZ R24, R5, R32 ;  /* 0x0000002005187220 */ /* 0x000fe20000410000 */
[----:B------:R-:W-:Y:S01]  /*15f0*/  FFMA.FTZ R21, R26, R31, R36 ;  /* 0x0000001f1a157223 */ /* 0x000fe20000010024 */
[----:B------:R-:W-:Y:S01]  /*1600*/  FMUL.FTZ R30, R37, R29 ;  /* 0x0000001d251e7220 */ /* 0x000fe20000410000 */
[----:B------:R-:W-:Y:S01]  /*1610*/  FADD.FTZ R31, R34, R31 ;  /* 0x0000001f221f7221 */ /* 0x000fe20000010000 */
[----:B------:R-:W-:Y:S01]  /*1620*/  FFMA.FTZ R29, R23, R24, R60 ;  /* 0x00000018171d7223 */ /* 0x000fe2000001003c */
[----:B------:R-:W-:Y:S01]  /*1630*/  FADD.FTZ R33, R24, R33 ;  /* 0x0000002118217221 */ /* 0x000fe20000010000 */
[----:B------:R-:W-:Y:S01]  /*1640*/  FMUL.FTZ R24, R51, R22 ;  /* 0x0000001633187220 */ /* 0x000fe20000410000 */
[----:B------:R-:W-:Y:S01]  /*1650*/  FFMA.FTZ R26, R23, R32, R20 ;  /* 0x00000020171a7223 */ /* 0x000fe20000010014 */
[----:B------:R-:W-:Y:S01]  /*1660*/  FMUL.FTZ R34, R5, R30 ;  /* 0x0000001e05227220 */ /* 0x000fe20000410000 */
[----:B------:R-:W-:Y:S01]  /*1670*/  FADD.FTZ R23, R25, R32 ;  /* 0x0000002019177221 */ /* 0x000fe20000010000 */
[C---:B------:R-:W-:Y:S01]  /*1680*/  FFMA.FTZ R36, R28.reuse, R24, R29 ;  /* 0x000000181c247223 */ /* 0x040fe2000001001d */
[----:B------:R-:W-:Y:S01]  /*1690*/  FADD.FTZ R33, R33, R24 ;  /* 0x0000001821217221 */ /* 0x000fe20000010000 */
[----:B------:R-:W-:Y:S01]  /*16a0*/  FFMA.FTZ R20, R28, R22, R21 ;  /* 0x000000161c147223 */ /* 0x000fe20000010015 */
[----:B------:R-:W-:Y:S01]  /*16b0*/  FADD.FTZ R22, R31, R22 ;  /* 0x000000161f167221 */ /* 0x000fe20000010000 */
[C---:B------:R-:W-:Y:S01]  /*16c0*/  FFMA.FTZ R25, R27.reuse, R34, R36 ;  /* 0x000000221b197223 */ /* 0x040fe20000010024 */
[----:B------:R-:W-:Y:S01]  /*16d0*/  FADD.FTZ R24, R34, R33 ;  /* 0x0000002122187221 */ /* 0x000fe20000010000 */
[----:B------:R-:W-:Y:S01]  /*16e0*/  FFMA.FTZ R21, R27, R30, R26 ;  /* 0x0000001e1b157223 */ /* 0x000fe2000001001a */
[----:B------:R-:W-:-:S07]  /*16f0*/  FADD.FTZ R23, R23, R30 ;  /* 0x0000001e17177221 */ /* 0x000fce0000010000 */
.L_x_1455:
        /* <DEDUP_REMOVED lines=43> */
.L_x_1457:
[----:B------:R-:W-:Y:S05]  /*19b0*/  BSYNC.RECONVERGENT B0 ;  /* 0x0000000000007941 */ /* 0x000fea0003800200 */
.L_x_1456:
[----:B------:R-:W-:Y:S06]  /*19c0*/  BAR.SYNC.DEFER_BLOCKING 0x0 ;  /* 0x0000000000007b1d */ /* 0x000fec0000010000 */
[----:B------:R-:W-:Y:S04]  /*19d0*/  BSSY.RECONVERGENT B0, `(.L_x_1458) ;  /* 0x000002b000007945 */ /* 0x000fe80003800200 */
[----:B------:R-:W-:Y:S05]  /*19e0*/  @P2 BRA `(.L_x_1459) ;  /* 0x0000000000a42947 */ /* 0x000fea0003800000 */
[----:B------:R-:W4:Y:S01]  /*19f0*/  S2UR UR6, SR_CgaCtaId ;  /* 0x00000000000679c3 */ /* 0x000f220000008800 */
[----:B------:R-:W-:Y:S02]  /*1a00*/  UMOV UR5, 0x400 ;  /* 0x0000040000057882 */ /* 0x000fe40000000000 */
[----:B----4-:R-:W-:-:S09]  /*1a10*/  ULEA UR5, UR6, UR5, 0x18 ;  /* 0x0000000506057291 */ /* 0x010fd2000f8ec0ff */
        /* <DEDUP_REMOVED lines=38> */
.L_x_1459:
[----:B------:R-:W-:Y:S05]  /*1c80*/  BSYNC.RECONVERGENT B0 ;  /* 0x0000000000007941 */ /* 0x000fea0003800200 */
.L_x_1458:
        /* <DEDUP_REMOVED lines=79> */
.L_x_1461:
[----:B------:R-:W-:Y:S05]  /*2180*/  BSYNC.RECONVERGENT B0 ;  /* 0x0000000000007941 */ /* 0x000fea0003800200 */
.L_x_1460:
        /* <DEDUP_REMOVED lines=28> */
.L_x_1463:
[----:B------:R-:W-:Y:S05]  /*2350*/  BSYNC.RECONVERGENT B0 ;  /* 0x0000000000007941 */ /* 0x000fea0003800200 */
.L_x_1462:
        /* <DEDUP_REMOVED lines=24> */
.L_x_1466:
[----:B----4-:R-:W3:Y:S04]  /*24e0*/  LDG.E.STRONG.GPU R22, desc[UR8][R20.64] ;  /* 0x0000000814167981 */ /* 0x010ee8000c1ef900 */
[----:B---3--:R-:W-:Y:S01]  /*24f0*/  CCTL.IVALL ;  /* 0x00000000ff00798f */ /* 0x008fe20002000000 */
[----:B------:R-:W-:Y:S05]  /*2500*/  YIELD ;  /* 0x0000000000007946 */ /* 0x000fea0003800000 */
[----:B------:R-:W-:-:S13]  /*2510*/  ISETP.NE.AND P1, PT, R22, R27, PT ;  /* 0x0000001b1600720c */ /* 0x000fda0003f25270 */
[----:B------:R-:W-:Y:S05]  /*2520*/  @P1 BRA `(.L_x_1466) ;  /* 0xfffffffc00ec1947 */ /* 0x000fea000383ffff */
.L_x_1465:
        /* <DEDUP_REMOVED lines=15> */
.L_x_1468:
        /* <DEDUP_REMOVED lines=59> */
.L_x_1467:
        /* <DEDUP_REMOVED lines=35> */
.L_x_1469:
        /* <DEDUP_REMOVED lines=18> */
.L_x_1470:
        /* <DEDUP_REMOVED lines=9> */
.L_x_1471:
[----:B------:R-:W-:Y:S05]  /*2db0*/  BSYNC.RECONVERGENT B0 ;  /* 0x0000000000007941 */ /* 0x000fea0003800200 */
.L_x_1464:
[----:B------:R-:W5:Y:S01]  /*2dc0*/  S2UR UR6, SR_CgaCtaId ;  /* 0x00000000000679c3 */ /* 0x000f620000008800 */
[----:B------:R-:W-:Y:S01]  /*2dd0*/  UMOV UR5, 0x400 ;  /* 0x0000040000057882 */ /* 0x000fe20000000000 */
[C---:B----4-:R-:W-:Y:S01]  /*2de0*/  FADD.FTZ R31, -R4.reuse, R10 ;  /* 0x0000000a041f7221 */ /* 0x050fe20000010100 */
[C---:B------:R-:W-:Y:S01]  /*2df0*/  FADD.FTZ R11, -R4.reuse, R11 ;  /* 0x0000000b040b7221 */ /* 0x040fe20000010100 */
[----:B------:R-:W4:Y:S01]  /*2e00*/  LDCU.64 UR16, c[0x0][0x400] ;  /* 0x00008000ff1077ac */ /* 0x000f220008000a00 */
[C---:B------:R-:W-:Y:S01]  /*2e10*/  FADD.FTZ R23, -R4.reuse, R6 ;  /* 0x0000000604177221 */ /* 0x040fe20000010100 */
[C---:B------:R-:W-:Y:S01]  /*2e20*/  FADD.FTZ R25, -R4.reuse, R7 ;  /* 0x0000000704197221 */ /* 0x040fe20000010100 */
[C---:B-1----:R-:W-:Y:S01]  /*2e30*/  FADD.FTZ R27, -R4.reuse, R12 ;  /* 0x0000000c041b7221 */ /* 0x042fe20000010100 */
[C---:B------:R-:W-:Y:S01]  /*2e40*/  FADD.FTZ R13, -R4.reuse, R13 ;  /* 0x0000000d040d7221 */ /* 0x040fe20000010100 */
[C---:B------:R-:W-:Y:S01]  /*2e50*/  FADD.FTZ R29, -R4.reuse, R16 ;  /* 0x00000010041d7221 */ /* 0x040fe20000010100 */
[----:B------:R-:W-:Y:S01]  /*2e60*/  FADD.FTZ R17, -R4, R17 ;  /* 0x0000001104117221 */ /* 0x000fe20000010100 */
[-C--:B---3--:R-:W-:Y:S01]  /*2e70*/  FMUL.FTZ R24, R31, R54.reuse ;  /* 0x000000361f187220 */ /* 0x088fe20000410000 */
        /* <DEDUP_REMOVED lines=18> */
[----:B------:R-:W3:Y:S01]  /*2fa0*/  MUFU.RCP R16, R16 ;  /* 0x0000001000107308 */ /* 0x000ee20000001000 */
[----:B-1----:R-:W-:Y:S01]  /*2fb0*/  FADD.FTZ R31, -R11, 1 ;  /* 0x3f8000000b1f7421 */ /* 0x002fe20000010100 */
[----:B------:R-:W-:-:S03]  /*2fc0*/  FMUL.FTZ R2, R2, R11 ;  /* 0x0000000b02027220 */ /* 0x000fc60000410000 */
[----:B------:R-:W-:Y:S01]  /*2fd0*/  FFMA.FTZ R31, R6, R31, 1 ;  /* 0x3f800000061f7423 */ /* 0x000fe2000001001f */
[----:B---3--:R-:W-:Y:S01]  /*2fe0*/  FADD.FTZ R22, -R16, 1 ;  /* 0x3f80000010167421 */ /* 0x008fe20000010100 */
[----:B------:R-:W-:Y:S02]  /*2ff0*/  FMUL.FTZ R3, R3, R16 ;  /* 0x0000001003037220 */ /* 0x000fe40000410000 */
[----:B------:R-:W-:Y:S01]  /*3000*/  FMUL.FTZ R2, R2, R31 ;  /* 0x0000001f02027220 */ /* 0x000fe20000410000 */
[----:B------:R-:W-:-:S04]  /*3010*/  FFMA.FTZ R22, R7, R22, 1 ;  /* 0x3f80000007167423 */ /* 0x000fc80000010016 */
[----:B------:R-:W-:-:S07]  /*3020*/  FMUL.FTZ R3, R3, R22 ;  /* 0x0000001603037220 */ /* 0x000fce0000410000 */
.L_x_1472:
[----:B------:R-:W-:Y:S04]  /*3030*/  BSSY.RECONVERGENT B0, `(.L_x_1473) ;  /* 0x0000014000007945 */ /* 0x000fe80003800200 */
[----:B------:R-:W-:Y:S05]  /*3040*/  @P0 BRA `(.L_x_1474) ;  /* 0x0000000000480947 */ /* 0x000fea0003800000 */
[----:B------:R-:W1:Y:S01]  /*3050*/  LDCU.64 UR14, c[0x0][0x3f8] ;  /* 0x00007f00ff0e77ac */ /* 0x000e620008000a00 */
[----:B------:R-:W-:Y:S01]  /*3060*/  SHF.R.S32.HI R11, RZ, 0x1f, R50 ;  /* 0x0000001fff0b7819 */ /* 0x000fe20000011432 */
[C-C-:B------:R-:W-:Y:S01]  /*3070*/  FFMA.FTZ R10, R20.reuse, R24, R21.reuse ;  /* 0x00000018140a7223 */ /* 0x140fe20000010015 */
[----:B------:R-:W-:Y:S01]  /*3080*/  MOV R6, R58 ;  /* 0x0000003a00067202 */ /* 0x000fe20000000f00 */
[----:B------:R-:W3:Y:S01]  /*3090*/  LDCU.64 UR12, c[0x0][0x380] ;  /* 0x00007000ff0c77ac */ /* 0x000ee20008000a00 */
[----:B------:R-:W-:Y:S01]  /*30a0*/  MOV R7, R57 ;  /* 0x0000003900077202 */ /* 0x000fe20000000f00 */
[----:B------:R-:W-:Y:S01]  /*30b0*/  FFMA.FTZ R4, R20, R4, R21 ;  /* 0x0000000414047223 */ /* 0x000fe20000010015 */
[----:B-1----:R-:W-:Y:S02]  /*30c0*/  IMAD R11, R11, UR14, RZ ;  /* 0x0000000e0b0b7c24 */ /* 0x002fe4000f8e02ff */
[----:B------:R-:W-:-:S04]  /*30d0*/  IMAD.WIDE.U32 R6, R50, UR14, R6 ;  /* 0x0000000e32067c25 */ /* 0x000fc8000f8e0006 */
[----:B------:R-:W-:Y:S02]  /*30e0*/  IMAD R31, R50, UR15, R11 ;  /* 0x0000000f321f7c24 */ /* 0x000fe4000f8e020b */
[----:B------:R-:W-:Y:S01]  /*30f0*/  FFMA.FTZ R11, R51, R2, -R10 ;  /* 0x00000002330b7223 */ /* 0x000fe2000001080a */
[C---:B---3--:R-:W-:Y:S02]  /*3100*/  LEA R2, P0, R6.reuse, UR12, 0x2 ;  /* 0x0000000c06027c11 */ /* 0x048fe4000f8010ff */
[----:B------:R-:W-:Y:S01]  /*3110*/  IADD3 R31, PT, PT, R7, R31, RZ ;  /* 0x0000001f071f7210 */ /* 0x000fe20007ffe0ff */
[----:B------:R-:W-:Y:S01]  /*3120*/  FFMA.FTZ R7, R5, R3, -R4 ;  /* 0x0000000305077223 */ /* 0x000fe20000010804 */
[-C--:B------:R-:W-:Y:S02]  /*3130*/  FMUL.FTZ R10, R11, R54.reuse ;  /* 0x000000360b0a7220 */ /* 0x080fe40000410000 */
[----:B------:R-:W-:Y:S01]  /*3140*/  LEA.HI.X R3, R6, UR13, R31, 0x2, P0 ;  /* 0x0000000d06037c11 */ /* 0x000fe200080f141f */
[----:B------:R-:W-:-:S05]  /*3150*/  FMUL.FTZ R11, R7, R54 ;  /* 0x00000036070b7220 */ /* 0x000fca0000410000 */
[----:B------:R1:W-:Y:S02]  /*3160*/  STG.E.64 desc[UR8][R2.64], R10 ;  /* 0x0000000a02007986 */ /* 0x0003e4000c101b08 */
.L_x_1474:
[----:B------:R-:W-:Y:S05]  /*3170*/  BSYNC.RECONVERGENT B0 ;  /* 0x0000000000007941 */ /* 0x000fea0003800200 */
.L_x_1473:
[----:B------:R-:W-:Y:S01]  /*3180*/  UISETP.NE.AND UP0, UPT, UR10, URZ, UPT ;  /* 0x000000ff0a00728c */ /* 0x000fe2000bf05270 */
[-C--:B------:R-:W-:Y:S01]  /*3190*/  FMUL.FTZ R6, R23, R54.reuse ;  /* 0x0000003617067220 */ /* 0x080fe20000410000 */
[-C--:B------:R-:W-:Y:S01]  /*31a0*/  FMUL.FTZ R28, R25, R54.reuse ;  /* 0x00000036191c7220 */ /* 0x080fe20000410000 */
[-C--:B------:R-:W-:Y:S01]  /*31b0*/  FMUL.FTZ R16, R27, R54.reuse ;  /* 0x000000361b107220 */ /* 0x080fe20000410000 */
[-C--:B------:R-:W-:Y:S01]  /*31c0*/  FMUL.FTZ R22, R13, R54.reuse ;  /* 0x000000360d167220 */ /* 0x080fe20000410000 */
[-C--:B------:R-:W-:Y:S01]  /*31d0*/  FMUL.FTZ R4, R29, R54.reuse ;  /* 0x000000361d047220 */ /* 0x080fe20000410000 */
[----:B-1----:R-:W-:Y:S01]  /*31e0*/  SHF.R.S32.HI R2, RZ, 0x1f, R48 ;  /* 0x0000001fff027819 */ /* 0x002fe20000011430 */
[----:B------:R-:W-:Y:S01]  /*31f0*/  FMUL.FTZ R10, R17, R54 ;  /* 0x00000036110a7220 */ /* 0x000fe20000410000 */
[----:B------:R-:W-:Y:S01]  /*3200*/  ISETP.GE.U32.AND P0, PT, R48, UR16, PT ;  /* 0x0000001030007c0c */ /* 0x000fe2000bf06070 */
[C-C-:B------:R-:W-:Y:S01]  /*3210*/  FFMA.FTZ R32, R20.reuse, R6, R21.reuse ;  /* 0x0000000614207223 */ /* 0x140fe20000010015 */
[----:B------:R-:W-:Y:S01]  /*3220*/  ISETP.GE.U32.AND P1, PT, R47, UR16, PT ;  /* 0x000000102f007c0c */ /* 0x000fe2000bf26070 */
[C-C-:B------:R-:W-:Y:S01]  /*3230*/  FFMA.FTZ R34, R20.reuse, R28, R21.reuse ;  /* 0x0000001c14227223 */ /* 0x140fe20000010015 */
[C-C-:B------:R-:W-:Y:S01]  /*3240*/  FFMA.FTZ R24, R20.reuse, R16, R21.reuse ;  /* 0x0000001014187223 */ /* 0x140fe20000010015 */
[C-C-:B--2---:R-:W-:Y:S01]  /*3250*/  FFMA.FTZ R26, R20.reuse, R22, R21.reuse ;  /* 0x00000016141a7223 */ /* 0x144fe20000010015 */
        /* <DEDUP_REMOVED lines=24> */
.L_x_1475:
        /* <DEDUP_REMOVED lines=17> */
.L_x_1477:
[----:B------:R-:W-:Y:S05]  /*34f0*/  BSYNC.RECONVERGENT B0 ;  /* 0x0000000000007941 */ /* 0x000fea0003800200 */
.L_x_1476:
        /* <DEDUP_REMOVED lines=19> */
.L_x_1478:
[----:B------:R-:W-:Y:S01]  /*3630*/  BSSY.RECONVERGENT B0, `(.L_x_1479) ;  /* 0x0000011000007945 */ /* 0x000fe20003800200 */
[----:B-1----:R-:W-:Y:S01]  /*3640*/  FFMA.FTZ R7, R51, R14, -R24 ;  /* 0x0000000e33077223 */ /* 0x002fe20000010818 */
[----:B------:R-:W-:Y:S02]  /*3650*/  FFMA.FTZ R9, R5, R15, -R26 ;  /* 0x0000000f05097223 */ /* 0x000fe4000001081a */
[----:B------:R-:W-:Y:S05]  /*3660*/  @P1 BRA `(.L_x_1480) ;  /* 0x0000000000341947 */ /* 0x000fea0003800000 */
        /* <DEDUP_REMOVED lines=13> */
.L_x_1480:
[----:B------:R-:W-:Y:S05]  /*3740*/  BSYNC.RECONVERGENT B0 ;  /* 0x0000000000007941 */ /* 0x000fea0003800200 */
.L_x_1479:
        /* <DEDUP_REMOVED lines=19> */
.L_x_1481:
[----:B------:R-:W-:Y:S01]  /*3880*/  ISETP.GE.AND.EX P2, PT, R0, UR17, PT, P2 ;  /* 0x0000001100007c0c */ /* 0x000fe2000bf46320 */
[----:B------:R-:W-:Y:S01]  /*3890*/  FFMA.FTZ R51, R51, R18, -R12 ;  /* 0x0000001233337223 */ /* 0x000fe2000001080c */
[----:B------:R-:W-:Y:S01]  /*38a0*/  FFMA.FTZ R5, R5, R19, -R20 ;  /* 0x0000001305057223 */ /* 0x000fe20000010814 */
[----:B------:R-:W-:Y:S02]  /*38b0*/  BSSY.RECONVERGENT B0, `(.L_x_1482) ;  /* 0x000000e000007945 */ /* 0x000fe40003800200 */
[-C--:B------:R-:W-:Y:S01]  /*38c0*/  FMUL.FTZ R4, R51, R54.reuse ;  /* 0x0000003633047220 */ /* 0x080fe20000410000 */
[----:B------:R-:W-:-:S07]  /*38d0*/  FMUL.FTZ R5, R5, R54 ;  /* 0x0000003605057220 */ /* 0x000fce0000410000 */
[----:B------:R-:W-:Y:S05]  /*38e0*/  @P2 BRA `(.L_x_1483) ;  /* 0x0000000000282947 */ /* 0x000fea0003800000 */
[----:B------:R-:W2:Y:S01]  /*38f0*/  LDCU.64 UR12, c[0x0][0x3f8] ;  /* 0x00007f00ff0c77ac */ /* 0x000ea20008000a00 */
[----:B------:R-:W-:Y:S01]  /*3900*/  MOV R56, R58 ;  /* 0x0000003a00387202 */ /* 0x000fe20000000f00 */
[----:B------:R-:W3:Y:S01]  /*3910*/  LDCU.64 UR14, c[0x0][0x380] ;  /* 0x00007000ff0e77ac */ /* 0x000ee20008000a00 */
[----:B--2---:R-:W-:-:S03]  /*3920*/  IMAD R3, R0, UR12, RZ ;  /* 0x0000000c00037c24 */ /* 0x004fc6000f8e02ff */
[----:B------:R-:W-:-:S04]  /*3930*/  IMAD.WIDE.U32 R56, R46, UR12, R56 ;  /* 0x0000000c2e387c25 */ /* 0x000fc8000f8e0038 */
[----:B------:R-:W-:Y:S01]  /*3940*/  IMAD R3, R46, UR13, R3 ;  /* 0x0000000d2e037c24 */ /* 0x000fe2000f8e0203 */
[----:B---3--:R-:W-:-:S04]  /*3950*/  LEA R2, P0, R56, UR14, 0x2 ;  /* 0x0000000e38027c11 */ /* 0x008fc8000f8010ff */
[----:B------:R-:W-:-:S04]  /*3960*/  IADD3 R3, PT, PT, R57, R3, RZ ;  /* 0x0000000339037210 */ /* 0x000fc80007ffe0ff */
[----:B------:R-:W-:-:S05]  /*3970*/  LEA.HI.X R3, R56, UR15, R3, 0x2, P0 ;  /* 0x0000000f38037c11 */ /* 0x000fca00080f1403 */
[----:B------:R2:W-:Y:S02]  /*3980*/  STG.E.64 desc[UR8][R2.64], R4 ;  /* 0x0000000402007986 */ /* 0x0005e4000c101b08 */
.L_x_1483:
[----:B------:R-:W-:Y:S05]  /*3990*/  BSYNC.RECONVERGENT B0 ;  /* 0x0000000000007941 */ /* 0x000fea0003800200 */
.L_x_1482:
[----:B------:R-:W-:Y:S02]  /*39a0*/  IADD3 R44, PT, PT, R41, R44, RZ ;  /* 0x0000002c292c7210 */ /* 0x000fe40007ffe0ff */
[----:B------:R-:W-:Y:S02]  /*39b0*/  IADD3 R45, PT, PT, R45, 0x1, RZ ;  /* 0x000000012d2d7810 */ /* 0x000fe40007ffe0ff */
[----:B------:R-:W-:-:S13]  /*39c0*/  ISETP.GE.AND P0, PT, R44, UR4, PT ;  /* 0x000000042c007c0c */ /* 0x000fda000bf06270 */
[----:B------:R-:W-:Y:S05]  /*39d0*/  @!P0 BRA `(.L_x_1484) ;  /* 0xffffffc400fc8947 */ /* 0x000fea000383ffff */
.L_x_1453:
[----:B--2---:R-:W2:Y:S01]  /*39e0*/  LDC R4, c[0x0][0x370] ;  /* 0x0000dc00ff047b82 */ /* 0x004ea20000000800 */
[----:B------:R-:W-:Y:S01]  /*39f0*/  ISETP.NE.AND P2, PT, R43, RZ, PT ;  /* 0x000000ff2b00720c */ /* 0x000fe20003f45270 */
[----:B------:R-:W-:Y:S06]  /*3a00*/  BSSY.RECONVERGENT B0, `(.L_x_1485) ;  /* 0x0000011000007945 */ /* 0x000fec0003800200 */
[----:B-1----:R-:W1:Y:S08]  /*3a10*/  LDC R7, c[0x0][0x374] ;  /* 0x0000dd00ff077b82 */ /* 0x002e700000000800 */
[----:B------:R-:W3:Y:S01]  /*3a20*/  LDC.64 R2, c[0x0][0x3c8] ;  /* 0x0000f200ff027b82 */ /* 0x000ee20000000a00 */
[----:B--2---:R-:W-:-:S02]  /*3a30*/  ISETP.NE.AND P1, PT, R4, 0x1, PT ;  /* 0x000000010400780c */ /* 0x004fc40003f25270 */
[----:B------:R-:W-:Y:S02]  /*3a40*/  IADD3 R6, PT, PT, R4, -0x1, RZ ;  /* 0xffffffff04067810 */ /* 0x000fe40007ffe0ff */
[C---:B-1----:R-:W-:Y:S02]  /*3a50*/  IADD3 R5, PT, PT, R7.reuse, -0x1, RZ ;  /* 0xffffffff07057810 */ /* 0x042fe40007ffe0ff */
[----:B------:R-:W-:Y:S02]  /*3a60*/  SHF.L.U32 R0, R7, 0x1, RZ ;  /* 0x0000000107007819 */ /* 0x000fe400000006ff */
[----:B------:R-:W-:Y:S02]  /*3a70*/  ISETP.NE.AND P0, PT, R42, R5, PT ;  /* 0x000000052a00720c */ /* 0x000fe40003f05270 */
[----:B------:R-:W-:Y:S02]  /*3a80*/  SEL R5, R0, RZ, P1 ;  /* 0x000000ff00057207 */ /* 0x000fe40000800000 */
[----:B------:R-:W-:-:S03]  /*3a90*/  ISETP.NE.OR P0, PT, R6, UR7, P0 ;  /* 0x0000000706007c0c */ /* 0x000fc60008705670 */
[----:B---3--:R-:W-:Y:S01]  /*3aa0*/  IMAD.WIDE.U32 R2, R5, 0x4, R2 ;  /* 0x0000000405027825 */ /* 0x008fe200078e0002 */
[----:B------:R-:W-:Y:S09]  /*3ab0*/  @P2 BRA `(.L_x_1486) ;  /* 0x0000000000142947 */ /* 0x000ff20003800000 */
[----:B------:R-:W-:Y:S01]  /*3ac0*/  HFMA2 R5, -RZ, RZ, 0, 5.9604644775390625e-08 ;  /* 0x00000001ff057431 */ /* 0x000fe200000001ff */
[----:B------:R-:W-:Y:S06]  /*3ad0*/  MEMBAR.ALL.GPU ;  /* 0x0000000000007992 */ /* 0x000fec000000a000 */
[----:B------:R-:W-:-:S00]  /*3ae0*/  ERRBAR ;  /* 0x00000000000079ab */ /* 0x000fc00000000000 */
[----:B------:R-:W-:Y:S06]  /*3af0*/  CGAERRBAR ;  /* 0x00000000000075ab */ /* 0x000fec0000000000 */
[----:B------:R1:W-:Y:S02]  /*3b00*/  REDG.E.ADD.S32.STRONG.GPU desc[UR8][R2.64], R5 ;  /* 0x000000050200798e */ /* 0x0003e4000c12e308 */
.L_x_1486:
[----:B------:R-:W-:Y:S05]  /*3b10*/  BSYNC.RECONVERGENT B0 ;  /* 0x0000000000007941 */ /* 0x000fea0003800200 */
.L_x_1485:
[----:B------:R-:W-:Y:S05]  /*3b20*/  @P0 EXIT ;  /* 0x000000000000094d */ /* 0x000fea0003800000 */
[----:B------:R-:W-:Y:S05]  /*3b30*/  @P2 BRA `(.L_x_1487) ;  /* 0x0000000000202947 */ /* 0x000fea0003800000 */
[----:B------:R-:W-:-:S05]  /*3b40*/  IMAD R0, R4, R7, RZ ;  /* 0x0000000704007224 */ /* 0x000fca00078e02ff */
[----:B------:R-:W-:-:S13]  /*3b50*/  ISETP.NE.AND P0, PT, R0, -0x1, PT ;  /* 0xffffffff0000780c */ /* 0x000fda0003f05270 */
[----:B------:R-:W-:Y:S05]  /*3b60*/  @!P0 BRA `(.L_x_1487) ;  /* 0x0000000000148947 */ /* 0x000fea0003800000 */
.L_x_1488:
[----:B-1----:R-:W2:Y:S04]  /*3b70*/  LDG.E.STRONG.GPU R5, desc[UR8][R2.64] ;  /* 0x0000000802057981 */ /* 0x002ea8000c1ef900 */
[----:B--2---:R-:W-:Y:S01]  /*3b80*/  CCTL.IVALL ;  /* 0x00000000ff00798f */ /* 0x004fe20002000000 */
[----:B------:R-:W-:Y:S05]  /*3b90*/  YIELD ;  /* 0x0000000000007946 */ /* 0x000fea0003800000 */
[----:B------:R-:W-:-:S13]  /*3ba0*/  ISETP.NE.AND P0, PT, R5, R0, PT ;  /* 0x000000000500720c */ /* 0x000fda0003f05270 */
[----:B------:R-:W-:Y:S05]  /*3bb0*/  @P0 BRA `(.L_x_1488) ;  /* 0xfffffffc00ec0947 */ /* 0x000fea000383ffff */
.L_x_1487:
        /* <DEDUP_REMOVED lines=36> */
[----:B------:R-:W-:Y:S01]  /*3e00*/  SHF.R.U64 R18, R18, 0x9, R7 ;  /* 0x0000000912127819 */ /* 0x000fe20000001207 */
[----:B------:R-:W-:Y:S01]  /*3e10*/  IMAD.WIDE.U32 R4, R12, 0x4, RZ ;  /* 0x000000040c047825 */ /* 0x000fe200078e00ff */
[C---:B------:R-:W-:Y:S01]  /*3e20*/  SHF.L.U32 R21, R43.reuse, 0x2, RZ ;  /* 0x000000022b157819 */ /* 0x040fe200000006ff */
        /* <DEDUP_REMOVED lines=8> */
[----:B------:R-:W-:Y:S02]  /*3eb0*/  IADD3 R43, P3, PT, R2, R43, RZ ;  /* 0x0000002b022b7210 */ /* 0x000fe40007f7e0ff */
[C---:B-1----:R-:W-:Y:S02]  /*3ec0*/  IADD3 R25, P1, PT, R21.reuse, UR4, RZ ;  /* 0x0000000415197c10 */ /* 0x042fe4000ff3e0ff */
[----:B------:R-:W-:Y:S02]  /*3ed0*/  SHF.L.U64.HI R31, R0, 0x2, R3 ;  /* 0x00000002001f7819 */ /* 0x000fe40000010203 */
[----:B--2---:R-:W-:-:S02]  /*3ee0*/  IADD3 R23, P2, PT, R21, UR6, RZ ;  /* 0x0000000615177c10 */ /* 0x004fc4000ff5e0ff */
[C---:B------:R-:W-:Y:S02]  /*3ef0*/  IADD3.X R26, PT, PT, R22.reuse, UR5, RZ, P1, !PT ;  /* 0x00000005161a7c10 */ /* 0x040fe40008ffe4ff */
[C---:B------:R-:W-:Y:S02]  /*3f00*/  IADD3.X R24, PT, PT, R22.reuse, UR7, RZ, P2, !PT ;  /* 0x0000000716187c10 */ /* 0x040fe400097fe4ff */
[----:B---3--:R-:W-:Y:S02]  /*3f10*/  IADD3 R21, P1, PT, R21, UR10, RZ ;  /* 0x0000000a15157c10 */ /* 0x008fe4000ff3e0ff */
[----:B------:R-:W-:Y:S02]  /*3f20*/  IADD3 R18, P2, PT, RZ, -R18, RZ ;  /* 0x80000012ff127210 */ /* 0x000fe40007f5e0ff */
[----:B------:R-:W-:Y:S02]  /*3f30*/  IADD3.X R22, PT, PT, R22, UR11, RZ, P1, !PT ;  /* 0x0000000b16167c10 */ /* 0x000fe40008ffe4ff */
[----:B------:R-:W-:-:S02]  /*3f40*/  SHF.L.U64.HI R27, R28, 0x2, R33 ;  /* 0x000000021c1b7819 */ /* 0x000fc40000010221 */
[----:B------:R-:W-:Y:S02]  /*3f50*/  IADD3 R29, PT, PT, R5, R29, RZ ;  /* 0x0000001d051d7210 */ /* 0x000fe40007ffe0ff */
[----:B------:R-:W-:Y:S02]  /*3f60*/  IADD3.X R20, PT, PT, RZ, -0x1, RZ, P2, !PT ;  /* 0xffffffffff147810 */ /* 0x000fe400017fe4ff */
[----:B------:R-:W-:-:S07]  /*3f70*/  IADD3.X R6, PT, PT, RZ, R6, RZ, P3, !PT ;  /* 0x00000006ff067210 */ /* 0x000fce0001ffe4ff */
.L_x_1491:
[-C--:B-1----:R-:W-:Y:S02]  /*3f80*/  LEA R10, P1, R0, R25.reuse, 0x2 ;  /* 0x00000019000a7211 */ /* 0x082fe400078210ff */
        /* <DEDUP_REMOVED lines=9> */
[----:B------:R-:W4:Y:S04]  /*4020*/  LDG.E R14, desc[UR8][R14.64] ;  /* 0x000000080e0e7981 */ /* 0x000f28000c1e1900 */
[----:B------:R-:W4:Y:S01]  /*4030*/  LDG.E R17, desc[UR8][R16.64] ;  /* 0x0000000810117981 */ /* 0x000f22000c1e1900 */
[----:B-1----:R-:W-:Y:S02]  /*4040*/  MOV R10, R23 ;  /* 0x00000017000a7202 */ /* 0x002fe40000000f00 */
[----:B---3--:R-:W-:-:S02]  /*4050*/  MOV R8, R21 ;  /* 0x0000001500087202 */ /* 0x008fc40000000f00 */
        /* <DEDUP_REMOVED lines=12> */
[----:B----4-:R-:W-:Y:S01]  /*4120*/  F2FP.BF16.F32.PACK_AB R19, R17, R14 ;  /* 0x0000000e1113723e */ /* 0x010fe200000010ff */
[----:B------:R1:W-:Y:S04]  /*4130*/  STG.E desc[UR8][R8.64], R7 ;  /* 0x0000000708007986 */ /* 0x0003e8000c101908 */
[----:B------:R1:W-:Y:S01]  /*4140*/  STG.E desc[UR8][R10.64], R19 ;  /* 0x000000130a007986 */ /* 0x0003e2000c101908 */
[----:B------:R-:W-:Y:S01]  /*4150*/  IADD3.X R24, PT, PT, RZ, R24, RZ, P3, !PT ;  /* 0x00000018ff187210 */ /* 0x000fe20001ffe4ff */
[----:B------:R-:W-:Y:S06]  /*4160*/  @P1 BRA `(.L_x_1491) ;  /* 0xfffffffc00841947 */ /* 0x000fec000383ffff */
.L_x_1490:
[----:B------:R-:W-:Y:S05]  /*4170*/  BSYNC.RECONVERGENT B0 ;  /* 0x0000000000007941 */ /* 0x000fea0003800200 */
.L_x_1489:
[----:B------:R-:W-:Y:S05]  /*4180*/  @!P0 EXIT ;  /* 0x000000000000894d */ /* 0x000fea0003800000 */
[C---:B------:R-:W-:Y:S01]  /*4190*/  SHF.L.U64.HI R13, R12.reuse, 0x2, R13 ;  /* 0x000000020c0d7819 */ /* 0x040fe2000001020d */
[----:B------:R-:W2:Y:S01]  /*41a0*/  LDCU.64 UR4, c[0x0][0x3d8] ;  /* 0x00007b00ff0477ac */ /* 0x000ea20008000a00 */
[----:B-1----:R-:W-:Y:S02]  /*41b0*/  SHF.L.U32 R19, R12, 0x2, RZ ;  /* 0x000000020c137819 */ /* 0x002fe400000006ff */
[C---:B------:R-:W-:Y:S01]  /*41c0*/  SHF.L.U64.HI R21, R28.reuse, 0x2, R33 ;  /* 0x000000021c157819 */ /* 0x040fe20000010221 */
[----:B------:R-:W1:Y:S01]  /*41d0*/  LDCU.64 UR6, c[0x0][0x388] ;  /* 0x00007100ff0677ac */ /* 0x000e620008000a00 */
[----:B------:R-:W-:Y:S02]  /*41e0*/  SHF.L.U32 R23, R28, 0x2, RZ ;  /* 0x000000021c177819 */ /* 0x000fe400000006ff */
[C---:B------:R-:W-:Y:S01]  /*41f0*/  SHF.L.U64.HI R15, R0.reuse, 0x2, R3 ;  /* 0x00000002000f7819 */ /* 0x040fe20000010203 */
[----:B------:R-:W3:Y:S01]  /*4200*/  LDCU.64 UR10, c[0x0][0x390] ;  /* 0x00007200ff0a77ac */ /* 0x000ee20008000a00 */
[----:B------:R-:W-:-:S07]  /*4210*/  SHF.L.U32 R17, R0, 0x2, RZ ;  /* 0x0000000200117819 */ /* 0x000fce00000006ff */
.L_x_1492:
[C---:B------:R-:W-:Y:S02]  /*4220*/  SHF.L.U32 R2, R43.reuse, 0x2, RZ ;  /* 0x000000022b027819 */ /* 0x040fe400000006ff */
[----:B------:R-:W-:Y:S02]  /*4230*/  SHF.L.U64.HI R12, R43, 0x2, R6 ;  /* 0x000000022b0c7819 */ /* 0x000fe40000010206 */
[----:B--2---:R-:W-:-:S04]  /*4240*/  IADD3 R4, P0, PT, R2, UR4, RZ ;  /* 0x0000000402047c10 */ /* 0x004fc8000ff1e0ff */
[----:B----4-:R-:W-:Y:S02]  /*4250*/  IADD3.X R5, PT, PT, R12, UR5, RZ, P0, !PT ;  /* 0x000000050c057c10 */ /* 0x010fe400087fe4ff */
[C---:B------:R-:W-:Y:S02]  /*4260*/  IADD3 R6, P0, PT, R4.reuse, R17, RZ ;  /* 0x0000001104067210 */ /* 0x040fe40007f1e0ff */
[C---:B------:R-:W-:Y:S02]  /*4270*/  IADD3 R10, P2, PT, R4.reuse, R23, RZ ;  /* 0x00000017040a7210 */ /* 0x040fe40007f5e0ff */
[C---:B------:R-:W-:Y:S02]  /*4280*/  IADD3.X R7, PT, PT, R5.reuse, R15, RZ, P0, !PT ;  /* 0x0000000f05077210 */ /* 0x040fe400007fe4ff */
[----:B------:R-:W-:Y:S02]  /*4290*/  IADD3 R8, P1, PT, R4, R19, RZ ;  /* 0x0000001304087210 */ /* 0x000fe40007f3e0ff */
[C---:B------:R-:W-:Y:S01]  /*42a0*/  IADD3.X R11, PT, PT, R5.reuse, R21, RZ, P2, !PT ;  /* 0x00000015050b7210 */ /* 0x040fe200017fe4ff */
[----:B------:R2:W4:Y:S01]  /*42b0*/  LDG.E R4, desc[UR8][R4.64] ;  /* 0x0000000804047981 */ /* 0x000522000c1e1900 */
[----:B------:R-:W-:-:S03]  /*42c0*/  IADD3.X R9, PT, PT, R5, R13, RZ, P1, !PT ;  /* 0x0000000d05097210 */ /* 0x000fc60000ffe4ff */
[----:B------:R-:W4:Y:S04]  /*42d0*/  LDG.E R7, desc[UR8][R6.64] ;  /* 0x0000000806077981 */ /* 0x000f28000c1e1900 */
[----:B------:R-:W5:Y:S04]  /*42e0*/  LDG.E R8, desc[UR8][R8.64] ;  /* 0x0000000808087981 */ /* 0x000f68000c1e1900 */
[----:B------:R-:W5:Y:S01]  /*42f0*/  LDG.E R11, desc[UR8][R10.64] ;  /* 0x000000080a0b7981 */ /* 0x000f62000c1e1900 */
[----:B------:R-:W-:Y:S02]  /*4300*/  LOP3.LUT R14, R2, 0xfffffffc, RZ, 0xc0, !PT ;  /* 0xfffffffc020e7812 */ /* 0x000fe400078ec0ff */
[----:B------:R-:W-:-:S02]  /*4310*/  LOP3.LUT R16, R12, 0x1, RZ, 0xc0, !PT ;  /* 0x000000010c107812 */ /* 0x000fc400078ec0ff */
[----:B-1----:R-:W-:Y:S02]  /*4320*/  IADD3 R24, P0, PT, R14, UR6, RZ ;  /* 0x000000060e187c10 */ /* 0x002fe4000ff1e0ff */
[----:B--2---:R-:W-:Y:S02]  /*4330*/  LOP3.LUT R5, R12, 0x3, RZ, 0xc0, !PT ;  /* 0x000000030c057812 */ /* 0x004fe400078ec0ff */
[----:B------:R-:W-:Y:S02]  /*4340*/  IADD3.X R25, PT, PT, R16, UR7, RZ, P0, !PT ;  /* 0x0000000710197c10 */ /* 0x000fe400087fe4ff */
[----:B---3--:R-:W-:-:S04]  /*4350*/  IADD3 R26, P0, PT, R14, UR10, RZ ;  /* 0x0000000a0e1a7c10 */ /* 0x008fc8000ff1e0ff */
[----:B------:R-:W-:Y:S02]  /*4360*/  IADD3.X R27, PT, PT, R16, UR11, RZ, P0, !PT ;  /* 0x0000000b101b7c10 */ /* 0x000fe400087fe4ff */
[----:B----4-:R-:W-:Y:S02]  /*4370*/  F2FP.BF16.F32.PACK_AB R29, R7, R4 ;  /* 0x00000004071d723e */ /* 0x010fe400000010ff */
[----:B------:R-:W-:-:S04]  /*4380*/  IADD3 R4, P1, PT, R14, UR4, RZ ;  /* 0x000000040e047c10 */ /* 0x000fc8000ff3e0ff */
        /* <DEDUP_REMOVED lines=10> */
[----:B------:R-:W3:Y:S04]  /*4430*/  LDG.E R14, desc[UR8][R4.64+0x800] ;  /* 0x00080008040e7981 */ /* 0x000ee8000c1e1900 */
[----:B------:R-:W3:Y:S04]  /*4440*/  LDG.E R33, desc[UR8][R10.64+0x800] ;  /* 0x000800080a217981 */ /* 0x000ee8000c1e1900 */
[----:B------:R-:W4:Y:S04]  /*4450*/  LDG.E R16, desc[UR8][R6.64+0x800] ;  /* 0x0008000806107981 */ /* 0x000f28000c1e1900 */
[----:B------:R-:W4:Y:S01]  /*4460*/  LDG.E R35, desc[UR8][R8.64+0x800] ;  /* 0x0008000808237981 */ /* 0x000f22000c1e1900 */
[----:B------:R-:W-:-:S04]  /*4470*/  IADD3 R28, P0, PT, R2, 0x800, RZ ;  /* 0x00000800021c7810 */ /* 0x000fc80007f1e0ff */
[----:B------:R-:W-:Y:S02]  /*4480*/  IADD3.X R18, PT, PT, RZ, R12, RZ, P0, !PT ;  /* 0x0000000cff127210 */ /* 0x000fe400007fe4ff */
[----:B------:R-:W-:Y:S02]  /*4490*/  LOP3.LUT R28, R28, 0xfffffffc, RZ, 0xc0, !PT ;  /* 0xfffffffc1c1c7812 */ /* 0x000fe400078ec0ff */
[----:B------:R-:W-:Y:S02]  /*44a0*/  LOP3.LUT R18, R18, 0x1, RZ, 0xc0, !PT ;  /* 0x0000000112127812 */ /* 0x000fe400078ec0ff */
[C---:B-1----:R-:W-:Y:S02]  /*44b0*/  IADD3 R24, P0, PT, R28.reuse, UR6, RZ ;  /* 0x000000061c187c10 */ /* 0x042fe4000ff1e0ff */
[----:B------:R-:W-:Y:S02]  /*44c0*/  IADD3 R28, P1, PT, R28, UR10, RZ ;  /* 0x0000000a1c1c7c10 */ /* 0x000fe4000ff3e0ff */
[----:B------:R-:W-:-:S02]  /*44d0*/  IADD3.X R25, PT, PT, R18, UR7, RZ, P0, !PT ;  /* 0x0000000712197c10 */ /* 0x000fc400087fe4ff */
[----:B------:R-:W-:Y:S02]  /*44e0*/  IADD3.X R29, PT, PT, R18, UR11, RZ, P1, !PT ;  /* 0x0000000b121d7c10 */ /* 0x000fe40008ffe4ff */
[----:B---3--:R-:W-:Y:S02]  /*44f0*/  F2FP.BF16.F32.PACK_AB R33, R33, R14 ;  /* 0x0000000e2121723e */ /* 0x008fe400000010ff */
[----:B----4-:R-:W-:-:S03]  /*4500*/  F2FP.BF16.F32.PACK_AB R35, R35, R16 ;  /* 0x000000102323723e */ /* 0x010fc600000010ff */
[----:B------:R1:W-:Y:S04]  /*4510*/  STG.E desc[UR8][R24.64], R33 ;  /* 0x0000002118007986 */ /* 0x0003e8000c101908 */
[----:B------:R3:W-:Y:S04]  /*4520*/  STG.E desc[UR8][R28.64], R35 ;  /* 0x000000231c007986 */ /* 0x0007e8000c101908 */
[----:B------:R-:W4:Y:S04]  /*4530*/  LDG.E R14, desc[UR8][R4.64+0x1000] ;  /* 0x00100008040e7981 */ /* 0x000f28000c1e1900 */
[----:B--2---:R-:W4:Y:S04]  /*4540*/  LDG.E R31, desc[UR8][R10.64+0x1000] ;  /* 0x001000080a1f7981 */ /* 0x004f28000c1e1900 */
[----:B------:R-:W2:Y:S04]  /*4550*/  LDG.E R16, desc[UR8][R6.64+0x1000] ;  /* 0x0010000806107981 */ /* 0x000ea8000c1e1900 */
[----:B0-----:R-:W2:Y:S01]  /*4560*/  LDG.E R37, desc[UR8][R8.64+0x1000] ;  /* 0x0010000808257981 */ /* 0x001ea2000c1e1900 */
[----:B------:R-:W-:-:S04]  /*4570*/  IADD3 R18, P0, PT, R2, 0x1000, RZ ;  /* 0x0000100002127810 */ /* 0x000fc80007f1e0ff */
[----:B------:R-:W-:Y:S02]  /*4580*/  IADD3.X R20, PT, PT, RZ, R12, RZ, P0, !PT ;  /* 0x0000000cff147210 */ /* 0x000fe400007fe4ff */
[----:B------:R-:W-:Y:S02]  /*4590*/  LOP3.LUT R18, R18, 0xfffffffc, RZ, 0xc0, !PT ;  /* 0xfffffffc12127812 */ /* 0x000fe400078ec0ff */
[----:B------:R-:W-:Y:S02]  /*45a0*/  LOP3.LUT R20, R20, 0x1, RZ, 0xc0, !PT ;  /* 0x0000000114147812 */ /* 0x000fe400078ec0ff */
[C---:B------:R-:W-:Y:S02]  /*45b0*/  IADD3 R26, P0, PT, R18.reuse, UR6, RZ ;  /* 0x00000006121a7c10 */ /* 0x040fe4000ff1e0ff */
[----:B-1----:R-:W-:Y:S02]  /*45c0*/  IADD3 R24, P1, PT, R18, UR10, RZ ;  /* 0x0000000a12187c10 */ /* 0x002fe4000ff3e0ff */
[----:B------:R-:W-:-:S02]  /*45d0*/  IADD3.X R27, PT, PT, R20, UR7, RZ, P0, !PT ;  /* 0x00000007141b7c10 */ /* 0x000fc400087fe4ff */
[----:B------:R-:W-:Y:S02]  /*45e0*/  IADD3.X R25, PT, PT, R20, UR11, RZ, P1, !PT ;  /* 0x0000000b14197c10 */ /* 0x000fe40008ffe4ff */
[----:B----4-:R-:W-:Y:S02]  /*45f0*/  F2FP.BF16.F32.PACK_AB R31, R31, R14 ;  /* 0x0000000e1f1f723e */ /* 0x010fe400000010ff */
[----:B--2---:R-:W-:-:S03]  /*4600*/  F2FP.BF16.F32.PACK_AB R37, R37, R16 ;  /* 0x000000102525723e */ /* 0x004fc600000010ff */
[----:B------:R0:W-:Y:S04]  /*4610*/  STG.E desc[UR8][R26.64], R31 ;  /* 0x0000001f1a007986 */ /* 0x0001e8000c101908 */
[----:B------:R4:W-:Y:S04]  /*4620*/  STG.E desc[UR8][R24.64], R37 ;  /* 0x0000002518007986 */ /* 0x0009e8000c101908 */
[----:B------:R-:W2:Y:S04]  /*4630*/  LDG.E R4, desc[UR8][R4.64+0x1800] ;  /* 0x0018000804047981 */ /* 0x000ea8000c1e1900 */
[----:B------:R-:W2:Y:S04]  /*4640*/  LDG.E R11, desc[UR8][R10.64+0x1800] ;  /* 0x001800080a0b7981 */ /* 0x000ea8000c1e1900 */
[----:B------:R-:W5:Y:S04]  /*4650*/  LDG.E R6, desc[UR8][R6.64+0x1800] ;  /* 0x0018000806067981 */ /* 0x000f68000c1e1900 */
[----:B------:R-:W5:Y:S01]  /*4660*/  LDG.E R9, desc[UR8][R8.64+0x1800] ;  /* 0x0018000808097981 */ /* 0x000f62000c1e1900 */
[----:B------:R-:W-:-:S04]  /*4670*/  IADD3 R2, P0, PT, R2, 0x1800, RZ ;  /* 0x0000180002027810 */ /* 0x000fc80007f1e0ff */
[----:B------:R-:W-:Y:S02]  /*4680*/  IADD3.X R12, PT, PT, RZ, R12, RZ, P0, !PT ;  /* 0x0000000cff0c7210 */ /* 0x000fe400007fe4ff */
[----:B------:R-:W-:Y:S02]  /*4690*/  LOP3.LUT R2, R2, 0xfffffffc, RZ, 0xc0, !PT ;  /* 0xfffffffc02027812 */ /* 0x000fe400078ec0ff */
[----:B------:R-:W-:Y:S02]  /*46a0*/  LOP3.LUT R12, R12, 0x1, RZ, 0xc0, !PT ;  /* 0x000000010c0c7812 */ /* 0x000fe400078ec0ff */
[C---:B---3--:R-:W-:Y:S02]  /*46b0*/  IADD3 R28, P0, PT, R2.reuse, UR6, RZ ;  /* 0x00000006021c7c10 */ /* 0x048fe4000ff1e0ff */
[----:B0-----:R-:W-:Y:S02]  /*46c0*/  IADD3 R26, P1, PT, R2, UR10, RZ ;  /* 0x0000000a021a7c10 */ /* 0x001fe4000ff3e0ff */
[----:B------:R-:W-:-:S02]  /*46d0*/  IADD3.X R29, PT, PT, R12, UR7, RZ, P0, !PT ;  /* 0x000000070c1d7c10 */ /* 0x000fc400087fe4ff */
[----:B------:R-:W-:Y:S02]  /*46e0*/  IADD3.X R27, PT, PT, R12, UR11, RZ, P1, !PT ;  /* 0x0000000b0c1b7c10 */ /* 0x000fe40008ffe4ff */
[----:B------:R-:W-:-:S04]  /*46f0*/  IADD3 R43, PT, PT, R43, 0x800, RZ ;  /* 0x000008002b2b7810 */ /* 0x000fc80007ffe0ff */
[----:B------:R-:W-:-:S04]  /*4700*/  ISETP.GT.U32.AND P0, PT, R0, R43, PT ;  /* 0x0000002b0000720c */ /* 0x000fc80003f04070 */
[----:B------:R-:W-:Y:S02]  /*4710*/  ISETP.GT.AND.EX P0, PT, R3, RZ, PT, P0 ;  /* 0x000000ff0300720c */ /* 0x000fe40003f04300 */
[----:B--2---:R-:W-:Y:S02]  /*4720*/  F2FP.BF16.F32.PACK_AB R11, R11, R4 ;  /* 0x000000040b0b723e */ /* 0x004fe400000010ff */
[----:B-----5:R-:W-:-:S03]  /*4730*/  F2FP.BF16.F32.PACK_AB R5, R9, R6 ;  /* 0x000000060905723e */ /* 0x020fc600000010ff */
[----:B------:R4:W-:Y:S04]  /*4740*/  STG.E desc[UR8][R28.64], R11 ;  /* 0x0000000b1c007986 */ /* 0x0009e8000c101908 */
[----:B------:R4:W-:Y:S01]  /*4750*/  STG.E desc[UR8][R26.64], R5 ;  /* 0x000000051a007986 */ /* 0x0009e2000c101908 */
[----:B------:R-:W-:Y:S01]  /*4760*/  HFMA2 R6, -RZ, RZ, 0, 0 ;  /* 0x00000000ff067431 */ /* 0x000fe200000001ff */
[----:B------:R-:W-:Y:S06]  /*4770*/  @P0 BRA `(.L_x_1492) ;  /* 0xfffffff800a80947 */ /* 0x000fec000383ffff */
[----:B------:R-:W-:Y:S05]  /*4780*/  EXIT ;  /* 0x000000000000794d */ /* 0x000fea0003800000 */
.L_x_1493:
        /* <DEDUP_REMOVED lines=15> */
.L_x_4524:


//--------------------- .text._Z35group_norm_nhwc_bwd_one_pass_kernelI11Fp32IOBf16WLi128ELi64ELi512EEv26Group_norm_nhwc_bwd_params --------------------------
	.section	.text._Z35group_norm_nhwc_bwd_one_pass_kernelI11Fp32IOBf16WLi128ELi64ELi512EEv26Group_norm_nhwc_bwd_params,"ax",@progbits
	.align	128
        .global         _Z35group_norm_nhwc_bwd_one_pass_kernelI11Fp32IOBf16WLi128ELi64ELi512EEv26Group_norm_nhwc_bwd_params
        .type           _Z35group_norm_nhwc_bwd_one_pass_kernelI11Fp32IOBf16WLi128ELi64ELi512EEv26Group_norm_nhwc_bwd_params,@function
        .size           _Z35group_norm_nhwc_bwd_one_pass_kernelI11Fp32IOBf16WLi128ELi64ELi512EEv26Group_norm_nhwc_bwd_params,(.L_x_4525 - _Z35group_norm_nhwc_bwd_one_pass_kernelI11Fp32IOBf16WLi128ELi64ELi512EEv26Group_norm_nhwc_bwd_params)
        .other          _Z35group_norm_nhwc_bwd_one_pass_kernelI11Fp32IOBf16WLi128ELi64ELi512EEv26Group_norm_nhwc_bwd_params,@"STO_CUDA_ENTRY STV_DEFAULT"
_Z35group_norm_nhwc_bwd_one_pass_kernelI11Fp32IOBf16WLi128ELi64ELi512EEv26Group_norm_nhwc_bwd_params:
.text._Z35group_norm_nhwc_bwd_one_pass_kernelI11Fp32IOBf16WLi128ELi64ELi512EEv26Group_norm_nhwc_bwd_params:
        /* <DEDUP_REMOVED lines=9> */
.L_x_1537:
[----:B0-----:R-:W0:Y:S01]  /*0090*/  LDC R6, c[0x0][0x410] ;  /* 0x00010400ff067b82 */ /* 0x001e220000000800 */
[----:B-1----:R-:W1:Y:S01]  /*00a0*/  S2R R26, SR_TID.X ;  /* 0x00000000001a7919 */ /* 0x002e620000002100 */
[----:B--2---:R-:W2:Y:S01]  /*00b0*/  LDCU.128 UR12, c[0x0][0x400] ;  /* 0x00008000ff0c77ac */ /* 0x004ea20008000c00 */
[----:B------:R-:W-:Y:S02]  /*00c0*/  ISETP.LE.AND P0, PT, RZ, UR5, PT ;  /* 0x00000005ff007c0c */ /* 0x000fe4000bf03270 */
[----:B------:R-:W-:Y:S01]  /*00d0*/  CS2R R48, SRZ ;  /* 0x0000000000307805 */ /* 0x000fe2000001ff00 */
[----:B---3--:R-:W3:Y:S02]  /*00e0*/  LDCU.64 UR6, c[0x0][0x3b8] ;  /* 0x00007700ff0677ac */ /* 0x008ee40008000a00 */
[----:B------:R-:W4:Y:S01]  /*00f0*/  S2UR UR8, SR_CTAID.X ;  /* 0x00000000000879c3 */ /* 0x000f220000002500 */
[----:B------:R-:W-:Y:S02]  /*0100*/  CS2R R46, SRZ ;  /* 0x00000000002e7805 */ /* 0x000fe4000001ff00 */
[----:B------:R-:W-:-:S02]  /*0110*/  CS2R R44, SRZ ;  /* 0x00000000002c7805 */ /* 0x000fc4000001ff00 */
[----:B------:R-:W-:Y:S01]  /*0120*/  CS2R R42, SRZ ;  /* 0x00000000002a7805 */ /* 0x000fe2000001ff00 */
[----:B------:R-:W3:Y:S01]  /*0130*/  LDCU.U8 UR9, c[0x0][0x414] ;  /* 0x00008280ff0977ac */ /* 0x000ee20008000000 */
[----:B0-----:R-:W-:-:S04]  /*0140*/  IABS R5, R6 ;  /* 0x0000000600057213 */ /* 0x001fc80000000000 */
[----:B------:R-:W0:Y:S01]  /*0150*/  I2F.RP R0, R5 ;  /* 0x0000000500007306 */ /* 0x000e220000209400 */
[----:B-1----:R-:W-:-:S07]  /*0160*/  SHF.R.U32.HI R9, RZ, 0x5, R26 ;  /* 0x00000005ff097819 */ /* 0x002fce000001161a */
        /* <DEDUP_REMOVED lines=22> */
[----:B------:R-:W-:Y:S02]  /*02d0*/  ISETP.GE.AND.EX P3, PT, R11, UR13, PT, P3 ;  /* 0x0000000d0b007c0c */ /* 0x000fe4000bf66330 */
[----:B------:R-:W-:-:S02]  /*02e0*/  IADD3 R5, PT, PT, R0, -R5, RZ ;  /* 0x8000000500057210 */ /* 0x000fc40007ffe0ff */
[----:B------:R-:W-:Y:S02]  /*02f0*/  IADD3 R15, PT, PT, R9, 0x10, RZ ;  /* 0x00000010090f7810 */ /* 0x000fe40007ffe0ff */
[----:B------:R-:W-:Y:S02]  /*0300*/  SEL R0, R5, R0, !P4 ;  /* 0x0000000005007207 */ /* 0x000fe40006000000 */
[----:B------:R-:W-:Y:S02]  /*0310*/  ISETP.GE.U32.AND P4, PT, R15, UR12, PT ;  /* 0x0000000c0f007c0c */ /* 0x000fe4000bf86070 */
[----:B------:R-:W-:Y:S02]  /*0320*/  @P2 IADD3 R3, PT, PT, R3, 0x1, RZ ;  /* 0x0000000103032810 */ /* 0x000fe40007ffe0ff */
[----:B------:R-:W-:Y:S01]  /*0330*/  SHF.R.S32.HI R29, RZ, 0x1f, R15 ;  /* 0x0000001fff1d7819 */ /* 0x000fe2000001140f */
[----:B------:R-:W0:Y:S01]  /*0340*/  @!P3 LDC.64 R32, c[0x0][0x3f8] ;  /* 0x0000fe00ff20bb82 */ /* 0x000e220000000a00 */
[----:B------:R-:W-:-:S02]  /*0350*/  MOV R2, R3 ;  /* 0x0000000300027202 */ /* 0x000fc40000000f00 */
[----:B------:R-:W-:Y:S02]  /*0360*/  IADD3 R24, PT, PT, R9, 0x20, RZ ;  /* 0x0000002009187810 */ /* 0x000fe40007ffe0ff */
[----:B------:R-:W-:Y:S02]  /*0370*/  ISETP.GE.AND.EX P4, PT, R29, UR13, PT, P4 ;  /* 0x0000000d1d007c0c */ /* 0x000fe4000bf86340 */
[----:B------:R-:W-:Y:S01]  /*0380*/  @!P1 IADD3 R2, PT, PT, -R2, RZ, RZ ;  /* 0x000000ff02029210 */ /* 0x000fe20007ffe1ff */
[----:B------:R-:W1:Y:S01]  /*0390*/  @!P3 LDC.64 R16, c[0x0][0x3a0] ;  /* 0x0000e800ff10bb82 */ /* 0x000e620000000a00 */
[----:B------:R-:W-:Y:S02]  /*03a0*/  ISETP.NE.AND P2, PT, R6, RZ, PT ;  /* 0x000000ff0600720c */ /* 0x000fe40003f45270 */
[----:B------:R-:W-:Y:S02]  /*03b0*/  LOP3.LUT R3, RZ, R6, RZ, 0x33, !PT ;  /* 0x00000006ff037212 */ /* 0x000fe400078e33ff */
[----:B------:R-:W-:-:S02]  /*03c0*/  @!P0 IADD3 R0, PT, PT, -R0, RZ, RZ ;  /* 0x000000ff00008210 */ /* 0x000fc40007ffe1ff */
[----:B------:R-:W-:Y:S01]  /*03d0*/  ISETP.GE.U32.AND P1, PT, R24, UR12, PT ;  /* 0x0000000c18007c0c */ /* 0x000fe2000bf26070 */
[----:B------:R-:W2:Y:S01]  /*03e0*/  @!P3 LDC.64 R6, c[0x0][0x398] ;  /* 0x0000e600ff06bb82 */ /* 0x000ea20000000a00 */
[----:B------:R-:W-:Y:S02]  /*03f0*/  SHF.R.S32.HI R31, RZ, 0x1f, R24 ;  /* 0x0000001fff1f7819 */ /* 0x000fe40000011418 */
[----:B------:R-:W-:Y:S02]  /*0400*/  SEL R27, R3, R0, !P2 ;  /* 0x00000000031b7207 */ /* 0x000fe40005000000 */
[----:B------:R-:W-:Y:S02]  /*0410*/  ISETP.GE.AND.EX P1, PT, R31, UR13, PT, P1 ;  /* 0x0000000d1f007c0c */ /* 0x000fe4000bf26310 */
[----:B------:R-:W-:Y:S01]  /*0420*/  SHF.L.U32 R0, R26, 0x1, RZ ;  /* 0x000000011a007819 */ /* 0x000fe200000006ff */
[----:B------:R-:W4:Y:S01]  /*0430*/  @!P4 LDC.64 R12, c[0x0][0x3f8] ;  /* 0x0000fe00ff0ccb82 */ /* 0x000f220000000a00 */
[----:B------:R-:W-:-:S02]  /*0440*/  SEL R3, R3, R2, !P2 ;  /* 0x0000000203037207 */ /* 0x000fc40005000000 */
[----:B------:R-:W-:Y:S02]  /*0450*/  LOP3.LUT R0, R0, 0x3e, RZ, 0xc0, !PT ;  /* 0x0000003e00007812 */ /* 0x000fe400078ec0ff */
[----:B------:R-:W-:Y:S02]  /*0460*/  SHF.L.U32 R5, R27, 0x6, RZ ;  /* 0x000000061b057819 */ /* 0x000fe400000006ff */
[----:B------:R-:W-:Y:S01]  /*0470*/  IADD3 R22, PT, PT, R9, 0x30, RZ ;  /* 0x0000003009167810 */ /* 0x000fe20007ffe0ff */
[----:B------:R-:W3:Y:S01]  /*0480*/  @!P4 LDC.64 R18, c[0x0][0x3a0] ;  /* 0x0000e800ff12cb82 */ /* 0x000ee20000000a00 */
[----:B------:R-:W-:Y:S02]  /*0490*/  SHF.R.S32.HI R2, RZ, 0x1f, R3 ;  /* 0x0000001fff027819 */ /* 0x000fe40000011403 */
[----:B------:R-:W-:Y:S02]  /*04a0*/  SHF.R.S32.HI R59, RZ, 0x1f, R5 ;  /* 0x0000001fff3b7819 */ /* 0x000fe40000011405 */
[----:B------:R-:W-:Y:S01]  /*04b0*/  LOP3.LUT R58, R5, R0, RZ, 0xfc, !PT ;  /* 0x00000000053a7212 */ /* 0x000fe200078efcff */
[----:B------:R-:W-:Y:S01]  /*04c0*/  IMAD R2, R2, UR14, RZ ;  /* 0x0000000e02027c24 */ /* 0x000fe2000f8e02ff */
[----:B------:R-:W-:Y:S01]  /*04d0*/  ISETP.GE.U32.AND P0, PT, R22, UR12, PT ;  /* 0x0000000c16007c0c */ /* 0x000fe2000bf06070 */
[----:B------:R-:W1:Y:S01]  /*04e0*/  @!P1 LDC.64 R20, c[0x0][0x3f8] ;  /* 0x0000fe00ff149b82 */ /* 0x000e620000000a00 */
[----:B------:R-:W-:Y:S01]  /*04f0*/  SHF.R.S32.HI R25, RZ, 0x1f, R22 ;  /* 0x0000001fff197819 */ /* 0x000fe20000011416 */
[----:B------:R-:W-:Y:S01]  /*0500*/  IMAD.WIDE.U32 R58, R3, UR14, R58 ;  /* 0x0000000e033a7c25 */ /* 0x000fe2000f8e003a */
[----:B------:R-:W-:-:S02]  /*0510*/  IADD3 R8, PT, PT, R9, 0x40, RZ ;  /* 0x0000004009087810 */ /* 0x000fc40007ffe0ff */
[----:B------:R-:W-:Y:S01]  /*0520*/  ISETP.GE.AND.EX P0, PT, R25, UR13, PT, P0 ;  /* 0x0000000d19007c0c */ /* 0x000fe2000bf06300 */
[----:B------:R-:W-:Y:S01]  /*0530*/  IMAD R3, R3, UR15, R2 ;  /* 0x0000000f03037c24 */ /* 0x000fe2000f8e0202 */
[----:B------:R-:W-:Y:S01]  /*0540*/  @!P3 MOV R60, R58 ;  /* 0x0000003a003cb202 */ /* 0x000fe20000000f00 */
[----:B0-----:R-:W-:Y:S01]  /*0550*/  @!P3 IMAD R2, R11, R32, RZ ;  /* 0x000000200b02b224 */ /* 0x001fe200078e02ff */
[----:B------:R-:W-:Y:S01]  /*0560*/  ISETP.GE.U32.AND P2, PT, R8, UR12, PT ;  /* 0x0000000c08007c0c */ /* 0x000fe2000bf46070 */
[----:B----4-:R-:W-:Y:S01]  /*0570*/  @!P4 IMAD R28, R29, R12, RZ ;  /* 0x0000000c1d1cc224 */ /* 0x010fe200078e02ff */
[----:B------:R-:W-:Y:S01]  /*0580*/  IADD3 R61, PT, PT, R59, R3, RZ ;  /* 0x000000033b3d7210 */ /* 0x000fe20007ffe0ff */
[C---:B------:R-:W-:Y:S01]  /*0590*/  @!P3 IMAD R33, R9.reuse, R33, R2 ;  /* 0x000000210921b224 */ /* 0x040fe200078e0202 */
[----:B------:R-:W-:Y:S01]  /*05a0*/  SHF.R.S32.HI R23, RZ, 0x1f, R8 ;  /* 0x0000001fff177819 */ /* 0x000fe20000011408 */
[----:B------:R-:W0:Y:S01]  /*05b0*/  @!P4 LDC.64 R2, c[0x0][0x398] ;  /* 0x0000e600ff02cb82 */ /* 0x000e220000000a00 */
[----:B------:R-:W-:Y:S01]  /*05c0*/  @!P4 MOV R29, R61 ;  /* 0x0000003d001dc202 */ /* 0x000fe20000000f00 */
[----:B------:R-:W-:Y:S01]  /*05d0*/  @!P3 IMAD.WIDE.U32 R10, R9, R32, R60 ;  /* 0x00000020090ab225 */ /* 0x000fe200078e003c */
[----:B------:R-:W-:-:S02]  /*05e0*/  @!P1 MOV R30, R58 ;  /* 0x0000003a001e9202 */ /* 0x000fc40000000f00 */
[----:B------:R-:W-:Y:S02]  /*05f0*/  ISETP.GE.AND.EX P2, PT, R23, UR13, PT, P2 ;  /* 0x0000000d17007c0c */ /* 0x000fe4000bf46320 */
[----:B------:R-:W-:Y:S01]  /*0600*/  @!P3 IADD3 R33, PT, PT, R11, R33, RZ ;  /* 0x000000210b21b210 */ /* 0x000fe20007ffe0ff */
[----:B------:R-:W4:Y:S01]  /*0610*/  @!P0 LDC.64 R4, c[0x0][0x3f8] ;  /* 0x0000fe00ff048b82 */ /* 0x000f220000000a00 */
[C---:B------:R-:W-:Y:S01]  /*0620*/  @!P3 SHF.L.U32 R11, R10.reuse, 0x2, RZ ;  /* 0x000000020a0bb819 */ /* 0x040fe200000006ff */
[----:B-1----:R-:W-:Y:S01]  /*0630*/  @!P1 IMAD R31, R31, R20, RZ ;  /* 0x000000141f1f9224 */ /* 0x002fe200078e02ff */
[----:B------:R-:W-:Y:S01]  /*0640*/  @!P3 SHF.L.U64.HI R14, R10, 0x2, R33 ;  /* 0x000000020a0eb819 */ /* 0x000fe20000010221 */
[----:B------:R-:W-:Y:S01]  /*0650*/  @!P4 IMAD R33, R15, R13, R28 ;  /* 0x0000000d0f21c224 */ /* 0x000fe200078e021c */
[----:B------:R-:W-:Y:S01]  /*0660*/  @!P4 MOV R28, R58 ;  /* 0x0000003a001cc202 */ /* 0x000fe20000000f00 */
[----:B------:R-:W-:Y:S01]  /*0670*/  @!P1 IMAD R35, R24, R21, R31 ;  /* 0x0000001518239224 */ /* 0x000fe200078e021f */
[----:B------:R-:W-:-:S02]  /*0680*/  @!P3 IADD3 R16, P5, PT, R11, R16, RZ ;  /* 0x000000100b10b210 */ /* 0x000fc40007fbe0ff */
[----:B--2---:R-:W-:Y:S01]  /*0690*/  @!P3 IADD3 R6, P6, PT, R11, R6, RZ ;  /* 0x000000060b06b210 */ /* 0x004fe20007fde0ff */
[----:B------:R-:W-:Y:S01]  /*06a0*/  @!P4 IMAD.WIDE.U32 R28, R15, R12, R28 ;  /* 0x0000000c0f1cc225 */ /* 0x000fe200078e001c */
[----:B------:R-:W1:Y:S01]  /*06b0*/  @!P1 LDC.64 R10, c[0x0][0x3a0] ;  /* 0x0000e800ff0a9b82 */ /* 0x000e620000000a00 */
[----:B------:R-:W-:Y:S02]  /*06c0*/  @!P1 MOV R31, R61 ;  /* 0x0000003d001f9202 */ /* 0x000fe40000000f00 */
[----:B------:R-:W-:Y:S02]  /*06d0*/  @!P3 IADD3.X R17, PT, PT, R14, R17, RZ, P5, !PT ;  /* 0x000000110e11b210 */ /* 0x000fe40002ffe4ff */
[----:B------:R-:W-:Y:S01]  /*06e0*/  @!P4 IADD3 R33, PT, PT, R29, R33, RZ ;  /* 0x000000211d21c210 */ /* 0x000fe20007ffe0ff */
[----:B------:R-:W-:Y:S01]  /*06f0*/  @!P1 IMAD.WIDE.U32 R30, R24, R20, R30 ;  /* 0x00000014181e9225 */ /* 0x000fe200078e001e */
[----:B------:R-:W-:Y:S01]  /*0700*/  @!P4 SHF.L.U32 R29, R28, 0x2, RZ ;  /* 0x000000021c1dc819 */ /* 0x000fe200000006ff */
[----:B------:R-:W2:Y:S01]  /*0710*/  @!P1 LDC.64 R12, c[0x0][0x398] ;  /* 0x0000e600ff0c9b82 */ /* 0x000ea20000000a00 */
[----:B------:R-:W-:Y:S01]  /*0720*/  @!P3 IADD3.X R7, PT, PT, R14, R7, RZ, P6, !PT ;  /* 0x000000070e07b210 */ /* 0x000fe200037fe4ff */
[----:B------:R0:W5:Y:S01]  /*0730*/  @!P3 LDG.E.64 R48, desc[UR10][R16.64] ;  /* 0x0000000a1030b981 */ /* 0x000162000c1e1b00 */
[----:B---3--:R-:W-:Y:S01]  /*0740*/  @!P4 IADD3 R18, P6, PT, R29, R18, RZ ;  /* 0x000000121d12c210 */ /* 0x008fe20007fde0ff */
[----:B----4-:R-:W-:Y:S01]  /*0750*/  @!P0 IMAD R24, R25, R4, RZ ;  /* 0x0000000419188224 */ /* 0x010fe200078e02ff */
[----:B------:R-:W-:Y:S01]  /*0760*/  @!P1 IADD3 R25, PT, PT, R31, R35, RZ ;  /* 0x000000231f199210 */ /* 0x000fe20007ffe0ff */
[----:B------:R-:W5:Y:S02]  /*0770*/  @!P3 LDG.E.64 R46, desc[UR10][R6.64] ;  /* 0x0000000a062eb981 */ /* 0x000f64000c1e1b00 */
[----:B------:R-:W3:Y:S01]  /*0780*/  @!P0 LDC.64 R20, c[0x0][0x3a0] ;  /* 0x0000e800ff148b82 */ /* 0x000ee20000000a00 */
[----:B0-----:R-:W-:Y:S01]  /*0790*/  @!P4 IADD3 R2, P5, PT, R29, R2, RZ ;  /* 0x000000021d02c210 */ /* 0x001fe20007fbe0ff */
[----:B------:R-:W-:Y:S01]  /*07a0*/  @!P0 IMAD R5, R22, R5, R24 ;  /* 0x0000000516058224 */ /* 0x000fe200078e0218 */
[----:B------:R-:W-:-:S02]  /*07b0*/  @!P1 SHF.L.U32 R29, R30, 0x2, RZ ;  /* 0x000000021e1d9819 */ /* 0x000fc400000006ff */
[----:B------:R-:W-:Y:S02]  /*07c0*/  @!P1 SHF.L.U64.HI R30, R30, 0x2, R25 ;  /* 0x000000021e1e9819 */ /* 0x000fe40000010219 */
[----:B------:R-:W-:Y:S01]  /*07d0*/  @!P0 MOV R24, R58 ;  /* 0x0000003a00188202 */ /* 0x000fe20000000f00 */
[----:B------:R-:W0:Y:S01]  /*07e0*/  @!P2 LDC.64 R14, c[0x0][0x3f8] ;  /* 0x0000fe00ff0eab82 */ /* 0x000e220000000a00 */
[----:B------:R-:W-:Y:S02]  /*07f0*/  @!P0 MOV R25, R61 ;  /* 0x0000003d00198202 */ /* 0x000fe40000000f00 */
[----:B------:R-:W-:Y:S01]  /*0800*/  @!P4 SHF.L.U64.HI R28, R28, 0x2, R33 ;  /* 0x000000021c1cc819 */ /* 0x000fe20000010221 */
[----:B------:R-:W-:-:S03]  /*0810*/  @!P0 IMAD.WIDE.U32 R24, R22, R4, R24 ;  /* 0x0000000416188225 */ /* 0x000fc600078e0018 */
[C---:B------:R-:W-:Y:S01]  /*0820*/  @!P4 IADD3.X R19, PT, PT, R28.reuse, R19, RZ, P6, !PT ;  /* 0x000000131c13c210 */ /* 0x040fe200037fe4ff */
[----:B------:R-:W-:Y:S01]  /*0830*/  UIMAD.WIDE UR6, UR5, 0x8, UR6 ;  /* 0x00000008050678a5 */ /* 0x000fe2000f8e0206 */
[----:B------:R-:W-:Y:S01]  /*0840*/  @!P4 IADD3.X R3, PT, PT, R28, R3, RZ, P5, !PT ;  /* 0x000000031c03c210 */ /* 0x000fe20002ffe4ff */
[----:B------:R-:W4:Y:S01]  /*0850*/  @!P2 LDC.64 R16, c[0x0][0x3a0] ;  /* 0x0000e800ff10ab82 */ /* 0x000f220000000a00 */
[C---:B-1----:R-:W-:Y:S01]  /*0860*/  @!P1 IADD3 R10, P6, PT, R29.reuse, R10, RZ ;  /* 0x0000000a1d0a9210 */ /* 0x042fe20007fde0ff */
[----:B------:R1:W5:Y:S01]  /*0870*/  @!P4 LDG.E.64 R44, desc[UR10][R18.64] ;  /* 0x0000000a122cc981 */ /* 0x000362000c1e1b00 */
[----:B--2---:R-:W-:Y:S02]  /*0880*/  @!P1 IADD3 R4, P5, PT, R29, R12, RZ ;  /* 0x0000000c1d049210 */ /* 0x004fe40007fbe0ff */
[----:B------:R-:W-:Y:S01]  /*0890*/  @!P0 IADD3 R29, PT, PT, R25, R5, RZ ;  /* 0x00000005191d8210 */ /* 0x000fe20007ffe0ff */
[----:B------:R2:W5:Y:S01]  /*08a0*/  @!P4 LDG.E.64 R42, desc[UR10][R2.64] ;  /* 0x0000000a022ac981 */ /* 0x000562000c1e1b00 */
[----:B------:R-:W-:-:S02]  /*08b0*/  @!P0 SHF.L.U32 R25, R24, 0x2, RZ ;  /* 0x0000000218198819 */ /* 0x000fc400000006ff */
[----:B------:R-:W-:Y:S02]  /*08c0*/  @!P1 IADD3.X R5, PT, PT, R30, R13, RZ, P5, !PT ;  /* 0x0000000d1e059210 */ /* 0x000fe40002ffe4ff */
[----:B------:R-:W-:Y:S01]  /*08d0*/  @!P0 SHF.L.U64.HI R24, R24, 0x2, R29 ;  /* 0x0000000218188819 */ /* 0x000fe2000001021d */
[----:B-1----:R-:W1:Y:S01]  /*08e0*/  @!P2 LDC.64 R18, c[0x0][0x398] ;  /* 0x0000e600ff12ab82 */ /* 0x002e620000000a00 */
[----:B---3--:R-:W-:Y:S01]  /*08f0*/  @!P0 IADD3 R12, P5, PT, R25, R20, RZ ;  /* 0x00000014190c8210 */ /* 0x008fe20007fbe0ff */
[----:B0-----:R-:W-:Y:S01]  /*0900*/  @!P2 IMAD R23, R23, R14, RZ ;  /* 0x0000000e1717a224 */ /* 0x001fe200078e02ff */
[----:B------:R-:W-:Y:S02]  /*0910*/  @!P2 MOV R22, R58 ;  /* 0x0000003a0016a202 */ /* 0x000fe40000000f00 */
[----:B------:R-:W-:Y:S01]  /*0920*/  @!P0 IADD3.X R13, PT, PT, R24, R21, RZ, P5, !PT ;  /* 0x00000015180d8210 */ /* 0x000fe20002ffe4ff */
[----:B------:R-:W-:Y:S01]  /*0930*/  @!P2 IMAD R35, R8, R15, R23 ;  /* 0x0000000f0823a224 */ /* 0x000fe200078e0217 */
[----:B------:R-:W-:Y:S01]  /*0940*/  @!P2 MOV R23, R61 ;  /* 0x0000003d0017a202 */ /* 0x000fe20000000f00 */
[----:B------:R-:W0:Y:S01]  /*0950*/  @!P0 LDC.64 R20, c[0x0][0x398] ;  /* 0x0000e600ff148b82 */ /* 0x000e220000000a00 */
[----:B------:R-:W-:-:S02]  /*0960*/  IADD3 R15, PT, PT, R9, 0x50, RZ ;  /* 0x00000050090f7810 */ /* 0x000fc40007ffe0ff */
[----:B------:R-:W-:Y:S01]  /*0970*/  @!P1 IADD3.X R11, PT, PT, R30, R11, RZ, P6, !PT ;  /* 0x0000000b1e0b9210 */ /* 0x000fe200037fe4ff */
[----:B------:R-:W-:Y:S01]  /*0980*/  @!P2 IMAD.WIDE.U32 R22, R8, R14, R22 ;  /* 0x0000000e0816a225 */ /* 0x000fe200078e0016 */
[----:B------:R-:W-:Y:S02]  /*0990*/  IADD3 R14, PT, PT, R9, 0x60, RZ ;  /* 0x00000060090e7810 */ /* 0x000fe40007ffe0ff */
[----:B------:R-:W-:Y:S02]  /*09a0*/  ISETP.GE.U32.AND P5, PT, R15, UR12, PT ;  /* 0x0000000c0f007c0c */ /* 0x000fe4000bfa6070 */
[----:B------:R-:W-:Y:S02]  /*09b0*/  SHF.R.S32.HI R33, RZ, 0x1f, R15 ;  /* 0x0000001fff217819 */ /* 0x000fe4000001140f */
[----:B------:R-:W-:Y:S02]  /*09c0*/  ISETP.GE.U32.AND P6, PT, R14, UR12, PT ;  /* 0x0000000c0e007c0c */ /* 0x000fe4000bfc6070 */
[----:B------:R-:W-:-:S02]  /*09d0*/  SHF.R.S32.HI R31, RZ, 0x1f, R14 ;  /* 0x0000001fff1f7819 */ /* 0x000fc4000001140e */
[----:B------:R-:W-:Y:S02]  /*09e0*/  ISETP.GE.AND.EX P3, PT, R33, UR13, PT, P5 ;  /* 0x0000000d21007c0c */ /* 0x000fe4000bf66350 */
[----:B------:R-:W-:Y:S02]  /*09f0*/  ISETP.GE.AND.EX P4, PT, R31, UR13, PT, P6 ;  /* 0x0000000d1f007c0c */ /* 0x000fe4000bf86360 */
[----:B0-----:R-:W-:Y:S02]  /*0a00*/  @!P0 IADD3 R20, P6, PT, R25, R20, RZ ;  /* 0x0000001419148210 */ /* 0x001fe40007fde0ff */
[----:B------:R-:W-:Y:S02]  /*0a10*/  MOV R25, UR7 ;  /* 0x0000000700197c02 */ /* 0x000fe40008000f00 */
[----:B------:R-:W-:-:S05]  /*0a20*/  @!P0 IADD3.X R21, PT, PT, R24, R21, RZ, P6, !PT ;  /* 0x0000001518158210 */ /* 0x000fca00037fe4ff */
[----:B------:R-:W0:Y:S01]  /*0a30*/  @!P3 LDC.64 R28, c[0x0][0x3f8] ;  /* 0x0000fe00ff1cbb82 */ /* 0x000e220000000a00 */
[----:B------:R-:W-:-:S06]  /*0a40*/  MOV R24, UR6 ;  /* 0x0000000600187c02 */ /* 0x000fcc0008000f00 */
[----:B------:R-:W3:Y:S01]  /*0a50*/  LDG.E.64 R24, desc[UR10][R24.64] ;  /* 0x0000000a18187981 */ /* 0x000ee2000c1e1b00 */
[----:B------:R-:W-:Y:S01]  /*0a60*/  IADD3 R8, PT, PT, R9, 0x70, RZ ;  /* 0x0000007009087810 */ /* 0x000fe20007ffe0ff */
[----:B--2---:R-:W2:Y:S03]  /*0a70*/  @!P4 LDC.64 R2, c[0x0][0x3f8] ;  /* 0x0000fe00ff02cb82 */ /* 0x004ea60000000a00 */
[----:B------:R-:W-:Y:S02]  /*0a80*/  ISETP.GE.U32.AND P5, PT, R8, UR12, PT ;  /* 0x0000000c08007c0c */ /* 0x000fe4000bfa6070 */
[----:B------:R-:W-:Y:S02]  /*0a90*/  SHF.R.S32.HI R9, RZ, 0x1f, R8 ;  /* 0x0000001fff097819 */ /* 0x000fe40000011408 */
[----:B------:R-:W-:Y:S02]  /*0aa0*/  @!P2 IADD3 R23, PT, PT, R23, R35, RZ ;  /* 0x000000231717a210 */ /* 0x000fe40007ffe0ff */
[----:B------:R-:W-:-:S02]  /*0ab0*/  CS2R R40, SRZ ;  /* 0x0000000000287805 */ /* 0x000fc4000001ff00 */
[----:B------:R-:W-:Y:S01]  /*0ac0*/  ISETP.GE.AND.EX P5, PT, R9, UR13, PT, P5 ;  /* 0x0000000d09007c0c */ /* 0x000fe2000bfa6350 */
[----:B------:R-:W2:Y:S01]  /*0ad0*/  @!P3 LDC.64 R34, c[0x0][0x3a0] ;  /* 0x0000e800ff22bb82 */ /* 0x000ea20000000a00 */
[C---:B------:R-:W-:Y:S02]  /*0ae0*/  @!P2 SHF.L.U32 R7, R22.reuse, 0x2, RZ ;  /* 0x000000021607a819 */ /* 0x040fe400000006ff */
[----:B------:R-:W-:Y:S02]  /*0af0*/  @!P2 SHF.L.U64.HI R30, R22, 0x2, R23 ;  /* 0x00000002161ea819 */ /* 0x000fe40000010217 */
[----:B------:R-:W-:Y:S01]  /*0b00*/  CS2R R22, SRZ ;  /* 0x0000000000167805 */ /* 0x000fe2000001ff00 */
[----:B0-----:R-:W-:Y:S01]  /*0b10*/  @!P3 IMAD R32, R33, R28, RZ ;  /* 0x0000001c2120b224 */ /* 0x001fe200078e02ff */
[----:B------:R-:W-:Y:S01]  /*0b20*/  @!P3 MOV R33, R61 ;  /* 0x0000003d0021b202 */ /* 0x000fe20000000f00 */
[----:B------:R-:W5:Y:S01]  /*0b30*/  @!P1 LDG.E.64 R40, desc[UR10][R10.64] ;  /* 0x0000000a0a289981 */ /* 0x000f62000c1e1b00 */
[----:B------:R-:W0:Y:S01]  /*0b40*/  @!P3 LDC.64 R36, c[0x0][0x398] ;  /* 0x0000e600ff24bb82 */ /* 0x000e220000000a00 */
[----:B------:R-:W-:Y:S01]  /*0b50*/  @!P3 IMAD R29, R15, R29, R32 ;  /* 0x0000001d0f1db224 */ /* 0x000fe200078e0220 */
[----:B------:R-:W-:Y:S01]  /*0b60*/  @!P3 MOV R32, R58 ;  /* 0x0000003a0020b202 */ /* 0x000fe20000000f00 */
[----:B------:R2:W5:Y:S01]  /*0b70*/  @!P1 LDG.E.64 R22, desc[UR10][R4.64] ;  /* 0x0000000a04169981 */ /* 0x000562000c1e1b00 */
[----:B----4-:R-:W-:-:S02]  /*0b80*/  @!P2 IADD3 R16, P6, PT, R7, R16, RZ ;  /* 0x000000100710a210 */ /* 0x010fc40007fde0ff */
[----:B-1----:R-:W-:Y:S02]  /*0b90*/  @!P2 IADD3 R18, P1, PT, R7, R18, RZ ;  /* 0x000000120712a210 */ /* 0x002fe40007f3e0ff */
[----:B------:R-:W1:Y:S01]  /*0ba0*/  @!P5 LDC.64 R6, c[0x0][0x3f8] ;  /* 0x0000fe00ff06db82 */ /* 0x000e620000000a00 */
[----:B------:R-:W-:Y:S01]  /*0bb0*/  @!P3 IMAD.WIDE.U32 R32, R15, R28, R32 ;  /* 0x0000001c0f20b225 */ /* 0x000fe200078e0020 */
[----:B------:R-:W-:Y:S02]  /*0bc0*/  @!P2 IADD3.X R17, PT, PT, R30, R17, RZ, P6, !PT ;  /* 0x000000111e11a210 */ /* 0x000fe400037fe4ff */
[----:B------:R-:W-:Y:S02]  /*0bd0*/  ISETP.NE.AND P6, PT, RZ, UR9, PT ;  /* 0x00000009ff007c0c */ /* 0x000fe4000bfc5270 */
[----:B--2---:R-:W-:Y:S02]  /*0be0*/  @!P3 IADD3 R5, PT, PT, R33, R29, RZ ;  /* 0x0000001d2105b210 */ /* 0x004fe40007ffe0ff */
[----:B------:R-:W2:Y:S01]  /*0bf0*/  @!P4 LDC.64 R38, c[0x0][0x3a0] ;  /* 0x0000e800ff26cb82 */ /* 0x000ea20000000a00 */
[----:B------:R-:W-:Y:S01]  /*0c00*/  @!P4 IMAD R11, R31, R2, RZ ;  /* 0x000000021f0bc224 */ /* 0x000fe200078e02ff */
[----:B------:R-:W-:-:S02]  /*0c10*/  @!P3 SHF.L.U64.HI R10, R32, 0x2, R5 ;  /* 0x00000002200ab819 */ /* 0x000fc40000010205 */
[----:B------:R-:W-:Y:S02]  /*0c20*/  @!P4 MOV R4, R58 ;  /* 0x0000003a0004c202 */ /* 0x000fe40000000f00 */
[----:B------:R-:W-:Y:S02]  /*0c30*/  @!P4 MOV R5, R61 ;  /* 0x0000003d0005c202 */ /* 0x000fe40000000f00 */
[----:B------:R-:W4:Y:S01]  /*0c40*/  @!P4 LDC.64 R28, c[0x0][0x398] ;  /* 0x0000e600ff1ccb82 */ /* 0x000f220000000a00 */
[----:B------:R-:W-:Y:S01]  /*0c50*/  @!P3 SHF.L.U32 R33, R32, 0x2, RZ ;  /* 0x000000022021b819 */ /* 0x000fe200000006ff */
[----:B------:R-:W-:Y:S01]  /*0c60*/  @!P4 IMAD R11, R14, R3, R11 ;  /* 0x000000030e0bc224 */ /* 0x000fe200078e020b */
[----:B------:R-:W-:Y:S01]  /*0c70*/  @!P2 IADD3.X R19, PT, PT, R30, R19, RZ, P1, !PT ;  /* 0x000000131e13a210 */ /* 0x000fe20000ffe4ff */
[----:B------:R-:W-:Y:S01]  /*0c80*/  @!P4 IMAD.WIDE.U32 R14, R14, R2, R4 ;  /* 0x000000020e0ec225 */ /* 0x000fe200078e0004 */
[----:B------:R-:W-:-:S03]  /*0c90*/  @!P3 IADD3 R34, P1, PT, R33, R34, RZ ;  /* 0x000000222122b210 */ /* 0x000fc60007f3e0ff */
[----:B------:R-:W4:Y:S01]  /*0ca0*/  @!P5 LDC.64 R30, c[0x0][0x3a0] ;  /* 0x0000e800ff1edb82 */ /* 0x000f220000000a00 */
[----:B------:R-:W-:Y:S02]  /*0cb0*/  @!P3 IADD3.X R35, PT, PT, R10, R35, RZ, P1, !PT ;  /* 0x000000230a23b210 */ /* 0x000fe40000ffe4ff */
[----:B0-----:R-:W-:Y:S02]  /*0cc0*/  @!P3 IADD3 R36, P1, PT, R33, R36, RZ ;  /* 0x000000242124b210 */ /* 0x001fe40007f3e0ff */
[----:B------:R-:W-:Y:S01]  /*0cd0*/  @!P4 IADD3 R11, PT, PT, R15, R11, RZ ;  /* 0x0000000b0f0bc210 */ /* 0x000fe20007ffe0ff */
[----:B-1----:R-:W-:Y:S02]  /*0ce0*/  @!P5 IMAD R15, R9, R6, RZ ;  /* 0x00000006090fd224 */ /* 0x002fe400078e02ff */
[----:B------:R-:W0:Y:S01]  /*0cf0*/  @P6 LDC.64 R4, c[0x0][0x3b0] ;  /* 0x0000ec00ff046b82 */ /* 0x000e220000000a00 */
[----:B------:R-:W-:Y:S02]  /*0d00*/  @!P4 SHF.L.U32 R9, R14, 0x2, RZ ;  /* 0x000000020e09c819 */ /* 0x000fe400000006ff */
[----:B------:R-:W-:-:S02]  /*0d10*/  @!P3 IADD3.X R37, PT, PT, R10, R37, RZ, P1, !PT ;  /* 0x000000250a25b210 */ /* 0x000fc40000ffe4ff */
[----:B------:R-:W-:-:S03]  /*0d20*/  @!P4 SHF.L.U64.HI R14, R14, 0x2, R11 ;  /* 0x000000020e0ec819 */ /* 0x000fc6000001020b */
[----:B------:R-:W1:Y:S01]  /*0d30*/  @!P5 LDC.64 R32, c[0x0][0x398] ;  /* 0x0000e600ff20db82 */ /* 0x000e620000000a00 */
[----:B------:R-:W-:Y:S02]  /*0d40*/  @!P5 MOV R10, R58 ;  /* 0x0000003a000ad202 */ /* 0x000fe40000000f00 */
[----:B------:R-:W-:Y:S01]  /*0d50*/  @!P5 MOV R11, R61 ;  /* 0x0000003d000bd202 */ /* 0x000fe20000000f00 */
[----:B------:R-:W-:-:S04]  /*0d60*/  @!P5 IMAD R15, R8, R7, R15 ;  /* 0x00000007080fd224 */ /* 0x000fc800078e020f */
[----:B------:R-:W1:Y:S01]  /*0d70*/  LDC.64 R2, c[0x0][0x3a8] ;  /* 0x0000ea00ff027b82 */ /* 0x000e620000000a00 */
[----:B--2---:R-:W-:Y:S01]  /*0d80*/  @!P4 IADD3 R38, P1, PT, R9, R38, RZ ;  /* 0x000000260926c210 */ /* 0x004fe20007f3e0ff */
[----:B------:R-:W-:-:S03]  /*0d90*/  @!P5 IMAD.WIDE.U32 R6, R8, R6, R10 ;  /* 0x000000060806d225 */ /* 0x000fc600078e000a */
[----:B------:R-:W-:Y:S02]  /*0da0*/  @!P4 IADD3.X R39, PT, PT, R14, R39, RZ, P1, !PT ;  /* 0x000000270e27c210 */ /* 0x000fe40000ffe4ff */
[----:B----4-:R-:W-:Y:S02]  /*0db0*/  @!P4 IADD3 R28, P1, PT, R9, R28, RZ ;  /* 0x0000001c091cc210 */ /* 0x010fe40007f3e0ff */
[----:B------:R-:W-:Y:S02]  /*0dc0*/  @!P5 IADD3 R9, PT, PT, R7, R15, RZ ;  /* 0x0000000f0709d210 */ /* 0x000fe40007ffe0ff */
[----:B------:R-:W-:Y:S02]  /*0dd0*/  @!P5 SHF.L.U32 R7, R6, 0x2, RZ ;  /* 0x000000020607d819 */ /* 0x000fe400000006ff */
[----:B------:R-:W-:Y:S02]  /*0de0*/  LEA R11, R27, R0, 0x6 ;  /* 0x000000001b0b7211 */ /* 0x000fe400078e30ff */
[----:B------:R-:W-:-:S02]  /*0df0*/  @!P4 IADD3.X R29, PT, PT, R14, R29, RZ, P1, !PT ;  /* 0x0000001d0e1dc210 */ /* 0x000fc40000ffe4ff */
[----:B------:R-:W-:Y:S02]  /*0e00*/  @!P5 SHF.L.U64.HI R6, R6, 0x2, R9 ;  /* 0x000000020606d819 */ /* 0x000fe40000010209 */
[----:B------:R-:W-:Y:S01]  /*0e10*/  @!P5 IADD3 R30, P1, PT, R7, R30, RZ ;  /* 0x0000001e071ed210 */ /* 0x000fe20007f3e0ff */
[----:B0-----:R-:W-:-:S03]  /*0e20*/  @P6 IMAD.WIDE R8, R11, 0x2, R4 ;  /* 0x000000020b086825 */ /* 0x001fc600078e0204 */
[C---:B------:R-:W-:Y:S02]  /*0e30*/  @!P5 IADD3.X R31, PT, PT, R6.reuse, R31, RZ, P1, !PT ;  /* 0x0000001f061fd210 */ /* 0x040fe40000ffe4ff */
[----:B-1----:R-:W-:Y:S01]  /*0e40*/  @!P5 IADD3 R32, P1, PT, R7, R32, RZ ;  /* 0x000000200720d210 */ /* 0x002fe20007f3e0ff */
[----:B------:R-:W-:Y:S01]  /*0e50*/  IMAD.WIDE R10, R11, 0x2, R2 ;  /* 0x000000020b0a7825 */ /* 0x000fe200078e0202 */
[----:B------:R-:W2:Y:S03]  /*0e60*/  @P6 LDG.E.U16 R50, desc[UR10][R8.64] ;  /* 0x0000000a08326981 */ /* 0x000ea6000c1e1500 */
[----:B------:R-:W-:Y:S01]  /*0e70*/  HFMA2 R3, -RZ, RZ, 0, 0 ;  /* 0x00000000ff037431 */ /* 0x000fe200000001ff */
[----:B------:R-:W-:Y:S02]  /*0e80*/  @!P5 IADD3.X R33, PT, PT, R6, R33, RZ, P1, !PT ;  /* 0x000000210621d210 */ /* 0x000fe40000ffe4ff */
[----:B------:R-:W-:Y:S01]  /*0e90*/  CS2R R4, SRZ ;  /* 0x0000000000047805 */ /* 0x000fe2000001ff00 */
[----:B------:R0:W4:Y:S01]  /*0ea0*/  @P6 LDG.E.U16 R0, desc[UR10][R8.64+0x2] ;  /* 0x0000020a08006981 */ /* 0x000122000c1e1500 */
[----:B------:R-:W-:-:S02]  /*0eb0*/  MOV R2, RZ ;  /* 0x000000ff00027202 */ /* 0x000fc40000000f00 */
[----:B------:R-:W-:Y:S02]  /*0ec0*/  CS2R R6, SRZ ;  /* 0x0000000000067805 */ /* 0x000fe4000001ff00 */
[----:B------:R-:W-:Y:S01]  /*0ed0*/  CS2R R14, SRZ ;  /* 0x00000000000e7805 */ /* 0x000fe2000001ff00 */
[----:B------:R-:W4:Y:S04]  /*0ee0*/  LDG.E.U16 R53, desc[UR10][R10.64] ;  /* 0x0000000a0a357981 */ /* 0x000f28000c1e1500 */
[----:B------:R1:W4:Y:S01]  /*0ef0*/  LDG.E.U16 R52, desc[UR10][R10.64+0x2] ;  /* 0x0000020a0a347981 */ /* 0x000322000c1e1500 */
[----:B0-----:R-:W-:-:S03]  /*0f00*/  CS2R R8, SRZ ;  /* 0x0000000000087805 */ /* 0x001fc6000001ff00 */
[----:B------:R0:W5:Y:S04]  /*0f10*/  @!P0 LDG.E.64 R2, desc[UR10][R12.64] ;  /* 0x0000000a0c028981 */ /* 0x000168000c1e1b00 */
[----:B------:R0:W5:Y:S01]  /*0f20*/  @!P0 LDG.E.64 R4, desc[UR10][R20.64] ;  /* 0x0000000a14048981 */ /* 0x000162000c1e1b00 */
[----:B-1----:R-:W-:-:S03]  /*0f30*/  CS2R R10, SRZ ;  /* 0x00000000000a7805 */ /* 0x002fc6000001ff00 */
[----:B------:R1:W5:Y:S01]  /*0f40*/  @!P2 LDG.E.64 R6, desc[UR10][R16.64] ;  /* 0x0000000a1006a981 */ /* 0x000362000c1e1b00 */
[----:B0-----:R-:W-:-:S03]  /*0f50*/  CS2R R12, SRZ ;  /* 0x00000000000c7805 */ /* 0x001fc6000001ff00 */
[----:B------:R0:W5:Y:S01]  /*0f60*/  @!P2 LDG.E.64 R8, desc[UR10][R18.64] ;  /* 0x0000000a1208a981 */ /* 0x000162000c1e1b00 */
[----:B------:R-:W-:-:S03]  /*0f70*/  CS2R R20, SRZ ;  /* 0x0000000000147805 */ /* 0x000fc6000001ff00 */
[----:B------:R2:W5:Y:S01]  /*0f80*/  @!P3 LDG.E.64 R10, desc[UR10][R34.64] ;  /* 0x0000000a220ab981 */ /* 0x000562000c1e1b00 */
[----:B-1----:R-:W-:-:S03]  /*0f90*/  CS2R R16, SRZ ;  /* 0x0000000000107805 */ /* 0x002fc6000001ff00 */
[----:B------:R1:W5:Y:S01]  /*0fa0*/  @!P3 LDG.E.64 R12, desc[UR10][R36.64] ;  /* 0x0000000a240cb981 */ /* 0x000362000c1e1b00 */
[----:B0-----:R-:W-:-:S03]  /*0fb0*/  CS2R R18, SRZ ;  /* 0x0000000000127805 */ /* 0x001fc6000001ff00 */
[----:B------:R1:W5:Y:S04]  /*0fc0*/  @!P4 LDG.E.64 R14, desc[UR10][R38.64] ;  /* 0x0000000a260ec981 */ /* 0x000368000c1e1b00 */
[----:B------:R1:W5:Y:S04]  /*0fd0*/  @!P4 LDG.E.64 R16, desc[UR10][R28.64] ;  /* 0x0000000a1c10c981 */ /* 0x000368000c1e1b00 */
[----:B------:R1:W5:Y:S04]  /*0fe0*/  @!P5 LDG.E.64 R18, desc[UR10][R30.64] ;  /* 0x0000000a1e12d981 */ /* 0x000368000c1e1b00 */
[----:B------:R1:W5:Y:S01]  /*0ff0*/  @!P5 LDG.E.64 R20, desc[UR10][R32.64] ;  /* 0x0000000a2014d981 */ /* 0x000362000c1e1b00 */
[----:B------:R-:W-:Y:S01]  /*1000*/  UISETP.NE.AND UP1, UPT, UR9, URZ, UPT ;  /* 0x000000ff0900728c */ /* 0x000fe2000bf25270 */
[----:B------:R-:W-:-:S02]  /*1010*/  CS2R R54, SRZ ;  /* 0x0000000000367805 */ /* 0x000fc4000001ff00 */
[----:B------:R-:W-:Y:S01]  /*1020*/  UMOV UR9, 0x3f800000 ;  /* 0x3f80000000097882 */ /* 0x000fe20000000000 */
[----:B---3--:R-:W-:-:S13]  /*1030*/  R2UR UR12, R24 ;  /* 0x00000000180c72ca */ /* 0x008fda00000e0000 */
        /* <DEDUP_REMOVED lines=11> */
[----:B----4-:R-:W-:Y:S02]  /*10f0*/  @P6 SHF.L.U32 R55, R0, 0x10, RZ ;  /* 0x0000001000376819 */ /* 0x010fe400000006ff */
[----:B------:R-:W-:Y:S02]  /*1100*/  SHF.L.U32 R53, R53, 0x10, RZ ;  /* 0x0000001035357819 */ /* 0x000fe400000006ff */
[----:B------:R-:W-:Y:S01]  /*1110*/  SHF.L.U32 R52, R52, 0x10, RZ ;  /* 0x0000001034347819 */ /* 0x000fe200000006ff */
[----:B-1----:R-:W-:Y:S06]  /*1120*/  BRA.U UP1, `(.L_x_1495) ;  /* 0x0000000501c47547 */ /* 0x002fec000b800000 */
[----:B-----5:R-:W-:Y:S01]  /*1130*/  FADD.FTZ R25, R48, -UR12 ;  /* 0x8000000c30197e21 */ /* 0x020fe20008010000 */
[-C--:B------:R-:W-:Y:S01]  /*1140*/  FMUL.FTZ R24, R46, R53.reuse ;  /* 0x000000352e187220 */ /* 0x080fe20000410000 */
[----:B------:R-:W-:Y:S01]  /*1150*/  FADD.FTZ R0, R49, -UR12 ;  /* 0x8000000c31007e21 */ /* 0x000fe20008010000 */
[----:B------:R-:W-:Y:S01]  /*1160*/  FMUL.FTZ R29, R47, R52 ;  /* 0x000000342f1d7220 */ /* 0x000fe20000410000 */
[----:B------:R-:W-:Y:S01]  /*1170*/  FMUL.FTZ R25, R25, UR9 ;  /* 0x0000000919197c20 */ /* 0x000fe20008410000 */
[----:B------:R-:W-:Y:S01]  /*1180*/  FADD.FTZ R30, R44, -UR12 ;  /* 0x8000000c2c1e7e21 */ /* 0x000fe20008010000 */
[----:B------:R-:W-:Y:S01]  /*1190*/  FMUL.FTZ R0, R0, UR9 ;  /* 0x0000000900007c20 */ /* 0x000fe20008410000 */
[----:B------:R-:W-:Y:S01]  /*11a0*/  FADD.FTZ R28, RZ, R24 ;  /* 0x00000018ff1c7221 */ /* 0x000fe20000010000 */
[----:B------:R-:W-:Y:S01]  /*11b0*/  FFMA.FTZ R31, R25, R24, RZ ;  /* 0x00000018191f7223 */ /* 0x000fe200000100ff */
[----:B------:R-:W-:Y:S01]  /*11c0*/  FMUL.FTZ R33, R42, R53 ;  /* 0x000000352a217220 */ /* 0x000fe20000410000 */
[----:B------:R-:W-:Y:S01]  /*11d0*/  FMUL.FTZ R30, R30, UR9 ;  /* 0x000000091e1e7c20 */ /* 0x000fe20008410000 */
[----:B------:R-:W-:Y:S01]  /*11e0*/  FFMA.FTZ R25, R46, R25, RZ ;  /* 0x000000192e197223 */ /* 0x000fe200000100ff */
[----:B------:R-:W-:Y:S01]  /*11f0*/  FFMA.FTZ R31, R0, R29, R31 ;  /* 0x0000001d001f7223 */ /* 0x000fe2000001001f */
[----:B------:R-:W-:Y:S01]  /*1200*/  FADD.FTZ R24, R45, -UR12 ;  /* 0x8000000c2d187e21 */ /* 0x000fe20008010000 */
[----:B------:R-:W-:Y:S01]  /*1210*/  FADD.FTZ R28, R29, R28 ;  /* 0x0000001c1d1c7221 */ /* 0x000fe20000010000 */
[----:B------:R-:W-:Y:S01]  /*1220*/  FFMA.FTZ R25, R42, R30, R25 ;  /* 0x0000001e2a197223 */ /* 0x000fe20000010019 */
[----:B------:R-:W-:Y:S01]  /*1230*/  FFMA.FTZ R31, R30, R33, R31 ;  /* 0x000000211e1f7223 */ /* 0x000fe2000001001f */
[----:B------:R-:W-:Y:S01]  /*1240*/  FMUL.FTZ R24, R24, UR9 ;  /* 0x0000000918187c20 */ /* 0x000fe20008410000 */
[----:B------:R-:W-:Y:S01]  /*1250*/  FFMA.FTZ R0, R47, R0, RZ ;  /* 0x000000002f007223 */ /* 0x000fe200000100ff */
[C---:B------:R-:W-:Y:S01]  /*1260*/  FMUL.FTZ R29, R43.reuse, R52 ;  /* 0x000000342b1d7220 */ /* 0x040fe20000410000 */
[----:B------:R-:W-:Y:S01]  /*1270*/  FADD.FTZ R30, R40, -UR12 ;  /* 0x8000000c281e7e21 */ /* 0x000fe20008010000 */
[----:B------:R-:W-:Y:S01]  /*1280*/  FADD.FTZ R28, R28, R33 ;  /* 0x000000211c1c7221 */ /* 0x000fe20000010000 */
[----:B------:R-:W-:Y:S01]  /*1290*/  FFMA.FTZ R0, R43, R24, R0 ;  /* 0x000000182b007223 */ /* 0x000fe20000010000 */
[----:B------:R-:W-:Y:S01]  /*12a0*/  FFMA.FTZ R31, R24, R29, R31 ;  /* 0x0000001d181f7223 */ /* 0x000fe2000001001f */
[----:B------:R-:W-:Y:S01]  /*12b0*/  FMUL.FTZ R33, R22, R53 ;  /* 0x0000003516217220 */ /* 0x000fe20000410000 */
[----:B------:R-:W-:Y:S01]  /*12c0*/  FMUL.FTZ R30, R30, UR9 ;  /* 0x000000091e1e7c20 */ /* 0x000fe20008410000 */
[----:B------:R-:W-:Y:S01]  /*12d0*/  FADD.FTZ R24, R41, -UR12 ;  /* 0x8000000c29187e21 */ /* 0x000fe20008010000 */
[----:B------:R-:W-:Y:S01]  /*12e0*/  FADD.FTZ R28, R29, R28 ;  /* 0x0000001c1d1c7221 */ /* 0x000fe20000010000 */
[C---:B------:R-:W-:Y:S01]  /*12f0*/  FMUL.FTZ R29, R23.reuse, R52 ;  /* 0x00000034171d7220 */ /* 0x040fe20000410000 */
[----:B------:R-:W-:Y:S01]  /*1300*/  FFMA.FTZ R25, R22, R30, R25 ;  /* 0x0000001e16197223 */ /* 0x000fe20000010019 */
        /* <DEDUP_REMOVED lines=26> */
[----:B------:R-:W-:Y:S01]  /*14b0*/  FADD.FTZ R28, R28, R33 ;  /* 0x000000211c1c7221 */ /* 0x000fe20000010000 */
[----:B------:R-:W-:Y:S01]  /*14c0*/  FADD.FTZ R30, R10, -UR12 ;  /* 0x8000000c0a1e7e21 */ /* 0x000fe20008010000 */
[----:B------:R-:W-:Y:S01]  /*14d0*/  FMUL.FTZ R33, R12, R53 ;  /* 0x000000350c217220 */ /* 0x000fe20000410000 */
[----:B------:R-:W-:Y:S01]  /*14e0*/  FFMA.FTZ R0, R9, R24, R0 ;  /* 0x0000001809007223 */ /* 0x000fe20000010000 */
[----:B------:R-:W-:Y:S01]  /*14f0*/  FFMA.FTZ R31, R24, R29, R31 ;  /* 0x0000001d181f7223 */ /* 0x000fe2000001001f */
[----:B------:R-:W-:Y:S01]  /*1500*/  FMUL.FTZ R30, R30, UR9 ;  /* 0x000000091e1e7c20 */ /* 0x000fe20008410000 */
[----:B------:R-:W-:Y:S01]  /*1510*/  FADD.FTZ R28, R29, R28 ;  /* 0x0000001c1d1c7221 */ /* 0x000fe20000010000 */
[----:B------:R-:W-:Y:S01]  /*1520*/  FADD.FTZ R24, R11, -UR12 ;  /* 0x8000000c0b187e21 */ /* 0x000fe20008010000 */
[----:B------:R-:W-:Y:S01]  /*1530*/  FMUL.FTZ R29, R13, R52 ;  /* 0x000000340d1d7220 */ /* 0x000fe20000410000 */
[----:B------:R-:W-:Y:S01]  /*1540*/  FFMA.FTZ R25, R12, R30, R25 ;  /* 0x0000001e0c197223 */ /* 0x000fe20000010019 */
[----:B------:R-:W-:Y:S01]  /*1550*/  FADD.FTZ R28, R28, R33 ;  /* 0x000000211c1c7221 */ /* 0x000fe20000010000 */
[----:B------:R-:W-:Y:S01]  /*1560*/  FFMA.FTZ R31, R30, R33, R31 ;  /* 0x000000211e1f7223 */ /* 0x000fe2000001001f */
[----:B------:R-:W-:Y:S01]  /*1570*/  FMUL.FTZ R24, R24, UR9 ;  /* 0x0000000918187c20 */ /* 0x000fe20008410000 */
[----:B------:R-:W-:Y:S01]  /*1580*/  FADD.FTZ R30, R14, -UR12 ;  /* 0x8000000c0e1e7e21 */ /* 0x000fe20008010000 */
[----:B------:R-:W-:Y:S01]  /*1590*/  FMUL.FTZ R33, R16, R53 ;  /* 0x0000003510217220 */ /* 0x000fe20000410000 */
[----:B------:R-:W-:Y:S01]  /*15a0*/  FADD.FTZ R28, R29, R28 ;  /* 0x0000001c1d1c7221 */ /* 0x000fe20000010000 */
[----:B------:R-:W-:Y:S01]  /*15b0*/  FFMA.FTZ R31, R24, R29, R31 ;  /* 0x0000001d181f7223 */ /* 0x000fe2000001001f */
[----:B------:R-:W-:Y:S01]  /*15c0*/  FMUL.FTZ R32, R30, UR9 ;  /* 0x000000091e207c20 */ /* 0x000fe20008410000 */
[----:B------:R-:W-:Y:S01]  /*15d0*/  FFMA.FTZ R0, R13, R24, R0 ;  /* 0x000000180d007223 */ /* 0x000fe20000010000 */
[----:B------:R-:W-:Y:S01]  /*15e0*/  FADD.FTZ R29, RZ, R46 ;  /* 0x0000002eff1d7221 */ /* 0x000fe20000010000 */
[----:B------:R-:W-:Y:S01]  /*15f0*/  FADD.FTZ R24, RZ, R47 ;  /* 0x0000002fff187221 */ /* 0x000fe20000010000 */
[----:B------:R-:W-:Y:S01]  /*1600*/  FADD.FTZ R28, R28, R33 ;  /* 0x000000211c1c7221 */ /* 0x000fe20000010000 */
[----:B------:R-:W-:Y:S01]  /*1610*/  FFMA.FTZ R33, R32, R33, R31 ;  /* 0x0000002120217223 */ /* 0x000fe2000001001f */
[----:B------:R-:W-:Y:S01]  /*1620*/  FADD.FTZ R29, R42, R29 ;  /* 0x0000001d2a1d7221 */ /* 0x000fe20000010000 */
[----:B------:R-:W-:Y:S01]  /*1630*/  FADD.FTZ R30, R15, -UR12 ;  /* 0x8000000c0f1e7e21 */ /* 0x000fe20008010000 */
[----:B------:R-:W-:Y:S01]  /*1640*/  FMUL.FTZ R31, R17, R52 ;  /* 0x00000034111f7220 */ /* 0x000fe20000410000 */
[----:B------:R-:W-:Y:S01]  /*1650*/  FADD.FTZ R24, R43, R24 ;  /* 0x000000182b187221 */ /* 0x000fe20000010000 */
[----:B------:R-:W-:Y:S01]  /*1660*/  FFMA.FTZ R25, R16, R32, R25 ;  /* 0x0000002010197223 */ /* 0x000fe20000010019 */
[----:B------:R-:W-:Y:S01]  /*1670*/  FADD.FTZ R29, R22, R29 ;  /* 0x0000001d161d7221 */ /* 0x000fe20000010000 */
[----:B------:R-:W-:Y:S01]  /*1680*/  FMUL.FTZ R30, R30, UR9 ;  /* 0x000000091e1e7c20 */ /* 0x000fe20008410000 */
[----:B------:R-:W-:Y:S01]  /*1690*/  FADD.FTZ R32, R31, R28 ;  /* 0x0000001c1f207221 */ /* 0x000fe20000010000 */
[----:B------:R-:W-:Y:S01]  /*16a0*/  FADD.FTZ R24, R23, R24 ;  /* 0x0000001817187221 */ /* 0x000fe20000010000 */
[----:B------:R-:W-:Y:S01]  /*16b0*/  FADD.FTZ R28, R18, -UR12 ;  /* 0x8000000c121c7e21 */ /* 0x000fe20008010000 */
        /* <DEDUP_REMOVED lines=24> */
.L_x_1495:
        /* <DEDUP_REMOVED lines=10> */
[----:B------:R-:W-:-:S02]  /*18e0*/  FADD.FTZ R36, R41, -UR12 ;  /* 0x8000000c29247e21 */ /* 0x000fc40008010000 */
[----:B------:R-:W-:Y:S01]  /*18f0*/  FMUL.FTZ R29, R28, -1.4426950216293334961 ;  /* 0xbfb8aa3b1c1d7820 */ /* 0x000fe20000410000 */
[----:B------:R-:W-:Y:S01]  /*1900*/  FMUL.FTZ R32, R25, -1.4426950216293334961 ;  /* 0xbfb8aa3b19207820 */ /* 0x000fe20000410000 */
[----:B------:R-:W-:-:S04]  /*1910*/  FMUL.FTZ R36, R36, UR9 ;  /* 0x0000000924247c20 */ /* 0x000fc80008410000 */
[----:B------:R-:W0:Y:S04]  /*1920*/  MUFU.EX2 R29, R29 ;  /* 0x0000001d001d7308 */ /* 0x000e280000000800 */
[----:B------:R-:W1:Y:S01]  /*1930*/  MUFU.EX2 R32, R32 ;  /* 0x0000002000207308 */ /* 0x000e620000000800 */
[----:B0-----:R-:W-:Y:S01]  /*1940*/  FADD.FTZ R30, R29, 1 ;  /* 0x3f8000001d1e7421 */ /* 0x001fe20000010000 */
[----:B------:R-:W-:-:S03]  /*1950*/  FADD.FTZ R29, R45, -UR12 ;  /* 0x8000000c2d1d7e21 */ /* 0x000fc60008010000 */
[----:B------:R-:W0:Y:S01]  /*1960*/  MUFU.RCP R33, R30 ;  /* 0x0000001e00217308 */ /* 0x000e220000001000 */
[----:B-1----:R-:W-:Y:S01]  /*1970*/  FADD.FTZ R50, R32, 1 ;  /* 0x3f80000020327421 */ /* 0x002fe20000010000 */
[----:B------:R-:W-:Y:S01]  /*1980*/  FMUL.FTZ R32, R29, UR9 ;  /* 0x000000091d207c20 */ /* 0x000fe20008410000 */
[----:B------:R-:W-:-:S04]  /*1990*/  FFMA.FTZ R29, R53, R51, R54 ;  /* 0x00000033351d7223 */ /* 0x000fc80000010036 */
[----:B------:R-:W-:Y:S01]  /*19a0*/  FMUL.FTZ R37, R29, -1.4426950216293334961 ;  /* 0xbfb8aa3b1d257820 */ /* 0x000fe20000410000 */
[----:B------:R-:W1:Y:S08]  /*19b0*/  MUFU.RCP R50, R50 ;  /* 0x0000003200327308 */ /* 0x000e700000001000 */
[----:B------:R-:W2:Y:S01]  /*19c0*/  MUFU.EX2 R37, R37 ;  /* 0x0000002500257308 */ /* 0x000ea20000000800 */
[----:B0-----:R-:W-:Y:S01]  /*19d0*/  FADD.FTZ R31, -R33, 1 ;  /* 0x3f800000211f7421 */ /* 0x001fe20000010100 */
[----:B------:R-:W-:-:S03]  /*19e0*/  FMUL.FTZ R33, R46, R33 ;  /* 0x000000212e217220 */ /* 0x000fc60000410000 */
[----:B------:R-:W-:Y:S01]  /*19f0*/  FFMA.FTZ R28, R28, R31, 1 ;  /* 0x3f8000001c1c7423 */ /* 0x000fe2000001001f */
[----:B------:R-:W-:-:S03]  /*1a00*/  FFMA.FTZ R31, R53, R57, R54 ;  /* 0x00000039351f7223 */ /* 0x000fc60000010036 */
[----:B------:R-:W-:Y:S01]  /*1a10*/  FMUL.FTZ R30, R33, R28 ;  /* 0x0000001c211e7220 */ /* 0x000fe20000410000 */
[----:B------:R-:W-:Y:S01]  /*1a20*/  FMUL.FTZ R39, R31, -1.4426950216293334961 ;  /* 0xbfb8aa3b1f277820 */ /* 0x000fe20000410000 */
[--C-:B------:R-:W-:Y:S01]  /*1a30*/  FFMA.FTZ R28, R52, R32, R55.reuse ;  /* 0x00000020341c7223 */ /* 0x100fe20000010037 */
[----:B-1----:R-:W-:Y:S01]  /*1a40*/  FADD.FTZ R34, -R50, 1 ;  /* 0x3f80000032227421 */ /* 0x002fe20000010100 */
[----:B------:R-:W-:Y:S01]  /*1a50*/  FMUL.FTZ R50, R47, R50 ;  /* 0x000000322f327220 */ /* 0x000fe20000410000 */
[----:B------:R-:W0:Y:S01]  /*1a60*/  MUFU.EX2 R33, R39 ;  /* 0x0000002700217308 */ /* 0x000e220000000800 */
[----:B------:R-:W-:Y:S01]  /*1a70*/  FMUL.FTZ R38, R28, -1.4426950216293334961 ;  /* 0xbfb8aa3b1c267820 */ /* 0x000fe20000410000 */
[----:B------:R-:W-:Y:S01]  /*1a80*/  FFMA.FTZ R35, R25, R34, 1 ;  /* 0x3f80000019237423 */ /* 0x000fe20000010022 */
[----:B------:R-:W-:Y:S01]  /*1a90*/  FFMA.FTZ R25, R52, R36, R55 ;  /* 0x0000002434197223 */ /* 0x000fe20000010037 */
[----:B--2---:R-:W-:Y:S02]  /*1aa0*/  FADD.FTZ R56, R37, 1 ;  /* 0x3f80000025387421 */ /* 0x004fe40000010000 */
[----:B------:R-:W-:Y:S01]  /*1ab0*/  FMUL.FTZ R35, R50, R35 ;  /* 0x0000002332237220 */ /* 0x000fe20000410000 */
[----:B------:R-:W1:Y:S01]  /*1ac0*/  MUFU.EX2 R38, R38 ;  /* 0x0000002600267308 */ /* 0x000e620000000800 */
[----:B------:R-:W-:-:S03]  /*1ad0*/  FMUL.FTZ R34, R25, -1.4426950216293334961 ;  /* 0xbfb8aa3b19227820 */ /* 0x000fc60000410000 */
[----:B------:R-:W-:Y:S01]  /*1ae0*/  MUFU.RCP R37, R56 ;  /* 0x0000003800257308 */ /* 0x000fe20000001000 */
[----:B0-----:R-:W-:-:S07]  /*1af0*/  FADD.FTZ R33, R33, 1 ;  /* 0x3f80000021217421 */ /* 0x001fce0000010000 */
[----:B------:R-:W0:Y:S01]  /*1b00*/  MUFU.EX2 R34, R34 ;  /* 0x0000002200227308 */ /* 0x000e220000000800 */
[----:B-1----:R-:W-:-:S03]  /*1b10*/  FADD.FTZ R39, R38, 1 ;  /* 0x3f80000026277421 */ /* 0x002fc60000010000 */
[----:B------:R-:W1:Y:S08]  /*1b20*/  MUFU.RCP R33, R33 ;  /* 0x0000002100217308 */ /* 0x000e700000001000 */
[----:B------:R0:W2:Y:S02]  /*1b30*/  MUFU.RCP R38, R39 ;  /* 0x0000002700267308 */ /* 0x0000a40000001000 */
[----:B0-----:R-:W-:Y:S01]  /*1b40*/  FADD.FTZ R39, R34, 1 ;  /* 0x3f80000022277421 */ /* 0x001fe20000010000 */
[----:B-1----:R-:W-:Y:S01]  /*1b50*/  FADD.FTZ R50, -R33, 1 ;  /* 0x3f80000021327421 */ /* 0x002fe20000010100 */
[----:B------:R-:W-:-:S03]  /*1b60*/  FMUL.FTZ R33, R42, R33 ;  /* 0x000000212a217220 */ /* 0x000fc60000410000 */
[----:B------:R-:W-:-:S04]  /*1b70*/  FFMA.FTZ R50, R31, R50, 1 ;  /* 0x3f8000001f327423 */ /* 0x000fc80000010032 */
[----:B------:R-:W-:Y:S01]  /*1b80*/  FMUL.FTZ R34, R33, R50 ;  /* 0x0000003221227220 */ /* 0x000fe20000410000 */
[----:B--2---:R-:W-:Y:S01]  /*1b90*/  FADD.FTZ R31, -R38, 1 ;  /* 0x3f800000261f7421 */ /* 0x004fe20000010100 */
[----:B------:R0:W1:Y:S01]  /*1ba0*/  MUFU.RCP R50, R39 ;  /* 0x0000002700327308 */ /* 0x0000620000001000 */
[----:B------:R-:W-:Y:S02]  /*1bb0*/  FADD.FTZ R33, RZ, R30 ;  /* 0x0000001eff217221 */ /* 0x000fe40000010000 */
[----:B------:R-:W-:Y:S01]  /*1bc0*/  FFMA.FTZ R28, R28, R31, 1 ;  /* 0x3f8000001c1c7423 */ /* 0x000fe2000001001f */
[----:B------:R-:W-:Y:S01]  /*1bd0*/  FADD.FTZ R31, -R37, 1 ;  /* 0x3f800000251f7421 */ /* 0x000fe20000010100 */
[----:B------:R-:W-:-:S03]  /*1be0*/  FADD.FTZ R33, R33, R34 ;  /* 0x0000002221217221 */ /* 0x000fc60000010000 */
[----:B------:R-:W-:Y:S01]  /*1bf0*/  FFMA.FTZ R29, R29, R31, 1 ;  /* 0x3f8000001d1d7423 */ /* 0x000fe2000001001f */
[----:B------:R-:W-:Y:S01]  /*1c00*/  FMUL.FTZ R31, R43, R38 ;  /* 0x000000262b1f7220 */ /* 0x000fe20000410000 */
[----:B------:R-:W-:Y:S01]  /*1c10*/  FMUL.FTZ R38, R22, R37 ;  /* 0x0000002516267220 */ /* 0x000fe20000410000 */
[----:B0-----:R-:W-:Y:S02]  /*1c20*/  FMUL.FTZ R39, R52, R35 ;  /* 0x0000002334277220 */ /* 0x001fe40000410000 */
[----:B------:R-:W-:Y:S01]  /*1c30*/  FMUL.FTZ R31, R31, R28 ;  /* 0x0000001c1f1f7220 */ /* 0x000fe20000410000 */
[----:B------:R-:W-:Y:S01]  /*1c40*/  FMUL.FTZ R38, R38, R29 ;  /* 0x0000001d26267220 */ /* 0x000fe20000410000 */
[----:B-1----:R-:W-:Y:S01]  /*1c50*/  FADD.FTZ R28, -R50, 1 ;  /* 0x3f800000321c7421 */ /* 0x002fe20000010100 */
[----:B------:R-:W-:Y:S02]  /*1c60*/  FMUL.FTZ R37, R23, R50 ;  /* 0x0000003217257220 */ /* 0x000fe40000410000 */
[----:B------:R-:W-:Y:S01]  /*1c70*/  FADD.FTZ R33, R33, R38 ;  /* 0x0000002621217221 */ /* 0x000fe20000010000 */
[----:B------:R-:W-:Y:S01]  /*1c80*/  FFMA.FTZ R28, R25, R28, 1 ;  /* 0x3f800000191c7423 */ /* 0x000fe2000001001c */
[----:B------:R-:W-:-:S03]  /*1c90*/  FMUL.FTZ R25, R53, R30 ;  /* 0x0000001e35197220 */ /* 0x000fc60000410000 */
[----:B------:R-:W-:Y:S01]  /*1ca0*/  FMUL.FTZ R37, R37, R28 ;  /* 0x0000001c25257220 */ /* 0x000fe20000410000 */
[----:B------:R-:W-:Y:S01]  /*1cb0*/  FFMA.FTZ R29, R24, R25, RZ ;  /* 0x00000019181d7223 */ /* 0x000fe200000100ff */
[----:B------:R-:W-:Y:S01]  /*1cc0*/  FADD.FTZ R28, RZ, R25 ;  /* 0x00000019ff1c7221 */ /* 0x000fe20000010000 */
[----:B------:R-:W-:Y:S01]  /*1cd0*/  FADD.FTZ R25, R2, -UR12 ;  /* 0x8000000c02197e21 */ /* 0x000fe20008010000 */
[----:B------:R-:W-:Y:S01]  /*1ce0*/  FFMA.FTZ R24, R24, R30, RZ ;  /* 0x0000001e18187223 */ /* 0x000fe200000100ff */
[----:B------:R-:W-:Y:S01]  /*1cf0*/  FFMA.FTZ R56, R0, R39, R29 ;  /* 0x0000002700387223 */ /* 0x000fe2000001001d */
[----:B------:R-:W-:Y:S01]  /*1d00*/  FADD.FTZ R39, R39, R28 ;  /* 0x0000001c27277221 */ /* 0x000fe20000010000 */
[----:B------:R-:W-:Y:S01]  /*1d10*/  FMUL.FTZ R25, R25, UR9 ;  /* 0x0000000919197c20 */ /* 0x000fe20008410000 */
[-C--:B------:R-:W-:Y:S01]  /*1d20*/  FFMA.FTZ R30, R57, R34.reuse, R24 ;  /* 0x00000022391e7223 */ /* 0x080fe20000010018 */
[C---:B------:R-:W-:Y:S02]  /*1d30*/  FMUL.FTZ R34, R53.reuse, R34 ;  /* 0x0000002235227220 */ /* 0x040fe40000410000 */
[----:B------:R-:W-:Y:S01]  /*1d40*/  FFMA.FTZ R28, R53, R25, R54 ;  /* 0x00000019351c7223 */ /* 0x000fe20000010036 */
[----:B------:R-:W-:Y:S01]  /*1d50*/  FFMA.FTZ R30, R51, R38, R30 ;  /* 0x00000026331e7223 */ /* 0x000fe2000001001e */
[----:B------:R-:W-:Y:S01]  /*1d60*/  FFMA.FTZ R56, R57, R34, R56 ;  /* 0x0000002239387223 */ /* 0x000fe20000010038 */
[----:B------:R-:W-:Y:S01]  /*1d70*/  FADD.FTZ R39, R39, R34 ;  /* 0x0000002227277221 */ /* 0x000fe20000010000 */
[----:B------:R-:W-:Y:S01]  /*1d80*/  FMUL.FTZ R50, R28, -1.4426950216293334961 ;  /* 0xbfb8aa3b1c327820 */ /* 0x000fe20000410000 */
[----:B------:R-:W-:Y:S01]  /*1d90*/  FADD.FTZ R34, RZ, R35 ;  /* 0x00000023ff227221 */ /* 0x000fe20000010000 */
[----:B------:R-:W-:-:S03]  /*1da0*/  FMUL.FTZ R38, R53, R38 ;  /* 0x0000002635267220 */ /* 0x000fc60000410000 */
[----:B------:R-:W-:Y:S01]  /*1db0*/  FADD.FTZ R34, R34, R31 ;  /* 0x0000001f22227221 */ /* 0x000fe20000010000 */
[----:B------:R-:W0:Y:S03]  /*1dc0*/  MUFU.EX2 R50, R50 ;  /* 0x0000003200327308 */ /* 0x000e260000000800 */
[----:B------:R-:W-:Y:S01]  /*1dd0*/  FADD.FTZ R34, R34, R37 ;  /* 0x0000002522227221 */ /* 0x000fe20000010000 */
        /* <DEDUP_REMOVED lines=8> */
[----:B------:R-:W-:Y:S02]  /*1e60*/  FFMA.FTZ R57, R0, R35, RZ ;  /* 0x0000002300397223 */ /* 0x000fe400000100ff */
[----:B------:R-:W-:Y:S01]  /*1e70*/  FADD.FTZ R33, R33, R24 ;  /* 0x0000001821217221 */ /* 0x000fe20000010000 */
[----:B------:R-:W-:Y:S01]  /*1e80*/  FFMA.FTZ R29, R52, R28, R55 ;  /* 0x0000001c341d7223 */ /* 0x000fe20000010037 */
[-C--:B------:R-:W-:Y:S01]  /*1e90*/  FFMA.FTZ R35, R32, R31.reuse, R57 ;  /* 0x0000001f20237223 */ /* 0x080fe20000010039 */
[----:B------:R-:W-:Y:S02]  /*1ea0*/  FMUL.FTZ R31, R52, R31 ;  /* 0x0000001f341f7220 */ /* 0x000fe40000410000 */
[----:B------:R-:W-:Y:S01]  /*1eb0*/  FMUL.FTZ R50, R29, -1.4426950216293334961 ;  /* 0xbfb8aa3b1d327820 */ /* 0x000fe20000410000 */
[----:B------:R-:W-:Y:S01]  /*1ec0*/  FFMA.FTZ R35, R36, R37, R35 ;  /* 0x0000002524237223 */ /* 0x000fe20000010023 */
[----:B------:R-:W-:Y:S01]  /*1ed0*/  FFMA.FTZ R32, R32, R31, R56 ;  /* 0x0000001f20207223 */ /* 0x000fe20000010038 */
[----:B------:R-:W-:-:S03]  /*1ee0*/  FADD.FTZ R39, R31, R39 ;  /* 0x000000271f277221 */ /* 0x000fc60000010000 */
[----:B------:R-:W0:Y:S01]  /*1ef0*/  MUFU.EX2 R50, R50 ;  /* 0x0000003200327308 */ /* 0x000e220000000800 */
[----:B------:R-:W-:Y:S01]  /*1f00*/  FFMA.FTZ R51, R51, R38, R32 ;  /* 0x0000002633337223 */ /* 0x000fe20000010020 */
[----:B------:R-:W-:Y:S01]  /*1f10*/  FADD.FTZ R39, R39, R38 ;  /* 0x0000002627277221 */ /* 0x000fe20000010000 */
[----:B0-----:R-:W-:-:S06]  /*1f20*/  FADD.FTZ R50, R50, 1 ;  /* 0x3f80000032327421 */ /* 0x001fcc0000010000 */
[----:B------:R-:W0:Y:S02]  /*1f30*/  MUFU.RCP R50, R50 ;  /* 0x0000003200327308 */ /* 0x000e240000001000 */
[----:B0-----:R-:W-:-:S04]  /*1f40*/  FADD.FTZ R0, -R50, 1 ;  /* 0x3f80000032007421 */ /* 0x001fc80000010100 */
[----:B------:R-:W-:Y:S01]  /*1f50*/  FFMA.FTZ R0, R29, R0, 1 ;  /* 0x3f8000001d007423 */ /* 0x000fe20000010000 */
[----:B------:R-:W-:-:S04]  /*1f60*/  FMUL.FTZ R29, R5, R50 ;  /* 0x00000032051d7220 */ /* 0x000fc80000410000 */
[----:B------:R-:W-:Y:S01]  /*1f70*/  FMUL.FTZ R29, R29, R0 ;  /* 0x000000001d1d7220 */ /* 0x000fe20000410000 */
[----:B------:R-:W-:-:S03]  /*1f80*/  FADD.FTZ R0, R6, -UR12 ;  /* 0x8000000c06007e21 */ /* 0x000fc60008010000 */
[----:B------:R-:W-:Y:S01]  /*1f90*/  FADD.FTZ R34, R34, R29 ;  /* 0x0000001d22227221 */ /* 0x000fe20000010000 */
        /* <DEDUP_REMOVED lines=20> */
[-C--:B------:R-:W-:Y:S01]  /*20e0*/  FFMA.FTZ R57, R25, R24.reuse, R30 ;  /* 0x0000001819397223 */ /* 0x080fe2000001001e */
[----:B------:R-:W-:-:S03]  /*20f0*/  FMUL.FTZ R24, R53, R24 ;  /* 0x0000001835187220 */ /* 0x000fc60000410000 */
[----:B------:R-:W-:Y:S01]  /*2100*/  FFMA.FTZ R57, R0, R32, R57 ;  /* 0x0000002000397223 */ /* 0x000fe20000010039 */
[----:B------:R-:W0:Y:S01]  /*2110*/  MUFU.RCP R56, R56 ;  /* 0x0000003800387308 */ /* 0x000e220000001000 */
[----:B------:R-:W-:Y:S01]  /*2120*/  FFMA.FTZ R25, R25, R24, R36 ;  /* 0x0000001819197223 */ /* 0x000fe20000010024 */
[----:B------:R-:W-:Y:S01]  /*2130*/  FADD.FTZ R39, R39, R24 ;  /* 0x0000001827277221 */ /* 0x000fe20000010000 */
[----:B------:R-:W-:Y:S01]  /*2140*/  FMUL.FTZ R32, R53, R32 ;  /* 0x0000002035207220 */ /* 0x000fe20000410000 */
        /* <DEDUP_REMOVED lines=12> */
[----:B------:R-:W-:-:S04]  /*2210*/  FMUL.FTZ R29, R52, R29 ;  /* 0x0000001d341d7220 */ /* 0x000fc80000410000 */
[----:B------:R-:W0:Y:S01]  /*2220*/  MUFU.RCP R51, R51 ;  /* 0x0000003300337308 */ /* 0x000e220000001000 */
[----:B------:R-:W-:Y:S01]  /*2230*/  FFMA.FTZ R25, R28, R29, R25 ;  /* 0x0000001d1c197223 */ /* 0x000fe20000010019 */
[----:B------:R-:W-:-:S03]  /*2240*/  FADD.FTZ R39, R29, R39 ;  /* 0x000000271d277221 */ /* 0x000fc60000010000 */
[----:B------:R-:W-:Y:S01]  /*2250*/  FFMA.FTZ R0, R0, R32, R25 ;  /* 0x0000002000007223 */ /* 0x000fe20000010019 */
[----:B------:R-:W-:Y:S01]  /*2260*/  FADD.FTZ R39, R39, R32 ;  /* 0x0000002027277221 */ /* 0x000fe20000010000 */
[----:B0-----:R-:W-:Y:S01]  /*2270*/  FADD.FTZ R30, -R51, 1 ;  /* 0x3f800000331e7421 */ /* 0x001fe20000010100 */
[----:B------:R-:W-:-:S03]  /*2280*/  FMUL.FTZ R36, R12, R51 ;  /* 0x000000330c247220 */ /* 0x000fc60000410000 */
[----:B------:R-:W-:-:S04]  /*2290*/  FFMA.FTZ R30, R50, R30, 1 ;  /* 0x3f800000321e7423 */ /* 0x000fc8000001001e */
[----:B------:R-:W-:Y:S01]  /*22a0*/  FMUL.FTZ R36, R36, R30 ;  /* 0x0000001e24247220 */ /* 0x000fe20000410000 */
[----:B------:R-:W-:-:S03]  /*22b0*/  FADD.FTZ R30, R11, -UR12 ;  /* 0x8000000c0b1e7e21 */ /* 0x000fc60008010000 */
[----:B------:R-:W-:Y:S01]  /*22c0*/  FADD.FTZ R33, R33, R36 ;  /* 0x0000002421217221 */ /* 0x000fe20000010000 */
[----:B------:R-:W-:Y:S01]  /*22d0*/  FMUL.FTZ R30, R30, UR9 ;  /* 0x000000091e1e7c20 */ /* 0x000fe20008410000 */
[-C--:B------:R-:W-:Y:S01]  /*22e0*/  FFMA.FTZ R57, R38, R36.reuse, R57 ;  /* 0x0000002426397223 */ /* 0x080fe20000010039 */
[----:B------:R-:W-:Y:S02]  /*22f0*/  FMUL.FTZ R36, R53, R36 ;  /* 0x0000002435247220 */ /* 0x000fe40000410000 */
        /* <DEDUP_REMOVED lines=11> */
[----:B0-----:R-:W-:-:S04]  /*23b0*/  FADD.FTZ R35, -R50, 1 ;  /* 0x3f80000032237421 */ /* 0x001fc80000010100 */
[----:B------:R-:W-:Y:S01]  /*23c0*/  FFMA.FTZ R24, R24, R35, 1 ;  /* 0x3f80000018187423 */ /* 0x000fe20000010023 */
[----:B------:R-:W-:-:S04]  /*23d0*/  FMUL.FTZ R35, R13, R50 ;  /* 0x000000320d237220 */ /* 0x000fc80000410000 */
[----:B------:R-:W-:Y:S01]  /*23e0*/  FMUL.FTZ R35, R35, R24 ;  /* 0x0000001823237220 */ /* 0x000fe20000410000 */
[----:B------:R-:W-:-:S03]  /*23f0*/  FADD.FTZ R24, R14, -UR12 ;  /* 0x8000000c0e187e21 */ /* 0x000fc60008010000 */
[-C--:B------:R-:W-:Y:S01]  /*2400*/  FFMA.FTZ R56, R30, R35.reuse, R51 ;  /* 0x000000231e387223 */ /* 0x080fe20000010033 */
        /* <DEDUP_REMOVED lines=40> */
[----:B0-----:R-:W-:-:S04]  /*2690*/  FADD.FTZ R37, R36, 1 ;  /* 0x3f80000024257421 */ /* 0x001fc80000010000 */
[----:B------:R0:W1:Y:S02]  /*26a0*/  MUFU.RCP R36, R37 ;  /* 0x0000002500247308 */ /* 0x0000640000001000 */
[----:B0-----:R-:W-:Y:S01]  /*26b0*/  FADD.FTZ R37, R34, R35 ;  /* 0x0000002322257221 */ /* 0x001fe20000010000 */
[----:B------:R-:W-:-:S03]  /*26c0*/  FFMA.FTZ R35, R30, R51, R38 ;  /* 0x000000331e237223 */ /* 0x000fc60000010026 */
[----:B------:R-:W-:Y:S01]  /*26d0*/  FADD.FTZ R37, R37, R0 ;  /* 0x0000000025257221 */ /* 0x000fe20000010000 */
[----:B-1----:R-:W-:Y:S01]  /*26e0*/  FADD.FTZ R30, -R36, 1 ;  /* 0x3f800000241e7421 */ /* 0x002fe20000010100 */
[----:B------:R-:W-:Y:S01]  /*26f0*/  FMUL.FTZ R34, R21, R36 ;  /* 0x0000002415227220 */ /* 0x000fe20000410000 */
[----:B------:R-:W-:Y:S02]  /*2700*/  FMUL.FTZ R36, R53, R28 ;  /* 0x0000001c35247220 */ /* 0x000fe40000410000 */
[----:B------:R-:W-:Y:S02]  /*2710*/  FFMA.FTZ R30, R50, R30, 1 ;  /* 0x3f800000321e7423 */ /* 0x000fe4000001001e */
[----:B------:R-:W-:Y:S01]  /*2720*/  FFMA.FTZ R38, R24, R36, R35 ;  /* 0x0000002418267223 */ /* 0x000fe20000010023 */
[----:B------:R-:W-:Y:S01]  /*2730*/  FADD.FTZ R39, R39, R36 ;  /* 0x0000002427277221 */ /* 0x000fe20000010000 */
[----:B------:R-:W-:Y:S01]  /*2740*/  FMUL.FTZ R34, R34, R30 ;  /* 0x0000001e22227220 */ /* 0x000fe20000410000 */
[----:B------:R-:W-:Y:S01]  /*2750*/  FFMA.FTZ R30, R24, R28, R57 ;  /* 0x0000001c181e7223 */ /* 0x000fe20000010039 */
[C---:B------:R-:W-:Y:S01]  /*2760*/  FMUL.FTZ R24, R52.reuse, R0 ;  /* 0x0000000034187220 */ /* 0x040fe20000410000 */
[----:B------:R-:W-:Y:S01]  /*2770*/  FADD.FTZ R35, R33, R28 ;  /* 0x0000001c21237221 */ /* 0x000fe20000010000 */
[----:B------:R-:W-:-:S02]  /*2780*/  FMUL.FTZ R28, R52, R34 ;  /* 0x00000022341c7220 */ /* 0x000fc40000410000 */
[----:B------:R-:W-:Y:S01]  /*2790*/  FFMA.FTZ R38, R25, R24, R38 ;  /* 0x0000001819267223 */ /* 0x000fe20000010026 */
[----:B------:R-:W-:Y:S01]  /*27a0*/  FADD.FTZ R39, R24, R39 ;  /* 0x0000002718277221 */ /* 0x000fe20000010000 */
[----:B------:R-:W-:-:S04]  /*27b0*/  FMUL.FTZ R24, R53, R32 ;  /* 0x0000002035187220 */ /* 0x000fc80000410000 */
[----:B------:R-:W-:Y:S01]  /*27c0*/  FFMA.FTZ R38, R29, R24, R38 ;  /* 0x000000181d267223 */ /* 0x000fe20000010026 */
[----:B------:R-:W-:-:S03]  /*27d0*/  FADD.FTZ R39, R39, R24 ;  /* 0x0000001827277221 */ /* 0x000fc60000010000 */
[----:B------:R-:W-:Y:S01]  /*27e0*/  FFMA.FTZ R24, R31, R28, R38 ;  /* 0x0000001c1f187223 */ /* 0x000fe20000010026 */
[----:B------:R-:W-:Y:S01]  /*27f0*/  FADD.FTZ R33, R28, R39 ;  /* 0x000000271c217221 */ /* 0x000fe20000010000 */
[----:B------:R-:W-:Y:S01]  /*2800*/  FFMA.FTZ R28, R29, R32, R30 ;  /* 0x000000201d1c7223 */ /* 0x000fe2000001001e */
[----:B------:R-:W-:Y:S01]  /*2810*/  FFMA.FTZ R29, R31, R34, R56 ;  /* 0x000000221f1d7223 */ /* 0x000fe20000010038 */
[----:B------:R-:W-:Y:S01]  /*2820*/  FADD.FTZ R30, R35, R32 ;  /* 0x00000020231e7221 */ /* 0x000fe20000010000 */
[----:B------:R-:W-:-:S07]  /*2830*/  FADD.FTZ R31, R37, R34 ;  /* 0x00000022251f7221 */ /* 0x000fce0000010000 */
.L_x_1496:
[----:B------:R-:W0:Y:S01]  /*2840*/  S2R R25, SR_LANEID ;  /* 0x0000000000197919 */ /* 0x000e220000000000 */
[----:B------:R-:W-:Y:S01]  /*2850*/  MOV R35, R24 ;  /* 0x0000001800237202 */ /* 0x000fe20000000f00 */
[----:B------:R-:W1:Y:S01]  /*2860*/  S2UR UR7, SR_CgaCtaId ;  /* 0x00000000000779c3 */ /* 0x000e620000008800 */
[----:B------:R-:W-:Y:S01]  /*2870*/  UMOV UR6, 0x400 ;  /* 0x0000040000067882 */ /* 0x000fe20000000000 */
[----:B------:R-:W-:Y:S01]  /*2880*/  SHFL.DOWN PT, R24, R33, 0x1, 0x1f ;  /* 0x08201f0021187f89 */ /* 0x000fe200000e0000 */
[----:B------:R-:W-:Y:S01]  /*2890*/  UIADD3 UR6, UPT, UPT, UR6, 0xa0, URZ ;  /* 0x000000a006067890 */ /* 0x000fe2000fffe0ff */
[----:B------:R-:W-:Y:S01]  /*28a0*/  BSSY.RECONVERGENT B0, `(.L_x_1497) ;  /* 0x0000029000007945 */ /* 0x000fe20003800200 */
[----:B------:R-:W-:Y:S01]  /*28b0*/  UMOV UR13, 0x400 ;  /* 0x00000400000d7882 */ /* 0x000fe20000000000 */
[----:B------:R-:W2:Y:S01]  /*28c0*/  SHFL.DOWN PT, R0, R35, 0x1, 0x1f ;  /* 0x08201f0023007f89 */ /* 0x000ea200000e0000 */
[C---:B------:R-:W-:Y:S02]  /*28d0*/  ISETP.NE.AND P1, PT, R26.reuse, RZ, PT ;  /* 0x000000ff1a00720c */ /* 0x040fe40003f25270 */
[----:B------:R-:W-:Y:S01]  /*28e0*/  ISETP.GT.U32.AND P3, PT, R26, 0x1f, PT ;  /* 0x0000001f1a00780c */ /* 0x000fe20003f64070 */
[----:B-1----:R-:W-:Y:S01]  /*28f0*/  ULEA UR6, UR7, UR6, 0x18 ;  /* 0x0000000607067291 */ /* 0x002fe2000f8ec0ff */
[----:B0-----:R-:W-:-:S05]  /*2900*/  ISETP.GT.AND P0, PT, R25, 0x1e, PT ;  /* 0x0000001e1900780c */ /* 0x001fca0003f04270 */
[----:B------:R-:W-:Y:S02]  /*2910*/  LEA R56, R26, UR6, 0x4 ;  /* 0x000000061a387c11 */ /* 0x000fe4000f8e20ff */
[----:B------:R-:W-:-:S03]  /*2920*/  ISETP.GT.AND P2, PT, R25, 0xf, PT ;  /* 0x0000000f1900780c */ /* 0x000fc60003f44270 */
[----:B------:R-:W-:Y:S03]  /*2930*/  STS.128 [R56], R28 ;  /* 0x0000001c38007388 */ /* 0x000fe60000000c00 */
[----:B--2---:R-:W-:Y:S01]  /*2940*/  @!P0 FADD.FTZ R35, R0, R35 ;  /* 0x0000002300238221 */ /* 0x004fe20000010000 */
[----:B------:R-:W-:Y:S01]  /*2950*/  @!P0 FADD.FTZ R33, R24, R33 ;  /* 0x0000002118218221 */ /* 0x000fe20000010000 */
        /* <DEDUP_REMOVED lines=29> */
.L_x_1498:
[----:B------:R-:W-:Y:S05]  /*2b30*/  BSYNC.RECONVERGENT B0 ;  /* 0x0000000000007941 */ /* 0x000fea0003800200 */
.L_x_1497:
        /* <DEDUP_REMOVED lines=42> */
.L_x_1500:
[----:B------:R-:W-:Y:S05]  /*2de0*/  BSYNC.RECONVERGENT B0 ;  /* 0x0000000000007941 */ /* 0x000fea0003800200 */
.L_x_1499:
        /* <DEDUP_REMOVED lines=78> */
.L_x_1502:
[----:B------:R-:W-:Y:S05]  /*32d0*/  BSYNC.RECONVERGENT B0 ;  /* 0x0000000000007941 */ /* 0x000fea0003800200 */
.L_x_1501:
[----:B------:R-:W-:Y:S04]  /*32e0*/  BSSY.RECONVERGENT B0, `(.L_x_1503) ;  /* 0x000001c000007945 */ /* 0x000fe80003800200 */
[----:B------:R-:W-:Y:S05]  /*32f0*/  @P3 BRA `(.L_x_1504) ;  /* 0x0000000000683947 */ /* 0x000fea0003800000 */
[----:B------:R-:W2:Y:S08]  /*3300*/  LDC.64 R24, c[0x0][0x3f8] ;  /* 0x0000fe00ff187b82 */ /* 0x000eb00000000a00 */
[----:B-1-3--:R-:W1:Y:S01]  /*3310*/  LDC.64 R26, c[0x0][0x3d8] ;  /* 0x0000f600ff1a7b82 */ /* 0x00ae620000000a00 */
        /* <DEDUP_REMOVED lines=24> */
.L_x_1504:
[----:B------:R-:W-:Y:S05]  /*34a0*/  BSYNC.RECONVERGENT B0 ;  /* 0x0000000000007941 */ /* 0x000fea0003800200 */
.L_x_1503:
        /* <DEDUP_REMOVED lines=14> */
[----:B------:R-:W0:Y:S01]  /*3590*/  LDC.64 R24, c[0x0][0x3c8] ;  /* 0x0000f200ff187b82 */ /* 0x000e220000000a00 */
[----:B------:R-:W-:Y:S01]  /*35a0*/  ULOP3.LUT UP0, UR6, UR4, 0x2, URZ, 0xc0, !UPT ;  /* 0x0000000204067892 */ /* 0x000fe2000f80c0ff */
[C-C-:B-1----:R-:W-:Y:S02]  /*35b0*/  IMAD R27, R26.reuse, UR7, R37.reuse ;  /* 0x000000071a1b7c24 */ /* 0x142fe4000f8e0225 */
        /* <DEDUP_REMOVED lines=15> */
.L_x_1507:
[----:B------:R-:W3:Y:S04]  /*36b0*/  LDG.E.STRONG.GPU R0, desc[UR10][R24.64] ;  /* 0x0000000a18007981 */ /* 0x000ee8000c1ef900 */
[----:B---3--:R-:W-:Y:S01]  /*36c0*/  CCTL.IVALL ;  /* 0x00000000ff00798f */ /* 0x008fe20002000000 */
[----:B------:R-:W-:Y:S05]  /*36d0*/  YIELD ;  /* 0x0000000000007946 */ /* 0x000fea0003800000 */
[----:B------:R-:W-:-:S13]  /*36e0*/  ISETP.NE.AND P0, PT, R0, R27, PT ;  /* 0x0000001b0000720c */ /* 0x000fda0003f05270 */
[----:B------:R-:W-:Y:S05]  /*36f0*/  @P0 BRA `(.L_x_1507) ;  /* 0xfffffffc00ec0947 */ /* 0x000fea000383ffff */
.L_x_1506:
        /* <DEDUP_REMOVED lines=11> */
[----:B------:R-:W-:Y:S01]  /*37b0*/  IADD3 R0, PT, PT, R37, R26, RZ ;  /* 0x0000001a25007210 */ /* 0x000fe20007ffe0ff */
[C-C-:B------:R-:W-:Y:S01]  /*37c0*/  IMAD R25, R26.reuse, 0x7, R37.reuse ;  /* 0x000000071a197824 */ /* 0x140fe200078e0225 */
[----:B------:R-:W-:Y:S01]  /*37d0*/  UIADD3 UR7, UPT, UPT, -UR8, URZ, URZ ;  /* 0x000000ff08077290 */ /* 0x000fe2000fffe1ff */
[----:B------:R-:W-:Y:S01]  /*37e0*/  IMAD R24, R26, 0x5, R37 ;  /* 0x000000051a187824 */ /* 0x000fe200078e0225 */
[----:B------:R-:W-:-:S10]  /*37f0*/  MOV R26, RZ ;  /* 0x000000ff001a7202 */ /* 0x000fd40000000f00 */
.L_x_1509:
[----:B------:R-:W-:Y:S01]  /*3800*/  ISETP.EQ.OR P2, PT, RZ, UR7, P1 ;  /* 0x00000007ff007c0c */ /* 0x000fe20008f42670 */
[----:B0-----:R-:W-:Y:S01]  /*3810*/  UMOV UR8, UR6 ;  /* 0x0000000600087c82 */ /* 0x001fe20008000000 */
[----:B------:R-:W-:-:S04]  /*3820*/  IADD3 R30, PT, PT, R26, 0x1, RZ ;  /* 0x000000011a1e7810 */ /* 0x000fc80007ffe0ff */
[----:B------:R-:W-:-:S07]  /*3830*/  ISETP.EQ.OR P3, PT, R30, UR8, P1 ;  /* 0x000000081e007c0c */ /* 0x000fce0008f62670 */
[----:B------:R-:W-:-:S06]  /*3840*/  @!P2 IMAD.WIDE.U32 R28, R37, 0x8, R38 ;  /* 0x00000008251ca825 */ /* 0x000fcc00078e0026 */
[----:B------:R-:W3:Y:S01]  /*3850*/  @!P2 LDG.E.64 R28, desc[UR10][R28.64] ;  /* 0x0000000a1c1ca981 */ /* 0x000ee2000c1e1b00 */
[----:B------:R-:W-:-:S06]  /*3860*/  @!P3 IMAD.WIDE.U32 R30, R0, 0x8, R38 ;  /* 0x00000008001eb825 */ /* 0x000fcc00078e0026 */
[----:B------:R-:W4:Y:S01]  /*3870*/  @!P3 LDG.E.64 R30, desc[UR10][R30.64] ;  /* 0x0000000a1e1eb981 */ /* 0x000f22000c1e1b00 */
[----:B------:R-:W-:-:S04]  /*3880*/  IADD3 R32, PT, PT, R26, 0x2, RZ ;  /* 0x000000021a207810 */ /* 0x000fc80007ffe0ff */
[----:B------:R-:W-:Y:S02]  /*3890*/  ISETP.EQ.OR P4, PT, R32, UR8, P1 ;  /* 0x0000000820007c0c */ /* 0x000fe40008f82670 */
[----:B------:R-:W-:-:S04]  /*38a0*/  IADD3 R32, PT, PT, R26, 0x3, RZ ;  /* 0x000000031a207810 */ /* 0x000fc80007ffe0ff */
[----:B------:R-:W-:-:S07]  /*38b0*/  ISETP.EQ.OR P0, PT, R32, UR8, P1 ;  /* 0x0000000820007c0c */ /* 0x000fce0008f02670 */
[----:B--2---:R-:W-:-:S06]  /*38c0*/  @!P4 IMAD.WIDE.U32 R32, R34, 0x8, R38 ;  /* 0x000000082220c825 */ /* 0x004fcc00078e0026 */
        /* <DEDUP_REMOVED lines=11> */
[----:B--2---:R-:W-:Y:S01]  /*3980*/  @!P4 FADD.FTZ R50, R50, R32 ;  /* 0x000000203232c221 */ /* 0x004fe20000010000 */
[----:B------:R-:W-:-:S04]  /*3990*/  IADD3 R32, PT, PT, R26, 0x5, RZ ;  /* 0x000000051a207810 */ /* 0x000fc80007ffe0ff */
[----:B------:R-:W-:Y:S01]  /*39a0*/  ISETP.EQ.OR P3, PT, R32, UR8, P1 ;  /* 0x0000000820007c0c */ /* 0x000fe20008f62670 */
[----:B------:R-:W-:-:S12]  /*39b0*/  @!P4 FADD.FTZ R51, R51, R33 ;  /* 0x000000213333c221 */ /* 0x000fd80000010000 */
[----:B------:R-:W-:-:S06]  /*39c0*/  @!P3 IMAD.WIDE.U32 R32, R24, 0x8, R38 ;  /* 0x000000081820b825 */ /* 0x000fcc00078e0026 */
[----:B------:R-:W2:Y:S01]  /*39d0*/  @!P3 LDG.E.64 R32, desc[UR10][R32.64] ;  /* 0x0000000a2020b981 */ /* 0x000ea2000c1e1b00 */
[----:B---3--:R-:W-:Y:S01]  /*39e0*/  @!P0 FADD.FTZ R50, R50, R28 ;  /* 0x0000001c32328221 */ /* 0x008fe20000010000 */
[----:B------:R-:W-:-:S04]  /*39f0*/  IADD3 R28, PT, PT, R26, 0x6, RZ ;  /* 0x000000061a1c7810 */ /* 0x000fc80007ffe0ff */
[----:B------:R-:W-:Y:S02]  /*3a00*/  ISETP.EQ.OR P4, PT, R28, UR8, P1 ;  /* 0x000000081c007c0c */ /* 0x000fe40008f82670 */
[----:B------:R-:W-:Y:S01]  /*3a10*/  IADD3 R28, PT, PT, R26, 0x7, RZ ;  /* 0x000000071a1c7810 */ /* 0x000fe20007ffe0ff */
[----:B------:R-:W-:-:S03]  /*3a20*/  @!P0 FADD.FTZ R51, R51, R29 ;  /* 0x0000001d33338221 */ /* 0x000fc60000010000 */
[----:B------:R-:W-:-:S07]  /*3a30*/  ISETP.EQ.OR P0, PT, R28, UR8, P1 ;  /* 0x000000081c007c0c */ /* 0x000fce0008f02670 */
[----:B------:R-:W-:-:S06]  /*3a40*/  @!P4 IMAD.WIDE.U32 R28, R27, 0x8, R38 ;  /* 0x000000081b1cc825 */ /* 0x000fcc00078e0026 */
[----:B------:R-:W3:Y:S01]  /*3a50*/  @!P4 LDG.E.64 R28, desc[UR10][R28.64] ;  /* 0x0000000a1c1cc981 */ /* 0x000ee2000c1e1b00 */
[----:B----4-:R-:W-:Y:S01]  /*3a60*/  @!P2 FADD.FTZ R50, R50, R30 ;  /* 0x0000001e3232a221 */ /* 0x010fe20000010000 */
[----:B------:R-:W-:Y:S01]  /*3a70*/  @!P2 FADD.FTZ R51, R51, R31 ;  /* 0x0000001f3333a221 */ /* 0x000fe20000010000 */
[----:B------:R-:W-:-:S06]  /*3a80*/  @!P0 IMAD.WIDE.U32 R30, R25, 0x8, R38 ;  /* 0x00000008191e8825 */ /* 0x000fcc00078e0026 */
[----:B------:R-:W4:Y:S01]  /*3a90*/  @!P0 LDG.E.64 R30, desc[UR10][R30.64] ;  /* 0x0000000a1e1e8981 */ /* 0x000f22000c1e1b00 */
[----:B--2---:R-:W-:Y:S01]  /*3aa0*/  @!P3 FADD.FTZ R50, R50, R32 ;  /* 0x000000203232b221 */ /* 0x004fe20000010000 */
        /* <DEDUP_REMOVED lines=13> */
[----:B---3--:R-:W-:Y:S01]  /*3b80*/  @!P4 FADD.FTZ R51, R51, R29 ;  /* 0x0000001d3333c221 */ /* 0x008fe20000010000 */
[----:B-1----:R-:W-:-:S04]  /*3b90*/  LOP3.LUT R29, R33, 0x7ffffff8, RZ, 0xc0, !PT ;  /* 0x7ffffff8211d7812 */ /* 0x002fc800078ec0ff */
[----:B------:R-:W-:Y:S01]  /*3ba0*/  ISETP.NE.AND P2, PT, R26, R29, PT ;  /* 0x0000001d1a00720c */ /* 0x000fe20003f45270 */
[----:B------:R-:W-:Y:S01]  /*3bb0*/  @!P4 FADD.FTZ R50, R50, R28 ;  /* 0x0000001c3232c221 */ /* 0x000fe20000010000 */
[----:B----4-:R-:W-:-:S03]  /*3bc0*/  @!P0 FADD.FTZ R51, R51, R31 ;  /* 0x0000001f33338221 */ /* 0x010fc60000010000 */
[----:B------:R-:W-:-:S08]  /*3bd0*/  @!P0 FADD.FTZ R50, R50, R30 ;  /* 0x0000001e32328221 */ /* 0x000fd00000010000 */
[----:B------:R-:W-:Y:S05]  /*3be0*/  @P2 BRA `(.L_x_1509) ;  /* 0xfffffffc00042947 */ /* 0x000fea000383ffff */
[----:B------:R-:W-:-:S07]  /*3bf0*/  MOV R0, R29 ;  /* 0x0000001d00007202 */ /* 0x000fce0000000f00 */
.L_x_1508:
[----:B------:R-:W0:Y:S02]  /*3c00*/  LDCU UR6, c[0x0][0x370] ;  /* 0x00006e00ff0677ac */ /* 0x000e240008000800 */
[----:B0-----:R-:W-:-:S09]  /*3c10*/  ULOP3.LUT UP0, URZ, UR6, 0x7, URZ, 0xc0, !UPT ;  /* 0x0000000706ff7892 */ /* 0x001fd2000f80c0ff */
[----:B------:R-:W-:Y:S05]  /*3c20*/  BRA.U !UP0, `(.L_x_1505) ;  /* 0x0000000508107547 */ /* 0x000fea000b800000 */
[----:B--2---:R-:W0:Y:S01]  /*3c30*/  LDC R33, c[0x0][0x374] ;  /* 0x0000dd00ff217b82 */ /* 0x004e220000000800 */
[----:B------:R-:W2:Y:S01]  /*3c40*/  LDCU UR6, c[0x0][0x370] ;  /* 0x00006e00ff0677ac */ /* 0x000ea20008000800 */
[----:B------:R-:W3:Y:S01]  /*3c50*/  S2R R32, SR_CTAID.Y ;  /* 0x0000000000207919 */ /* 0x000ee20000002600 */
[----:B------:R-:W4:Y:S01]  /*3c60*/  LDCU UR7, c[0x0][0x370] ;  /* 0x00006e00ff0777ac */ /* 0x000f220008000800 */
[----:B--2---:R-:W-:-:S04]  /*3c70*/  ULOP3.LUT UR6, UR6, 0x7, URZ, 0xc0, !UPT ;  /* 0x0000000706067892 */ /* 0x004fc8000f8ec0ff */
[----:B------:R-:W-:Y:S02]  /*3c80*/  UIADD3 UR6, UPT, UPT, UR6, -0x1, URZ ;  /* 0xffffffff06067890 */ /* 0x000fe4000fffe0ff */
[----:B----4-:R-:W-:Y:S02]  /*3c90*/  ULOP3.LUT UP1, UR7, UR7, 0x3, URZ, 0xc0, !UPT ;  /* 0x0000000307077892 */ /* 0x010fe4000f82c0ff */
[----:B------:R-:W-:-:S09]  /*3ca0*/  UISETP.GE.U32.AND UP0, UPT, UR6, 0x3, UPT ;  /* 0x000000030600788c */ /* 0x000fd2000bf06070 */
[----:B---3--:R-:W-:Y:S05]  /*3cb0*/  BRA.U !UP0, `(.L_x_1510) ;  /* 0x0000000108747547 */ /* 0x008fea000b800000 */
[C---:B------:R-:W-:Y:S02]  /*3cc0*/  IADD3 R24, PT, PT, R0.reuse, 0x1, RZ ;  /* 0x0000000100187810 */ /* 0x040fe40007ffe0ff */
[----:B------:R-:W-:Y:S02]  /*3cd0*/  ISETP.EQ.OR P0, PT, R0, UR8, P1 ;  /* 0x0000000800007c0c */ /* 0x000fe40008f02670 */
[----:B------:R-:W-:Y:S02]  /*3ce0*/  ISETP.EQ.OR P2, PT, R24, UR8, P1 ;  /* 0x0000000818007c0c */ /* 0x000fe40008f42670 */
[C---:B------:R-:W-:Y:S02]  /*3cf0*/  IADD3 R26, PT, PT, R0.reuse, 0x2, RZ ;  /* 0x00000002001a7810 */ /* 0x040fe40007ffe0ff */
[----:B------:R-:W-:Y:S02]  /*3d00*/  IADD3 R28, PT, PT, R0, 0x3, RZ ;  /* 0x00000003001c7810 */ /* 0x000fe40007ffe0ff */
[----:B------:R-:W-:-:S02]  /*3d10*/  ISETP.EQ.OR P3, PT, R26, UR8, P1 ;  /* 0x000000081a007c0c */ /* 0x000fc40008f62670 */
[----:B------:R-:W-:-:S03]  /*3d20*/  ISETP.EQ.OR P4, PT, R28, UR8, P1 ;  /* 0x000000081c007c0c */ /* 0x000fc60008f82670 */
[CC--:B0-----:R-:W-:Y:S02]  /*3d30*/  @!P0 IMAD R25, R0.reuse, R33.reuse, R32 ;  /* 0x0000002100198224 */ /* 0x0c1fe400078e0220 */
[----:B-1----:R-:W-:Y:S02]  /*3d40*/  @!P2 IMAD R27, R0, R33, R33 ;  /* 0x00000021001ba224 */ /* 0x002fe400078e0221 */
[----:B------:R-:W-:-:S03]  /*3d50*/  @!P0 IMAD.WIDE.U32 R24, R25, 0x8, R38 ;  /* 0x0000000819188825 */ /* 0x000fc600078e0026 */
[----:B------:R-:W-:Y:S01]  /*3d60*/  @!P2 IADD3 R27, PT, PT, R27, R32, RZ ;  /* 0x000000201b1ba210 */ /* 0x000fe20007ffe0ff */
[----:B------:R-:W-:Y:S02]  /*3d70*/  @!P3 IMAD R31, R26, R33, R32 ;  /* 0x000000211a1fb224 */ /* 0x000fe400078e0220 */
[----:B------:R-:W2:Y:S02]  /*3d80*/  @!P0 LDG.E.64 R24, desc[UR10][R24.64] ;  /* 0x0000000a18188981 */ /* 0x000ea4000c1e1b00 */
[----:B------:R-:W-:-:S04]  /*3d90*/  @!P2 IMAD.WIDE.U32 R26, R27, 0x8, R38 ;  /* 0x000000081b1aa825 */ /* 0x000fc800078e0026 */
[----:B------:R-:W-:Y:S02]  /*3da0*/  @!P4 IMAD R29, R28, R33, R32 ;  /* 0x000000211c1dc224 */ /* 0x000fe400078e0220 */
[--C-:B------:R-:W-:Y:S01]  /*3db0*/  @!P3 IMAD.WIDE.U32 R30, R31, 0x8, R38.reuse ;  /* 0x000000081f1eb825 */ /* 0x100fe200078e0026 */
[----:B------:R-:W3:Y:S03]  /*3dc0*/  @!P2 LDG.E.64 R26, desc[UR10][R26.64] ;  /* 0x0000000a1a1aa981 */ /* 0x000ee6000c1e1b00 */
[----:B------:R-:W-:Y:S02]  /*3dd0*/  @!P4 IMAD.WIDE.U32 R28, R29, 0x8, R38 ;  /* 0x000000081d1cc825 */ /* 0x000fe400078e0026 */
        /* <DEDUP_REMOVED lines=11> */
.L_x_1510:
[----:B------:R-:W-:Y:S05]  /*3e90*/  BRA.U !UP1, `(.L_x_1505) ;  /* 0x0000000109747547 */ /* 0x000fea000b800000 */
[----:B------:R-:W2:Y:S01]  /*3ea0*/  LDC R28, c[0x0][0x370] ;  /* 0x0000dc00ff1c7b82 */ /* 0x000ea20000000800 */
[----:B------:R-:W-:Y:S01]  /*3eb0*/  UISETP.NE.AND UP0, UPT, UR7, 0x1, UPT ;  /* 0x000000010700788c */ /* 0x000fe2000bf05270 */
[----:B--2---:R-:W-:-:S08]  /*3ec0*/  LOP3.LUT R28, R28, 0x1, RZ, 0xc0, !PT ;  /* 0x000000011c1c7812 */ /* 0x004fd000078ec0ff */
[----:B------:R-:W-:Y:S05]  /*3ed0*/  BRA.U !UP0, `(.L_x_1511) ;  /* 0x00000001083c7547 */ /* 0x000fea000b800000 */
[C---:B------:R-:W-:Y:S02]  /*3ee0*/  IADD3 R24, PT, PT, R0.reuse, 0x1, RZ ;  /* 0x0000000100187810 */ /* 0x040fe40007ffe0ff */
[----:B------:R-:W-:Y:S02]  /*3ef0*/  ISETP.EQ.OR P0, PT, R0, UR8, P1 ;  /* 0x0000000800007c0c */ /* 0x000fe40008f02670 */
[----:B------:R-:W-:-:S11]  /*3f00*/  ISETP.EQ.OR P2, PT, R24, UR8, P1 ;  /* 0x0000000818007c0c */ /* 0x000fd60008f42670 */
[CC--:B01----:R-:W-:Y:S02]  /*3f10*/  @!P0 IMAD R27, R0.reuse, R33.reuse, R32 ;  /* 0x00000021001b8224 */ /* 0x0c3fe400078e0220 */
[----:B------:R-:W-:Y:S02]  /*3f20*/  @!P2 IMAD R25, R0, R33, R33 ;  /* 0x000000210019a224 */ /* 0x000fe400078e0221 */
[----:B------:R-:W-:-:S03]  /*3f30*/  @!P0 IMAD.WIDE.U32 R26, R27, 0x8, R38 ;  /* 0x000000081b1a8825 */ /* 0x000fc600078e0026 */
[----:B------:R-:W-:-:S03]  /*3f40*/  @!P2 IADD3 R25, PT, PT, R25, R32, RZ ;  /* 0x000000201919a210 */ /* 0x000fc60007ffe0ff */
[----:B------:R-:W2:Y:S02]  /*3f50*/  @!P0 LDG.E.64 R26, desc[UR10][R26.64] ;  /* 0x0000000a1a1a8981 */ /* 0x000ea4000c1e1b00 */
[----:B------:R-:W-:-:S06]  /*3f60*/  @!P2 IMAD.WIDE.U32 R24, R25, 0x8, R38 ;  /* 0x000000081918a825 */ /* 0x000fcc00078e0026 */
[----:B------:R-:W3:Y:S01]  /*3f70*/  @!P2 LDG.E.64 R24, desc[UR10][R24.64] ;  /* 0x0000000a1818a981 */ /* 0x000ee2000c1e1b00 */
[----:B------:R-:W-:Y:S01]  /*3f80*/  IADD3 R0, PT, PT, R0, 0x2, RZ ;  /* 0x0000000200007810 */ /* 0x000fe20007ffe0ff */
[----:B--2---:R-:W-:Y:S01]  /*3f90*/  @!P0 FADD.FTZ R50, R50, R26 ;  /* 0x0000001a32328221 */ /* 0x004fe20000010000 */
[----:B------:R-:W-:-:S03]  /*3fa0*/  @!P0 FADD.FTZ R51, R51, R27 ;  /* 0x0000001b33338221 */ /* 0x000fc60000010000 */
[----:B---3--:R-:W-:Y:S01]  /*3fb0*/  @!P2 FADD.FTZ R50, R50, R24 ;  /* 0x000000183232a221 */ /* 0x008fe20000010000 */
[----:B------:R-:W-:-:S07]  /*3fc0*/  @!P2 FADD.FTZ R51, R51, R25 ;  /* 0x000000193333a221 */ /* 0x000fce0000010000 */
.L_x_1511:
[----:B------:R-:W-:Y:S01]  /*3fd0*/  ISETP.EQ.OR P0, PT, R0, UR8, P1 ;  /* 0x0000000800007c0c */ /* 0x000fe20008f02670 */
[----:B------:R-:W-:Y:S03]  /*3fe0*/  BSSY.RECONVERGENT B0, `(.L_x_1505) ;  /* 0x0000008000007945 */ /* 0x000fe60003800200 */
[----:B------:R-:W-:-:S13]  /*3ff0*/  ISETP.NE.U32.OR P0, PT, R28, 0x1, P0 ;  /* 0x000000011c00780c */ /* 0x000fda0000705470 */
[----:B------:R-:W-:Y:S05]  /*4000*/  @P0 BRA `(.L_x_1512) ;  /* 0x0000000000140947 */ /* 0x000fea0003800000 */
[----:B0-----:R-:W-:-:S04]  /*4010*/  IMAD R33, R33, R0, R32 ;  /* 0x0000000021217224 */ /* 0x001fc800078e0220 */
[----:B------:R-:W-:-:S06]  /*4020*/  IMAD.WIDE.U32 R38, R33, 0x8, R38 ;  /* 0x0000000821267825 */ /* 0x000fcc00078e0026 */
[----:B------:R-:W2:Y:S02]  /*4030*/  LDG.E.64 R38, desc[UR10][R38.64] ;  /* 0x0000000a26267981 */ /* 0x000ea4000c1e1b00 */
[----:B--2---:R-:W-:Y:S01]  /*4040*/  FADD.FTZ R50, R50, R38 ;  /* 0x0000002632327221 */ /* 0x004fe20000010000 */
[----:B------:R-:W-:-:S07]  /*4050*/  FADD.FTZ R51, R51, R39 ;  /* 0x0000002733337221 */ /* 0x000fce0000010000 */
.L_x_1512:
[----:B------:R-:W-:Y:S05]  /*4060*/  BSYNC.RECONVERGENT B0 ;  /* 0x0000000000007941 */ /* 0x000fea0003800200 */
.L_x_1505:
[----:B------:R-:W5:Y:S01]  /*4070*/  S2UR UR7, SR_CgaCtaId ;  /* 0x00000000000779c3 */ /* 0x000f620000008800 */
[----:B------:R-:W-:Y:S01]  /*4080*/  UMOV UR6, 0x400 ;  /* 0x0000040000067882 */ /* 0x000fe20000000000 */
[----:B---34-:R-:W3:Y:S01]  /*4090*/  S2R R26, SR_TID.X ;  /* 0x00000000001a7919 */ /* 0x018ee20000002100 */
[----:B------:R-:W4:Y:S01]  /*40a0*/  LDCU.64 UR14, c[0x0][0x400] ;  /* 0x00008000ff0e77ac */ /* 0x000f220008000a00 */
[----:B------:R-:W-:Y:S01]  /*40b0*/  FADD.FTZ R48, R48, -UR12 ;  /* 0x8000000c30307e21 */ /* 0x000fe20008010000 */
[----:B------:R-:W-:-:S03]  /*40c0*/  FADD.FTZ R29, R49, -UR12 ;  /* 0x8000000c311d7e21 */ /* 0x000fc60008010000 */
[----:B------:R-:W1:Y:S01]  /*40d0*/  LDC R25, c[0x0][0x41c] ;  /* 0x00010700ff197b82 */ /* 0x000e620000000800 */
[----:B------:R-:W-:Y:S01]  /*40e0*/  FMUL.FTZ R48, R48, UR9 ;  /* 0x0000000930307c20 */ /* 0x000fe20008410000 */
[----:B------:R-:W-:Y:S01]  /*40f0*/  FMUL.FTZ R29, R29, UR9 ;  /* 0x000000091d1d7c20 */ /* 0x000fe20008410000 */
[----:B-----5:R-:W-:Y:S01]  /*4100*/  ULEA UR6, UR7, UR6, 0x18 ;  /* 0x0000000607067291 */ /* 0x020fe2000f8ec0ff */
[----:B------:R-:W5:Y:S08]  /*4110*/  LDCU.U8 UR7, c[0x0][0x414] ;  /* 0x00008280ff0777ac */ /* 0x000f700008000000 */
[----:B------:R-:W-:Y:S01]  /*4120*/  @!P1 STS.64 [UR6+0x98], R50 ;  /* 0x00009832ff009988 */ /* 0x000fe20008000a06 */
[----:B---3--:R-:W-:Y:S01]  /*4130*/  SHF.R.U32.HI R26, RZ, 0x5, R26 ;  /* 0x00000005ff1a7819 */ /* 0x008fe2000001161a */
[----:B------:R-:W-:Y:S04]  /*4140*/  BAR.SYNC.DEFER_BLOCKING 0x0 ;  /* 0x0000000000007b1d */ /* 0x000fe80000010000 */
[----:B-1----:R-:W-:Y:S01]  /*4150*/  IMAD R26, R25, UR8, R26 ;  /* 0x00000008191a7c24 */ /* 0x002fe2000f8e021a */
[----:B-----5:R-:W-:-:S04]  /*4160*/  UISETP.NE.AND UP0, UPT, UR7, URZ, UPT ;  /* 0x000000ff0700728c */ /* 0x020fc8000bf05270 */
[C---:B------:R-:W-:Y:S02]  /*4170*/  IADD3 R24, PT, PT, R26.reuse, 0x10, RZ ;  /* 0x000000101a187810 */ /* 0x040fe40007ffe0ff */
[----:B----4-:R-:W-:Y:S02]  /*4180*/  ISETP.GE.U32.AND P0, PT, R26, UR14, PT ;  /* 0x0000000e1a007c0c */ /* 0x010fe4000bf06070 */
[----:B------:R-:W-:Y:S02]  /*4190*/  SHF.R.S32.HI R28, RZ, 0x1f, R26 ;  /* 0x0000001fff1c7819 */ /* 0x000fe4000001141a */
[----:B------:R-:W-:Y:S02]  /*41a0*/  ISETP.GE.U32.AND P1, PT, R24, UR14, PT ;  /* 0x0000000e18007c0c */ /* 0x000fe4000bf26070 */
[----:B------:R-:W-:Y:S02]  /*41b0*/  SHF.R.S32.HI R27, RZ, 0x1f, R24 ;  /* 0x0000001fff1b7819 */ /* 0x000fe40000011418 */
[----:B------:R-:W-:-:S02]  /*41c0*/  ISETP.GE.AND.EX P0, PT, R28, UR15, PT, P0 ;  /* 0x0000000f1c007c0c */ /* 0x000fc4000bf06300 */
[----:B------:R-:W-:Y:S01]  /*41d0*/  ISETP.GE.AND.EX P1, PT, R27, UR15, PT, P1 ;  /* 0x0000000f1b007c0c */ /* 0x000fe2000bf26310 */
[----:B------:R-:W1:Y:S01]  /*41e0*/  LDS.64 R30, [UR6+0x98] ;  /* 0x00009806ff1e7984 */ /* 0x000e620008000a00 */
[----:B------:R-:W1:Y:S02]  /*41f0*/  LDCU UR6, c[0x0][0x42c] ;  /* 0x00008580ff0677ac */ /* 0x000e640008000800 */
[----:B-1----:R-:W-:Y:S01]  /*4200*/  FMUL.FTZ R25, R30, UR6 ;  /* 0x000000061e197c20 */ /* 0x002fe20008410000 */
[----:B------:R-:W-:-:S04]  /*4210*/  FMUL.FTZ R0, R31, UR6 ;  /* 0x000000061f007c20 */ /* 0x000fc80008410000 */
[----:B------:R-:W-:Y:S01]  /*4220*/  FFMA.FTZ R30, R25, R48, R0 ;  /* 0x00000030191e7223 */ /* 0x000fe20000010000 */
[----:B------:R-:W-:Y:S06]  /*4230*/  BRA.U !UP0, `(.L_x_1513) ;  /* 0x0000000108487547 */ /* 0x000fec000b800000 */
[----:B------:R-:W-:Y:S01]  /*4240*/  FFMA.FTZ R31, R53, R48, R54 ;  /* 0x00000030351f7223 */ /* 0x000fe20000010036 */
[----:B------:R-:W-:-:S03]  /*4250*/  FFMA.FTZ R32, R52, R29, R55 ;  /* 0x0000001d34207223 */ /* 0x000fc60000010037 */
[----:B0-2---:R-:W-:Y:S01]  /*4260*/  FMUL.FTZ R33, R31, -1.4426950216293334961 ;  /* 0xbfb8aa3b1f217820 */ /* 0x005fe20000410000 */
        /* <DEDUP_REMOVED lines=15> */
.L_x_1513:
[----:B------:R-:W-:Y:S01]  /*4360*/  FADD.FTZ R44, R44, -UR12 ;  /* 0x8000000c2c2c7e21 */ /* 0x000fe20008010000 */
[----:B------:R-:W-:Y:S01]  /*4370*/  FFMA.FTZ R29, R25, R29, R0 ;  /* 0x0000001d191d7223 */ /* 0x000fe20000010000 */
[----:B------:R-:W-:Y:S01]  /*4380*/  BSSY.RECONVERGENT B0, `(.L_x_1514) ;  /* 0x0000013000007945 */ /* 0x000fe20003800200 */
[----:B------:R-:W-:Y:S01]  /*4390*/  FFMA.FTZ R32, R53, R46, -R30 ;  /* 0x0000002e35207223 */ /* 0x000fe2000001081e */
[----:B------:R-:W-:Y:S01]  /*43a0*/  FADD.FTZ R45, R45, -UR12 ;  /* 0x8000000c2d2d7e21 */ /* 0x000fe20008010000 */
[----:B------:R-:W-:Y:S01]  /*43b0*/  FMUL.FTZ R44, R44, UR9 ;  /* 0x000000092c2c7c20 */ /* 0x000fe20008410000 */
[----:B0-2---:R-:W-:Y:S01]  /*43c0*/  FFMA.FTZ R33, R52, R47, -R29 ;  /* 0x0000002f34217223 */ /* 0x005fe2000001081d */
        /* <DEDUP_REMOVED lines=14> */
.L_x_1515:
[----:B------:R-:W-:Y:S05]  /*44b0*/  BSYNC.RECONVERGENT B0 ;  /* 0x0000000000007941 */ /* 0x000fea0003800200 */
.L_x_1514:
[----:B------:R-:W-:Y:S01]  /*44c0*/  FFMA.FTZ R38, R25, R44, R0 ;  /* 0x0000002c19267223 */ /* 0x000fe20000010000 */
[----:B------:R-:W-:Y:S01]  /*44d0*/  FMUL.FTZ R45, R45, UR9 ;  /* 0x000000092d2d7c20 */ /* 0x000fe20008410000 */
        /* <DEDUP_REMOVED lines=19> */
.L_x_1516:
[----:B------:R-:W-:Y:S01]  /*4610*/  FFMA.FTZ R29, R25, R45, R0 ;  /* 0x0000002d191d7223 */ /* 0x000fe20000010000 */
[----:B------:R-:W-:Y:S01]  /*4620*/  BSSY.RECONVERGENT B0, `(.L_x_1517) ;  /* 0x0000013000007945 */ /* 0x000fe20003800200 */
[----:B------:R-:W-:Y:S01]  /*4630*/  FFMA.FTZ R38, R53, R42, -R38 ;  /* 0x0000002a35267223 */ /* 0x000fe20000010826 */
[----:B------:R-:W-:Y:S01]  /*4640*/  FADD.FTZ R40, R40, -UR12 ;  /* 0x8000000c28287e21 */ /* 0x000fe20008010000 */
[----:B------:R-:W-:Y:S01]  /*4650*/  FADD.FTZ R41, R41, -UR12 ;  /* 0x8000000c29297e21 */ /* 0x000fe20008010000 */
[----:B------:R-:W-:Y:S01]  /*4660*/  FFMA.FTZ R39, R52, R43, -R29 ;  /* 0x0000002b34277223 */ /* 0x000fe2000001081d */
[----:B------:R-:W-:Y:S06]  /*4670*/  @P1 BRA `(.L_x_1518) ;  /* 0x0000000000341947 */ /* 0x000fec0003800000 */
[----:B------:R-:W1:Y:S01]  /*4680*/  LDCU.64 UR6, c[0x0][0x3f8] ;  /* 0x00007f00ff0677ac */ /* 0x000e620008000a00 */
[----:B------:R-:W-:Y:S01]  /*4690*/  MOV R28, R58 ;  /* 0x0000003a001c7202 */ /* 0x000fe20000000f00 */
        /* <DEDUP_REMOVED lines=11> */
.L_x_1518:
[----:B------:R-:W-:Y:S05]  /*4750*/  BSYNC.RECONVERGENT B0 ;  /* 0x0000000000007941 */ /* 0x000fea0003800200 */
.L_x_1517:
[----:B------:R-:W-:Y:S01]  /*4760*/  FADD.FTZ R18, R18, -UR12 ;  /* 0x8000000c12127e21 */ /* 0x000fe20008010000 */
[----:B------:R-:W-:Y:S01]  /*4770*/  FADD.FTZ R27, R15, -UR12 ;  /* 0x8000000c0f1b7e21 */ /* 0x000fe20008010000 */
[----:B------:R-:W-:Y:S01]  /*4780*/  FADD.FTZ R15, R19, -UR12 ;  /* 0x8000000c130f7e21 */ /* 0x000fe20008010000 */
[----:B------:R-:W-:Y:S01]  /*4790*/  FADD.FTZ R49, R2, -UR12 ;  /* 0x8000000c02317e21 */ /* 0x000fe20008010000 */
[----:B------:R-:W-:Y:S01]  /*47a0*/  FADD.FTZ R47, R3, -UR12 ;  /* 0x8000000c032f7e21 */ /* 0x000fe20008010000 */
[----:B------:R-:W-:Y:S01]  /*47b0*/  FADD.FTZ R37, R6, -UR12 ;  /* 0x8000000c06257e21 */ /* 0x000fe20008010000 */
[----:B------:R-:W-:Y:S01]  /*47c0*/  FADD.FTZ R35, R7, -UR12 ;  /* 0x8000000c07237e21 */ /* 0x000fe20008010000 */
[----:B0-----:R-:W-:Y:S01]  /*47d0*/  FADD.FTZ R33, R10, -UR12 ;  /* 0x8000000c0a217e21 */ /* 0x001fe20008010000 */
[----:B-1----:R-:W-:Y:S01]  /*47e0*/  FADD.FTZ R31, R11, -UR12 ;  /* 0x8000000c0b1f7e21 */ /* 0x002fe20008010000 */
[----:B------:R-:W-:Y:S01]  /*47f0*/  FADD.FTZ R29, R14, -UR12 ;  /* 0x8000000c0e1d7e21 */ /* 0x000fe20008010000 */
[----:B------:R-:W-:Y:S01]  /*4800*/  FMUL.FTZ R19, R18, UR9 ;  /* 0x0000000912137c20 */ /* 0x000fe20008410000 */
[----:B------:R-:W-:Y:S01]  /*4810*/  IADD3 R7, PT, PT, R26, 0x20, RZ ;  /* 0x000000201a077810 */ /* 0x000fe20007ffe0ff */
[----:B------:R-:W-:Y:S01]  /*4820*/  FMUL.FTZ R10, R40, UR9 ;  /* 0x00000009280a7c20 */ /* 0x000fe20008410000 */
[C---:B------:R-:W-:Y:S01]  /*4830*/  IADD3 R45, PT, PT, R26.reuse, 0x30, RZ ;  /* 0x000000301a2d7810 */ /* 0x040fe20007ffe0ff */
[----:B------:R-:W-:Y:S01]  /*4840*/  FMUL.FTZ R11, R41, UR9 ;  /* 0x00000009290b7c20 */ /* 0x000fe20008410000 */
[C---:B------:R-:W-:Y:S01]  /*4850*/  IADD3 R14, PT, PT, R26.reuse, 0x40, RZ ;  /* 0x000000401a0e7810 */ /* 0x040fe20007ffe0ff */
[----:B------:R-:W-:Y:S01]  /*4860*/  FMUL.FTZ R49, R49, UR9 ;  /* 0x0000000931317c20 */ /* 0x000fe20008410000 */
[C---:B------:R-:W-:Y:S01]  /*4870*/  IADD3 R18, PT, PT, R26.reuse, 0x50, RZ ;  /* 0x000000501a127810 */ /* 0x040fe20007ffe0ff */
[----:B------:R-:W-:Y:S01]  /*4880*/  FMUL.FTZ R47, R47, UR9 ;  /* 0x000000092f2f7c20 */ /* 0x000fe20008410000 */
[C---:B------:R-:W-:Y:S01]  /*4890*/  IADD3 R24, PT, PT, R26.reuse, 0x60, RZ ;  /* 0x000000601a187810 */ /* 0x040fe20007ffe0ff */
        /* <DEDUP_REMOVED lines=16> */
[C-C-:B------:R-:W-:Y:S01]  /*49a0*/  FFMA.FTZ R34, R25.reuse, R37, R0.reuse ;  /* 0x0000002519227223 */ /* 0x140fe20000010000 */
        /* <DEDUP_REMOVED lines=9> */
[C---:B------:R-:W-:Y:S01]  /*4a40*/  FFMA.FTZ R43, R25.reuse, R27, R0 ;  /* 0x0000001b192b7223 */ /* 0x040fe20000010000 */
        /* <DEDUP_REMOVED lines=28> */
.L_x_1519:
        /* <DEDUP_REMOVED lines=17> */
.L_x_1521:
[----:B------:R-:W-:Y:S05]  /*4d20*/  BSYNC.RECONVERGENT B0 ;  /* 0x0000000000007941 */ /* 0x000fea0003800200 */
.L_x_1520:
        /* <DEDUP_REMOVED lines=19> */
.L_x_1522:
        /* <DEDUP_REMOVED lines=17> */
.L_x_1524:
[----:B------:R-:W-:Y:S05]  /*4f70*/  BSYNC.RECONVERGENT B0 ;  /* 0x0000000000007941 */ /* 0x000fea0003800200 */
.L_x_1523:
        /* <DEDUP_REMOVED lines=19> */
.L_x_1525:
        /* <DEDUP_REMOVED lines=17> */
.L_x_1527:
[----:B------:R-:W-:Y:S05]  /*51c0*/  BSYNC.RECONVERGENT B0 ;  /* 0x0000000000007941 */ /* 0x000fea0003800200 */
.L_x_1526:
        /* <DEDUP_REMOVED lines=19> */
.L_x_1528:
        /* <DEDUP_REMOVED lines=17> */
.L_x_1530:
[----:B------:R-:W-:Y:S05]  /*5410*/  BSYNC.RECONVERGENT B0 ;  /* 0x0000000000007941 */ /* 0x000fea0003800200 */
.L_x_1529:
[----:B------:R-:W-:Y:S05]  /*5420*/  BRA.U !UP0, `(.L_x_1531) ;  /* 0x0000000108487547 */ /* 0x000fea000b800000 */
[----:B------:R-:W-:Y:S01]  /*5430*/  FFMA.FTZ R29, R53, R29, R54 ;  /* 0x0000001d351d7223 */ /* 0x000fe20000010036 */
[----:B------:R-:W-:-:S03]  /*5440*/  FFMA.FTZ R27, R52, R27, R55 ;  /* 0x0000001b341b7223 */ /* 0x000fc60000010037 */
[----:B------:R-:W-:Y:S01]  /*5450*/  FMUL.FTZ R0, R29, -1.4426950216293334961 ;  /* 0xbfb8aa3b1d007820 */ /* 0x000fe20000410000 */
[----:B0-----:R-:W-:-:S05]  /*5460*/  FMUL.FTZ R4, R27, -1.4426950216293334961 ;  /* 0xbfb8aa3b1b047820 */ /* 0x001fca0000410000 */
[----:B------:R-:W1:Y:S04]  /*5470*/  MUFU.EX2 R0, R0 ;  /* 0x0000000000007308 */ /* 0x000e680000000800 */
[----:B------:R-:W0:Y:S01]  /*5480*/  MUFU.EX2 R4, R4 ;  /* 0x0000000400047308 */ /* 0x000e220000000800 */
[----:B-1----:R-:W-:Y:S01]  /*5490*/  FADD.FTZ R2, R0, 1 ;  /* 0x3f80000000027421 */ /* 0x002fe20000010000 */
        /* <DEDUP_REMOVED lines=11> */
.L_x_1531:
[----:B------:R-:W-:Y:S01]  /*5550*/  BSSY.RECONVERGENT B0, `(.L_x_1532) ;  /* 0x0000012000007945 */ /* 0x000fe20003800200 */
[----:B------:R-:W-:Y:S01]  /*5560*/  FFMA.FTZ R38, R53, R16, -R38 ;  /* 0x0000001035267223 */ /* 0x000fe20000010826 */
[----:B------:R-:W-:Y:S01]  /*5570*/  SHF.R.S32.HI R9, RZ, 0x1f, R26 ;  /* 0x0000001fff097819 */ /* 0x000fe2000001141a */
[----:B------:R-:W-:Y:S01]  /*5580*/  FFMA.FTZ R39, R52, R17, -R43 ;  /* 0x0000001134277223 */ /* 0x000fe2000001082b */
[----:B------:R-:W-:Y:S06]  /*5590*/  @P3 BRA `(.L_x_1533) ;  /* 0x0000000000343947 */ /* 0x000fec0003800000 */
[----:B------:R-:W0:Y:S01]  /*55a0*/  LDCU.64 UR6, c[0x0][0x3f8] ;  /* 0x00007f00ff0677ac */ /* 0x000e220008000a00 */
[----:B-1----:R-:W-:Y:S01]  /*55b0*/  MOV R2, R58 ;  /* 0x0000003a00027202 */ /* 0x002fe20000000f00 */
        /* <DEDUP_REMOVED lines=11> */
.L_x_1533:
[----:B------:R-:W-:Y:S05]  /*5670*/  BSYNC.RECONVERGENT B0 ;  /* 0x0000000000007941 */ /* 0x000fea0003800200 */
.L_x_1532:
[----:B------:R-:W-:Y:S05]  /*5680*/  BRA.U !UP0, `(.L_x_1534) ;  /* 0x0000000108487547 */ /* 0x000fea000b800000 */
[----:B------:R-:W-:Y:S01]  /*5690*/  FFMA.FTZ R19, R53, R19, R54 ;  /* 0x0000001335137223 */ /* 0x000fe20000010036 */
[----:B------:R-:W-:-:S03]  /*56a0*/  FFMA.FTZ R15, R52, R15, R55 ;  /* 0x0000000f340f7223 */ /* 0x000fc60000010037 */
[----:B------:R-:W-:Y:S01]  /*56b0*/  FMUL.FTZ R0, R19, -1.4426950216293334961 ;  /* 0xbfb8aa3b13007820 */ /* 0x000fe20000410000 */
[----:B0-----:R-:W-:-:S05]  /*56c0*/  FMUL.FTZ R4, R15, -1.4426950216293334961 ;  /* 0xbfb8aa3b0f047820 */ /* 0x001fca0000410000 */
[----:B------:R-:W1:Y:S04]  /*56d0*/  MUFU.EX2 R0, R0 ;  /* 0x0000000000007308 */ /* 0x000e680000000800 */
[----:B------:R-:W0:Y:S01]  /*56e0*/  MUFU.EX2 R4, R4 ;  /* 0x0000000400047308 */ /* 0x000e220000000800 */
[----:B-12---:R-:W-:Y:S01]  /*56f0*/  FADD.FTZ R2, R0, 1 ;  /* 0x3f80000000027421 */ /* 0x006fe20000010000 */
        /* <DEDUP_REMOVED lines=11> */
.L_x_1534:
        /* <DEDUP_REMOVED lines=8> */
[----:B------:R-:W-:Y:S01]  /*5830*/  MOV R59, R61 ;  /* 0x0000003d003b7202 */ /* 0x000fe20000000f00 */
[----:B------:R-:W1:Y:S01]  /*5840*/  LDCU.64 UR8, c[0x0][0x380] ;  /* 0x00007000ff0877ac */ /* 0x000e620008000a00 */
[----:B---3--:R-:W-:Y:S02]  /*5850*/  IMAD R9, R9, UR6, RZ ;  /* 0x0000000609097c24 */ /* 0x008fe4000f8e02ff */
[----:B------:R-:W-:-:S04]  /*5860*/  IMAD.WIDE.U32 R58, R26, UR6, R58 ;  /* 0x000000061a3a7c25 */ /* 0x000fc8000f8e003a */
[----:B------:R-:W-:Y:S01]  /*5870*/  IMAD R9, R26, UR7, R9 ;  /* 0x000000071a097c24 */ /* 0x000fe2000f8e0209 */
[----:B-12---:R-:W-:-:S04]  /*5880*/  LEA R2, P0, R58, UR8, 0x2 ;  /* 0x000000083a027c11 */ /* 0x006fc8000f8010ff */
[----:B------:R-:W-:-:S04]  /*5890*/  IADD3 R9, PT, PT, R59, R9, RZ ;  /* 0x000000093b097210 */ /* 0x000fc80007ffe0ff */
[----:B------:R-:W-:-:S05]  /*58a0*/  LEA.HI.X R3, R58, UR9, R9, 0x2, P0 ;  /* 0x000000093a037c11 */ /* 0x000fca00080f1409 */
[----:B------:R3:W-:Y:S02]  /*58b0*/  STG.E.64 desc[UR10][R2.64], R24 ;  /* 0x0000001802007986 */ /* 0x0007e4000c101b0a */
.L_x_1536:
[----:B------:R-:W-:Y:S05]  /*58c0*/  BSYNC.RECONVERGENT B0 ;  /* 0x0000000000007941 */ /* 0x000fea0003800200 */
.L_x_1535:
[----:B------:R-:W4:Y:S01]  /*58d0*/  LDCU UR6, c[0x0][0x374] ;  /* 0x00006e80ff0677ac */ /* 0x000f220008000800 */
[----:B------:R-:W5:Y:S01]  /*58e0*/  LDCU UR7, c[0x0][0x410] ;  /* 0x00008200ff0777ac */ /* 0x000f620008000800 */
[----:B------:R-:W5:Y:S01]  /*58f0*/  LDCU UR8, c[0x0][0x3e0] ;  /* 0x00007c00ff0877ac */ /* 0x000f620008000800 */
[----:B------:R-:W-:Y:S02]  /*5900*/  UIADD3 UR4, UPT, UPT, UR4, 0x1, URZ ;  /* 0x0000000104047890 */ /* 0x000fe4000fffe0ff */
[----:B----4-:R-:W-:Y:S02]  /*5910*/  UIADD3 UR5, UPT, UPT, UR6, UR5, URZ ;  /* 0x0000000506057290 */ /* 0x010fe4000fffe0ff */
[----:B-----5:R-:W-:-:S04]  /*5920*/  UIMAD UR7, UR7, UR8, URZ ;  /* 0x00000008070772a4 */ /* 0x020fc8000f8e02ff */
[----:B------:R-:W-:-:S09]  /*5930*/  UISETP.GE.AND UP0, UPT, UR5, UR7, UPT ;  /* 0x000000070500728c */ /* 0x000fd2000bf06270 */
[----:B------:R-:W-:Y:S05]  /*5940*/  BRA.U !UP0, `(.L_x_1537) ;  /* 0xffffffa508d07547 */ /* 0x000fea000b83ffff */
.L_x_1494:
[----:B------:R-:W4:Y:S01]  /*5950*/  S2R R9, SR_TID.X ;  /* 0x0000000000097919 */ /* 0x000f220000002100 */
[----:B0-----:R-:W0:Y:S01]  /*5960*/  LDC R4, c[0x0][0x370] ;  /* 0x0000dc00ff047b82 */ /* 0x001e220000000800 */
[----:B------:R-:W-:Y:S07]  /*5970*/  BSSY.RECONVERGENT B0, `(.L_x_1538) ;  /* 0x000000e000007945 */ /* 0x000fee0003800200 */
[----:B------:R-:W5:Y:S08]  /*5980*/  LDC R7, c[0x0][0x374] ;  /* 0x0000dd00ff077b82 */ /* 0x000f700000000800 */
[----:B-123--:R-:W1:Y:S01]  /*5990*/  LDC.64 R2, c[0x0][0x3c8] ;  /* 0x0000f200ff027b82 */ /* 0x00ee620000000a00 */
[----:B0-----:R-:W-:-:S02]  /*59a0*/  ISETP.NE.AND P0, PT, R4, 0x1, PT ;  /* 0x000000010400780c */ /* 0x001fc40003f05270 */
[----:B----4-:R-:W-:Y:S02]  /*59b0*/  ISETP.NE.AND P1, PT, R9, RZ, PT ;  /* 0x000000ff0900720c */ /* 0x010fe40003f25270 */
[----:B-----5:R-:W-:-:S04]  /*59c0*/  SHF.L.U32 R0, R7, 0x1, RZ ;  /* 0x0000000107007819 */ /* 0x020fc800000006ff */
[----:B------:R-:W-:-:S05]  /*59d0*/  SEL R5, R0, RZ, P0 ;  /* 0x000000ff00057207 */ /* 0x000fca0000000000 */
[----:B-1----:R-:W-:Y:S02]  /*59e0*/  IMAD.WIDE.U32 R2, R5, 0x4, R2 ;  /* 0x0000000405027825 */ /* 0x002fe400078e0002 */
[----:B------:R-:W-:Y:S05]  /*59f0*/  @P1 BRA `(.L_x_1539) ;  /* 0x0000000000141947 */ /* 0x000fea0003800000 */
[----:B------:R-:W-:Y:S01]  /*5a00*/  HFMA2 R5, -RZ, RZ, 0, 5.9604644775390625e-08 ;  /* 0x00000001ff057431 */ /* 0x000fe200000001ff */
[----:B------:R-:W-:Y:S06]  /*5a10*/  MEMBAR.ALL.GPU ;  /* 0x0000000000007992 */ /* 0x000fec000000a000 */
[----:B------:R-:W-:-:S00]  /*5a20*/  ERRBAR ;  /* 0x00000000000079ab */ /* 0x000fc00000000000 */
[----:B------:R-:W-:Y:S06]  /*5a30*/  CGAERRBAR ;  /* 0x00000000000075ab */ /* 0x000fec0000000000 */
[----:B------:R0:W-:Y:S02]  /*5a40*/  REDG.E.ADD.S32.STRONG.GPU desc[UR10][R2.64], R5 ;  /* 0x000000050200798e */ /* 0x0001e4000c12e30a */
.L_x_1539:
[----:B------:R-:W-:Y:S05]  /*5a50*/  BSYNC.RECONVERGENT B0 ;  /* 0x0000000000007941 */ /* 0x000fea0003800200 */
.L_x_1538:
        /* <DEDUP_REMOVED lines=11> */
.L_x_1541:
[----:B------:R-:W2:Y:S04]  /*5b10*/  LDG.E.STRONG.GPU R5, desc[UR10][R2.64] ;  /* 0x0000000a02057981 */ /* 0x000ea8000c1ef900 */
[----:B--2---:R-:W-:Y:S01]  /*5b20*/  CCTL.IVALL ;  /* 0x00000000ff00798f */ /* 0x004fe20002000000 */
[----:B------:R-:W-:Y:S05]  /*5b30*/  YIELD ;  /* 0x0000000000007946 */ /* 0x000fea0003800000 */
[----:B------:R-:W-:-:S13]  /*5b40*/  ISETP.NE.AND P0, PT, R5, R0, PT ;  /* 0x000000000500720c */ /* 0x000fda0003f05270 */
[----:B------:R-:W-:Y:S05]  /*5b50*/  @P0 BRA `(.L_x_1541) ;  /* 0xfffffffc00ec0947 */ /* 0x000fea000383ffff */
.L_x_1540:
        /* <DEDUP_REMOVED lines=61> */
.L_x_1544:
        /* <DEDUP_REMOVED lines=31> */
.L_x_1543:
[----:B------:R-:W-:Y:S05]  /*6120*/  BSYNC.RECONVERGENT B0 ;  /* 0x0000000000007941 */ /* 0x000fea0003800200 */
.L_x_1542:
        /* <DEDUP_REMOVED lines=10> */
.L_x_1545:
        /* <DEDUP_REMOVED lines=87> */
.L_x_1546:
        /* <DEDUP_REMOVED lines=12> */
.L_x_4525:


//--------------------- .text._Z35group_norm_nhwc_bwd_one_pass_kernelI11Fp32IOBf16WLi256ELi64ELi512EEv26Group_norm_nhwc_bwd_params --------------------------
	.section	.text._Z35group_norm_nhwc_bwd_one_pass_kernelI11Fp32IOBf16WLi256ELi64ELi512EEv26Group_norm_nhwc_bwd_params,"ax",@progbits
	.align	128
        .global         _Z35group_norm_nhwc_bwd_one_pass_kernelI11Fp32IOBf16WLi256ELi64ELi512EEv26Group_norm_nhwc_bwd_params
        .type           _Z35group_norm_nhwc_bwd_one_pass_kernelI11Fp32IOBf16WLi256ELi64ELi512EEv26Group_norm_nhwc_bwd_params,@function
        .size           _Z35group_norm_nhwc_bwd_one_pass_kernelI11Fp32IOBf16WLi256ELi64ELi512EEv26Group_norm_nhwc_bwd_params,(.L_x_4526 - _Z35group_norm_nhwc_bwd_one_pass_kernelI11Fp32IOBf16WLi256ELi64ELi512EEv26Group_norm_nhwc_bwd_params)
        .other          _Z35group_norm_nhwc_bwd_one_pass_kernelI11Fp32IOBf16WLi256ELi64ELi512EEv26Group_norm_nhwc_bwd_params,@"STO_CUDA_ENTRY STV_DEFAULT"
_Z35group_norm_nhwc_bwd_one_pass_kernelI11Fp32IOBf16WLi256ELi64ELi512EEv26Group_norm_nhwc_bwd_params:
.text._Z35group_norm_nhwc_bwd_one_pass_kernelI11Fp32IOBf16WLi256ELi64ELi512EEv26Group_norm_nhwc_bwd_params:
        /* <DEDUP_REMOVED lines=44> */
.L_x_1614:
[----:B0-----:R-:W0:Y:S01]  /*02c0*/  LDC R9, c[0x0][0x410] ;  /* 0x00010400ff097b82 */ /* 0x001e220000000800 */
[----:B-1----:R-:W1:Y:S01]  /*02d0*/  LDCU.128 UR12, c[0x0][0x400] ;  /* 0x00008000ff0c77ac */ /* 0x002e620008000c00 */
[----:B------:R-:W-:Y:S02]  /*02e0*/  ISETP.GE.AND P0, PT, R98, RZ, PT ;  /* 0x000000ff6200720c */ /* 0x000fe40003f06270 */
[----:B------:R-:W-:Y:S02]  /*02f0*/  CS2R R80, SRZ ;  /* 0x0000000000507805 */ /* 0x000fe4000001ff00 */
[----:B------:R-:W-:-:S04]  /*0300*/  SHF.L.U32 R61, R97, 0x1, RZ ;  /* 0x00000001613d7819 */ /* 0x000fc800000006ff */
[----:B------:R-:W-:Y:S02]  /*0310*/  LOP3.LUT R61, R61, 0x3e, RZ, 0xc0, !PT ;  /* 0x0000003e3d3d7812 */ /* 0x000fe400078ec0ff */
[----:B------:R-:W-:Y:S02]  /*0320*/  CS2R R78, SRZ ;  /* 0x00000000004e7805 */ /* 0x000fe4000001ff00 */
[----:B------:R-:W-:Y:S02]  /*0330*/  CS2R R76, SRZ ;  /* 0x00000000004c7805 */ /* 0x000fe4000001ff00 */
[----:B------:R-:W-:Y:S02]  /*0340*/  CS2R R74, SRZ ;  /* 0x00000000004a7805 */ /* 0x000fe4000001ff00 */
[----:B------:R-:W-:Y:S01]  /*0350*/  CS2R R72, SRZ ;  /* 0x0000000000487805 */ /* 0x000fe2000001ff00 */
[----:B------:R-:W2:Y:S01]  /*0360*/  LDC.64 R66, c[0x0][0x3a8] ;  /* 0x0000ea00ff427b82 */ /* 0x000ea20000000a00 */
[----:B0-----:R-:W-:-:S04]  /*0370*/  IABS R5, R9 ;  /* 0x0000000900057213 */ /* 0x001fc80000000000 */
[----:B------:R-:W0:Y:S08]  /*0380*/  I2F.RP R4, R5 ;  /* 0x0000000500047306 */ /* 0x000e300000209400 */
[----:B0-----:R-:W0:Y:S02]  /*0390*/  MUFU.RCP R4, R4 ;  /* 0x0000000400047308 */ /* 0x001e240000001000 */
[----:B0-----:R-:W-:-:S06]  /*03a0*/  IADD3 R2, PT, PT, R4, 0xffffffe, RZ ;  /* 0x0ffffffe04027810 */ /* 0x001fcc0007ffe0ff */
[----:B------:R0:W3:Y:S02]  /*03b0*/  F2I.FTZ.U32.TRUNC.NTZ R3, R2 ;  /* 0x0000000200037305 */ /* 0x0000e4000021f000 */
[----:B0-----:R-:W-:Y:S02]  /*03c0*/  MOV R2, RZ ;  /* 0x000000ff00027202 */ /* 0x001fe40000000f00 */
[----:B---3--:R-:W-:-:S05]  /*03d0*/  IADD3 R6, PT, PT, RZ, -R3, RZ ;  /* 0x80000003ff067210 */ /* 0x008fca0007ffe0ff */
        /* <DEDUP_REMOVED lines=20> */
[----:B------:R-:W-:Y:S01]  /*0520*/  SEL R2, R5, R2, !P5 ;  /* 0x0000000205027207 */ /* 0x000fe20006800000 */
[----:B------:R-:W0:Y:S01]  /*0530*/  @!P4 LDC.64 R18, c[0x0][0x3f8] ;  /* 0x0000fe00ff12cb82 */ /* 0x000e220000000a00 */
[----:B------:R-:W-:Y:S02]  /*0540*/  IADD3 R11, PT, PT, R17, 0x30, RZ ;  /* 0x00000030110b7810 */ /* 0x000fe40007ffe0ff */
[----:B------:R-:W-:Y:S02]  /*0550*/  @P2 IADD3 R3, PT, PT, R3, 0x1, RZ ;  /* 0x0000000103032810 */ /* 0x000fe40007ffe0ff */
[----:B------:R-:W-:Y:S02]  /*0560*/  @!P0 IADD3 R2, PT, PT, -R2, RZ, RZ ;  /* 0x000000ff02028210 */ /* 0x000fe40007ffe1ff */
[----:B------:R-:W-:Y:S01]  /*0570*/  MOV R4, R3 ;  /* 0x0000000300047202 */ /* 0x000fe20000000f00 */
[----:B------:R-:W1:Y:S01]  /*0580*/  @!P4 LDC.64 R12, c[0x0][0x398] ;  /* 0x0000e600ff0ccb82 */ /* 0x000e620000000a00 */
[----:B------:R-:W-:-:S02]  /*0590*/  ISETP.GE.U32.AND P0, PT, R11, UR12, PT ;  /* 0x0000000c0b007c0c */ /* 0x000fc4000bf06070 */
[----:B------:R-:W-:Y:S02]  /*05a0*/  SHF.R.S32.HI R15, RZ, 0x1f, R11 ;  /* 0x0000001fff0f7819 */ /* 0x000fe4000001140b */
[----:B------:R-:W-:Y:S02]  /*05b0*/  ISETP.NE.AND P2, PT, R9, RZ, PT ;  /* 0x000000ff0900720c */ /* 0x000fe40003f45270 */
[----:B------:R-:W-:Y:S02]  /*05c0*/  LOP3.LUT R3, RZ, R9, RZ, 0x33, !PT ;  /* 0x00000009ff037212 */ /* 0x000fe400078e33ff */
[----:B------:R-:W-:Y:S02]  /*05d0*/  @!P1 IADD3 R4, PT, PT, -R4, RZ, RZ ;  /* 0x000000ff04049210 */ /* 0x000fe40007ffe1ff */
[----:B------:R-:W-:Y:S02]  /*05e0*/  ISETP.GE.AND.EX P0, PT, R15, UR13, PT, P0 ;  /* 0x0000000d0f007c0c */ /* 0x000fe4000bf06300 */
[----:B------:R-:W-:-:S02]  /*05f0*/  SEL R117, R3, R2, !P2 ;  /* 0x0000000203757207 */ /* 0x000fc40005000000 */
[----:B------:R-:W-:Y:S02]  /*0600*/  SEL R3, R3, R4, !P2 ;  /* 0x0000000403037207 */ /* 0x000fe40005000000 */
[----:B------:R-:W-:Y:S02]  /*0610*/  SHF.L.U32 R2, R117, 0x6, RZ ;  /* 0x0000000675027819 */ /* 0x000fe400000006ff */
[----:B------:R-:W-:Y:S02]  /*0620*/  SHF.R.S32.HI R4, RZ, 0x1f, R3 ;  /* 0x0000001fff047819 */ /* 0x000fe40000011403 */
[----:B------:R-:W-:Y:S02]  /*0630*/  IADD3 R21, PT, PT, R17, 0x70, RZ ;  /* 0x0000007011157810 */ /* 0x000fe40007ffe0ff */
[----:B------:R-:W-:Y:S01]  /*0640*/  SHF.R.S32.HI R121, RZ, 0x1f, R2 ;  /* 0x0000001fff797819 */ /* 0x000fe20000011402 */
[----:B------:R-:W-:Y:S01]  /*0650*/  IMAD R4, R4, UR14, RZ ;  /* 0x0000000e04047c24 */ /* 0x000fe2000f8e02ff */
[----:B------:R-:W-:Y:S01]  /*0660*/  LOP3.LUT R120, R2, R61, RZ, 0xfc, !PT ;  /* 0x0000003d02787212 */ /* 0x000fe200078efcff */
[----:B------:R-:W3:Y:S01]  /*0670*/  @!P0 LDC.64 R24, c[0x0][0x3f8] ;  /* 0x0000fe00ff188b82 */ /* 0x000ee20000000a00 */
[----:B------:R-:W-:Y:S01]  /*0680*/  ISETP.GE.U32.AND P1, PT, R21, UR12, PT ;  /* 0x0000000c15007c0c */ /* 0x000fe2000bf26070 */
[----:B0-----:R-:W-:Y:S01]  /*0690*/  @!P4 IMAD R2, R7, R18, RZ ;  /* 0x000000120702c224 */ /* 0x001fe200078e02ff */
[----:B------:R-:W-:Y:S01]  /*06a0*/  SHF.R.S32.HI R23, RZ, 0x1f, R21 ;  /* 0x0000001fff177819 */ /* 0x000fe20000011415 */
[----:B------:R-:W-:Y:S01]  /*06b0*/  IMAD.WIDE.U32 R120, R3, UR14, R120 ;  /* 0x0000000e03787c25 */ /* 0x000fe2000f8e0078 */
[----:B------:R-:W-:-:S02]  /*06c0*/  ISETP.GE.U32.AND P2, PT, R112, UR12, PT ;  /* 0x0000000c70007c0c */ /* 0x000fc4000bf46070 */
[----:B------:R-:W-:Y:S01]  /*06d0*/  ISETP.GE.AND.EX P1, PT, R23, UR13, PT, P1 ;  /* 0x0000000d17007c0c */ /* 0x000fe2000bf26310 */
[----:B------:R-:W-:Y:S01]  /*06e0*/  IMAD R3, R3, UR15, R4 ;  /* 0x0000000f03037c24 */ /* 0x000fe2000f8e0204 */
[----:B------:R-:W-:Y:S01]  /*06f0*/  @!P4 MOV R122, R120 ;  /* 0x00000078007ac202 */ /* 0x000fe20000000f00 */
[----:B------:R-:W0:Y:S01]  /*0700*/  @!P4 LDC.64 R4, c[0x0][0x3a0] ;  /* 0x0000e800ff04cb82 */ /* 0x000e220000000a00 */
[----:B------:R-:W-:Y:S01]  /*0710*/  @!P4 IMAD R19, R17, R19, R2 ;  /* 0x000000131113c224 */ /* 0x000fe200078e0202 */
[----:B------:R-:W-:Y:S02]  /*0720*/  ISETP.GE.AND.EX P2, PT, R93, UR13, PT, P2 ;  /* 0x0000000d5d007c0c */ /* 0x000fe4000bf46320 */
[----:B------:R-:W-:Y:S02]  /*0730*/  IADD3 R123, PT, PT, R121, R3, RZ ;  /* 0x00000003797b7210 */ /* 0x000fe40007ffe0ff */
[----:B------:R-:W-:Y:S02]  /*0740*/  ISETP.GE.U32.AND P3, PT, R111, UR12, PT ;  /* 0x0000000c6f007c0c */ /* 0x000fe4000bf66070 */
[----:B------:R-:W4:Y:S01]  /*0750*/  @!P0 LDC.64 R8, c[0x0][0x3a0] ;  /* 0x0000e800ff088b82 */ /* 0x000f220000000a00 */
[----:B------:R-:W-:Y:S01]  /*0760*/  @!P4 IMAD.WIDE.U32 R2, R17, R18, R122 ;  /* 0x000000121102c225 */ /* 0x000fe200078e007a */
[----:B------:R-:W-:-:S02]  /*0770*/  @!P0 MOV R18, R120 ;  /* 0x0000007800128202 */ /* 0x000fc40000000f00 */
[----:B------:R-:W-:Y:S02]  /*0780*/  ISETP.GE.AND.EX P3, PT, R92, UR13, PT, P3 ;  /* 0x0000000d5c007c0c */ /* 0x000fe4000bf66330 */
[----:B------:R-:W-:Y:S01]  /*0790*/  @!P4 IADD3 R19, PT, PT, R3, R19, RZ ;  /* 0x000000130313c210 */ /* 0x000fe20007ffe0ff */
[----:B---3--:R-:W-:Y:S01]  /*07a0*/  @!P0 IMAD R10, R15, R24, RZ ;  /* 0x000000180f0a8224 */ /* 0x008fe200078e02ff */
[----:B------:R-:W3:Y:S01]  /*07b0*/  @!P0 LDC.64 R6, c[0x0][0x398] ;  /* 0x0000e600ff068b82 */ /* 0x000ee20000000a00 */
[C---:B------:R-:W-:Y:S02]  /*07c0*/  @!P4 SHF.L.U32 R3, R2.reuse, 0x2, RZ ;  /* 0x000000020203c819 */ /* 0x040fe400000006ff */
[----:B------:R-:W-:Y:S01]  /*07d0*/  @!P4 SHF.L.U64.HI R14, R2, 0x2, R19 ;  /* 0x00000002020ec819 */ /* 0x000fe20000010213 */
[----:B------:R-:W-:Y:S01]  /*07e0*/  @!P0 IMAD R25, R11, R25, R10 ;  /* 0x000000190b198224 */ /* 0x000fe200078e020a */
[----:B------:R-:W-:Y:S02]  /*07f0*/  @!P0 MOV R19, R123 ;  /* 0x0000007b00138202 */ /* 0x000fe40000000f00 */
[C---:B-1----:R-:W-:Y:S01]  /*0800*/  @!P4 IADD3 R12, P6, PT, R3.reuse, R12, RZ ;  /* 0x0000000c030cc210 */ /* 0x042fe20007fde0ff */
[----:B------:R-:W1:Y:S01]  /*0810*/  @!P1 LDC.64 R16, c[0x0][0x3f8] ;  /* 0x0000fe00ff109b82 */ /* 0x000e620000000a00 */
[----:B0-----:R-:W-:Y:S01]  /*0820*/  @!P4 IADD3 R4, P5, PT, R3, R4, RZ ;  /* 0x000000040304c210 */ /* 0x001fe20007fbe0ff */
[----:B------:R-:W-:Y:S01]  /*0830*/  @!P0 IMAD.WIDE.U32 R18, R11, R24, R18 ;  /* 0x000000180b128225 */ /* 0x000fe200078e0012 */
[----:B------:R-:W-:-:S02]  /*0840*/  @!P4 IADD3.X R13, PT, PT, R14, R13, RZ, P6, !PT ;  /* 0x0000000d0e0dc210 */ /* 0x000fc400037fe4ff */
[----:B------:R-:W-:Y:S02]  /*0850*/  @!P4 IADD3.X R5, PT, PT, R14, R5, RZ, P5, !PT ;  /* 0x000000050e05c210 */ /* 0x000fe40002ffe4ff */
[----:B------:R-:W-:Y:S01]  /*0860*/  @!P0 IADD3 R25, PT, PT, R19, R25, RZ ;  /* 0x0000001913198210 */ /* 0x000fe20007ffe0ff */
[----:B------:R-:W0:Y:S01]  /*0870*/  @!P2 LDC.64 R2, c[0x0][0x3f8] ;  /* 0x0000fe00ff02ab82 */ /* 0x000e220000000a00 */
[C---:B------:R-:W-:Y:S01]  /*0880*/  @!P0 SHF.L.U32 R19, R18.reuse, 0x2, RZ ;  /* 0x0000000212138819 */ /* 0x040fe200000006ff */
[----:B------:R2:W5:Y:S01]  /*0890*/  @!P4 LDG.E.64 R80, desc[UR8][R4.64] ;  /* 0x000000080450c981 */ /* 0x000562000c1e1b00 */
[----:B------:R-:W-:Y:S02]  /*08a0*/  @!P0 SHF.L.U64.HI R20, R18, 0x2, R25 ;  /* 0x0000000212148819 */ /* 0x000fe40000010219 */
[C---:B----4-:R-:W-:Y:S01]  /*08b0*/  @!P0 IADD3 R8, P5, PT, R19.reuse, R8, RZ ;  /* 0x0000000813088210 */ /* 0x050fe20007fbe0ff */
[----:B------:R4:W5:Y:S01]  /*08c0*/  @!P4 LDG.E.64 R78, desc[UR8][R12.64] ;  /* 0x000000080c4ec981 */ /* 0x000962000c1e1b00 */
[----:B------:R-:W-:Y:S01]  /*08d0*/  @!P1 MOV R18, R120 ;  /* 0x0000007800129202 */ /* 0x000fe20000000f00 */
[----:B------:R-:W2:Y:S01]  /*08e0*/  @!P1 LDC.64 R10, c[0x0][0x3a0] ;  /* 0x0000e800ff0a9b82 */ /* 0x000ea20000000a00 */
[----:B---3--:R-:W-:-:S02]  /*08f0*/  @!P0 IADD3 R6, P6, PT, R19, R6, RZ ;  /* 0x0000000613068210 */ /* 0x008fc40007fde0ff */
[----:B------:R-:W-:Y:S02]  /*0900*/  @!P1 MOV R19, R123 ;  /* 0x0000007b00139202 */ /* 0x000fe40000000f00 */
[----:B------:R-:W-:Y:S02]  /*0910*/  @!P0 IADD3.X R9, PT, PT, R20, R9, RZ, P5, !PT ;  /* 0x0000000914098210 */ /* 0x000fe40002ffe4ff */
[----:B------:R-:W-:Y:S01]  /*0920*/  ISETP.GE.U32.AND P5, PT, R110, UR12, PT ;  /* 0x0000000c6e007c0c */ /* 0x000fe2000bfa6070 */
[-C--:B-1----:R-:W-:Y:S01]  /*0930*/  @!P1 IMAD R22, R23, R16.reuse, RZ ;  /* 0x0000001017169224 */ /* 0x082fe200078e02ff */
[----:B------:R-:W1:Y:S01]  /*0940*/  @!P1 LDC.64 R14, c[0x0][0x398] ;  /* 0x0000e600ff0e9b82 */ /* 0x000e620000000a00 */
[----:B------:R-:W-:Y:S01]  /*0950*/  @!P1 IMAD.WIDE.U32 R18, R21, R16, R18 ;  /* 0x0000001015129225 */ /* 0x000fe200078e0012 */
[----:B------:R-:W-:Y:S02]  /*0960*/  ISETP.GE.AND.EX P5, PT, R91, UR13, PT, P5 ;  /* 0x0000000d5b007c0c */ /* 0x000fe4000bfa6350 */
[----:B------:R-:W-:Y:S01]  /*0970*/  @!P0 IADD3.X R7, PT, PT, R20, R7, RZ, P6, !PT ;  /* 0x0000000714078210 */ /* 0x000fe200037fe4ff */
[----:B------:R-:W-:Y:S01]  /*0980*/  @!P1 IMAD R17, R21, R17, R22 ;  /* 0x0000001115119224 */ /* 0x000fe200078e0216 */
[----:B------:R-:W-:Y:S01]  /*0990*/  @!P1 SHF.L.U32 R21, R18, 0x2, RZ ;  /* 0x0000000212159819 */ /* 0x000fe200000006ff */
[----:B0-----:R-:W-:Y:S01]  /*09a0*/  @!P2 IMAD R22, R93, R2, RZ ;  /* 0x000000025d16a224 */ /* 0x001fe200078e02ff */
[----:B------:R-:W0:Y:S02]  /*09b0*/  @!P2 LDC.64 R28, c[0x0][0x3a0] ;  /* 0x0000e800ff1cab82 */ /* 0x000e240000000a00 */
[----:B------:R-:W-:Y:S01]  /*09c0*/  @!P1 IADD3 R19, PT, PT, R19, R17, RZ ;  /* 0x0000001113139210 */ /* 0x000fe20007ffe0ff */
[----:B------:R-:W-:-:S03]  /*09d0*/  @!P2 IMAD R23, R112, R3, R22 ;  /* 0x000000037017a224 */ /* 0x000fc600078e0216 */
[----:B------:R-:W-:Y:S02]  /*09e0*/  @!P1 SHF.L.U64.HI R20, R18, 0x2, R19 ;  /* 0x0000000212149819 */ /* 0x000fe40000010213 */
[----:B------:R-:W3:Y:S01]  /*09f0*/  @!P3 LDC.64 R16, c[0x0][0x3f8] ;  /* 0x0000fe00ff10bb82 */ /* 0x000ee20000000a00 */
[----:B------:R-:W-:Y:S02]  /*0a00*/  @!P2 MOV R18, R120 ;  /* 0x000000780012a202 */ /* 0x000fe40000000f00 */
[----:B------:R-:W-:Y:S02]  /*0a10*/  @!P2 MOV R19, R123 ;  /* 0x0000007b0013a202 */ /* 0x000fe40000000f00 */
[----:B--2---:R-:W-:-:S03]  /*0a20*/  @!P1 IADD3 R10, P6, PT, R21, R10, RZ ;  /* 0x0000000a150a9210 */ /* 0x004fc60007fde0ff */
[----:B------:R-:W4:Y:S01]  /*0a30*/  @!P5 LDC.64 R30, c[0x0][0x3f8] ;  /* 0x0000fe00ff1edb82 */ /* 0x000f220000000a00 */
[----:B------:R-:W-:Y:S01]  /*0a40*/  @!P2 IMAD.WIDE.U32 R2, R112, R2, R18 ;  /* 0x000000027002a225 */ /* 0x000fe200078e0012 */
[C---:B------:R-:W-:Y:S02]  /*0a50*/  @!P1 IADD3.X R11, PT, PT, R20.reuse, R11, RZ, P6, !PT ;  /* 0x0000000b140b9210 */ /* 0x040fe400037fe4ff */
[----:B-1----:R-:W-:Y:S02]  /*0a60*/  @!P1 IADD3 R14, P6, PT, R21, R14, RZ ;  /* 0x0000000e150e9210 */ /* 0x002fe40007fde0ff */
[----:B------:R-:W-:Y:S02]  /*0a70*/  @!P2 IADD3 R3, PT, PT, R3, R23, RZ ;  /* 0x000000170303a210 */ /* 0x000fe40007ffe0ff */
[----:B------:R-:W1:Y:S01]  /*0a80*/  @!P2 LDC.64 R26, c[0x0][0x398] ;  /* 0x0000e600ff1aab82 */ /* 0x000e620000000a00 */
[----:B------:R-:W-:Y:S02]  /*0a90*/  @!P1 IADD3.X R15, PT, PT, R20, R15, RZ, P6, !PT ;  /* 0x0000000f140f9210 */ /* 0x000fe400037fe4ff */
[----:B------:R-:W-:-:S02]  /*0aa0*/  ISETP.GE.U32.AND P4, PT, R109, UR12, PT ;  /* 0x0000000c6d007c0c */ /* 0x000fc4000bf86070 */
[C---:B------:R-:W-:Y:S02]  /*0ab0*/  @!P2 SHF.L.U32 R35, R2.reuse, 0x2, RZ ;  /* 0x000000020223a819 */ /* 0x040fe400000006ff */
[----:B------:R-:W-:Y:S01]  /*0ac0*/  @!P2 SHF.L.U64.HI R34, R2, 0x2, R3 ;  /* 0x000000020222a819 */ /* 0x000fe20000010203 */
[----:B------:R-:W2:Y:S01]  /*0ad0*/  @!P3 LDC.64 R24, c[0x0][0x3a0] ;  /* 0x0000e800ff18bb82 */ /* 0x000ea20000000a00 */
[----:B---3--:R-:W-:Y:S01]  /*0ae0*/  @!P3 IMAD R2, R92, R16, RZ ;  /* 0x000000105c02b224 */ /* 0x008fe200078e02ff */
[----:B------:R-:W-:-:S06]  /*0af0*/  ISETP.GE.AND.EX P4, PT, R90, UR13, PT, P4 ;  /* 0x0000000d5a007c0c */ /* 0x000fcc000bf86340 */
[----:B------:R-:W3:Y:S01]  /*0b00*/  @!P3 LDC.64 R20, c[0x0][0x398] ;  /* 0x0000e600ff14bb82 */ /* 0x000ee20000000a00 */
[----:B------:R-:W-:Y:S01]  /*0b10*/  @!P3 MOV R32, R120 ;  /* 0x000000780020b202 */ /* 0x000fe20000000f00 */
[C---:B------:R-:W-:Y:S01]  /*0b20*/  @!P3 IMAD R37, R111.reuse, R17, R2 ;  /* 0x000000116f25b224 */ /* 0x040fe200078e0202 */
[----:B------:R-:W-:Y:S02]  /*0b30*/  @!P3 MOV R33, R123 ;  /* 0x0000007b0021b202 */ /* 0x000fe40000000f00 */
[----:B------:R-:W-:Y:S02]  /*0b40*/  CS2R R4, SRZ ;  /* 0x0000000000047805 */ /* 0x000fe4000001ff00 */
[----:B------:R-:W-:Y:S02]  /*0b50*/  MOV R3, RZ ;  /* 0x000000ff00037202 */ /* 0x000fe40000000f00 */
[----:B------:R-:W-:Y:S01]  /*0b60*/  MOV R2, RZ ;  /* 0x000000ff00027202 */ /* 0x000fe20000000f00 */
[----:B------:R-:W3:Y:S01]  /*0b70*/  @!P5 LDC.64 R18, c[0x0][0x3a0] ;  /* 0x0000e800ff12db82 */ /* 0x000ee20000000a00 */
[----:B------:R-:W-:Y:S01]  /*0b80*/  @!P3 IMAD.WIDE.U32 R32, R111, R16, R32 ;  /* 0x000000106f20b225 */ /* 0x000fe200078e0020 */
[----:B------:R1:W5:Y:S03]  /*0b90*/  @!P0 LDG.E.64 R4, desc[UR8][R6.64] ;  /* 0x0000000806048981 */ /* 0x000366000c1e1b00 */
[----:B----4-:R-:W-:Y:S01]  /*0ba0*/  @!P5 IMAD R12, R91, R30, RZ ;  /* 0x0000001e5b0cd224 */ /* 0x010fe200078e02ff */
[----:B------:R4:W5:Y:S02]  /*0bb0*/  @!P0 LDG.E.64 R2, desc[UR8][R8.64] ;  /* 0x0000000808028981 */ /* 0x000964000c1e1b00 */
[----:B------:R-:W3:Y:S01]  /*0bc0*/  @!P5 LDC.64 R16, c[0x0][0x398] ;  /* 0x0000e600ff10db82 */ /* 0x000ee20000000a00 */
[----:B0-----:R-:W-:-:S02]  /*0bd0*/  @!P2 IADD3 R28, P0, PT, R35, R28, RZ ;  /* 0x0000001c231ca210 */ /* 0x001fc40007f1e0ff */
[----:B------:R-:W-:Y:S02]  /*0be0*/  @!P3 IADD3 R33, PT, PT, R33, R37, RZ ;  /* 0x000000252121b210 */ /* 0x000fe40007ffe0ff */
[----:B------:R-:W-:Y:S02]  /*0bf0*/  @!P3 SHF.L.U32 R13, R32, 0x2, RZ ;  /* 0x00000002200db819 */ /* 0x000fe400000006ff */
[----:B-1----:R-:W-:Y:S01]  /*0c00*/  @!P2 IADD3 R26, P6, PT, R35, R26, RZ ;  /* 0x0000001a231aa210 */ /* 0x002fe20007fde0ff */
[----:B------:R-:W0:Y:S01]  /*0c10*/  @!P4 LDC.64 R22, c[0x0][0x3f8] ;  /* 0x0000fe00ff16cb82 */ /* 0x000e220000000a00 */
[----:B------:R-:W-:Y:S01]  /*0c20*/  @!P5 MOV R6, R120 ;  /* 0x000000780006d202 */ /* 0x000fe20000000f00 */
[----:B----4-:R-:W-:Y:S01]  /*0c30*/  @!P5 IMAD R9, R110, R31, R12 ;  /* 0x0000001f6e09d224 */ /* 0x010fe200078e020c */
[----:B------:R-:W-:Y:S02]  /*0c40*/  @!P5 MOV R7, R123 ;  /* 0x0000007b0007d202 */ /* 0x000fe40000000f00 */
[----:B------:R-:W-:-:S02]  /*0c50*/  @!P2 IADD3.X R29, PT, PT, R34, R29, RZ, P0, !PT ;  /* 0x0000001d221da210 */ /* 0x000fc400007fe4ff */
[----:B------:R-:W-:Y:S02]  /*0c60*/  @!P3 SHF.L.U64.HI R32, R32, 0x2, R33 ;  /* 0x000000022020b819 */ /* 0x000fe40000010221 */
[C---:B--2---:R-:W-:Y:S01]  /*0c70*/  @!P3 IADD3 R12, P0, PT, R13.reuse, R24, RZ ;  /* 0x000000180d0cb210 */ /* 0x044fe20007f1e0ff */
[----:B------:R-:W-:Y:S01]  /*0c80*/  @!P5 IMAD.WIDE.U32 R30, R110, R30, R6 ;  /* 0x0000001e6e1ed225 */ /* 0x000fe200078e0006 */
[----:B------:R-:W-:Y:S01]  /*0c90*/  @!P2 IADD3.X R27, PT, PT, R34, R27, RZ, P6, !PT ;  /* 0x0000001b221ba210 */ /* 0x000fe200037fe4ff */
[----:B------:R-:W5:Y:S01]  /*0ca0*/  @!P2 LDG.E.64 R76, desc[UR8][R28.64] ;  /* 0x000000081c4ca981 */ /* 0x000f62000c1e1b00 */
[----:B---3--:R-:W-:Y:S02]  /*0cb0*/  @!P3 IADD3 R20, P6, PT, R13, R20, RZ ;  /* 0x000000140d14b210 */ /* 0x008fe40007fde0ff */
[----:B------:R-:W-:Y:S01]  /*0cc0*/  @!P3 IADD3.X R13, PT, PT, R32, R25, RZ, P0, !PT ;  /* 0x00000019200db210 */ /* 0x000fe200007fe4ff */
[----:B------:R-:W5:Y:S01]  /*0cd0*/  @!P2 LDG.E.64 R74, desc[UR8][R26.64] ;  /* 0x000000081a4aa981 */ /* 0x000f62000c1e1b00 */
[----:B------:R-:W-:Y:S01]  /*0ce0*/  ISETP.GE.U32.AND P0, PT, R108, UR12, PT ;  /* 0x0000000c6c007c0c */ /* 0x000fe2000bf06070 */
[----:B------:R-:W1:Y:S01]  /*0cf0*/  @!P4 LDC.64 R24, c[0x0][0x398] ;  /* 0x0000e600ff18cb82 */ /* 0x000e620000000a00 */
[----:B------:R-:W-:Y:S01]  /*0d00*/  @!P5 IADD3 R9, PT, PT, R31, R9, RZ ;  /* 0x000000091f09d210 */ /* 0x000fe20007ffe0ff */
[----:B------:R-:W5:Y:S01]  /*0d10*/  @!P3 LDG.E.64 R72, desc[UR8][R12.64] ;  /* 0x000000080c48b981 */ /* 0x000f62000c1e1b00 */
[----:B------:R-:W-:-:S02]  /*0d20*/  @!P5 SHF.L.U32 R7, R30, 0x2, RZ ;  /* 0x000000021e07d819 */ /* 0x000fc400000006ff */
[----:B------:R-:W-:Y:S02]  /*0d30*/  ISETP.GE.AND.EX P0, PT, R89, UR13, PT, P0 ;  /* 0x0000000d59007c0c */ /* 0x000fe4000bf06300 */
[----:B------:R-:W-:Y:S02]  /*0d40*/  @!P3 IADD3.X R21, PT, PT, R32, R21, RZ, P6, !PT ;  /* 0x000000152015b210 */ /* 0x000fe400037fe4ff */
[----:B------:R-:W-:Y:S02]  /*0d50*/  @!P5 SHF.L.U64.HI R30, R30, 0x2, R9 ;  /* 0x000000021e1ed819 */ /* 0x000fe40000010209 */
[----:B------:R-:W-:-:S04]  /*0d60*/  @!P5 IADD3 R18, P6, PT, R7, R18, RZ ;  /* 0x000000120712d210 */ /* 0x000fc80007fde0ff */
[----:B------:R-:W-:Y:S02]  /*0d70*/  @!P5 IADD3.X R19, PT, PT, R30, R19, RZ, P6, !PT ;  /* 0x000000131e13d210 */ /* 0x000fe400037fe4ff */
[----:B------:R-:W-:Y:S01]  /*0d80*/  @!P5 IADD3 R16, P6, PT, R7, R16, RZ ;  /* 0x000000100710d210 */ /* 0x000fe20007fde0ff */
[----:B0-----:R-:W-:Y:S01]  /*0d90*/  @!P4 IMAD R6, R90, R22, RZ ;  /* 0x000000165a06c224 */ /* 0x001fe200078e02ff */
[----:B------:R-:W-:Y:S01]  /*0da0*/  @!P4 MOV R32, R120 ;  /* 0x000000780020c202 */ /* 0x000fe20000000f00 */
[----:B------:R-:W0:Y:S01]  /*0db0*/  @!P0 LDC.64 R38, c[0x0][0x3a0] ;  /* 0x0000e800ff268b82 */ /* 0x000e220000000a00 */
[----:B------:R-:W-:Y:S02]  /*0dc0*/  @!P5 IADD3.X R17, PT, PT, R30, R17, RZ, P6, !PT ;  /* 0x000000111e11d210 */ /* 0x000fe400037fe4ff */
[----:B------:R-:W-:Y:S01]  /*0dd0*/  @!P4 MOV R33, R123 ;  /* 0x0000007b0021c202 */ /* 0x000fe20000000f00 */
[----:B------:R-:W-:-:S04]  /*0de0*/  @!P4 IMAD R35, R109, R23, R6 ;  /* 0x000000176d23c224 */ /* 0x000fc800078e0206 */
[----:B------:R-:W2:Y:S01]  /*0df0*/  @!P0 LDC.64 R30, c[0x0][0x3f8] ;  /* 0x0000fe00ff1e8b82 */ /* 0x000ea20000000a00 */
[----:B------:R-:W-:Y:S01]  /*0e00*/  @!P4 IMAD.WIDE.U32 R32, R109, R22, R32 ;  /* 0x000000166d20c225 */ /* 0x000fe200078e0020 */
[----:B------:R-:W-:Y:S02]  /*0e10*/  CS2R R6, SRZ ;  /* 0x0000000000067805 */ /* 0x000fe4000001ff00 */
[----:B------:R-:W-:-:S04]  /*0e20*/  CS2R R8, SRZ ;  /* 0x0000000000087805 */ /* 0x000fc8000001ff00 */
[----:B------:R-:W3:Y:S01]  /*0e30*/  @!P4 LDC.64 R22, c[0x0][0x3a0] ;  /* 0x0000e800ff16cb82 */ /* 0x000ee20000000a00 */
[----:B------:R-:W5:Y:S04]  /*0e40*/  @!P1 LDG.E.64 R6, desc[UR8][R10.64] ;  /* 0x000000080a069981 */ /* 0x000f68000c1e1b00 */
[----:B------:R4:W5:Y:S01]  /*0e50*/  @!P1 LDG.E.64 R8, desc[UR8][R14.64] ;  /* 0x000000080e089981 */ /* 0x000962000c1e1b00 */
[----:B------:R-:W-:Y:S02]  /*0e60*/  ISETP.GE.U32.AND P1, PT, R107, UR12, PT ;  /* 0x0000000c6b007c0c */ /* 0x000fe4000bf26070 */
[----:B------:R-:W-:Y:S02]  /*0e70*/  @!P4 IADD3 R35, PT, PT, R33, R35, RZ ;  /* 0x000000232123c210 */ /* 0x000fe40007ffe0ff */
[----:B------:R-:W-:-:S02]  /*0e80*/  ISETP.GE.AND.EX P1, PT, R88, UR13, PT, P1 ;  /* 0x0000000d58007c0c */ /* 0x000fc4000bf26310 */
[C---:B------:R-:W-:Y:S02]  /*0e90*/  @!P4 SHF.L.U32 R33, R32.reuse, 0x2, RZ ;  /* 0x000000022021c819 */ /* 0x040fe400000006ff */
[----:B------:R-:W-:Y:S01]  /*0ea0*/  @!P4 SHF.L.U64.HI R34, R32, 0x2, R35 ;  /* 0x000000022022c819 */ /* 0x000fe20000010223 */
[----:B--2---:R-:W-:Y:S01]  /*0eb0*/  @!P0 IMAD R32, R89, R30, RZ ;  /* 0x0000001e59208224 */ /* 0x004fe200078e02ff */
[----:B-1----:R-:W-:-:S03]  /*0ec0*/  @!P4 IADD3 R24, P6, PT, R33, R24, RZ ;  /* 0x000000182118c210 */ /* 0x002fc60007fde0ff */
[----:B------:R-:W-:-:S04]  /*0ed0*/  @!P0 IMAD R35, R108, R31, R32 ;  /* 0x0000001f6c238224 */ /* 0x000fc800078e0220 */
[----:B----4-:R-:W1:Y:S01]  /*0ee0*/  @!P1 LDC.64 R14, c[0x0][0x3f8] ;  /* 0x0000fe00ff0e9b82 */ /* 0x010e620000000a00 */
[----:B---3--:R-:W-:Y:S02]  /*0ef0*/  @!P4 IADD3 R22, P2, PT, R33, R22, RZ ;  /* 0x000000162116c210 */ /* 0x008fe40007f5e0ff */
[----:B------:R-:W-:Y:S02]  /*0f00*/  @!P0 MOV R10, R120 ;  /* 0x00000078000a8202 */ /* 0x000fe40000000f00 */
[----:B------:R-:W-:-:S03]  /*0f10*/  @!P4 IADD3.X R23, PT, PT, R34, R23, RZ, P2, !PT ;  /* 0x000000172217c210 */ /* 0x000fc600017fe4ff */
[----:B------:R-:W2:Y:S01]  /*0f20*/  @!P0 LDC.64 R32, c[0x0][0x398] ;  /* 0x0000e600ff208b82 */ /* 0x000ea20000000a00 */
[----:B------:R-:W-:Y:S02]  /*0f30*/  ISETP.GE.U32.AND P2, PT, R106, UR12, PT ;  /* 0x0000000c6a007c0c */ /* 0x000fe4000bf46070 */
[----:B------:R-:W-:Y:S02]  /*0f40*/  @!P0 MOV R11, R123 ;  /* 0x0000007b000b8202 */ /* 0x000fe40000000f00 */
[----:B------:R-:W-:Y:S01]  /*0f50*/  ISETP.GE.AND.EX P2, PT, R87, UR13, PT, P2 ;  /* 0x0000000d57007c0c */ /* 0x000fe2000bf46320 */
[----:B------:R-:W-:Y:S01]  /*0f60*/  @!P0 IMAD.WIDE.U32 R30, R108, R30, R10 ;  /* 0x0000001e6c1e8225 */ /* 0x000fe200078e000a */
[----:B------:R-:W-:-:S04]  /*0f70*/  @!P4 IADD3.X R25, PT, PT, R34, R25, RZ, P6, !PT ;  /* 0x000000192219c210 */ /* 0x000fc800037fe4ff */
[----:B------:R-:W-:Y:S02]  /*0f80*/  @!P0 IADD3 R27, PT, PT, R31, R35, RZ ;  /* 0x000000231f1b8210 */ /* 0x000fe40007ffe0ff */
[C---:B------:R-:W-:Y:S02]  /*0f90*/  @!P0 SHF.L.U32 R29, R30.reuse, 0x2, RZ ;  /* 0x000000021e1d8819 */ /* 0x040fe400000006ff */
[----:B------:R-:W-:Y:S02]  /*0fa0*/  @!P0 SHF.L.U64.HI R30, R30, 0x2, R27 ;  /* 0x000000021e1e8819 */ /* 0x000fe4000001021b */
[----:B0-----:R-:W-:Y:S01]  /*0fb0*/  @!P0 IADD3 R38, P6, PT, R29, R38, RZ ;  /* 0x000000261d268210 */ /* 0x001fe20007fde0ff */
[----:B------:R-:W0:Y:S01]  /*0fc0*/  @!P2 LDC.64 R26, c[0x0][0x3f8] ;  /* 0x0000fe00ff1aab82 */ /* 0x000e220000000a00 */
[----:B-1----:R-:W-:Y:S02]  /*0fd0*/  @!P1 IMAD R34, R88, R14, RZ ;  /* 0x0000000e58229224 */ /* 0x002fe400078e02ff */
[----:B------:R-:W-:-:S02]  /*0fe0*/  @!P0 IADD3.X R39, PT, PT, R30, R39, RZ, P6, !PT ;  /* 0x000000271e278210 */ /* 0x000fc400037fe4ff */
[----:B--2---:R-:W-:-:S03]  /*0ff0*/  @!P0 IADD3 R32, P6, PT, R29, R32, RZ ;  /* 0x000000201d208210 */ /* 0x004fc60007fde0ff */
[----:B------:R-:W1:Y:S01]  /*1000*/  @!P1 LDC.64 R28, c[0x0][0x3a0] ;  /* 0x0000e800ff1c9b82 */ /* 0x000e620000000a00 */
[----:B------:R-:W-:Y:S01]  /*1010*/  @!P0 IADD3.X R33, PT, PT, R30, R33, RZ, P6, !PT ;  /* 0x000000211e218210 */ /* 0x000fe200037fe4ff */
[C---:B------:R-:W-:Y:S01]  /*1020*/  @!P1 IMAD R37, R107.reuse, R15, R34 ;  /* 0x0000000f6b259224 */ /* 0x040fe200078e0222 */
[----:B------:R-:W-:Y:S02]  /*1030*/  CS2R R10, SRZ ;  /* 0x00000000000a7805 */ /* 0x000fe4000001ff00 */
[----:B------:R-:W-:Y:S02]  /*1040*/  @!P1 MOV R30, R120 ;  /* 0x00000078001e9202 */ /* 0x000fe40000000f00 */
[----:B------:R-:W-:Y:S01]  /*1050*/  @!P1 MOV R31, R123 ;  /* 0x0000007b001f9202 */ /* 0x000fe20000000f00 */
[----:B------:R-:W2:Y:S01]  /*1060*/  @!P1 LDC.64 R34, c[0x0][0x398] ;  /* 0x0000e600ff229b82 */ /* 0x000ea20000000a00 */
[----:B------:R-:W5:Y:S01]  /*1070*/  @!P3 LDG.E.64 R10, desc[UR8][R20.64] ;  /* 0x00000008140ab981 */ /* 0x000f62000c1e1b00 */
[----:B------:R-:W-:Y:S01]  /*1080*/  CS2R R12, SRZ ;  /* 0x00000000000c7805 */ /* 0x000fe2000001ff00 */
[----:B------:R-:W-:Y:S01]  /*1090*/  @!P1 IMAD.WIDE.U32 R30, R107, R14, R30 ;  /* 0x0000000e6b1e9225 */ /* 0x000fe200078e001e */
[----:B------:R-:W-:-:S02]  /*10a0*/  CS2R R14, SRZ ;  /* 0x00000000000e7805 */ /* 0x000fc4000001ff00 */
[----:B------:R-:W-:Y:S02]  /*10b0*/  ISETP.GE.U32.AND P3, PT, R105, UR12, PT ;  /* 0x0000000c69007c0c */ /* 0x000fe4000bf66070 */
[----:B------:R-:W5:Y:S02]  /*10c0*/  @!P5 LDG.E.64 R12, desc[UR8][R18.64] ;  /* 0x00000008120cd981 */ /* 0x000f64000c1e1b00 */
[----:B------:R-:W-:Y:S02]  /*10d0*/  ISETP.GE.AND.EX P3, PT, R86, UR13, PT, P3 ;  /* 0x0000000d56007c0c */ /* 0x000fe4000bf66330 */
[----:B------:R3:W5:Y:S01]  /*10e0*/  @!P5 LDG.E.64 R14, desc[UR8][R16.64] ;  /* 0x00000008100ed981 */ /* 0x000762000c1e1b00 */
[----:B------:R-:W-:Y:S01]  /*10f0*/  ISETP.GE.U32.AND P5, PT, R104, UR12, PT ;  /* 0x0000000c68007c0c */ /* 0x000fe2000bfa6070 */
[----:B0-----:R-:W-:Y:S01]  /*1100*/  @!P2 IMAD R36, R87, R26, RZ ;  /* 0x0000001a5724a224 */ /* 0x001fe200078e02ff */
[----:B------:R-:W-:Y:S02]  /*1110*/  @!P1 IADD3 R31, PT, PT, R31, R37, RZ ;  /* 0x000000251f1f9210 */ /* 0x000fe40007ffe0ff */
[----:B------:R-:W-:-:S02]  /*1120*/  @!P1 SHF.L.U32 R37, R30, 0x2, RZ ;  /* 0x000000021e259819 */ /* 0x000fc400000006ff */
[----:B------:R-:W-:Y:S02]  /*1130*/  ISETP.GE.AND.EX P5, PT, R85, UR13, PT, P5 ;  /* 0x0000000d55007c0c */ /* 0x000fe4000bfa6350 */
[----:B---3--:R-:W-:Y:S02]  /*1140*/  @!P2 MOV R16, R120 ;  /* 0x000000780010a202 */ /* 0x008fe40000000f00 */
[----:B------:R-:W0:Y:S01]  /*1150*/  @!P3 LDC.64 R20, c[0x0][0x3f8] ;  /* 0x0000fe00ff14bb82 */ /* 0x000e220000000a00 */
[----:B------:R-:W-:Y:S01]  /*1160*/  @!P2 MOV R17, R123 ;  /* 0x0000007b0011a202 */ /* 0x000fe20000000f00 */
[----:B------:R-:W-:Y:S01]  /*1170*/  @!P2 IMAD R41, R106, R27, R36 ;  /* 0x0000001b6a29a224 */ /* 0x000fe200078e0224 */
[----:B------:R-:W-:Y:S02]  /*1180*/  @!P1 SHF.L.U64.HI R40, R30, 0x2, R31 ;  /* 0x000000021e289819 */ /* 0x000fe4000001021f */
[----:B-1----:R-:W-:Y:S01]  /*1190*/  @!P1 IADD3 R28, P6, PT, R37, R28, RZ ;  /* 0x0000001c251c9210 */ /* 0x002fe20007fde0ff */
[----:B------:R-:W-:-:S02]  /*11a0*/  @!P2 IMAD.WIDE.U32 R26, R106, R26, R16 ;  /* 0x0000001a6a1aa225 */ /* 0x000fc400078e0010 */
[----:B------:R-:W1:Y:S01]  /*11b0*/  @!P2 LDC.64 R30, c[0x0][0x3a0] ;  /* 0x0000e800ff1eab82 */ /* 0x000e620000000a00 */
[----:B------:R-:W-:Y:S02]  /*11c0*/  @!P1 IADD3.X R29, PT, PT, R40, R29, RZ, P6, !PT ;  /* 0x0000001d281d9210 */ /* 0x000fe400037fe4ff */
[----:B--2---:R-:W-:Y:S02]  /*11d0*/  @!P1 IADD3 R34, P6, PT, R37, R34, RZ ;  /* 0x0000002225229210 */ /* 0x004fe40007fde0ff */
[----:B------:R-:W-:-:S03]  /*11e0*/  @!P2 IADD3 R17, PT, PT, R27, R41, RZ ;  /* 0x000000291b11a210 */ /* 0x000fc60007ffe0ff */
[----:B------:R-:W2:Y:S01]  /*11f0*/  @!P2 LDC.64 R36, c[0x0][0x398] ;  /* 0x0000e600ff24ab82 */ /* 0x000ea20000000a00 */
[----:B------:R-:W-:Y:S02]  /*1200*/  @!P1 IADD3.X R35, PT, PT, R40, R35, RZ, P6, !PT ;  /* 0x0000002328239210 */ /* 0x000fe400037fe4ff */
[C---:B------:R-:W-:Y:S02]  /*1210*/  @!P2 SHF.L.U32 R41, R26.reuse, 0x2, RZ ;  /* 0x000000021a29a819 */ /* 0x040fe400000006ff */
[----:B------:R-:W-:-:S03]  /*1220*/  @!P2 SHF.L.U64.HI R40, R26, 0x2, R17 ;  /* 0x000000021a28a819 */ /* 0x000fc60000010211 */
[----:B------:R-:W3:Y:S01]  /*1230*/  @!P5 LDC.64 R26, c[0x0][0x3f8] ;  /* 0x0000fe00ff1adb82 */ /* 0x000ee20000000a00 */
[----:B------:R-:W-:Y:S02]  /*1240*/  CS2R R16, SRZ ;  /* 0x0000000000107805 */ /* 0x000fe4000001ff00 */
[----:B------:R-:W-:-:S05]  /*1250*/  CS2R R18, SRZ ;  /* 0x0000000000127805 */ /* 0x000fca000001ff00 */
[----:B------:R-:W4:Y:S01]  /*1260*/  @!P3 LDC.64 R44, c[0x0][0x3a0] ;  /* 0x0000e800ff2cbb82 */ /* 0x000f220000000a00 */
[C---:B-1----:R-:W-:Y:S01]  /*1270*/  @!P2 IADD3 R30, P6, PT, R41.reuse, R30, RZ ;  /* 0x0000001e291ea210 */ /* 0x042fe20007fde0ff */
[----:B------:R1:W5:Y:S01]  /*1280*/  @!P4 LDG.E.64 R16, desc[UR8][R22.64] ;  /* 0x000000081610c981 */ /* 0x000362000c1e1b00 */
[----:B0-----:R-:W-:Y:S02]  /*1290*/  @!P3 IMAD R42, R86, R20, RZ ;  /* 0x00000014562ab224 */ /* 0x001fe400078e02ff */
[----:B------:R-:W-:Y:S01]  /*12a0*/  @!P2 IADD3.X R31, PT, PT, R40, R31, RZ, P6, !PT ;  /* 0x0000001f281fa210 */ /* 0x000fe200037fe4ff */
[----:B------:R0:W5:Y:S02]  /*12b0*/  @!P4 LDG.E.64 R18, desc[UR8][R24.64] ;  /* 0x000000081812c981 */ /* 0x000164000c1e1b00 */
[----:B------:R-:W4:Y:S01]  /*12c0*/  @!P5 LDC.64 R70, c[0x0][0x3a0] ;  /* 0x0000e800ff46db82 */ /* 0x000f220000000a00 */
[----:B--2---:R-:W-:Y:S02]  /*12d0*/  @!P2 IADD3 R36, P6, PT, R41, R36, RZ ;  /* 0x000000242924a210 */ /* 0x004fe40007fde0ff */
[----:B-1----:R-:W-:-:S02]  /*12e0*/  @!P3 MOV R22, R120 ;  /* 0x000000780016b202 */ /* 0x002fc40000000f00 */
[----:B------:R-:W-:Y:S02]  /*12f0*/  @!P3 MOV R23, R123 ;  /* 0x0000007b0017b202 */ /* 0x000fe40000000f00 */
[----:B------:R-:W-:Y:S01]  /*1300*/  ISETP.GE.U32.AND P4, PT, R103, UR12, PT ;  /* 0x0000000c67007c0c */ /* 0x000fe2000bf86070 */
[----:B------:R-:W1:Y:S01]  /*1310*/  @!P5 LDC.64 R64, c[0x0][0x398] ;  /* 0x0000e600ff40db82 */ /* 0x000e620000000a00 */
[C---:B------:R-:W-:Y:S01]  /*1320*/  @!P3 IMAD R43, R105.reuse, R21, R42 ;  /* 0x00000015692bb224 */ /* 0x040fe200078e022a */
[----:B------:R-:W-:Y:S01]  /*1330*/  @!P2 IADD3.X R37, PT, PT, R40, R37, RZ, P6, !PT ;  /* 0x000000252825a210 */ /* 0x000fe200037fe4ff */
[----:B------:R-:W-:Y:S01]  /*1340*/  @!P3 IMAD.WIDE.U32 R20, R105, R20, R22 ;  /* 0x000000146914b225 */ /* 0x000fe200078e0016 */
[----:B------:R-:W-:-:S04]  /*1350*/  ISETP.GE.AND.EX P4, PT, R84, UR13, PT, P4 ;  /* 0x0000000d54007c0c */ /* 0x000fc8000bf86340 */
[----:B------:R-:W2:Y:S01]  /*1360*/  @!P3 LDC.64 R46, c[0x0][0x398] ;  /* 0x0000e600ff2ebb82 */ /* 0x000ea20000000a00 */
[----:B---3--:R-:W-:Y:S01]  /*1370*/  @!P5 IMAD R22, R85, R26, RZ ;  /* 0x0000001a5516d224 */ /* 0x008fe200078e02ff */
[----:B------:R-:W-:Y:S02]  /*1380*/  @!P5 MOV R40, R120 ;  /* 0x000000780028d202 */ /* 0x000fe40000000f00 */
[----:B------:R-:W-:Y:S01]  /*1390*/  @!P5 MOV R41, R123 ;  /* 0x0000007b0029d202 */ /* 0x000fe20000000f00 */
[----:B------:R-:W-:Y:S01]  /*13a0*/  @!P5 IMAD R49, R104, R27, R22 ;  /* 0x0000001b6831d224 */ /* 0x000fe200078e0216 */
[----:B------:R-:W-:Y:S02]  /*13b0*/  @!P3 IADD3 R21, PT, PT, R21, R43, RZ ;  /* 0x0000002b1515b210 */ /* 0x000fe40007ffe0ff */
[----:B------:R-:W-:Y:S01]  /*13c0*/  @!P3 SHF.L.U32 R43, R20, 0x2, RZ ;  /* 0x00000002142bb819 */ /* 0x000fe200000006ff */
[----:B------:R-:W-:Y:S01]  /*13d0*/  @!P5 IMAD.WIDE.U32 R26, R104, R26, R40 ;  /* 0x0000001a681ad225 */ /* 0x000fe200078e0028 */
[----:B------:R-:W-:Y:S01]  /*13e0*/  @!P3 SHF.L.U64.HI R42, R20, 0x2, R21 ;  /* 0x00000002142ab819 */ /* 0x000fe20000010215 */
[----:B0-----:R-:W0:Y:S01]  /*13f0*/  @!P4 LDC.64 R24, c[0x0][0x3f8] ;  /* 0x0000fe00ff18cb82 */ /* 0x001e220000000a00 */
[----:B----4-:R-:W-:-:S02]  /*1400*/  @!P3 IADD3 R44, P6, PT, R43, R44, RZ ;  /* 0x0000002c2b2cb210 */ /* 0x010fc40007fde0ff */
[----:B------:R-:W-:Y:S02]  /*1410*/  @!P5 IADD3 R41, PT, PT, R27, R49, RZ ;  /* 0x000000311b29d210 */ /* 0x000fe40007ffe0ff */
[----:B------:R-:W-:Y:S02]  /*1420*/  @!P5 SHF.L.U32 R27, R26, 0x2, RZ ;  /* 0x000000021a1bd819 */ /* 0x000fe400000006ff */
[----:B------:R-:W-:Y:S02]  /*1430*/  CS2R R20, SRZ ;  /* 0x0000000000147805 */ /* 0x000fe4000001ff00 */
[----:B------:R-:W-:Y:S02]  /*1440*/  CS2R R22, SRZ ;  /* 0x0000000000167805 */ /* 0x000fe4000001ff00 */
[----:B------:R-:W-:Y:S01]  /*1450*/  @!P3 IADD3.X R45, PT, PT, R42, R45, RZ, P6, !PT ;  /* 0x0000002d2a2db210 */ /* 0x000fe200037fe4ff */
[----:B------:R-:W3:Y:S01]  /*1460*/  @!P4 LDC.64 R62, c[0x0][0x3a0] ;  /* 0x0000e800ff3ecb82 */ /* 0x000ee20000000a00 */
[----:B------:R-:W-:-:S02]  /*1470*/  @!P5 SHF.L.U64.HI R26, R26, 0x2, R41 ;  /* 0x000000021a1ad819 */ /* 0x000fc40000010229 */
[C---:B------:R-:W-:Y:S01]  /*1480*/  @!P5 IADD3 R70, P6, PT, R27.reuse, R70, RZ ;  /* 0x000000461b46d210 */ /* 0x040fe20007fde0ff */
[----:B------:R-:W5:Y:S03]  /*1490*/  @!P0 LDG.E.64 R20, desc[UR8][R38.64] ;  /* 0x0000000826148981 */ /* 0x000f66000c1e1b00 */
[C---:B------:R-:W-:Y:S01]  /*14a0*/  @!P5 IADD3.X R71, PT, PT, R26.reuse, R71, RZ, P6, !PT ;  /* 0x000000471a47d210 */ /* 0x040fe200037fe4ff */
[----:B------:R0:W5:Y:S01]  /*14b0*/  @!P0 LDG.E.64 R22, desc[UR8][R32.64] ;  /* 0x0000000820168981 */ /* 0x000162000c1e1b00 */
[----:B-1----:R-:W-:Y:S01]  /*14c0*/  @!P5 IADD3 R64, P6, PT, R27, R64, RZ ;  /* 0x000000401b40d210 */ /* 0x002fe20007fde0ff */
[----:B------:R-:W1:Y:S01]  /*14d0*/  @!P4 LDC.64 R48, c[0x0][0x398] ;  /* 0x0000e600ff30cb82 */ /* 0x000e620000000a00 */
[----:B--2---:R-:W-:Y:S02]  /*14e0*/  @!P3 IADD3 R46, P0, PT, R43, R46, RZ ;  /* 0x0000002e2b2eb210 */ /* 0x004fe40007f1e0ff */
[----:B------:R-:W-:-:S02]  /*14f0*/  @!P5 IADD3.X R65, PT, PT, R26, R65, RZ, P6, !PT ;  /* 0x000000411a41d210 */ /* 0x000fc400037fe4ff */
[----:B------:R-:W-:Y:S02]  /*1500*/  CS2R R26, SRZ ;  /* 0x00000000001a7805 */ /* 0x000fe4000001ff00 */
[----:B------:R-:W-:Y:S02]  /*1510*/  @!P3 IADD3.X R47, PT, PT, R42, R47, RZ, P0, !PT ;  /* 0x0000002f2a2fb210 */ /* 0x000fe400007fe4ff */
[----:B------:R-:W-:Y:S02]  /*1520*/  ISETP.GE.U32.AND P0, PT, R102, UR12, PT ;  /* 0x0000000c66007c0c */ /* 0x000fe4000bf06070 */
[----:B------:R2:W5:Y:S02]  /*1530*/  @!P1 LDG.E.64 R26, desc[UR8][R34.64] ;  /* 0x00000008221a9981 */ /* 0x000564000c1e1b00 */
[----:B------:R-:W-:Y:S01]  /*1540*/  ISETP.GE.AND.EX P0, PT, R83, UR13, PT, P0 ;  /* 0x0000000d53007c0c */ /* 0x000fe2000bf06300 */
[----:B0-----:R-:W-:Y:S01]  /*1550*/  @!P4 IMAD R32, R84, R24, RZ ;  /* 0x000000185420c224 */ /* 0x001fe200078e02ff */
[----:B--2---:R-:W0:Y:S01]  /*1560*/  LDC.64 R34, c[0x0][0x3b8] ;  /* 0x0000ee00ff227b82 */ /* 0x004e220000000a00 */
[----:B------:R-:W-:-:S02]  /*1570*/  @!P4 MOV R38, R120 ;  /* 0x000000780026c202 */ /* 0x000fc40000000f00 */
[----:B------:R-:W-:Y:S01]  /*1580*/  @!P4 MOV R39, R123 ;  /* 0x0000007b0027c202 */ /* 0x000fe20000000f00 */
[----:B------:R-:W-:-:S07]  /*1590*/  @!P4 IMAD R41, R103, R25, R32 ;  /* 0x000000196729c224 */ /* 0x000fce00078e0220 */
[----:B------:R-:W2:Y:S01]  /*15a0*/  @!P0 LDC.64 R32, c[0x0][0x3f8] ;  /* 0x0000fe00ff208b82 */ /* 0x000ea20000000a00 */
[----:B------:R-:W-:Y:S01]  /*15b0*/  @!P4 IMAD.WIDE.U32 R38, R103, R24, R38 ;  /* 0x000000186726c225 */ /* 0x000fe200078e0026 */
[----:B------:R-:W-:-:S06]  /*15c0*/  CS2R R24, SRZ ;  /* 0x0000000000187805 */ /* 0x000fcc000001ff00 */
[----:B------:R4:W5:Y:S01]  /*15d0*/  @!P1 LDG.E.64 R24, desc[UR8][R28.64] ;  /* 0x000000081c189981 */ /* 0x000962000c1e1b00 */
[----:B------:R-:W-:Y:S02]  /*15e0*/  ISETP.GE.U32.AND P1, PT, R101, UR12, PT ;  /* 0x0000000c65007c0c */ /* 0x000fe4000bf26070 */
[----:B----4-:R-:W-:Y:S01]  /*15f0*/  CS2R R28, SRZ ;  /* 0x00000000001c7805 */ /* 0x010fe2000001ff00 */
[----:B0-----:R-:W-:Y:S01]  /*1600*/  IMAD.WIDE R34, R98, 0x8, R34 ;  /* 0x0000000862227825 */ /* 0x001fe200078e0222 */
[----:B------:R-:W-:-:S04]  /*1610*/  ISETP.GE.AND.EX P1, PT, R82, UR13, PT, P1 ;  /* 0x0000000d52007c0c */ /* 0x000fc8000bf26310 */
[----:B------:R0:W5:Y:S01]  /*1620*/  @!P2 LDG.E.64 R28, desc[UR8][R30.64] ;  /* 0x000000081e1ca981 */ /* 0x000162000c1e1b00 */
[----:B------:R-:W-:-:S03]  /*1630*/  @!P4 IADD3 R41, PT, PT, R39, R41, RZ ;  /* 0x000000292729c210 */ /* 0x000fc60007ffe0ff */
[----:B------:R-:W4:Y:S01]  /*1640*/  LDG.E.64 R56, desc[UR8][R34.64] ;  /* 0x0000000822387981 */ /* 0x000f22000c1e1b00 */
[C---:B------:R-:W-:Y:S02]  /*1650*/  @!P4 SHF.L.U32 R39, R38.reuse, 0x2, RZ ;  /* 0x000000022627c819 */ /* 0x040fe400000006ff */
[----:B0-----:R-:W-:Y:S02]  /*1660*/  CS2R R30, SRZ ;  /* 0x00000000001e7805 */ /* 0x001fe4000001ff00 */
[----:B------:R-:W-:Y:S01]  /*1670*/  @!P4 SHF.L.U64.HI R42, R38, 0x2, R41 ;  /* 0x00000002262ac819 */ /* 0x000fe20000010229 */
[----:B--2---:R-:W-:Y:S01]  /*1680*/  @!P0 IMAD R38, R83, R32, RZ ;  /* 0x0000002053268224 */ /* 0x004fe200078e02ff */
[----:B---3--:R-:W-:Y:S02]  /*1690*/  @!P4 IADD3 R62, P6, PT, R39, R62, RZ ;  /* 0x0000003e273ec210 */ /* 0x008fe40007fde0ff */
[----:B------:R0:W5:Y:S01]  /*16a0*/  @!P2 LDG.E.64 R30, desc[UR8][R36.64] ;  /* 0x00000008241ea981 */ /* 0x000162000c1e1b00 */
[----:B------:R-:W-:Y:S01]  /*16b0*/  ISETP.GE.U32.AND P2, PT, R100, UR12, PT ;  /* 0x0000000c64007c0c */ /* 0x000fe2000bf46070 */
[----:B------:R-:W-:Y:S01]  /*16c0*/  @!P0 IMAD R43, R102, R33, R38 ;  /* 0x00000021662b8224 */ /* 0x000fe200078e0226 */
[----:B------:R-:W-:-:S02]  /*16d0*/  @!P4 IADD3.X R63, PT, PT, R42, R63, RZ, P6, !PT ;  /* 0x0000003f2a3fc210 */ /* 0x000fc400037fe4ff */
[----:B------:R-:W-:Y:S02]  /*16e0*/  ISETP.GE.AND.EX P2, PT, R0, UR13, PT, P2 ;  /* 0x0000000d00007c0c */ /* 0x000fe4000bf46320 */
[----:B------:R-:W-:Y:S02]  /*16f0*/  @!P0 MOV R40, R120 ;  /* 0x0000007800288202 */ /* 0x000fe40000000f00 */
[----:B------:R-:W-:Y:S01]  /*1700*/  @!P0 MOV R41, R123 ;  /* 0x0000007b00298202 */ /* 0x000fe20000000f00 */
[----:B0-----:R-:W0:Y:S01]  /*1710*/  @!P0 LDC.64 R36, c[0x0][0x3a0] ;  /* 0x0000e800ff248b82 */ /* 0x001e220000000a00 */
[----:B-1----:R-:W-:Y:S01]  /*1720*/  @!P4 IADD3 R48, P6, PT, R39, R48, RZ ;  /* 0x000000302730c210 */ /* 0x002fe20007fde0ff */
[----:B------:R-:W-:-:S06]  /*1730*/  @!P0 IMAD.WIDE.U32 R32, R102, R32, R40 ;  /* 0x0000002066208225 */ /* 0x000fcc00078e0028 */
[----:B------:R-:W1:Y:S01]  /*1740*/  @!P1 LDC.64 R38, c[0x0][0x3f8] ;  /* 0x0000fe00ff269b82 */ /* 0x000e620000000a00 */
[----:B------:R-:W-:Y:S02]  /*1750*/  @!P0 IADD3 R33, PT, PT, R33, R43, RZ ;  /* 0x0000002b21218210 */ /* 0x000fe40007ffe0ff */
[----:B------:R-:W-:-:S05]  /*1760*/  @!P4 IADD3.X R49, PT, PT, R42, R49, RZ, P6, !PT ;  /* 0x000000312a31c210 */ /* 0x000fca00037fe4ff */
[----:B------:R-:W2:Y:S01]  /*1770*/  @!P0 LDC.64 R40, c[0x0][0x398] ;  /* 0x0000e600ff288b82 */ /* 0x000ea20000000a00 */
[C---:B------:R-:W-:Y:S02]  /*1780*/  @!P0 SHF.L.U32 R53, R32.reuse, 0x2, RZ ;  /* 0x0000000220358819 */ /* 0x040fe400000006ff */
[----:B------:R-:W-:Y:S02]  /*1790*/  @!P0 SHF.L.U64.HI R58, R32, 0x2, R33 ;  /* 0x00000002203a8819 */ /* 0x000fe40000010221 */
[----:B------:R-:W-:-:S03]  /*17a0*/  CS2R R32, SRZ ;  /* 0x0000000000207805 */ /* 0x000fc6000001ff00 */
[----:B------:R-:W3:Y:S01]  /*17b0*/  @!P2 LDC.64 R42, c[0x0][0x3f8] ;  /* 0x0000fe00ff2aab82 */ /* 0x000ee20000000a00 */
[----:B------:R-:W-:Y:S02]  /*17c0*/  CS2R R34, SRZ ;  /* 0x0000000000227805 */ /* 0x000fe4000001ff00 */
[----:B------:R1:W5:Y:S01]  /*17d0*/  @!P3 LDG.E.64 R32, desc[UR8][R44.64] ;  /* 0x000000082c20b981 */ /* 0x000362000c1e1b00 */
[----:B0-----:R-:W-:-:S03]  /*17e0*/  @!P0 IADD3 R50, P6, PT, R53, R36, RZ ;  /* 0x0000002435328210 */ /* 0x001fc60007fde0ff */
[----:B------:R0:W5:Y:S01]  /*17f0*/  @!P3 LDG.E.64 R34, desc[UR8][R46.64] ;  /* 0x000000082e22b981 */ /* 0x000162000c1e1b00 */
[----:B-1----:R-:W-:Y:S01]  /*1800*/  @!P1 IMAD R36, R82, R38, RZ ;  /* 0x0000002652249224 */ /* 0x002fe200078e02ff */
[----:B------:R-:W1:Y:S01]  /*1810*/  @!P1 LDC.64 R44, c[0x0][0x3a0] ;  /* 0x0000e800ff2c9b82 */ /* 0x000e620000000a00 */
[----:B------:R-:W-:Y:S02]  /*1820*/  ISETP.NE.AND P3, PT, RZ, UR10, PT ;  /* 0x0000000aff007c0c */ /* 0x000fe4000bf65270 */
[----:B------:R-:W-:Y:S01]  /*1830*/  @!P1 IMAD R59, R101, R39, R36 ;  /* 0x00000027653b9224 */ /* 0x000fe200078e0224 */
[----:B------:R-:W-:-:S04]  /*1840*/  @!P0 IADD3.X R51, PT, PT, R58, R37, RZ, P6, !PT ;  /* 0x000000253a338210 */ /* 0x000fc800037fe4ff */
[----:B0-----:R-:W0:Y:S01]  /*1850*/  @!P1 LDC.64 R46, c[0x0][0x398] ;  /* 0x0000e600ff2e9b82 */ /* 0x001e220000000a00 */
[----:B------:R-:W-:Y:S02]  /*1860*/  @!P1 MOV R54, R120 ;  /* 0x0000007800369202 */ /* 0x000fe40000000f00 */
[----:B------:R-:W-:Y:S02]  /*1870*/  @!P1 MOV R55, R123 ;  /* 0x0000007b00379202 */ /* 0x000fe40000000f00 */
[----:B--2---:R-:W-:-:S03]  /*1880*/  @!P0 IADD3 R52, P6, PT, R53, R40, RZ ;  /* 0x0000002835348210 */ /* 0x004fc60007fde0ff */
[----:B------:R-:W2:Y:S01]  /*1890*/  @!P2 LDC.64 R36, c[0x0][0x3a0] ;  /* 0x0000e800ff24ab82 */ /* 0x000ea20000000a00 */
[----:B------:R-:W-:Y:S01]  /*18a0*/  @!P1 IMAD.WIDE.U32 R54, R101, R38, R54 ;  /* 0x0000002665369225 */ /* 0x000fe200078e0036 */
[----:B------:R-:W-:-:S03]  /*18b0*/  @!P0 IADD3.X R53, PT, PT, R58, R41, RZ, P6, !PT ;  /* 0x000000293a358210 */ /* 0x000fc600037fe4ff */
[----:B---3--:R-:W-:-:S03]  /*18c0*/  @!P2 IMAD R58, R0, R42, RZ ;  /* 0x0000002a003aa224 */ /* 0x008fc600078e02ff */
[----:B------:R-:W3:Y:S01]  /*18d0*/  @!P2 LDC.64 R38, c[0x0][0x398] ;  /* 0x0000e600ff26ab82 */ /* 0x000ee20000000a00 */
[----:B------:R-:W-:Y:S01]  /*18e0*/  @!P1 IADD3 R55, PT, PT, R55, R59, RZ ;  /* 0x0000003b37379210 */ /* 0x000fe20007ffe0ff */
[----:B------:R-:W-:Y:S01]  /*18f0*/  @!P2 IMAD R113, R100, R43, R58 ;  /* 0x0000002b6471a224 */ /* 0x000fe200078e023a */
[C---:B------:R-:W-:Y:S02]  /*1900*/  @!P1 SHF.L.U32 R69, R54.reuse, 0x2, RZ ;  /* 0x0000000236459819 */ /* 0x040fe400000006ff */
[----:B------:R-:W-:Y:S02]  /*1910*/  @!P2 MOV R58, R120 ;  /* 0x00000078003aa202 */ /* 0x000fe40000000f00 */
[----:B------:R-:W-:Y:S01]  /*1920*/  @!P2 MOV R59, R123 ;  /* 0x0000007b003ba202 */ /* 0x000fe20000000f00 */
[----:B------:R-:W3:Y:S01]  /*1930*/  @P3 LDC.64 R40, c[0x0][0x3b0] ;  /* 0x0000ec00ff283b82 */ /* 0x000ee20000000a00 */
[----:B------:R-:W-:Y:S02]  /*1940*/  @!P1 SHF.L.U64.HI R60, R54, 0x2, R55 ;  /* 0x00000002363c9819 */ /* 0x000fe40000010237 */
[----:B-1----:R-:W-:Y:S01]  /*1950*/  @!P1 IADD3 R54, P6, PT, R69, R44, RZ ;  /* 0x0000002c45369210 */ /* 0x002fe20007fde0ff */
[----:B------:R-:W-:-:S03]  /*1960*/  @!P2 IMAD.WIDE.U32 R42, R100, R42, R58 ;  /* 0x0000002a642aa225 */ /* 0x000fc600078e003a */
[----:B------:R-:W-:Y:S02]  /*1970*/  @!P1 IADD3.X R55, PT, PT, R60, R45, RZ, P6, !PT ;  /* 0x0000002d3c379210 */ /* 0x000fe400037fe4ff */
[----:B0-----:R-:W-:Y:S02]  /*1980*/  @!P1 IADD3 R58, P6, PT, R69, R46, RZ ;  /* 0x0000002e453a9210 */ /* 0x001fe40007fde0ff */
[----:B------:R-:W-:Y:S02]  /*1990*/  @!P2 IADD3 R43, PT, PT, R43, R113, RZ ;  /* 0x000000712b2ba210 */ /* 0x000fe40007ffe0ff */
[----:B------:R-:W-:Y:S02]  /*19a0*/  @!P2 SHF.L.U32 R69, R42, 0x2, RZ ;  /* 0x000000022a45a819 */ /* 0x000fe400000006ff */
[----:B------:R-:W-:Y:S02]  /*19b0*/  @!P1 IADD3.X R59, PT, PT, R60, R47, RZ, P6, !PT ;  /* 0x0000002f3c3b9210 */ /* 0x000fe400037fe4ff */
[----:B------:R-:W-:-:S02]  /*19c0*/  @!P2 SHF.L.U64.HI R42, R42, 0x2, R43 ;  /* 0x000000022a2aa819 */ /* 0x000fc4000001022b */
[----:B--2---:R-:W-:Y:S02]  /*19d0*/  @!P2 IADD3 R60, P6, PT, R69, R36, RZ ;  /* 0x00000024453ca210 */ /* 0x004fe40007fde0ff */
[----:B------:R-:W-:Y:S02]  /*19e0*/  LEA R43, R117, R61, 0x6 ;  /* 0x0000003d752b7211 */ /* 0x000fe400078e30ff */
[----:B------:R-:W-:Y:S02]  /*19f0*/  @!P2 IADD3.X R61, PT, PT, R42, R37, RZ, P6, !PT ;  /* 0x000000252a3da210 */ /* 0x000fe400037fe4ff */
[----:B---3--:R-:W-:Y:S01]  /*1a00*/  @!P2 IADD3 R68, P6, PT, R69, R38, RZ ;  /* 0x000000264544a210 */ /* 0x008fe20007fde0ff */
[----:B------:R-:W-:-:S03]  /*1a10*/  @P3 IMAD.WIDE R40, R43, 0x2, R40 ;  /* 0x000000022b283825 */ /* 0x000fc600078e0228 */
[----:B------:R-:W-:Y:S01]  /*1a20*/  @!P2 IADD3.X R69, PT, PT, R42, R39, RZ, P6, !PT ;  /* 0x000000272a45a210 */ /* 0x000fe200037fe4ff */
[----:B------:R-:W-:Y:S01]  /*1a30*/  IMAD.WIDE R38, R43, 0x2, R66 ;  /* 0x000000022b267825 */ /* 0x000fe200078e0242 */
[----:B------:R-:W-:Y:S02]  /*1a40*/  CS2R R42, SRZ ;  /* 0x00000000002a7805 */ /* 0x000fe4000001ff00 */
[----:B------:R-:W-:Y:S02]  /*1a50*/  CS2R R44, SRZ ;  /* 0x00000000002c7805 */ /* 0x000fe4000001ff00 */
[----:B------:R-:W-:Y:S01]  /*1a60*/  CS2R R46, SRZ ;  /* 0x00000000002e7805 */ /* 0x000fe2000001ff00 */
[----:B------:R-:W2:Y:S04]  /*1a70*/  @P3 LDG.E.U16 R66, desc[UR8][R40.64] ;  /* 0x0000000828423981 */ /* 0x000ea8000c1e1500 */
[----:B------:R0:W5:Y:S01]  /*1a80*/  @!P4 LDG.E.64 R42, desc[UR8][R48.64] ;  /* 0x00000008302ac981 */ /* 0x000162000c1e1b00 */
[----:B------:R-:W-:-:S03]  /*1a90*/  CS2R R36, SRZ ;  /* 0x0000000000247805 */ /* 0x000fc6000001ff00 */
[----:B------:R1:W3:Y:S04]  /*1aa0*/  @P3 LDG.E.U16 R67, desc[UR8][R40.64+0x2] ;  /* 0x0000020828433981 */ /* 0x0002e8000c1e1500 */
[----:B------:R-:W3:Y:S01]  /*1ab0*/  LDG.E.U16 R114, desc[UR8][R38.64] ;  /* 0x0000000826727981 */ /* 0x000ee2000c1e1500 */
[----:B0-----:R-:W-:-:S03]  /*1ac0*/  CS2R R48, SRZ ;  /* 0x0000000000307805 */ /* 0x001fc6000001ff00 */
[----:B------:R0:W3:Y:S01]  /*1ad0*/  LDG.E.U16 R113, desc[UR8][R38.64+0x2] ;  /* 0x0000020826717981 */ /* 0x0000e2000c1e1500 */
[----:B-1----:R-:W-:-:S03]  /*1ae0*/  CS2R R40, SRZ ;  /* 0x0000000000287805 */ /* 0x002fc6000001ff00 */
[----:B------:R1:W5:Y:S04]  /*1af0*/  @!P0 LDG.E.64 R44, desc[UR8][R50.64] ;  /* 0x00000008322c8981 */ /* 0x000368000c1e1b00 */
[----:B------:R1:W5:Y:S01]  /*1b00*/  @!P0 LDG.E.64 R46, desc[UR8][R52.64] ;  /* 0x00000008342e8981 */ /* 0x000362000c1e1b00 */
[----:B0-----:R-:W-:-:S03]  /*1b10*/  CS2R R38, SRZ ;  /* 0x0000000000267805 */ /* 0x001fc6000001ff00 */
[----:B------:R0:W5:Y:S01]  /*1b20*/  @!P1 LDG.E.64 R48, desc[UR8][R54.64] ;  /* 0x0000000836309981 */ /* 0x000162000c1e1b00 */
[----:B-1----:R-:W-:-:S03]  /*1b30*/  CS2R R50, SRZ ;  /* 0x0000000000327805 */ /* 0x002fc6000001ff00 */
[----:B------:R1:W5:Y:S01]  /*1b40*/  @!P5 LDG.E.64 R36, desc[UR8][R70.64] ;  /* 0x000000084624d981 */ /* 0x000362000c1e1b00 */
[----:B------:R-:W-:-:S03]  /*1b50*/  CS2R R52, SRZ ;  /* 0x0000000000347805 */ /* 0x000fc6000001ff00 */
[----:B------:R1:W5:Y:S01]  /*1b60*/  @!P5 LDG.E.64 R38, desc[UR8][R64.64] ;  /* 0x000000084026d981 */ /* 0x000362000c1e1b00 */
[----:B0-----:R-:W-:-:S03]  /*1b70*/  CS2R R54, SRZ ;  /* 0x0000000000367805 */ /* 0x001fc6000001ff00 */
[----:B------:R1:W5:Y:S04]  /*1b80*/  @!P4 LDG.E.64 R40, desc[UR8][R62.64] ;  /* 0x000000083e28c981 */ /* 0x000368000c1e1b00 */
[----:B------:R1:W5:Y:S04]  /*1b90*/  @!P1 LDG.E.64 R50, desc[UR8][R58.64] ;  /* 0x000000083a329981 */ /* 0x000368000c1e1b00 */
[----:B------:R1:W5:Y:S04]  /*1ba0*/  @!P2 LDG.E.64 R52, desc[UR8][R60.64] ;  /* 0x000000083c34a981 */ /* 0x000368000c1e1b00 */
[----:B------:R1:W5:Y:S01]  /*1bb0*/  @!P2 LDG.E.64 R54, desc[UR8][R68.64] ;  /* 0x000000084436a981 */ /* 0x000362000c1e1b00 */
[----:B------:R-:W-:Y:S01]  /*1bc0*/  UISETP.NE.AND UP1, UPT, UR10, URZ, UPT ;  /* 0x000000ff0a00728c */ /* 0x000fe2000bf25270 */
[----:B------:R-:W-:-:S02]  /*1bd0*/  MOV R115, RZ ;  /* 0x000000ff00737202 */ /* 0x000fc40000000f00 */
[----:B------:R-:W-:Y:S01]  /*1be0*/  MOV R116, RZ ;  /* 0x000000ff00747202 */ /* 0x000fe20000000f00 */
        /* <DEDUP_REMOVED lines=242> */
.L_x_1548:
        /* <DEDUP_REMOVED lines=13> */
[----:B0-----:R-:W-:Y:S01]  /*2be0*/  FADD.FTZ R62, R61, 1 ;  /* 0x3f8000003d3e7421 */ /* 0x001fe20000010000 */
[----:B------:R-:W-:-:S03]  /*2bf0*/  FADD.FTZ R61, R72, -UR11 ;  /* 0x8000000b483d7e21 */ /* 0x000fc60008010000 */
[----:B------:R-:W0:Y:S01]  /*2c00*/  MUFU.RCP R63, R62 ;  /* 0x0000003e003f7308 */ /* 0x000e220000001000 */
[----:B-1----:R-:W-:Y:S01]  /*2c10*/  FADD.FTZ R66, R64, 1 ;  /* 0x3f80000040427421 */ /* 0x002fe20000010000 */
[----:B------:R-:W-:Y:S01]  /*2c20*/  FMUL.FTZ R64, R60, -1.4426950216293334961 ;  /* 0xbfb8aa3b3c407820 */ /* 0x000fe20000410000 */
[----:B------:R-:W-:-:S05]  /*2c30*/  FMUL.FTZ R61, R61, UR12 ;  /* 0x0000000c3d3d7c20 */ /* 0x000fca0008410000 */
        /* <DEDUP_REMOVED lines=12> */
[----:B--2---:R-:W-:Y:S01]  /*2d00*/  FADD.FTZ R71, R64, 1 ;  /* 0x3f80000040477421 */ /* 0x004fe20000010000 */
[----:B------:R-:W-:Y:S01]  /*2d10*/  FFMA.FTZ R58, R114, R61, R115 ;  /* 0x0000003d723a7223 */ /* 0x000fe20000010073 */
[----:B------:R-:W-:Y:S01]  /*2d20*/  FMUL.FTZ R67, R67, R62 ;  /* 0x0000003e43437220 */ /* 0x000fe20000410000 */
[----:B------:R-:W-:Y:S01]  /*2d30*/  FMUL.FTZ R63, R68, -1.4426950216293334961 ;  /* 0xbfb8aa3b443f7820 */ /* 0x000fe20000410000 */
[----:B------:R-:W-:Y:S01]  /*2d40*/  FADD.FTZ R59, R73, -UR11 ;  /* 0x8000000b493b7e21 */ /* 0x000fe20008010000 */
[----:B------:R-:W-:Y:S01]  /*2d50*/  FMUL.FTZ R64, R58, -1.4426950216293334961 ;  /* 0xbfb8aa3b3a407820 */ /* 0x000fe20000410000 */
[----:B------:R-:W0:Y:S02]  /*2d60*/  MUFU.RCP R71, R71 ;  /* 0x0000004700477308 */ /* 0x000e240000001000 */
[----:B------:R-:W-:-:S06]  /*2d70*/  FMUL.FTZ R59, R59, UR12 ;  /* 0x0000000c3b3b7c20 */ /* 0x000fcc0008410000 */
[----:B------:R-:W1:Y:S04]  /*2d80*/  MUFU.EX2 R63, R63 ;  /* 0x0000003f003f7308 */ /* 0x000e680000000800 */
[----:B------:R-:W2:Y:S01]  /*2d90*/  MUFU.EX2 R64, R64 ;  /* 0x0000004000407308 */ /* 0x000ea20000000800 */
[----:B0-----:R-:W-:Y:S01]  /*2da0*/  FADD.FTZ R119, -R71, 1 ;  /* 0x3f80000047777421 */ /* 0x001fe20000010100 */
[----:B------:R-:W-:Y:S01]  /*2db0*/  FMUL.FTZ R71, R74, R71 ;  /* 0x000000474a477220 */ /* 0x000fe20000410000 */
[----:B-1----:R-:W-:Y:S01]  /*2dc0*/  FADD.FTZ R62, R63, 1 ;  /* 0x3f8000003f3e7421 */ /* 0x002fe20000010000 */
[----:B------:R-:W-:Y:S01]  /*2dd0*/  FFMA.FTZ R63, R113, R59, R116 ;  /* 0x0000003b713f7223 */ /* 0x000fe20000010074 */
[----:B------:R-:W-:Y:S01]  /*2de0*/  FFMA.FTZ R60, R60, R119, 1 ;  /* 0x3f8000003c3c7423 */ /* 0x000fe20000010077 */
[----:B--2---:R-:W-:-:S02]  /*2df0*/  FADD.FTZ R124, R64, 1 ;  /* 0x3f800000407c7421 */ /* 0x004fc40000010000 */
[----:B------:R-:W-:Y:S01]  /*2e00*/  FMUL.FTZ R70, R63, -1.4426950216293334961 ;  /* 0xbfb8aa3b3f467820 */ /* 0x000fe20000410000 */
[----:B------:R-:W0:Y:S01]  /*2e10*/  MUFU.RCP R62, R62 ;  /* 0x0000003e003e7308 */ /* 0x000e220000001000 */
[----:B------:R-:W-:Y:S01]  /*2e20*/  FMUL.FTZ R64, R71, R60 ;  /* 0x0000003c47407220 */ /* 0x000fe20000410000 */
[----:B------:R-:W-:-:S04]  /*2e30*/  FADD.FTZ R60, R2, -UR11 ;  /* 0x8000000b023c7e21 */ /* 0x000fc80008010000 */
[----:B------:R-:W-:Y:S02]  /*2e40*/  FMUL.FTZ R60, R60, UR12 ;  /* 0x0000000c3c3c7c20 */ /* 0x000fe40008410000 */
[----:B------:R-:W1:Y:S04]  /*2e50*/  MUFU.EX2 R70, R70 ;  /* 0x0000004600467308 */ /* 0x000e680000000800 */
[----:B------:R2:W3:Y:S01]  /*2e60*/  MUFU.RCP R71, R124 ;  /* 0x0000007c00477308 */ /* 0x0004e20000001000 */
[----:B0-----:R-:W-:Y:S01]  /*2e70*/  FADD.FTZ R119, -R62, 1 ;  /* 0x3f8000003e777421 */ /* 0x001fe20000010100 */
[----:B------:R-:W-:-:S03]  /*2e80*/  FMUL.FTZ R62, R75, R62 ;  /* 0x0000003e4b3e7220 */ /* 0x000fc60000410000 */
[----:B------:R-:W-:Y:S01]  /*2e90*/  FFMA.FTZ R119, R68, R119, 1 ;  /* 0x3f80000044777423 */ /* 0x000fe20000010077 */
[----:B------:R-:W-:Y:S01]  /*2ea0*/  FFMA.FTZ R68, R114, R60, R115 ;  /* 0x0000003c72447223 */ /* 0x000fe20000010073 */
[----:B-1----:R-:W-:Y:S02]  /*2eb0*/  FADD.FTZ R125, R70, 1 ;  /* 0x3f800000467d7421 */ /* 0x002fe40000010000 */
[----:B------:R-:W-:Y:S01]  /*2ec0*/  FMUL.FTZ R62, R62, R119 ;  /* 0x000000773e3e7220 */ /* 0x000fe20000410000 */
[----:B--2---:R-:W-:Y:S01]  /*2ed0*/  FMUL.FTZ R124, R68, -1.4426950216293334961 ;  /* 0xbfb8aa3b447c7820 */ /* 0x004fe20000410000 */
[----:B------:R-:W0:Y:S01]  /*2ee0*/  MUFU.RCP R70, R125 ;  /* 0x0000007d00467308 */ /* 0x000e220000001000 */
[----:B---3--:R-:W-:-:S04]  /*2ef0*/  FADD.FTZ R119, -R71, 1 ;  /* 0x3f80000047777421 */ /* 0x008fc80000010100 */
[----:B------:R-:W-:-:S03]  /*2f00*/  FFMA.FTZ R58, R58, R119, 1 ;  /* 0x3f8000003a3a7423 */ /* 0x000fc60000010077 */
[----:B------:R1:W2:Y:S02]  /*2f10*/  MUFU.EX2 R118, R124 ;  /* 0x0000007c00767308 */ /* 0x0002a40000000800 */
[----:B-1----:R-:W-:Y:S01]  /*2f20*/  FADD.FTZ R124, R3, -UR11 ;  /* 0x8000000b037c7e21 */ /* 0x002fe20008010000 */
[----:B--2---:R-:W-:Y:S01]  /*2f30*/  FADD.FTZ R119, R118, 1 ;  /* 0x3f80000076777421 */ /* 0x004fe20000010000 */
[----:B0-----:R-:W-:-:S04]  /*2f40*/  FADD.FTZ R118, -R70, 1 ;  /* 0x3f80000046767421 */ /* 0x001fc80000010100 */
[----:B------:R-:W-:Y:S01]  /*2f50*/  FFMA.FTZ R118, R63, R118, 1 ;  /* 0x3f8000003f767423 */ /* 0x000fe20000010076 */
[----:B------:R-:W0:Y:S01]  /*2f60*/  MUFU.RCP R119, R119 ;  /* 0x0000007700777308 */ /* 0x000e220000001000 */
[----:B------:R-:W-:Y:S01]  /*2f70*/  FMUL.FTZ R63, R10, R71 ;  /* 0x000000470a3f7220 */ /* 0x000fe20000410000 */
[----:B------:R-:W-:Y:S01]  /*2f80*/  FMUL.FTZ R71, R11, R70 ;  /* 0x000000460b477220 */ /* 0x000fe20000410000 */
[----:B------:R-:W-:Y:S02]  /*2f90*/  FMUL.FTZ R70, R114, R66 ;  /* 0x0000004272467220 */ /* 0x000fe40000410000 */
[----:B------:R-:W-:Y:S01]  /*2fa0*/  FMUL.FTZ R63, R63, R58 ;  /* 0x0000003a3f3f7220 */ /* 0x000fe20000410000 */
[----:B------:R-:W-:Y:S01]  /*2fb0*/  FMUL.FTZ R58, R71, R118 ;  /* 0x00000076473a7220 */ /* 0x000fe20000410000 */
[----:B------:R-:W-:Y:S01]  /*2fc0*/  FFMA.FTZ R125, R57, R70, RZ ;  /* 0x00000046397d7223 */ /* 0x000fe200000100ff */
[----:B------:R-:W-:Y:S01]  /*2fd0*/  FMUL.FTZ R71, R113, R67 ;  /* 0x0000004371477220 */ /* 0x000fe20000410000 */
[----:B------:R-:W-:-:S03]  /*2fe0*/  FADD.FTZ R118, RZ, R70 ;  /* 0x00000046ff767221 */ /* 0x000fc60000010000 */
[----:B------:R-:W-:Y:S01]  /*2ff0*/  FFMA.FTZ R70, R56, R71, R125 ;  /* 0x0000004738467223 */ /* 0x000fe2000001007d */
[----:B------:R-:W-:Y:S01]  /*3000*/  FADD.FTZ R71, R71, R118 ;  /* 0x0000007647477221 */ /* 0x000fe20000010000 */
[----:B------:R-:W-:Y:S01]  /*3010*/  FFMA.FTZ R118, R57, R66, RZ ;  /* 0x0000004239767223 */ /* 0x000fe200000100ff */
[----:B0-----:R-:W-:-:S04]  /*3020*/  FADD.FTZ R125, -R119, 1 ;  /* 0x3f800000777d7421 */ /* 0x001fc80000010100 */
[----:B------:R-:W-:Y:S01]  /*3030*/  FFMA.FTZ R125, R68, R125, 1 ;  /* 0x3f800000447d7423 */ /* 0x000fe2000001007d */
[----:B------:R-:W-:Y:S01]  /*3040*/  FMUL.FTZ R68, R4, R119 ;  /* 0x0000007704447220 */ /* 0x000fe20000410000 */
[----:B------:R-:W-:Y:S01]  /*3050*/  FADD.FTZ R119, RZ, R66 ;  /* 0x00000042ff777221 */ /* 0x000fe20000010000 */
[-C--:B------:R-:W-:Y:S02]  /*3060*/  FFMA.FTZ R66, R69, R64.reuse, R118 ;  /* 0x0000004045427223 */ /* 0x080fe40000010076 */
[----:B------:R-:W-:Y:S01]  /*3070*/  FMUL.FTZ R57, R68, R125 ;  /* 0x0000007d44397220 */ /* 0x000fe20000410000 */
[----:B------:R-:W-:Y:S01]  /*3080*/  FADD.FTZ R68, R119, R64 ;  /* 0x0000004077447221 */ /* 0x000fe20000010000 */
[----:B------:R-:W-:Y:S01]  /*3090*/  FMUL.FTZ R119, R114, R64 ;  /* 0x0000004072777220 */ /* 0x000fe20000410000 */
[----:B------:R-:W-:-:S03]  /*30a0*/  FMUL.FTZ R64, R124, UR12 ;  /* 0x0000000c7c407c20 */ /* 0x000fc60008410000 */
[----:B------:R-:W-:Y:S01]  /*30b0*/  FFMA.FTZ R118, R69, R119, R70 ;  /* 0x0000007745767223 */ /* 0x000fe20000010046 */
[----:B------:R-:W-:Y:S01]  /*30c0*/  FFMA.FTZ R69, R113, R64, R116 ;  /* 0x0000004071457223 */ /* 0x000fe20000010074 */
[----:B------:R-:W-:-:S03]  /*30d0*/  FADD.FTZ R71, R71, R119 ;  /* 0x0000007747477221 */ /* 0x000fc60000010000 */
        /* <DEDUP_REMOVED lines=9> */
[----:B------:R-:W-:Y:S01]  /*3170*/  FMUL.FTZ R67, R113, R62 ;  /* 0x0000003e71437220 */ /* 0x000fe20000410000 */
[----:B------:R-:W-:Y:S01]  /*3180*/  FMUL.FTZ R56, R69, R124 ;  /* 0x0000007c45387220 */ /* 0x000fe20000410000 */
[----:B------:R-:W-:Y:S01]  /*3190*/  FADD.FTZ R69, R12, -UR11 ;  /* 0x8000000b0c457e21 */ /* 0x000fe20008010000 */
[----:B------:R-:W-:Y:S01]  /*31a0*/  FADD.FTZ R119, R119, R62 ;  /* 0x0000003e77777221 */ /* 0x000fe20000010000 */
[C---:B------:R-:W-:Y:S01]  /*31b0*/  FFMA.FTZ R70, R65.reuse, R62, R70 ;  /* 0x0000003e41467223 */ /* 0x040fe20000010046 */
[----:B------:R-:W-:Y:S01]  /*31c0*/  FFMA.FTZ R124, R65, R67, R118 ;  /* 0x00000043417c7223 */ /* 0x000fe20000010076 */
[----:B------:R-:W-:Y:S01]  /*31d0*/  FMUL.FTZ R62, R69, UR12 ;  /* 0x0000000c453e7c20 */ /* 0x000fe20008410000 */
[----:B------:R-:W-:Y:S01]  /*31e0*/  FADD.FTZ R67, R67, R71 ;  /* 0x0000004743437221 */ /* 0x000fe20000010000 */
[----:B------:R-:W-:Y:S01]  /*31f0*/  FFMA.FTZ R71, R61, R63, R66 ;  /* 0x0000003f3d477223 */ /* 0x000fe20000010042 */
[----:B------:R-:W-:Y:S01]  /*3200*/  FADD.FTZ R119, R119, R58 ;  /* 0x0000003a77777221 */ /* 0x000fe20000010000 */
[----:B------:R-:W-:-:S02]  /*3210*/  FFMA.FTZ R65, R114, R62, R115 ;  /* 0x0000003e72417223 */ /* 0x000fc40000010073 */
[----:B------:R-:W-:Y:S01]  /*3220*/  FFMA.FTZ R71, R60, R57, R71 ;  /* 0x000000393c477223 */ /* 0x000fe20000010047 */
        /* <DEDUP_REMOVED lines=12> */
[----:B------:R-:W-:Y:S01]  /*32f0*/  FFMA.FTZ R124, R61, R69, R124 ;  /* 0x000000453d7c7223 */ /* 0x000fe2000001007c */
[----:B------:R-:W-:Y:S01]  /*3300*/  FADD.FTZ R67, R67, R69 ;  /* 0x0000004543437221 */ /* 0x000fe20000010000 */
[----:B------:R-:W-:Y:S01]  /*3310*/  FADD.FTZ R69, R16, -UR11 ;  /* 0x8000000b10457e21 */ /* 0x000fe20008010000 */
        /* <DEDUP_REMOVED lines=11> */
[----:B------:R-:W-:-:S04]  /*33d0*/  FMUL.FTZ R68, R15, R66 ;  /* 0x000000420f447220 */ /* 0x000fc80000410000 */
[----:B------:R-:W-:Y:S01]  /*33e0*/  FMUL.FTZ R68, R68, R61 ;  /* 0x0000003d44447220 */ /* 0x000fe20000410000 */
[----:B------:R-:W-:Y:S01]  /*33f0*/  FFMA.FTZ R61, R59, R58, R70 ;  /* 0x0000003a3b3d7223 */ /* 0x000fe20000010046 */
[----:B------:R-:W-:Y:S01]  /*3400*/  FMUL.FTZ R58, R69, UR12 ;  /* 0x0000000c453a7c20 */ /* 0x000fe20008410000 */
[----:B------:R-:W-:Y:S01]  /*3410*/  FFMA.FTZ R69, R59, R125, R124 ;  /* 0x0000007d3b457223 */ /* 0x000fe2000001007c */
[----:B------:R-:W-:Y:S02]  /*3420*/  FADD.FTZ R119, R119, R68 ;  /* 0x0000004477777221 */ /* 0x000fe40000010000 */
[----:B------:R-:W-:-:S04]  /*3430*/  FFMA.FTZ R59, R114, R58, R115 ;  /* 0x0000003a723b7223 */ /* 0x000fc80000010073 */
[----:B------:R-:W-:-:S06]  /*3440*/  FMUL.FTZ R70, R59, -1.4426950216293334961 ;  /* 0xbfb8aa3b3b467820 */ /* 0x000fcc0000410000 */
[----:B------:R-:W0:Y:S02]  /*3450*/  MUFU.EX2 R70, R70 ;  /* 0x0000004600467308 */ /* 0x000e240000000800 */
[----:B0-----:R-:W-:Y:S01]  /*3460*/  FADD.FTZ R124, R70, 1 ;  /* 0x3f800000467c7421 */ /* 0x001fe20000010000 */
[----:B------:R-:W-:-:S03]  /*3470*/  FMUL.FTZ R70, R114, R57 ;  /* 0x0000003972467220 */ /* 0x000fc60000410000 */
[----:B------:R-:W0:Y:S01]  /*3480*/  MUFU.RCP R66, R124 ;  /* 0x0000007c00427308 */ /* 0x000e220000001000 */
[----:B------:R-:W-:Y:S01]  /*3490*/  FFMA.FTZ R69, R60, R70, R69 ;  /* 0x000000463c457223 */ /* 0x000fe20000010045 */
[----:B------:R-:W-:Y:S01]  /*34a0*/  FADD.FTZ R67, R67, R70 ;  /* 0x0000004643437221 */ /* 0x000fe20000010000 */
[-C--:B------:R-:W-:Y:S01]  /*34b0*/  FFMA.FTZ R70, R64, R56.reuse, R61 ;  /* 0x0000003840467223 */ /* 0x080fe2000001003d */
[----:B------:R-:W-:-:S04]  /*34c0*/  FMUL.FTZ R56, R113, R56 ;  /* 0x0000003871387220 */ /* 0x000fc80000410000 */
[----:B------:R-:W-:Y:S01]  /*34d0*/  FFMA.FTZ R69, R64, R56, R69 ;  /* 0x0000003840457223 */ /* 0x000fe20000010045 */
[----:B------:R-:W-:Y:S01]  /*34e0*/  FADD.FTZ R67, R56, R67 ;  /* 0x0000004338437221 */ /* 0x000fe20000010000 */
[----:B0-----:R-:W-:-:S04]  /*34f0*/  FADD.FTZ R125, -R66, 1 ;  /* 0x3f800000427d7421 */ /* 0x001fc80000010100 */
[----:B------:R-:W-:Y:S01]  /*3500*/  FFMA.FTZ R125, R59, R125, 1 ;  /* 0x3f8000003b7d7423 */ /* 0x000fe2000001007d */
[----:B------:R-:W-:Y:S01]  /*3510*/  FMUL.FTZ R59, R18, R66 ;  /* 0x00000042123b7220 */ /* 0x000fe20000410000 */
[----:B------:R-:W-:Y:S01]  /*3520*/  FADD.FTZ R66, R118, R57 ;  /* 0x0000003976427221 */ /* 0x000fe20000010000 */
[----:B------:R-:W-:Y:S02]  /*3530*/  FADD.FTZ R118, R17, -UR11 ;  /* 0x8000000b11767e21 */ /* 0x000fe40008010000 */
[----:B------:R-:W-:Y:S01]  /*3540*/  FMUL.FTZ R59, R59, R125 ;  /* 0x0000007d3b3b7220 */ /* 0x000fe20000410000 */
[----:B------:R-:W-:Y:S01]  /*3550*/  FADD.FTZ R66, R66, R65 ;  /* 0x0000004142427221 */ /* 0x000fe20000010000 */
[----:B------:R-:W-:-:S04]  /*3560*/  FMUL.FTZ R57, R118, UR12 ;  /* 0x0000000c76397c20 */ /* 0x000fc80008410000 */
[----:B------:R-:W-:-:S04]  /*3570*/  FFMA.FTZ R60, R113, R57, R116 ;  /* 0x00000039713c7223 */ /* 0x000fc80000010074 */
[----:B------:R-:W-:-:S06]  /*3580*/  FMUL.FTZ R124, R60, -1.4426950216293334961 ;  /* 0xbfb8aa3b3c7c7820 */ /* 0x000fcc0000410000 */
[----:B------:R-:W0:Y:S02]  /*3590*/  MUFU.EX2 R124, R124 ;  /* 0x0000007c007c7308 */ /* 0x000e240000000800 */
[----:B0-----:R-:W-:Y:S01]  /*35a0*/  FADD.FTZ R118, R124, 1 ;  /* 0x3f8000007c767421 */ /* 0x001fe20000010000 */
[----:B------:R-:W-:-:S05]  /*35b0*/  FADD.FTZ R124, R21, -UR11 ;  /* 0x8000000b157c7e21 */ /* 0x000fca0008010000 */
        /* <DEDUP_REMOVED lines=17> */
[----:B------:R-:W-:-:S03]  /*36d0*/  FMUL.FTZ R65, R124, UR12 ;  /* 0x0000000c7c417c20 */ /* 0x000fc60008410000 */
[----:B------:R-:W-:Y:S01]  /*36e0*/  FFMA.FTZ R118, R62, R64, R69 ;  /* 0x000000403e767223 */ /* 0x000fe20000010045 */
[----:B------:R-:W-:Y:S01]  /*36f0*/  FFMA.FTZ R62, R113, R65, R116 ;  /* 0x00000041713e7223 */ /* 0x000fe20000010074 */
[----:B------:R-:W-:-:S03]  /*3700*/  FADD.FTZ R69, R67, R64 ;  /* 0x0000004043457221 */ /* 0x000fc60000010000 */
[----:B------:R-:W-:-:S06]  /*3710*/  FMUL.FTZ R125, R62, -1.4426950216293334961 ;  /* 0xbfb8aa3b3e7d7820 */ /* 0x000fcc0000410000 */
[----:B------:R-:W0:Y:S02]  /*3720*/  MUFU.EX2 R125, R125 ;  /* 0x0000007d007d7308 */ /* 0x000e240000000800 */
[----:B0-----:R-:W-:Y:S01]  /*3730*/  FADD.FTZ R124, R125, 1 ;  /* 0x3f8000007d7c7421 */ /* 0x001fe20000010000 */
[----:B------:R-:W-:-:S05]  /*3740*/  FMUL.FTZ R125, R113, R68 ;  /* 0x00000044717d7220 */ /* 0x000fca0000410000 */
        /* <DEDUP_REMOVED lines=8> */
[----:B------:R-:W-:Y:S01]  /*37d0*/  FADD.FTZ R67, R6, -UR11 ;  /* 0x8000000b06437e21 */ /* 0x000fe20008010000 */
[----:B------:R-:W-:-:S03]  /*37e0*/  FFMA.FTZ R62, R57, R60, R62 ;  /* 0x0000003c393e7223 */ /* 0x000fc6000001003e */
        /* <DEDUP_REMOVED lines=14> */
[----:B------:R-:W-:Y:S01]  /*38d0*/  FADD.FTZ R69, R66, R59 ;  /* 0x0000003b42457221 */ /* 0x000fe20000010000 */
[----:B------:R-:W-:Y:S01]  /*38e0*/  FADD.FTZ R66, R7, -UR11 ;  /* 0x8000000b07427e21 */ /* 0x000fe20008010000 */
[----:B------:R-:W-:Y:S02]  /*38f0*/  FFMA.FTZ R70, R61, R56, R70 ;  /* 0x000000383d467223 */ /* 0x000fe40000010046 */
[----:B------:R-:W-:Y:S01]  /*3900*/  FADD.FTZ R69, R69, R56 ;  /* 0x0000003845457221 */ /* 0x000fe20000010000 */
[----:B------:R-:W-:Y:S01]  /*3910*/  FMUL.FTZ R59, R66, UR12 ;  /* 0x0000000c423b7c20 */ /* 0x000fe20008410000 */
[----:B------:R-:W-:-:S03]  /*3920*/  FFMA.FTZ R66, R58, R124, R63 ;  /* 0x0000007c3a427223 */ /* 0x000fc6000001003f */
[----:B------:R-:W-:-:S04]  /*3930*/  FFMA.FTZ R58, R113, R59, R116 ;  /* 0x0000003b713a7223 */ /* 0x000fc80000010074 */
[----:B------:R-:W-:-:S06]  /*3940*/  FMUL.FTZ R71, R58, -1.4426950216293334961 ;  /* 0xbfb8aa3b3a477820 */ /* 0x000fcc0000410000 */
[----:B------:R-:W0:Y:S02]  /*3950*/  MUFU.EX2 R71, R71 ;  /* 0x0000004700477308 */ /* 0x000e240000000800 */
[----:B0-----:R-:W-:Y:S01]  /*3960*/  FADD.FTZ R125, R71, 1 ;  /* 0x3f800000477d7421 */ /* 0x001fe20000010000 */
[----:B------:R-:W-:-:S03]  /*3970*/  FMUL.FTZ R71, R113, R60 ;  /* 0x0000003c71477220 */ /* 0x000fc60000410000 */
[----:B------:R0:W1:Y:S01]  /*3980*/  MUFU.RCP R63, R125 ;  /* 0x0000007d003f7308 */ /* 0x0000620000001000 */
[----:B------:R-:W-:Y:S01]  /*3990*/  FFMA.FTZ R66, R57, R71, R66 ;  /* 0x0000004739427223 */ /* 0x000fe20000010042 */
[----:B------:R-:W-:Y:S01]  /*39a0*/  FADD.FTZ R118, R71, R118 ;  /* 0x0000007647767221 */ /* 0x000fe20000010000 */
[----:B0-----:R-:W-:Y:S01]  /*39b0*/  FADD.FTZ R125, R25, -UR11 ;  /* 0x8000000b197d7e21 */ /* 0x001fe20008010000 */
[----:B-1----:R-:W-:-:S04]  /*39c0*/  FADD.FTZ R124, -R63, 1 ;  /* 0x3f8000003f7c7421 */ /* 0x002fc80000010100 */
        /* <DEDUP_REMOVED lines=17> */
[----:B------:R-:W-:Y:S01]  /*3ae0*/  FMUL.FTZ R56, R125, UR12 ;  /* 0x0000000c7d387c20 */ /* 0x000fe20008410000 */
[----:B------:R-:W-:Y:S02]  /*3af0*/  FADD.FTZ R125, R28, -UR11 ;  /* 0x8000000b1c7d7e21 */ /* 0x000fe40008010000 */
[----:B------:R-:W-:Y:S01]  /*3b00*/  FFMA.FTZ R66, R61, R71, R66 ;  /* 0x000000473d427223 */ /* 0x000fe20000010042 */
        /* <DEDUP_REMOVED lines=13> */
[C---:B------:R-:W-:Y:S01]  /*3be0*/  FFMA.FTZ R65, R114.reuse, R64, R115 ;  /* 0x0000004072417223 */ /* 0x040fe20000010073 */
[----:B------:R-:W-:Y:S01]  /*3bf0*/  FADD.FTZ R118, R71, R118 ;  /* 0x0000007647767221 */ /* 0x000fe20000010000 */
[----:B------:R-:W-:Y:S02]  /*3c00*/  FMUL.FTZ R71, R114, R68 ;  /* 0x0000004472477220 */ /* 0x000fe40000410000 */
[----:B------:R-:W-:Y:S02]  /*3c10*/  FMUL.FTZ R125, R65, -1.4426950216293334961 ;  /* 0xbfb8aa3b417d7820 */ /* 0x000fe40000410000 */
[----:B------:R-:W-:Y:S01]  /*3c20*/  FFMA.FTZ R124, R67, R71, R124 ;  /* 0x00000047437c7223 */ /* 0x000fe2000001007c */
[----:B------:R-:W-:-:S03]  /*3c30*/  FADD.FTZ R118, R118, R71 ;  /* 0x0000004776767221 */ /* 0x000fc60000010000 */
[----:B------:R-:W0:Y:S02]  /*3c40*/  MUFU.EX2 R125, R125 ;  /* 0x0000007d007d7308 */ /* 0x000e240000000800 */
[----:B0-----:R-:W-:-:S06]  /*3c50*/  FADD.FTZ R119, R125, 1 ;  /* 0x3f8000007d777421 */ /* 0x001fcc0000010000 */
[----:B------:R-:W0:Y:S02]  /*3c60*/  MUFU.RCP R119, R119 ;  /* 0x0000007700777308 */ /* 0x000e240000001000 */
[----:B0-----:R-:W-:-:S04]  /*3c70*/  FADD.FTZ R66, -R119, 1 ;  /* 0x3f80000077427421 */ /* 0x001fc80000010100 */
[----:B------:R-:W-:Y:S01]  /*3c80*/  FFMA.FTZ R66, R65, R66, 1 ;  /* 0x3f80000041427423 */ /* 0x000fe20000010042 */
[----:B------:R-:W-:Y:S01]  /*3c90*/  FMUL.FTZ R65, R30, R119 ;  /* 0x000000771e417220 */ /* 0x000fe20000410000 */
[----:B------:R-:W-:-:S03]  /*3ca0*/  FADD.FTZ R119, R29, -UR11 ;  /* 0x8000000b1d777e21 */ /* 0x000fc60008010000 */
[----:B------:R-:W-:Y:S01]  /*3cb0*/  FMUL.FTZ R65, R65, R66 ;  /* 0x0000004241417220 */ /* 0x000fe20000410000 */
[----:B------:R-:W-:Y:S01]  /*3cc0*/  FADD.FTZ R66, R69, R68 ;  /* 0x0000004445427221 */ /* 0x000fe20000010000 */
[----:B------:R-:W-:Y:S01]  /*3cd0*/  FFMA.FTZ R69, R67, R68, R70 ;  /* 0x0000004443457223 */ /* 0x000fe20000010046 */
[----:B------:R-:W-:Y:S02]  /*3ce0*/  FMUL.FTZ R68, R119, UR12 ;  /* 0x0000000c77447c20 */ /* 0x000fe40008410000 */
[----:B------:R-:W-:Y:S01]  /*3cf0*/  FADD.FTZ R66, R66, R57 ;  /* 0x0000003942427221 */ /* 0x000fe20000010000 */
[----:B------:R-:W-:Y:S01]  /*3d00*/  FFMA.FTZ R69, R60, R57, R69 ;  /* 0x000000393c457223 */ /* 0x000fe20000010045 */
[----:B------:R-:W-:Y:S02]  /*3d10*/  FFMA.FTZ R67, R113, R68, R116 ;  /* 0x0000004471437223 */ /* 0x000fe40000010074 */
[----:B------:R-:W-:Y:S01]  /*3d20*/  FADD.FTZ R66, R66, R65 ;  /* 0x0000004142427221 */ /* 0x000fe20000010000 */
[----:B------:R-:W-:Y:S01]  /*3d30*/  FFMA.FTZ R69, R64, R65, R69 ;  /* 0x0000004140457223 */ /* 0x000fe20000010045 */
[----:B------:R-:W-:-:S06]  /*3d40*/  FMUL.FTZ R119, R67, -1.4426950216293334961 ;  /* 0xbfb8aa3b43777820 */ /* 0x000fcc0000410000 */
[----:B------:R-:W0:Y:S02]  /*3d50*/  MUFU.EX2 R119, R119 ;  /* 0x0000007700777308 */ /* 0x000e240000000800 */
[----:B0-----:R-:W-:Y:S01]  /*3d60*/  FADD.FTZ R125, R119, 1 ;  /* 0x3f800000777d7421 */ /* 0x001fe20000010000 */
[----:B------:R-:W-:-:S03]  /*3d70*/  FMUL.FTZ R119, R113, R58 ;  /* 0x0000003a71777220 */ /* 0x000fc60000410000 */
[----:B------:R-:W0:Y:S01]  /*3d80*/  MUFU.RCP R70, R125 ;  /* 0x0000007d00467308 */ /* 0x000e220000001000 */
[----:B------:R-:W-:Y:S01]  /*3d90*/  FADD.FTZ R118, R119, R118 ;  /* 0x0000007677767221 */ /* 0x000fe20000010000 */
[----:B0-----:R-:W-:-:S04]  /*3da0*/  FADD.FTZ R71, -R70, 1 ;  /* 0x3f80000046477421 */ /* 0x001fc80000010100 */
[----:B------:R-:W-:Y:S01]  /*3db0*/  FFMA.FTZ R71, R67, R71, 1 ;  /* 0x3f80000043477423 */ /* 0x000fe20000010047 */
[----:B------:R-:W-:Y:S01]  /*3dc0*/  FMUL.FTZ R67, R31, R70 ;  /* 0x000000461f437220 */ /* 0x000fe20000410000 */
[----:B------:R-:W-:Y:S01]  /*3dd0*/  FADD.FTZ R70, R63, R58 ;  /* 0x0000003a3f467221 */ /* 0x000fe20000010000 */
[----:B------:R-:W-:Y:S02]  /*3de0*/  FFMA.FTZ R63, R59, R58, R62 ;  /* 0x0000003a3b3f7223 */ /* 0x000fe4000001003e */
[----:B------:R-:W-:Y:S01]  /*3df0*/  FMUL.FTZ R67, R67, R71 ;  /* 0x0000004743437220 */ /* 0x000fe20000410000 */
[----:B------:R-:W-:Y:S01]  /*3e00*/  FADD.FTZ R71, R32, -UR11 ;  /* 0x8000000b20477e21 */ /* 0x000fe20008010000 */
[----:B------:R-:W-:Y:S01]  /*3e10*/  FADD.FTZ R70, R70, R61 ;  /* 0x0000003d46467221 */ /* 0x000fe20000010000 */
[----:B------:R-:W-:Y:S02]  /*3e20*/  FFMA.FTZ R63, R56, R61, R63 ;  /* 0x0000003d383f7223 */ /* 0x000fe4000001003f */
[----:B------:R-:W-:Y:S01]  /*3e30*/  FMUL.FTZ R58, R71, UR12 ;  /* 0x0000000c473a7c20 */ /* 0x000fe20008410000 */
[----:B------:R-:W-:Y:S01]  /*3e40*/  FFMA.FTZ R71, R59, R119, R124 ;  /* 0x000000773b477223 */ /* 0x000fe2000001007c */
[----:B------:R-:W-:-:S02]  /*3e50*/  FADD.FTZ R119, R33, -UR11 ;  /* 0x8000000b21777e21 */ /* 0x000fc40008010000 */
[----:B------:R-:W-:-:S04]  /*3e60*/  FFMA.FTZ R59, R114, R58, R115 ;  /* 0x0000003a723b7223 */ /* 0x000fc80000010073 */
[----:B------:R-:W-:-:S06]  /*3e70*/  FMUL.FTZ R62, R59, -1.4426950216293334961 ;  /* 0xbfb8aa3b3b3e7820 */ /* 0x000fcc0000410000 */
[----:B------:R-:W0:Y:S02]  /*3e80*/  MUFU.EX2 R62, R62 ;  /* 0x0000003e003e7308 */ /* 0x000e240000000800 */
[----:B0-----:R-:W-:Y:S01]  /*3e90*/  FADD.FTZ R125, R62, 1 ;  /* 0x3f8000003e7d7421 */ /* 0x001fe20000010000 */
[----:B------:R-:W-:Y:S01]  /*3ea0*/  FMUL.FTZ R62, R114, R57 ;  /* 0x00000039723e7220 */ /* 0x000fe20000410000 */
[----:B------:R-:W-:-:S03]  /*3eb0*/  FMUL.FTZ R57, R119, UR12 ;  /* 0x0000000c77397c20 */ /* 0x000fc60008410000 */
[----:B------:R-:W-:Y:S01]  /*3ec0*/  FFMA.FTZ R71, R60, R62, R71 ;  /* 0x0000003e3c477223 */ /* 0x000fe20000010047 */
[----:B------:R-:W0:Y:S01]  /*3ed0*/  MUFU.RCP R125, R125 ;  /* 0x0000007d007d7308 */ /* 0x000e220000001000 */
[C---:B------:R-:W-:Y:S01]  /*3ee0*/  FFMA.FTZ R60, R113.reuse, R57, R116 ;  /* 0x00000039713c7223 */ /* 0x040fe20000010074 */
[----:B------:R-:W-:Y:S01]  /*3ef0*/  FADD.FTZ R118, R118, R62 ;  /* 0x0000003e76767221 */ /* 0x000fe20000010000 */
[----:B------:R-:W-:Y:S02]  /*3f00*/  FMUL.FTZ R62, R113, R61 ;  /* 0x0000003d713e7220 */ /* 0x000fe40000410000 */
[----:B------:R-:W-:Y:S02]  /*3f10*/  FMUL.FTZ R119, R60, -1.4426950216293334961 ;  /* 0xbfb8aa3b3c777820 */ /* 0x000fe40000410000 */
[----:B------:R-:W-:Y:S01]  /*3f20*/  FFMA.FTZ R71, R56, R62, R71 ;  /* 0x0000003e38477223 */ /* 0x000fe20000010047 */
[----:B------:R-:W-:Y:S01]  /*3f30*/  FADD.FTZ R118, R62, R118 ;  /* 0x000000763e767221 */ /* 0x000fe20000010000 */
[----:B------:R-:W-:-:S02]  /*3f40*/  FADD.FTZ R62, R37, -UR11 ;  /* 0x8000000b253e7e21 */ /* 0x000fc40008010000 */
[----:B------:R-:W1:Y:S02]  /*3f50*/  MUFU.EX2 R119, R119 ;  /* 0x0000007700777308 */ /* 0x000e640000000800 */
[----:B------:R-:W-:Y:S01]  /*3f60*/  FMUL.FTZ R62, R62, UR12 ;  /* 0x0000000c3e3e7c20 */ /* 0x000fe20008410000 */
[----:B0-----:R-:W-:-:S04]  /*3f70*/  FADD.FTZ R124, -R125, 1 ;  /* 0x3f8000007d7c7421 */ /* 0x001fc80000010100 */
[----:B------:R-:W-:Y:S01]  /*3f80*/  FFMA.FTZ R124, R59, R124, 1 ;  /* 0x3f8000003b7c7423 */ /* 0x000fe2000001007c */
[----:B------:R-:W-:-:S04]  /*3f90*/  FMUL.FTZ R59, R34, R125 ;  /* 0x0000007d223b7220 */ /* 0x000fc80000410000 */
[----:B------:R-:W-:Y:S01]  /*3fa0*/  FMUL.FTZ R59, R59, R124 ;  /* 0x0000007c3b3b7220 */ /* 0x000fe20000410000 */
[----:B-1----:R-:W-:-:S06]  /*3fb0*/  FADD.FTZ R124, R119, 1 ;  /* 0x3f800000777c7421 */ /* 0x002fcc0000010000 */
        /* <DEDUP_REMOVED lines=14> */
[----:B------:R-:W-:Y:S01]  /*40a0*/  FFMA.FTZ R64, R113, R62, R116 ;  /* 0x0000003e71407223 */ /* 0x000fe20000010074 */
[----:B------:R-:W-:Y:S01]  /*40b0*/  FADD.FTZ R118, R118, R124 ;  /* 0x0000007c76767221 */ /* 0x000fe20000010000 */
[----:B0-----:R-:W-:-:S04]  /*40c0*/  FADD.FTZ R125, -R119, 1 ;  /* 0x3f800000777d7421 */ /* 0x001fc80000010100 */
[----:B------:R-:W-:Y:S01]  /*40d0*/  FFMA.FTZ R125, R56, R125, 1 ;  /* 0x3f800000387d7423 */ /* 0x000fe2000001007d */
[----:B------:R-:W-:Y:S01]  /*40e0*/  FMUL.FTZ R56, R38, R119 ;  /* 0x0000007726387220 */ /* 0x000fe20000410000 */
[----:B------:R-:W-:-:S03]  /*40f0*/  FMUL.FTZ R119, R64, -1.4426950216293334961 ;  /* 0xbfb8aa3b40777820 */ /* 0x000fc60000410000 */
[----:B------:R-:W-:-:S03]  /*4100*/  FMUL.FTZ R56, R56, R125 ;  /* 0x0000007d38387220 */ /* 0x000fc60000410000 */
[----:B------:R-:W0:Y:S02]  /*4110*/  MUFU.EX2 R119, R119 ;  /* 0x0000007700777308 */ /* 0x000e240000000800 */
[----:B0-----:R-:W-:Y:S01]  /*4120*/  FADD.FTZ R125, R119, 1 ;  /* 0x3f800000777d7421 */ /* 0x001fe20000010000 */
[----:B------:R-:W-:-:S03]  /*4130*/  FADD.FTZ R119, R40, -UR11 ;  /* 0x8000000b28777e21 */ /* 0x000fc60008010000 */
[----:B------:R-:W0:Y:S02]  /*4140*/  MUFU.RCP R65, R125 ;  /* 0x0000007d00417308 */ /* 0x000e240000001000 */
[----:B0-----:R-:W-:-:S04]  /*4150*/  FADD.FTZ R124, -R65, 1 ;  /* 0x3f800000417c7421 */ /* 0x001fc80000010100 */
[----:B------:R-:W-:Y:S01]  /*4160*/  FFMA.FTZ R124, R64, R124, 1 ;  /* 0x3f800000407c7423 */ /* 0x000fe2000001007c */
[----:B------:R-:W-:Y:S01]  /*4170*/  FMUL.FTZ R64, R39, R65 ;  /* 0x0000004127407220 */ /* 0x000fe20000410000 */
[----:B------:R-:W-:Y:S01]  /*4180*/  FADD.FTZ R65, R70, R67 ;  /* 0x0000004346417221 */ /* 0x000fe20000010000 */
[-C--:B------:R-:W-:Y:S01]  /*4190*/  FFMA.FTZ R70, R68, R67.reuse, R63 ;  /* 0x0000004344467223 */ /* 0x080fe2000001003f */
[----:B------:R-:W-:Y:S01]  /*41a0*/  FMUL.FTZ R63, R119, UR12 ;  /* 0x0000000c773f7c20 */ /* 0x000fe20008410000 */
[----:B------:R-:W-:Y:S01]  /*41b0*/  FMUL.FTZ R64, R64, R124 ;  /* 0x0000007c40407220 */ /* 0x000fe20000410000 */
[----:B------:R-:W-:Y:S01]  /*41c0*/  FMUL.FTZ R124, R113, R67 ;  /* 0x00000043717c7220 */ /* 0x000fe20000410000 */
[----:B------:R-:W-:Y:S01]  /*41d0*/  FADD.FTZ R65, R65, R60 ;  /* 0x0000003c41417221 */ /* 0x000fe20000010000 */
[----:B------:R-:W-:Y:S02]  /*41e0*/  FFMA.FTZ R67, R114, R63, R115 ;  /* 0x0000003f72437223 */ /* 0x000fe40000010073 */
[----:B------:R-:W-:Y:S01]  /*41f0*/  FFMA.FTZ R119, R68, R124, R71 ;  /* 0x0000007c44777223 */ /* 0x000fe20000010047 */
[----:B------:R-:W-:Y:S01]  /*4200*/  FADD.FTZ R118, R124, R118 ;  /* 0x000000767c767221 */ /* 0x000fe20000010000 */
[----:B------:R-:W-:Y:S01]  /*4210*/  FMUL.FTZ R68, R67, -1.4426950216293334961 ;  /* 0xbfb8aa3b43447820 */ /* 0x000fe20000410000 */
[----:B------:R-:W-:-:S05]  /*4220*/  FADD.FTZ R65, R65, R64 ;  /* 0x0000004041417221 */ /* 0x000fca0000010000 */
        /* <DEDUP_REMOVED lines=8> */
[-C--:B------:R-:W-:Y:S02]  /*42b0*/  FFMA.FTZ R66, R58, R59.reuse, R69 ;  /* 0x0000003b3a427223 */ /* 0x080fe40000010045 */
[----:B------:R-:W-:Y:S01]  /*42c0*/  FMUL.FTZ R67, R67, R124 ;  /* 0x0000007c43437220 */ /* 0x000fe20000410000 */
[----:B------:R-:W-:Y:S01]  /*42d0*/  FMUL.FTZ R124, R114, R59 ;  /* 0x0000003b727c7220 */ /* 0x000fe20000410000 */
[----:B------:R-:W-:Y:S01]  /*42e0*/  FMUL.FTZ R59, R68, UR12 ;  /* 0x0000000c443b7c20 */ /* 0x000fe20008410000 */
[----:B------:R-:W-:Y:S02]  /*42f0*/  FFMA.FTZ R66, R61, R56, R66 ;  /* 0x000000383d427223 */ /* 0x000fe40000010042 */
[----:B------:R-:W-:Y:S01]  /*4300*/  FFMA.FTZ R68, R58, R124, R119 ;  /* 0x0000007c3a447223 */ /* 0x000fe20000010077 */
[----:B------:R-:W-:Y:S01]  /*4310*/  FFMA.FTZ R58, R113, R59, R116 ;  /* 0x0000003b713a7223 */ /* 0x000fe20000010074 */
[----:B------:R-:W-:-:S03]  /*4320*/  FADD.FTZ R118, R118, R124 ;  /* 0x0000007c76767221 */ /* 0x000fc60000010000 */
        /* <DEDUP_REMOVED lines=9> */
[C---:B------:R-:W-:Y:S01]  /*43c0*/  FFMA.FTZ R69, R57.reuse, R60, R70 ;  /* 0x0000003c39457223 */ /* 0x040fe20000010046 */
[----:B------:R-:W-:Y:S01]  /*43d0*/  FFMA.FTZ R70, R57, R119, R68 ;  /* 0x0000007739467223 */ /* 0x000fe20000010044 */
[----:B------:R-:W-:Y:S01]  /*43e0*/  FMUL.FTZ R119, R114, R56 ;  /* 0x0000003872777220 */ /* 0x000fe20000410000 */
[----:B------:R-:W-:Y:S01]  /*43f0*/  FMUL.FTZ R58, R58, R124 ;  /* 0x0000007c3a3a7220 */ /* 0x000fe20000410000 */
[----:B------:R-:W-:Y:S02]  /*4400*/  FADD.FTZ R124, R44, -UR11 ;  /* 0x8000000b2c7c7e21 */ /* 0x000fe40008010000 */
[----:B------:R-:W-:Y:S02]  /*4410*/  FADD.FTZ R118, R118, R119 ;  /* 0x0000007776767221 */ /* 0x000fe40000010000 */
        /* <DEDUP_REMOVED lines=11> */
[----:B------:R-:W-:-:S03]  /*44d0*/  FADD.FTZ R71, R45, -UR11 ;  /* 0x8000000b2d477e21 */ /* 0x000fc60008010000 */
[----:B------:R-:W-:Y:S01]  /*44e0*/  FADD.FTZ R68, R68, R67 ;  /* 0x0000004344447221 */ /* 0x000fe20000010000 */
[----:B------:R-:W-:Y:S01]  /*44f0*/  FMUL.FTZ R56, R71, UR12 ;  /* 0x0000000c47387c20 */ /* 0x000fe20008410000 */
[----:B------:R-:W-:Y:S02]  /*4500*/  FFMA.FTZ R71, R61, R119, R70 ;  /* 0x000000773d477223 */ /* 0x000fe40000010046 */
[----:B------:R-:W-:Y:S01]  /*4510*/  FADD.FTZ R68, R68, R57 ;  /* 0x0000003944447221 */ /* 0x000fe20000010000 */
        /* <DEDUP_REMOVED lines=8> */
[-C--:B------:R-:W-:Y:S01]  /*45a0*/  FFMA.FTZ R70, R62, R64.reuse, R69 ;  /* 0x000000403e467223 */ /* 0x080fe20000010045 */
[----:B------:R-:W-:Y:S02]  /*45b0*/  FMUL.FTZ R69, R113, R64 ;  /* 0x0000004071457220 */ /* 0x000fe40000410000 */
        /* <DEDUP_REMOVED lines=18> */
[----:B------:R-:W-:Y:S01]  /*46e0*/  FADD.FTZ R118, R118, R67 ;  /* 0x0000004376767221 */ /* 0x000fe20000010000 */
[----:B------:R-:W-:Y:S01]  /*46f0*/  FFMA.FTZ R71, R60, R57, R71 ;  /* 0x000000393c477223 */ /* 0x000fe20000010047 */
[----:B------:R-:W-:Y:S01]  /*4700*/  FMUL.FTZ R62, R62, UR12 ;  /* 0x0000000c3e3e7c20 */ /* 0x000fe20008410000 */
[----:B------:R-:W-:-:S02]  /*4710*/  FADD.FTZ R68, R68, R69 ;  /* 0x0000004544447221 */ /* 0x000fc40000010000 */
[----:B------:R-:W-:Y:S01]  /*4720*/  FFMA.FTZ R71, R64, R69, R71 ;  /* 0x0000004540477223 */ /* 0x000fe20000010047 */
[----:B------:R-:W-:-:S04]  /*4730*/  FFMA.FTZ R63, R113, R62, R116 ;  /* 0x0000003e713f7223 */ /* 0x000fc80000010074 */
        /* <DEDUP_REMOVED lines=13> */
[----:B------:R-:W-:-:S03]  /*4810*/  FFMA.FTZ R65, R56, R61, R65 ;  /* 0x0000003d38417223 */ /* 0x000fc60000010041 */
[----:B------:R-:W-:Y:S01]  /*4820*/  FMUL.FTZ R58, R67, UR12 ;  /* 0x0000000c433a7c20 */ /* 0x000fe20008410000 */
[----:B------:R-:W-:Y:S01]  /*4830*/  FFMA.FTZ R67, R59, R119, R124 ;  /* 0x000000773b437223 */ /* 0x000fe2000001007c */
[----:B------:R-:W-:Y:S02]  /*4840*/  FADD.FTZ R119, R53, -UR11 ;  /* 0x8000000b35777e21 */ /* 0x000fe40008010000 */
        /* <DEDUP_REMOVED lines=8> */
[----:B------:R-:W-:Y:S01]  /*48d0*/  FFMA.FTZ R60, R113, R57, R116 ;  /* 0x00000039713c7223 */ /* 0x000fe20000010074 */
[----:B------:R-:W-:-:S03]  /*48e0*/  FADD.FTZ R118, R118, R70 ;  /* 0x0000004676767221 */ /* 0x000fc60000010000 */
[----:B------:R-:W-:-:S06]  /*48f0*/  FMUL.FTZ R119, R60, -1.4426950216293334961 ;  /* 0xbfb8aa3b3c777820 */ /* 0x000fcc0000410000 */
[----:B------:R-:W1:Y:S01]  /*4900*/  MUFU.EX2 R119, R119 ;  /* 0x0000007700777308 */ /* 0x000e620000000800 */
[----:B0-----:R-:W-:-:S04]  /*4910*/  FADD.FTZ R124, -R125, 1 ;  /* 0x3f8000007d7c7421 */ /* 0x001fc80000010100 */
[----:B------:R-:W-:Y:S01]  /*4920*/  FFMA.FTZ R124, R59, R124, 1 ;  /* 0x3f8000003b7c7423 */ /* 0x000fe2000001007c */
[----:B------:R-:W-:Y:S01]  /*4930*/  FMUL.FTZ R59, R54, R125 ;  /* 0x0000007d363b7220 */ /* 0x000fe20000410000 */
[----:B-1----:R-:W-:-:S03]  /*4940*/  FADD.FTZ R125, R119, 1 ;  /* 0x3f800000777d7421 */ /* 0x002fc60000010000 */
[----:B------:R-:W-:Y:S02]  /*4950*/  FMUL.FTZ R59, R59, R124 ;  /* 0x0000007c3b3b7220 */ /* 0x000fe40000410000 */
[----:B------:R-:W0:Y:S02]  /*4960*/  MUFU.RCP R124, R125 ;  /* 0x0000007d007c7308 */ /* 0x000e240000001000 */
[----:B0-----:R-:W-:Y:S01]  /*4970*/  FADD.FTZ R70, -R124, 1 ;  /* 0x3f8000007c467421 */ /* 0x001fe20000010100 */
[----:B------:R-:W-:Y:S01]  /*4980*/  FMUL.FTZ R119, R55, R124 ;  /* 0x0000007c37777220 */ /* 0x000fe20000410000 */
[C---:B------:R-:W-:Y:S02]  /*4990*/  FMUL.FTZ R124, R113.reuse, R61 ;  /* 0x0000003d717c7220 */ /* 0x040fe40000410000 */
[----:B------:R-:W-:Y:S01]  /*49a0*/  FFMA.FTZ R70, R60, R70, 1 ;  /* 0x3f8000003c467423 */ /* 0x000fe20000010046 */
[----:B------:R-:W-:Y:S01]  /*49b0*/  FADD.FTZ R60, R66, R61 ;  /* 0x0000003d423c7221 */ /* 0x000fe20000010000 */
[----:B------:R-:W-:Y:S01]  /*49c0*/  FFMA.FTZ R67, R56, R124, R67 ;  /* 0x0000007c38437223 */ /* 0x000fe20000010043 */
[----:B------:R-:W-:Y:S01]  /*49d0*/  FADD.FTZ R118, R124, R118 ;  /* 0x000000767c767221 */ /* 0x000fe20000010000 */
[----:B------:R-:W-:Y:S01]  /*49e0*/  FMUL.FTZ R56, R114, R69 ;  /* 0x0000004572387220 */ /* 0x000fe20000410000 */
[-C--:B------:R-:W-:Y:S01]  /*49f0*/  FMUL.FTZ R61, R113, R63.reuse ;  /* 0x0000003f713d7220 */ /* 0x080fe20000410000 */
[----:B------:R-:W-:Y:S01]  /*4a00*/  FMUL.FTZ R66, R119, R70 ;  /* 0x0000004677427220 */ /* 0x000fe20000410000 */
[----:B------:R-:W-:Y:S01]  /*4a10*/  FFMA.FTZ R70, R62, R63, R65 ;  /* 0x0000003f3e467223 */ /* 0x000fe20000010041 */
[----:B------:R-:W-:Y:S01]  /*4a20*/  FFMA.FTZ R64, R64, R56, R67 ;  /* 0x0000003840407223 */ /* 0x000fe20000010043 */
[----:B------:R-:W-:Y:S01]  /*4a30*/  FADD.FTZ R118, R118, R56 ;  /* 0x0000003876767221 */ /* 0x000fe20000010000 */
[----:B------:R-:W-:Y:S01]  /*4a40*/  FADD.FTZ R67, R60, R63 ;  /* 0x0000003f3c437221 */ /* 0x000fe20000010000 */
[----:B------:R-:W-:Y:S01]  /*4a50*/  FMUL.FTZ R56, R113, R66 ;  /* 0x0000004271387220 */ /* 0x000fe20000410000 */
[----:B------:R-:W-:Y:S01]  /*4a60*/  FFMA.FTZ R63, R62, R61, R64 ;  /* 0x0000003d3e3f7223 */ /* 0x000fe20000010040 */
[----:B------:R-:W-:Y:S01]  /*4a70*/  FADD.FTZ R118, R61, R118 ;  /* 0x000000763d767221 */ /* 0x000fe20000010000 */
[-C--:B------:R-:W-:Y:S01]  /*4a80*/  FMUL.FTZ R61, R114, R59.reuse ;  /* 0x0000003b723d7220 */ /* 0x080fe20000410000 */
[----:B------:R-:W-:Y:S01]  /*4a90*/  FFMA.FTZ R60, R58, R59, R71 ;  /* 0x0000003b3a3c7223 */ /* 0x000fe20000010047 */
[----:B------:R-:W-:-:S02]  /*4aa0*/  FADD.FTZ R62, R68, R59 ;  /* 0x0000003b443e7221 */ /* 0x000fc40000010000 */
[----:B------:R-:W-:Y:S01]  /*4ab0*/  FFMA.FTZ R64, R58, R61, R63 ;  /* 0x0000003d3a407223 */ /* 0x000fe2000001003f */
[----:B------:R-:W-:Y:S01]  /*4ac0*/  FADD.FTZ R61, R118, R61 ;  /* 0x0000003d763d7221 */ /* 0x000fe20000010000 */
[----:B------:R-:W-:Y:S02]  /*4ad0*/  FADD.FTZ R63, R67, R66 ;  /* 0x00000042433f7221 */ /* 0x000fe40000010000 */
[C---:B------:R-:W-:Y:S01]  /*4ae0*/  FFMA.FTZ R64, R57.reuse, R56, R64 ;  /* 0x0000003839407223 */ /* 0x040fe20000010040 */
[----:B------:R-:W-:Y:S01]  /*4af0*/  FADD.FTZ R56, R56, R61 ;  /* 0x0000003d38387221 */ /* 0x000fe20000010000 */
[----:B------:R-:W-:-:S07]  /*4b00*/  FFMA.FTZ R61, R57, R66, R70 ;  /* 0x00000042393d7223 */ /* 0x000fce0000010046 */
.L_x_1549:
        /* <DEDUP_REMOVED lines=44> */
.L_x_1551:
[----:B------:R-:W-:Y:S05]  /*4dd0*/  BSYNC.RECONVERGENT B0 ;  /* 0x0000000000007941 */ /* 0x000fea0003800200 */
.L_x_1550:
[----:B------:R-:W-:Y:S01]  /*4de0*/  BAR.SYNC.DEFER_BLOCKING 0x0 ;  /* 0x0000000000007b1d */ /* 0x000fe20000010000 */
[----:B------:R-:W-:-:S05]  /*4df0*/  LEA R117, R117, R97, 0x5 ;  /* 0x0000006175757211 */ /* 0x000fca00078e28ff */
[----:B------:R-:W-:Y:S04]  /*4e00*/  BSSY.RECONVERGENT B0, `(.L_x_1552) ;  /* 0x0000029000007945 */ /* 0x000fe80003800200 */
[----:B------:R-:W-:Y:S05]  /*4e10*/  @P1 BRA `(.L_x_1553) ;  /* 0x00000000009c1947 */ /* 0x000fea0003800000 */
[----:B------:R-:W-:-:S09]  /*4e20*/  ULEA UR5, UR13, UR6, 0x18 ;  /* 0x000000060d057291 */ /* 0x000fd2000f8ec0ff */
[----:B---3--:R-:W3:Y:S04]  /*4e30*/  LDS.64 R56, [UR5+0x18] ;  /* 0x00001805ff387984 */ /* 0x008ee80008000a00 */
[----:B--2---:R-:W2:Y:S01]  /*4e40*/  LDS.128 R64, [UR5+0x20] ;  /* 0x00002005ff407984 */ /* 0x004ea20008000c00 */
[----:B---3--:R-:W-:Y:S01]  /*4e50*/  FADD.FTZ R59, R70, R56 ;  /* 0x00000038463b7221 */ /* 0x008fe20000010000 */
[----:B------:R-:W-:Y:S02]  /*4e60*/  FADD.FTZ R124, R71, R57 ;  /* 0x00000039477c7221 */ /* 0x000fe40000010000 */
[----:B0-----:R-:W0:Y:S01]  /*4e70*/  LDS.128 R68, [UR5+0x30] ;  /* 0x00003005ff447984 */ /* 0x001e220008000c00 */
[----:B--2---:R-:W-:Y:S01]  /*4e80*/  FADD.FTZ R119, R59, R64 ;  /* 0x000000403b777221 */ /* 0x004fe20000010000 */
[----:B------:R-:W-:-:S02]  /*4e90*/  FADD.FTZ R124, R124, R65 ;  /* 0x000000417c7c7221 */ /* 0x000fc40000010000 */
[----:B-1----:R-:W1:Y:S01]  /*4ea0*/  LDS.128 R56, [UR5+0x40] ;  /* 0x00004005ff387984 */ /* 0x002e620008000c00 */
        /* <DEDUP_REMOVED lines=30> */
.L_x_1553:
[----:B------:R-:W-:Y:S05]  /*5090*/  BSYNC.RECONVERGENT B0 ;  /* 0x0000000000007941 */ /* 0x000fea0003800200 */
.L_x_1552:
[----:B------:R-:W-:Y:S06]  /*50a0*/  BAR.SYNC.DEFER_BLOCKING 0x0 ;  /* 0x0000000000007b1d */ /* 0x000fec0000010000 */
[----:B------:R-:W-:Y:S04]  /*50b0*/  BSSY.RECONVERGENT B0, `(.L_x_1554) ;  /* 0x000004d000007945 */ /* 0x000fe80003800200 */
[----:B------:R-:W-:Y:S05]  /*50c0*/  @P4 BRA `(.L_x_1555) ;  /* 0x00000004002c4947 */ /* 0x000fea0003800000 */
[----:B--2---:R-:W2:Y:S04]  /*50d0*/  LDS.128 R64, [R118+0x200] ;  /* 0x0002000076407984 */ /* 0x004ea80000000c00 */
[----:B-1-3--:R-:W1:Y:S01]  /*50e0*/  LDS.128 R56, [R118+0x400] ;  /* 0x0004000076387984 */ /* 0x00ae620000000c00 */
[----:B--2---:R-:W-:Y:S01]  /*50f0*/  FADD.FTZ R119, R60, R64 ;  /* 0x000000403c777221 */ /* 0x004fe20000010000 */
        /* <DEDUP_REMOVED lines=72> */
.L_x_1555:
[----:B------:R-:W-:Y:S05]  /*5580*/  BSYNC.RECONVERGENT B0 ;  /* 0x0000000000007941 */ /* 0x000fea0003800200 */
.L_x_1554:
[----:B------:R-:W-:Y:S04]  /*5590*/  BSSY.RECONVERGENT B0, `(.L_x_1556) ;  /* 0x000001c000007945 */ /* 0x000fe80003800200 */
[----:B------:R-:W-:Y:S05]  /*55a0*/  @P4 BRA `(.L_x_1557) ;  /* 0x0000000000684947 */ /* 0x000fea0003800000 */
[----:B---3--:R-:W2:Y:S08]  /*55b0*/  LDC.64 R56, c[0x0][0x3f8] ;  /* 0x0000fe00ff387b82 */ /* 0x008eb00000000a00 */
[----:B-1----:R-:W1:Y:S01]  /*55c0*/  LDC.64 R58, c[0x0][0x3d8] ;  /* 0x0000f600ff3a7b82 */ /* 0x002e620000000a00 */
        /* <DEDUP_REMOVED lines=24> */
.L_x_1557:
[----:B------:R-:W-:Y:S05]  /*5750*/  BSYNC.RECONVERGENT B0 ;  /* 0x0000000000007941 */ /* 0x000fea0003800200 */
.L_x_1556:
[----:B------:R-:W5:Y:S02]  /*5760*/  LDCU UR5, c[0x0][0x370] ;  /* 0x00006e00ff0577ac */ /* 0x000f640008000800 */
[----:B-----5:R-:W-:-:S09]  /*5770*/  UISETP.GE.U32.AND UP0, UPT, UR5, 0x2, UPT ;  /* 0x000000020500788c */ /* 0x020fd2000bf06070 */
[----:B------:R-:W-:Y:S05]  /*5780*/  BRA.U !UP0, `(.L_x_1558) ;  /* 0x0000000908b87547 */ /* 0x000fea000b800000 */
[----:B----4-:R-:W4:Y:S01]  /*5790*/  LDC R57, c[0x0][0x370] ;  /* 0x0000dc00ff397b82 */ /* 0x010f220000000800 */
[----:B---3--:R-:W-:-:S05]  /*57a0*/  LOP3.LUT R56, R99, 0x1, RZ, 0xc0, !PT ;  /* 0x0000000163387812 */ /* 0x008fca00078ec0ff */
[----:B------:R-:W-:Y:S02]  /*57b0*/  IMAD R59, R56, R95, RZ ;  /* 0x0000005f383b7224 */ /* 0x000fe400078e02ff */
[----:B------:R-:W3:Y:S02]  /*57c0*/  LDC.64 R118, c[0x0][0x3d0] ;  /* 0x0000f400ff767b82 */ /* 0x000ee40000000a00 */
[----:B----4-:R-:W-:-:S05]  /*57d0*/  IMAD R56, R59, R57, RZ ;  /* 0x000000393b387224 */ /* 0x010fca00078e02ff */
[----:B------:R-:W-:-:S05]  /*57e0*/  SHF.L.U32 R57, R56, 0x1, RZ ;  /* 0x0000000138397819 */ /* 0x000fca00000006ff */
[----:B---3--:R-:W-:Y:S01]  /*57f0*/  IMAD.WIDE R118, R57, 0x4, R118 ;  /* 0x0000000439767825 */ /* 0x008fe200078e0276 */
[----:B------:R-:W-:Y:S06]  /*5800*/  @P1 BRA `(.L_x_1559) ;  /* 0x0000000000541947 */ /* 0x000fec0003800000 */
[----:B------:R-:W3:Y:S01]  /*5810*/  LDC.64 R56, c[0x0][0x3c8] ;  /* 0x0000f200ff387b82 */ /* 0x000ee20000000a00 */
[----:B------:R-:W-:Y:S01]  /*5820*/  IADD3 R59, PT, PT, R59, R96, RZ ;  /* 0x000000603b3b7210 */ /* 0x000fe20007ffe0ff */
[----:B------:R-:W-:Y:S01]  /*5830*/  IMAD R61, R95, UR7, R96 ;  /* 0x000000075f3d7c24 */ /* 0x000fe2000f8e0260 */
[----:B------:R-:W-:-:S03]  /*5840*/  LOP3.LUT P0, R60, R99, 0x2, RZ, 0xc0, !PT ;  /* 0x00000002633c7812 */ /* 0x000fc6000780c0ff */
[----:B---3--:R-:W-:-:S04]  /*5850*/  IMAD.WIDE.U32 R56, R59, 0x4, R56 ;  /* 0x000000043b387825 */ /* 0x008fc800078e0038 */
[----:B-1----:R-:W-:Y:S01]  /*5860*/  IMAD.WIDE.U32 R58, R61, 0x8, R118 ;  /* 0x000000083d3a7825 */ /* 0x002fe200078e0076 */
        /* <DEDUP_REMOVED lines=10> */
.L_x_1560:
[----:B------:R-:W3:Y:S04]  /*5910*/  LDG.E.STRONG.GPU R58, desc[UR8][R56.64] ;  /* 0x00000008383a7981 */ /* 0x000ee8000c1ef900 */
[----:B---3--:R-:W-:Y:S01]  /*5920*/  CCTL.IVALL ;  /* 0x00000000ff00798f */ /* 0x008fe20002000000 */
[----:B------:R-:W-:Y:S05]  /*5930*/  YIELD ;  /* 0x0000000000007946 */ /* 0x000fea0003800000 */
[----:B------:R-:W-:-:S13]  /*5940*/  ISETP.NE.AND P0, PT, R58, R63, PT ;  /* 0x0000003f3a00720c */ /* 0x000fda0003f05270 */
[----:B------:R-:W-:Y:S05]  /*5950*/  @P0 BRA `(.L_x_1560) ;  /* 0xfffffffc00ec0947 */ /* 0x000fea000383ffff */
.L_x_1559:
[----:B------:R-:W3:Y:S01]  /*5960*/  LDC R56, c[0x0][0x370] ;  /* 0x0000dc00ff387b82 */ /* 0x000ee20000000800 */
[----:B------:R-:W-:Y:S05]  /*5970*/  WARPSYNC.ALL ;  /* 0x0000000000007948 */ /* 0x000fea0003800000 */
[----:B---3--:R-:W-:Y:S02]  /*5980*/  ISETP.GE.U32.AND P0, PT, R56, 0x8, PT ;  /* 0x000000083800780c */ /* 0x008fe40003f06070 */
[----:B------:R-:W-:Y:S01]  /*5990*/  BAR.SYNC.DEFER_BLOCKING 0x0 ;  /* 0x0000000000007b1d */ /* 0x000fe20000010000 */
[----:B--2---:R-:W-:-:S10]  /*59a0*/  HFMA2 R64, -RZ, RZ, 0, 0 ;  /* 0x00000000ff407431 */ /* 0x004fd400000001ff */
        /* <DEDUP_REMOVED lines=11> */
.L_x_1562:
[----:B------:R-:W-:Y:S02]  /*5a60*/  ISETP.EQ.OR P4, PT, RZ, UR5, P1 ;  /* 0x00000005ff007c0c */ /* 0x000fe40008f82670 */
[----:B------:R-:W-:-:S04]  /*5a70*/  IADD3 R56, PT, PT, R63, 0x1, RZ ;  /* 0x000000013f387810 */ /* 0x000fc80007ffe0ff */
[----:B------:R-:W-:-:S07]  /*5a80*/  ISETP.EQ.OR P5, PT, R56, UR7, P1 ;  /* 0x0000000738007c0c */ /* 0x000fce0008fa2670 */
[----:B------:R-:W-:-:S06]  /*5a90*/  @!P4 IMAD.WIDE.U32 R56, R64, 0x8, R118 ;  /* 0x000000084038c825 */ /* 0x000fcc00078e0076 */
[----:B------:R-:W0:Y:S01]  /*5aa0*/  @!P4 LDG.E.64 R56, desc[UR8][R56.64] ;  /* 0x000000083838c981 */ /* 0x000e22000c1e1b00 */
[----:B------:R-:W-:-:S06]  /*5ab0*/  @!P5 IMAD.WIDE.U32 R60, R62, 0x8, R118 ;  /* 0x000000083e3cd825 */ /* 0x000fcc00078e0076 */
[----:B------:R-:W2:Y:S01]  /*5ac0*/  @!P5 LDG.E.64 R60, desc[UR8][R60.64] ;  /* 0x000000083c3cd981 */ /* 0x000ea2000c1e1b00 */
[----:B-1----:R-:W-:-:S04]  /*5ad0*/  IADD3 R58, PT, PT, R63, 0x2, RZ ;  /* 0x000000023f3a7810 */ /* 0x002fc80007ffe0ff */
[----:B------:R-:W-:Y:S02]  /*5ae0*/  ISETP.EQ.OR P0, PT, R58, UR7, P1 ;  /* 0x000000073a007c0c */ /* 0x000fe40008f02670 */
[----:B------:R-:W-:-:S04]  /*5af0*/  IADD3 R58, PT, PT, R63, 0x3, RZ ;  /* 0x000000033f3a7810 */ /* 0x000fc80007ffe0ff */
[----:B------:R-:W-:-:S07]  /*5b00*/  ISETP.EQ.OR P2, PT, R58, UR7, P1 ;  /* 0x000000073a007c0c */ /* 0x000fce0008f42670 */
[----:B------:R-:W-:-:S06]  /*5b10*/  @!P0 IMAD.WIDE.U32 R58, R69, 0x8, R118 ;  /* 0x00000008453a8825 */ /* 0x000fcc00078e0076 */
[----:B------:R-:W3:Y:S01]  /*5b20*/  @!P0 LDG.E.64 R58, desc[UR8][R58.64] ;  /* 0x000000083a3a8981 */ /* 0x000ee2000c1e1b00 */
[----:B0-----:R-:W-:Y:S01]  /*5b30*/  @!P4 FADD.FTZ R70, R70, R56 ;  /* 0x000000384646c221 */ /* 0x001fe20000010000 */
[----:B------:R-:W-:Y:S01]  /*5b40*/  @!P4 FADD.FTZ R71, R71, R57 ;  /* 0x000000394747c221 */ /* 0x000fe20000010000 */
        /* <DEDUP_REMOVED lines=10> */
[----:B------:R-:W-:Y:S01]  /*5bf0*/  ISETP.EQ.OR P5, PT, R58, UR7, P1 ;  /* 0x000000073a007c0c */ /* 0x000fe20008fa2670 */
[----:B------:R-:W-:-:S12]  /*5c00*/  @!P0 FADD.FTZ R71, R71, R59 ;  /* 0x0000003b47478221 */ /* 0x000fd80000010000 */
[----:B------:R-:W-:-:S06]  /*5c10*/  @!P5 IMAD.WIDE.U32 R58, R66, 0x8, R118 ;  /* 0x00000008423ad825 */ /* 0x000fcc00078e0076 */
[----:B------:R-:W3:Y:S01]  /*5c20*/  @!P5 LDG.E.64 R58, desc[UR8][R58.64] ;  /* 0x000000083a3ad981 */ /* 0x000ee2000c1e1b00 */
        /* <DEDUP_REMOVED lines=8> */
[----:B--2---:R-:W-:Y:S01]  /*5cb0*/  @!P4 FADD.FTZ R70, R70, R60 ;  /* 0x0000003c4646c221 */ /* 0x004fe20000010000 */
[----:B------:R-:W-:Y:S01]  /*5cc0*/  @!P4 FADD.FTZ R71, R71, R61 ;  /* 0x0000003d4747c221 */ /* 0x000fe20000010000 */
[----:B------:R-:W-:-:S06]  /*5cd0*/  @!P6 IMAD.WIDE.U32 R60, R68, 0x8, R118 ;  /* 0x00000008443ce825 */ /* 0x000fcc00078e0076 */
[----:B------:R-:W2:Y:S01]  /*5ce0*/  @!P6 LDG.E.64 R60, desc[UR8][R60.64] ;  /* 0x000000083c3ce981 */ /* 0x000ea2000c1e1b00 */
[----:B---3--:R-:W-:Y:S02]  /*5cf0*/  @!P5 FADD.FTZ R70, R70, R58 ;  /* 0x0000003a4646d221 */ /* 0x008fe40000010000 */
        /* <DEDUP_REMOVED lines=16> */
[----:B--2---:R-:W-:Y:S01]  /*5e00*/  @!P6 FADD.FTZ R70, R70, R60 ;  /* 0x0000003c4646e221 */ /* 0x004fe20000010000 */
[----:B------:R-:W-:-:S11]  /*5e10*/  @!P6 FADD.FTZ R71, R71, R61 ;  /* 0x0000003d4747e221 */ /* 0x000fd60000010000 */
[----:B------:R-:W-:Y:S05]  /*5e20*/  @P0 BRA `(.L_x_1562) ;  /* 0xfffffffc000c0947 */ /* 0x000fea000383ffff */
[----:B------:R-:W-:-:S07]  /*5e30*/  MOV R64, R56 ;  /* 0x0000003800407202 */ /* 0x000fce0000000f00 */
.L_x_1561:
        /* <DEDUP_REMOVED lines=21> */
[--C-:B-1----:R-:W-:Y:S01]  /*5f90*/  @!P2 IMAD.WIDE.U32 R58, R59, 0x8, R118.reuse ;  /* 0x000000083b3aa825 */ /* 0x102fe200078e0076 */
        /* <DEDUP_REMOVED lines=16> */
.L_x_1563:
        /* <DEDUP_REMOVED lines=8> */
[-CC-:B------:R-:W-:Y:S02]  /*6120*/  @!P2 IMAD R57, R64, R95.reuse, R96.reuse ;  /* 0x0000005f4039a224 */ /* 0x180fe400078e0260 */
[----:B------:R-:W-:Y:S02]  /*6130*/  @!P0 IMAD R59, R59, R95, R96 ;  /* 0x0000005f3b3b8224 */ /* 0x000fe400078e0260 */
[----:B------:R-:W-:-:S04]  /*6140*/  @!P2 IMAD.WIDE.U32 R56, R57, 0x8, R118 ;  /* 0x000000083938a825 */ /* 0x000fc800078e0076 */
[----:B-1----:R-:W-:Y:S02]  /*6150*/  @!P0 IMAD.WIDE.U32 R58, R59, 0x8, R118 ;  /* 0x000000083b3a8825 */ /* 0x002fe400078e0076 */
[----:B------:R-:W0:Y:S04]  /*6160*/  @!P2 LDG.E.64 R56, desc[UR8][R56.64] ;  /* 0x000000083838a981 */ /* 0x000e28000c1e1b00 */
[----:B------:R-:W2:Y:S01]  /*6170*/  @!P0 LDG.E.64 R58, desc[UR8][R58.64] ;  /* 0x000000083a3a8981 */ /* 0x000ea2000c1e1b00 */
[----:B------:R-:W-:Y:S01]  /*6180*/  IADD3 R64, PT, PT, R64, 0x2, RZ ;  /* 0x0000000240407810 */ /* 0x000fe20007ffe0ff */
[----:B0-----:R-:W-:Y:S01]  /*6190*/  @!P2 FADD.FTZ R70, R70, R56 ;  /* 0x000000384646a221 */ /* 0x001fe20000010000 */
[----:B------:R-:W-:-:S03]  /*61a0*/  @!P2 FADD.FTZ R71, R71, R57 ;  /* 0x000000394747a221 */ /* 0x000fc60000010000 */
[----:B--2---:R-:W-:Y:S01]  /*61b0*/  @!P0 FADD.FTZ R70, R70, R58 ;  /* 0x0000003a46468221 */ /* 0x004fe20000010000 */
[----:B------:R-:W-:-:S07]  /*61c0*/  @!P0 FADD.FTZ R71, R71, R59 ;  /* 0x0000003b47478221 */ /* 0x000fce0000010000 */
.L_x_1564:
        /* <DEDUP_REMOVED lines=9> */
.L_x_1565:
[----:B------:R-:W-:Y:S05]  /*6260*/  BSYNC.RECONVERGENT B0 ;  /* 0x0000000000007941 */ /* 0x000fea0003800200 */
.L_x_1558:
[----:B------:R-:W5:Y:S01]  /*6270*/  S2UR UR6, SR_CgaCtaId ;  /* 0x00000000000679c3 */ /* 0x000f620000008800 */
[----:B------:R-:W-:Y:S01]  /*6280*/  UMOV UR5, 0x400 ;  /* 0x0000040000057882 */ /* 0x000fe20000000000 */
[----:B------:R-:W0:Y:S01]  /*6290*/  LDCU.64 UR14, c[0x0][0x400] ;  /* 0x00008000ff0e77ac */ /* 0x000e220008000a00 */
[----:B----4-:R-:W-:Y:S01]  /*62a0*/  SHF.R.U32.HI R62, RZ, 0x5, R97 ;  /* 0x00000005ff3e7819 */ /* 0x010fe20000011661 */
[----:B------:R-:W-:Y:S01]  /*62b0*/  FADD.FTZ R80, R80, -UR11 ;  /* 0x8000000b50507e21 */ /* 0x000fe20008010000 */
[----:B------:R-:W-:-:S03]  /*62c0*/  FADD.FTZ R81, R81, -UR11 ;  /* 0x8000000b51517e21 */ /* 0x000fc60008010000 */
[----:B------:R-:W4:Y:S01]  /*62d0*/  LDC R59, c[0x0][0x41c] ;  /* 0x00010700ff3b7b82 */ /* 0x000f220000000800 */
[----:B------:R-:W-:Y:S01]  /*62e0*/  FMUL.FTZ R80, R80, UR12 ;  /* 0x0000000c50507c20 */ /* 0x000fe20008410000 */
[----:B0-----:R-:W-:Y:S01]  /*62f0*/  ISETP.GE.U32.AND P2, PT, R111, UR14, PT ;  /* 0x0000000e6f007c0c */ /* 0x001fe2000bf46070 */
[----:B-----5:R-:W-:-:S03]  /*6300*/  ULEA UR5, UR6, UR5, 0x18 ;  /* 0x0000000506057291 */ /* 0x020fc6000f8ec0ff */
[----:B------:R-:W-:Y:S01]  /*6310*/  ISETP.GE.AND.EX P2, PT, R92, UR15, PT, P2 ;  /* 0x0000000f5c007c0c */ /* 0x000fe2000bf46320 */
[----:B------:R-:W0:Y:S01]  /*6320*/  LDCU UR6, c[0x0][0x42c] ;  /* 0x00008580ff0677ac */ /* 0x000e220008000800 */
[----:B----4-:R-:W-:-:S04]  /*6330*/  IMAD R62, R59, UR7, R62 ;  /* 0x000000073b3e7c24 */ /* 0x010fc8000f8e023e */
        /* <DEDUP_REMOVED lines=14> */
[----:B-1----:R-:W-:Y:S01]  /*6420*/  FFMA.FTZ R58, R114, R80, R115 ;  /* 0x00000050723a7223 */ /* 0x002fe20000010073 */
[----:B------:R-:W-:-:S03]  /*6430*/  FFMA.FTZ R59, R113, R70, R116 ;  /* 0x00000046713b7223 */ /* 0x000fc60000010074 */
[----:B------:R-:W-:Y:S01]  /*6440*/  FMUL.FTZ R60, R58, -1.4426950216293334961 ;  /* 0xbfb8aa3b3a3c7820 */ /* 0x000fe20000410000 */
[----:B--2---:R-:W-:-:S05]  /*6450*/  FMUL.FTZ R64, R59, -1.4426950216293334961 ;  /* 0xbfb8aa3b3b407820 */ /* 0x004fca0000410000 */
        /* <DEDUP_REMOVED lines=14> */
.L_x_1566:
[----:B------:R-:W-:Y:S01]  /*6540*/  FADD.FTZ R76, R76, -UR11 ;  /* 0x8000000b4c4c7e21 */ /* 0x000fe20008010000 */
[----:B-1----:R-:W-:Y:S01]  /*6550*/  FFMA.FTZ R58, R70, UR5, R63 ;  /* 0x00000005463a7c23 */ /* 0x002fe2000801003f */
        /* <DEDUP_REMOVED lines=19> */
.L_x_1568:
[----:B------:R-:W-:Y:S05]  /*6690*/  BSYNC.RECONVERGENT B0 ;  /* 0x0000000000007941 */ /* 0x000fea0003800200 */
.L_x_1567:
        /* <DEDUP_REMOVED lines=12> */
[----:B--2---:R-:W1:Y:S01]  /*6760*/  MUFU.RCP R64, R61 ;  /* 0x0000003d00407308 */ /* 0x004e620000001000 */
        /* <DEDUP_REMOVED lines=8> */
.L_x_1569:
        /* <DEDUP_REMOVED lines=21> */
.L_x_1571:
[----:B------:R-:W-:Y:S05]  /*6940*/  BSYNC.RECONVERGENT B0 ;  /* 0x0000000000007941 */ /* 0x000fea0003800200 */
.L_x_1570:
        /* <DEDUP_REMOVED lines=21> */
.L_x_1572:
[----:B0-----:R-:W-:Y:S01]  /*6aa0*/  FFMA.FTZ R56, R68, UR5, R63 ;  /* 0x0000000544387c23 */ /* 0x001fe2000801003f */
[----:B------:R-:W-:Y:S01]  /*6ab0*/  BSSY.RECONVERGENT B0, `(.L_x_1573) ;  /* 0x0000013000007945 */ /* 0x000fe20003800200 */
[----:B------:R-:W-:Y:S01]  /*6ac0*/  FADD.FTZ R59, R3, -UR11 ;  /* 0x8000000b033b7e21 */ /* 0x000fe20008010000 */
        /* <DEDUP_REMOVED lines=17> */
.L_x_1574:
[----:B------:R-:W-:Y:S05]  /*6be0*/  BSYNC.RECONVERGENT B0 ;  /* 0x0000000000007941 */ /* 0x000fea0003800200 */
.L_x_1573:
[----:B------:R-:W-:Y:S01]  /*6bf0*/  IADD3 R65, PT, PT, R62, 0x30, RZ ;  /* 0x000000303e417810 */ /* 0x000fe20007ffe0ff */
[----:B------:R-:W-:Y:S01]  /*6c00*/  FMUL.FTZ R58, R58, UR12 ;  /* 0x0000000c3a3a7c20 */ /* 0x000fe20008410000 */
[----:B------:R-:W-:Y:S01]  /*6c10*/  IADD3 R62, PT, PT, R62, 0x70, RZ ;  /* 0x000000703e3e7810 */ /* 0x000fe20007ffe0ff */
[----:B------:R-:W-:Y:S01]  /*6c20*/  FMUL.FTZ R60, R59, UR12 ;  /* 0x0000000c3b3c7c20 */ /* 0x000fe20008410000 */
[----:B------:R-:W-:Y:S01]  /*6c30*/  ISETP.GE.U32.AND P2, PT, R110, UR14, PT ;  /* 0x0000000e6e007c0c */ /* 0x000fe2000bf46070 */
[--C-:B------:R-:W-:Y:S01]  /*6c40*/  FFMA.FTZ R61, R58, UR5, R63.reuse ;  /* 0x000000053a3d7c23 */ /* 0x100fe2000801003f */
[----:B------:R-:W-:Y:S01]  /*6c50*/  ISETP.GE.U32.AND P1, PT, R109, UR14, PT ;  /* 0x0000000e6d007c0c */ /* 0x000fe2000bf26070 */
[----:B--2---:R-:W-:Y:S01]  /*6c60*/  FFMA.FTZ R64, R60, UR5, R63 ;  /* 0x000000053c407c23 */ /* 0x004fe2000801003f */
[----:B------:R-:W-:Y:S02]  /*6c70*/  ISETP.GE.U32.AND P0, PT, R108, UR14, PT ;  /* 0x0000000e6c007c0c */ /* 0x000fe4000bf06070 */
[----:B------:R-:W-:-:S02]  /*6c80*/  ISETP.GE.U32.AND P6, PT, R107, UR14, PT ;  /* 0x0000000e6b007c0c */ /* 0x000fc4000bfc6070 */
[----:B------:R-:W-:Y:S02]  /*6c90*/  ISETP.GE.U32.AND P4, PT, R65, UR14, PT ;  /* 0x0000000e41007c0c */ /* 0x000fe4000bf86070 */
[----:B------:R-:W-:Y:S02]  /*6ca0*/  ISETP.GE.U32.AND P5, PT, R62, UR14, PT ;  /* 0x0000000e3e007c0c */ /* 0x000fe4000bfa6070 */
[----:B------:R-:W-:Y:S02]  /*6cb0*/  SHF.R.S32.HI R66, RZ, 0x1f, R65 ;  /* 0x0000001fff427819 */ /* 0x000fe40000011441 */
[----:B0-----:R-:W-:Y:S02]  /*6cc0*/  SHF.R.S32.HI R56, RZ, 0x1f, R62 ;  /* 0x0000001fff387819 */ /* 0x001fe4000001143e */
[----:B------:R-:W-:Y:S02]  /*6cd0*/  ISETP.GE.AND.EX P2, PT, R91, UR15, PT, P2 ;  /* 0x0000000f5b007c0c */ /* 0x000fe4000bf46320 */
[----:B------:R-:W-:-:S02]  /*6ce0*/  ISETP.GE.AND.EX P1, PT, R90, UR15, PT, P1 ;  /* 0x0000000f5a007c0c */ /* 0x000fc4000bf26310 */
[----:B------:R-:W-:Y:S02]  /*6cf0*/  ISETP.GE.AND.EX P0, PT, R89, UR15, PT, P0 ;  /* 0x0000000f59007c0c */ /* 0x000fe4000bf06300 */
[----:B------:R-:W-:Y:S02]  /*6d00*/  ISETP.GE.AND.EX P6, PT, R88, UR15, PT, P6 ;  /* 0x0000000f58007c0c */ /* 0x000fe4000bfc6360 */
        /* <DEDUP_REMOVED lines=21> */
.L_x_1575:
        /* <DEDUP_REMOVED lines=17> */
.L_x_1577:
[----:B------:R-:W-:Y:S05]  /*6f70*/  BSYNC.RECONVERGENT B0 ;  /* 0x0000000000007941 */ /* 0x000fea0003800200 */
.L_x_1576:
[----:B------:R-:W-:Y:S01]  /*6f80*/  FADD.FTZ R12, R12, -UR11 ;  /* 0x8000000b0c0c7e21 */ /* 0x000fe20008010000 */
[----:B------:R-:W-:Y:S01]  /*6f90*/  FADD.FTZ R13, R13, -UR11 ;  /* 0x8000000b0d0d7e21 */ /* 0x000fe20008010000 */
[----:B------:R-:W-:Y:S01]  /*6fa0*/  FADD.FTZ R57, R16, -UR11 ;  /* 0x8000000b10397e21 */ /* 0x000fe20008010000 */
[----:B------:R-:W-:Y:S01]  /*6fb0*/  FADD.FTZ R17, R17, -UR11 ;  /* 0x8000000b11117e21 */ /* 0x000fe20008010000 */
[----:B------:R-:W-:Y:S01]  /*6fc0*/  FMUL.FTZ R58, R12, UR12 ;  /* 0x0000000c0c3a7c20 */ /* 0x000fe20008410000 */
        /* <DEDUP_REMOVED lines=20> */
.L_x_1578:
        /* <DEDUP_REMOVED lines=23> */
.L_x_1580:
[----:B------:R-:W-:Y:S05]  /*7280*/  BSYNC.RECONVERGENT B0 ;  /* 0x0000000000007941 */ /* 0x000fea0003800200 */
.L_x_1579:
        /* <DEDUP_REMOVED lines=19> */
.L_x_1581:
        /* <DEDUP_REMOVED lines=17> */
.L_x_1583:
[----:B------:R-:W-:Y:S05]  /*74d0*/  BSYNC.RECONVERGENT B0 ;  /* 0x0000000000007941 */ /* 0x000fea0003800200 */
.L_x_1582:
        /* <DEDUP_REMOVED lines=25> */
.L_x_1584:
        /* <DEDUP_REMOVED lines=23> */
.L_x_1586:
[----:B------:R-:W-:Y:S05]  /*77e0*/  BSYNC.RECONVERGENT B0 ;  /* 0x0000000000007941 */ /* 0x000fea0003800200 */
.L_x_1585:
        /* <DEDUP_REMOVED lines=19> */
.L_x_1587:
        /* <DEDUP_REMOVED lines=18> */
.L_x_1589:
[----:B------:R-:W-:Y:S05]  /*7a40*/  BSYNC.RECONVERGENT B0 ;  /* 0x0000000000007941 */ /* 0x000fea0003800200 */
.L_x_1588:
        /* <DEDUP_REMOVED lines=24> */
.L_x_1590:
[----:B------:R-:W-:Y:S01]  /*7bd0*/  FFMA.FTZ R2, R12, UR5, R63 ;  /* 0x000000050c027c23 */ /* 0x000fe2000801003f */
        /* <DEDUP_REMOVED lines=19> */
.L_x_1592:
[----:B------:R-:W-:Y:S05]  /*7d10*/  BSYNC.RECONVERGENT B0 ;  /* 0x0000000000007941 */ /* 0x000fea0003800200 */
.L_x_1591:
[----:B------:R-:W-:Y:S01]  /*7d20*/  ISETP.GE.U32.AND P2, PT, R106, UR14, PT ;  /* 0x0000000e6a007c0c */ /* 0x000fe2000bf46070 */
[----:B------:R-:W-:Y:S01]  /*7d30*/  FMUL.FTZ R28, R28, UR12 ;  /* 0x0000000c1c1c7c20 */ /* 0x000fe20008410000 */
[----:B------:R-:W-:Y:S01]  /*7d40*/  ISETP.GE.U32.AND P1, PT, R105, UR14, PT ;  /* 0x0000000e69007c0c */ /* 0x000fe2000bf26070 */
[----:B0-----:R-:W-:Y:S01]  /*7d50*/  FMUL.FTZ R6, R29, UR12 ;  /* 0x0000000c1d067c20 */ /* 0x001fe20008410000 */
[----:B------:R-:W-:Y:S01]  /*7d60*/  ISETP.GE.U32.AND P0, PT, R104, UR14, PT ;  /* 0x0000000e68007c0c */ /* 0x000fe2000bf06070 */
[--C-:B------:R-:W-:Y:S01]  /*7d70*/  FFMA.FTZ R11, R28, UR5, R63.reuse ;  /* 0x000000051c0b7c23 */ /* 0x100fe2000801003f */
[----:B------:R-:W-:Y:S01]  /*7d80*/  ISETP.GE.U32.AND P6, PT, R103, UR14, PT ;  /* 0x0000000e67007c0c */ /* 0x000fe2000bfc6070 */
[----:B------:R-:W-:Y:S01]  /*7d90*/  FFMA.FTZ R12, R6, UR5, R63 ;  /* 0x00000005060c7c23 */ /* 0x000fe2000801003f */
[----:B------:R-:W-:Y:S02]  /*7da0*/  ISETP.GE.U32.AND P4, PT, R102, UR14, PT ;  /* 0x0000000e66007c0c */ /* 0x000fe4000bf86070 */
[----:B------:R-:W-:-:S02]  /*7db0*/  ISETP.GE.U32.AND P5, PT, R101, UR14, PT ;  /* 0x0000000e65007c0c */ /* 0x000fc4000bfa6070 */
[----:B------:R-:W-:Y:S02]  /*7dc0*/  ISETP.GE.U32.AND P3, PT, R100, UR14, PT ;  /* 0x0000000e64007c0c */ /* 0x000fe4000bf66070 */
[----:B------:R-:W-:Y:S02]  /*7dd0*/  ISETP.GE.AND.EX P2, PT, R87, UR15, PT, P2 ;  /* 0x0000000f57007c0c */ /* 0x000fe4000bf46320 */
[----:B------:R-:W-:Y:S02]  /*7de0*/  ISETP.GE.AND.EX P1, PT, R86, UR15, PT, P1 ;  /* 0x0000000f56007c0c */ /* 0x000fe4000bf26310 */
[----:B------:R-:W-:Y:S02]  /*7df0*/  ISETP.GE.AND.EX P0, PT, R85, UR15, PT, P0 ;  /* 0x0000000f55007c0c */ /* 0x000fe4000bf06300 */
[----:B------:R-:W-:Y:S02]  /*7e00*/  ISETP.GE.AND.EX P6, PT, R84, UR15, PT, P6 ;  /* 0x0000000f54007c0c */ /* 0x000fe4000bfc6360 */
        /* <DEDUP_REMOVED lines=21> */
.L_x_1593:
        /* <DEDUP_REMOVED lines=17> */
.L_x_1595:
[----:B------:R-:W-:Y:S05]  /*8070*/  BSYNC.RECONVERGENT B0 ;  /* 0x0000000000007941 */ /* 0x000fea0003800200 */
.L_x_1594:
        /* <DEDUP_REMOVED lines=25> */
.L_x_1596:
        /* <DEDUP_REMOVED lines=23> */
.L_x_1598:
[----:B------:R-:W-:Y:S05]  /*8380*/  BSYNC.RECONVERGENT B0 ;  /* 0x0000000000007941 */ /* 0x000fea0003800200 */
.L_x_1597:
        /* <DEDUP_REMOVED lines=19> */
.L_x_1599:
        /* <DEDUP_REMOVED lines=17> */
.L_x_1601:
[----:B------:R-:W-:Y:S05]  /*85d0*/  BSYNC.RECONVERGENT B0 ;  /* 0x0000000000007941 */ /* 0x000fea0003800200 */
.L_x_1600:
        /* <DEDUP_REMOVED lines=25> */
.L_x_1602:
        /* <DEDUP_REMOVED lines=23> */
.L_x_1604:
[----:B------:R-:W-:Y:S05]  /*88e0*/  BSYNC.RECONVERGENT B0 ;  /* 0x0000000000007941 */ /* 0x000fea0003800200 */
.L_x_1603:
        /* <DEDUP_REMOVED lines=19> */
.L_x_1605:
        /* <DEDUP_REMOVED lines=17> */
.L_x_1607:
[----:B------:R-:W-:Y:S05]  /*8b30*/  BSYNC.RECONVERGENT B0 ;  /* 0x0000000000007941 */ /* 0x000fea0003800200 */
.L_x_1606:
        /* <DEDUP_REMOVED lines=25> */
.L_x_1608:
        /* <DEDUP_REMOVED lines=23> */
.L_x_1610:
[----:B------:R-:W-:Y:S05]  /*8e40*/  BSYNC.RECONVERGENT B0 ;  /* 0x0000000000007941 */ /* 0x000fea0003800200 */
.L_x_1609:
        /* <DEDUP_REMOVED lines=19> */
.L_x_1611:
        /* <DEDUP_REMOVED lines=17> */
.L_x_1613:
[----:B------:R-:W-:Y:S05]  /*9090*/  BSYNC.RECONVERGENT B0 ;  /* 0x0000000000007941 */ /* 0x000fea0003800200 */
.L_x_1612:
[----:B------:R-:W-:Y:S02]  /*90a0*/  IADD3 R98, PT, PT, R95, R98, RZ ;  /* 0x000000625f627210 */ /* 0x000fe40007ffe0ff */
[----:B------:R-:W-:Y:S02]  /*90b0*/  IADD3 R99, PT, PT, R99, 0x1, RZ ;  /* 0x0000000163637810 */ /* 0x000fe40007ffe0ff */
[----:B------:R-:W-:-:S13]  /*90c0*/  ISETP.GE.AND P0, PT, R98, UR4, PT ;  /* 0x0000000462007c0c */ /* 0x000fda000bf06270 */
[----:B------:R-:W-:Y:S05]  /*90d0*/  @!P0 BRA `(.L_x_1614) ;  /* 0xffffff7000788947 */ /* 0x000fea000383ffff */
.L_x_1547:
        /* <DEDUP_REMOVED lines=19> */
.L_x_1616:
[----:B------:R-:W-:Y:S05]  /*9210*/  BSYNC.RECONVERGENT B0 ;  /* 0x0000000000007941 */ /* 0x000fea0003800200 */
.L_x_1615:
[----:B------:R-:W-:Y:S05]  /*9220*/  @P0 EXIT ;  /* 0x000000000000094d */ /* 0x000fea0003800000 */
[----:B------:R-:W-:Y:S05]  /*9230*/  @P2 BRA `(.L_x_1617) ;  /* 0x0000000000202947 */ /* 0x000fea0003800000 */
[----:B------:R-:W-:-:S05]  /*9240*/  IMAD R0, R4, R7, RZ ;  /* 0x0000000704007224 */ /* 0x000fca00078e02ff */
[----:B------:R-:W-:-:S13]  /*9250*/  ISETP.NE.AND P0, PT, R0, -0x1, PT ;  /* 0xffffffff0000780c */ /* 0x000fda0003f05270 */
[----:B------:R-:W-:Y:S05]  /*9260*/  @!P0 BRA `(.L_x_1617) ;  /* 0x0000000000148947 */ /* 0x000fea0003800000 */
.L_x_1618:
[----:B0-----:R-:W2:Y:S04]  /*9270*/  LDG.E.STRONG.GPU R5, desc[UR8][R2.64] ;  /* 0x0000000802057981 */ /* 0x001ea8000c1ef900 */
[----:B--2---:R-:W-:Y:S01]  /*9280*/  CCTL.IVALL ;  /* 0x00000000ff00798f */ /* 0x004fe20002000000 */
[----:B------:R-:W-:Y:S05]  /*9290*/  YIELD ;  /* 0x0000000000007946 */ /* 0x000fea0003800000 */
[----:B------:R-:W-:-:S13]  /*92a0*/  ISETP.NE.AND P0, PT, R5, R0, PT ;  /* 0x000000000500720c */ /* 0x000fda0003f05270 */
[----:B------:R-:W-:Y:S05]  /*92b0*/  @P0 BRA `(.L_x_1618) ;  /* 0xfffffffc00ec0947 */ /* 0x000fea000383ffff */
.L_x_1617:
        /* <DEDUP_REMOVED lines=60> */
.L_x_1621:
        /* <DEDUP_REMOVED lines=31> */
.L_x_1620:
[----:B------:R-:W-:Y:S05]  /*9870*/  BSYNC.RECONVERGENT B0 ;  /* 0x0000000000007941 */ /* 0x000fea0003800200 */
.L_x_1619:
        /* <DEDUP_REMOVED lines=10> */
.L_x_1622:
[C---:B------:R-:W-:Y:S02]  /*9920*/  SHF.L.U32 R22, R97.reuse, 0x2, RZ ;  /* 0x0000000261167819 */ /* 0x040fe400000006ff */
[----:B------:R-:W-:Y:S02]  /*9930*/  SHF.L.U64.HI R24, R97, 0x2, R32 ;  /* 0x0000000261187819 */ /* 0x000fe40000010220 */
[----:B-1----:R-:W-:-:S04]  /*9940*/  IADD3 R4, P0, PT, R22, UR4, RZ ;  /* 0x0000000416047c10 */ /* 0x002fc8000ff1e0ff */
[----:B----4-:R-:W-:Y:S02]  /*9950*/  IADD3.X R5, PT, PT, R24, UR5, RZ, P0, !PT ;  /* 0x0000000518057c10 */ /* 0x010fe400087fe4ff */
[C---:B0-----:R-:W-:Y:S02]  /*9960*/  IADD3 R6, P0, PT, R4.reuse, R33, RZ ;  /* 0x0000002104067210 */ /* 0x041fe40007f1e0ff */
[C---:B------:R-:W-:Y:S01]  /*9970*/  IADD3 R10, P2, PT, R4.reuse, R37, RZ ;  /* 0x00000025040a7210 */ /* 0x040fe20007f5e0ff */
[----:B------:R0:W4:Y:S01]  /*9980*/  LDG.E R2, desc[UR8][R4.64] ;  /* 0x0000000804027981 */ /* 0x000122000c1e1900 */
[C---:B------:R-:W-:Y:S02]  /*9990*/  IADD3.X R7, PT, PT, R5.reuse, R31, RZ, P0, !PT ;  /* 0x0000001f05077210 */ /* 0x040fe400007fe4ff */
[----:B------:R-:W-:Y:S02]  /*99a0*/  IADD3 R8, P1, PT, R4, R27, RZ ;  /* 0x0000001b04087210 */ /* 0x000fe40007f3e0ff */
        /* <DEDUP_REMOVED lines=12> */
[----:B0-----:R-:W-:Y:S02]  /*9a70*/  IADD3 R4, P0, PT, R16, R33, RZ ;  /* 0x0000002110047210 */ /* 0x001fe40007f1e0ff */
[----:B----4-:R-:W-:-:S02]  /*9a80*/  F2FP.BF16.F32.PACK_AB R19, R7, R2 ;  /* 0x000000020713723e */ /* 0x010fc400000010ff */
[----:B------:R-:W-:-:S04]  /*9a90*/  LOP3.LUT R2, R24, 0x3, RZ, 0xc0, !PT ;  /* 0x0000000318027812 */ /* 0x000fc800078ec0ff */
[----:B------:R-:W-:Y:S02]  /*9aa0*/  IADD3.X R17, PT, PT, R2, UR5, RZ, P1, !PT ;  /* 0x0000000502117c10 */ /* 0x000fe40008ffe4ff */
[----:B-----5:R-:W-:Y:S02]  /*9ab0*/  F2FP.BF16.F32.PACK_AB R21, R11, R8 ;  /* 0x000000080b15723e */ /* 0x020fe400000010ff */
[C---:B------:R-:W-:Y:S02]  /*9ac0*/  IADD3 R6, P1, PT, R16.reuse, R27, RZ ;  /* 0x0000001b10067210 */ /* 0x040fe40007f3e0ff */
[----:B------:R-:W-:Y:S02]  /*9ad0*/  IADD3 R8, P2, PT, R16, R37, RZ ;  /* 0x0000002510087210 */ /* 0x000fe40007f5e0ff */
[C---:B------:R-:W-:Y:S02]  /*9ae0*/  IADD3.X R5, PT, PT, R17.reuse, R31, RZ, P0, !PT ;  /* 0x0000001f11057210 */ /* 0x040fe400007fe4ff */
[----:B------:R-:W-:-:S02]  /*9af0*/  IADD3.X R7, PT, PT, R17, R29, RZ, P1, !PT ;  /* 0x0000001d11077210 */ /* 0x000fc40000ffe4ff */
        /* <DEDUP_REMOVED lines=57> */
.L_x_1623:
        /* <DEDUP_REMOVED lines=15> */
.L_x_4526:


//--------------------- .text._Z35group_norm_nhwc_bwd_one_pass_kernelI11Fp32IOBf16WLi512ELi64ELi512EEv26Group_norm_nhwc_bwd_params --------------------------
	.section	.text._Z35group_norm_nhwc_bwd_one_pass_kernelI11Fp32IOBf16WLi512ELi64ELi512EEv26Group_norm_nhwc_bwd_params,"ax",@progbits
	.align	128
        .global         _Z35group_norm_nhwc_bwd_one_pass_kernelI11Fp32IOBf16WLi512ELi64ELi512EEv26Group_norm_nhwc_bwd_params
        .type           _Z35group_norm_nhwc_bwd_one_pass_kernelI11Fp32IOBf16WLi512ELi64ELi512EEv26Group_norm_nhwc_bwd_params,@function
        .size           _Z35group_norm_nhwc_bwd_one_pass_kernelI11Fp32IOBf16WLi512ELi64ELi512EEv26Group_norm_nhwc_bwd_params,(.L_x_4527 - _Z35group_norm_nhwc_bwd_one_pass_kernelI11Fp32IOBf16WLi512ELi64ELi512EEv26Group_norm_nhwc_bwd_params)
        .other          _Z35group_norm_nhwc_bwd_one_pass_kernelI11Fp32IOBf16WLi512ELi64ELi512EEv26Group_norm_nhwc_bwd_params,@"STO_CUDA_ENTRY STV_DEFAULT"
_Z35group_norm_nhwc_bwd_one_pass_kernelI11Fp32IOBf16WLi512ELi64ELi512EEv26Group_norm_nhwc_bwd_params:
.text._Z35group_norm_nhwc_bwd_one_pass_kernelI11Fp32IOBf16WLi512ELi64ELi512EEv26Group_norm_nhwc_bwd_params:
        /* <DEDUP_REMOVED lines=11> */
.L_x_1650:
        /* <DEDUP_REMOVED lines=31> */
[----:B------:R-:W-:Y:S01]  /*02a0*/  IADD3 R13, PT, PT, R116, 0x30, RZ ;  /* 0x00000030740d7810 */ /* 0x000fe20007ffe0ff */
[----:B------:R-:W1:Y:S01]  /*02b0*/  @!P3 LDC.64 R14, c[0x0][0x3f8] ;  /* 0x0000fe00ff0ebb82 */ /* 0x000e620000000a00 */
[----:B------:R-:W-:Y:S02]  /*02c0*/  @P3 LOP3.LUT R117, R117, 0x40000, RZ, 0xfc, !PT ;  /* 0x0004000075753812 */ /* 0x000fe400078efcff */
[----:B------:R-:W-:Y:S02]  /*02d0*/  SHF.R.S32.HI R17, RZ, 0x1f, R13 ;  /* 0x0000001fff117819 */ /* 0x000fe4000001140d */
        /* <DEDUP_REMOVED lines=8> */
[----:B------:R-:W-:Y:S01]  /*0360*/  LOP3.LUT R0, R0, 0x3e, RZ, 0xc0, !PT ;  /* 0x0000003e00007812 */ /* 0x000fe200078ec0ff */
[----:B-1----:R-:W-:-:S05]  /*0370*/  @!P3 IMAD R3, R3, R14, RZ ;  /* 0x0000000e0303b224 */ /* 0x002fca00078e02ff */
[----:B------:R-:W1:Y:S01]  /*0380*/  @!P3 LDC.64 R110, c[0x0][0x3a0] ;  /* 0x0000e800ff6ebb82 */ /* 0x000e620000000a00 */
[----:B------:R-:W-:Y:S01]  /*0390*/  @!P3 IMAD R15, R116, R15, R3 ;  /* 0x0000000f740fb224 */ /* 0x000fe200078e0203 */
[----:B---3--:R-:W-:-:S06]  /*03a0*/  R2UR UR7, R2 ;  /* 0x00000000020772ca */ /* 0x008fcc00000e0000 */
[----:B------:R-:W3:Y:S07]  /*03b0*/  @!P4 LDC.64 R26, c[0x0][0x3a0] ;  /* 0x0000e800ff1acb82 */ /* 0x000eee0000000a00 */
[----:B------:R-:W-:-:S04]  /*03c0*/  UIADD3 UR5, UPT, UPT, URZ, -UR7, URZ ;  /* 0x80000007ff057290 */ /* 0x000fc8000fffe0ff */
[----:B------:R-:W-:-:S04]  /*03d0*/  UIMAD UR5, UR5, UR13, URZ ;  /* 0x0000000d050572a4 */ /* 0x000fc8000f8e02ff */
[----:B------:R-:W-:-:S04]  /*03e0*/  UIMAD.WIDE.U32 UR6, UR7, UR5, UR6 ;  /* 0x00000005070672a5 */ /* 0x000fc8000f8e0006 */
[----:B------:R-:W-:-:S04]  /*03f0*/  UIMAD.WIDE.U32 UR6, UR7, UR9, URZ ;  /* 0x00000009070672a5 */ /* 0x000fc8000f8e00ff */
[----:B------:R-:W-:-:S04]  /*0400*/  UIADD3 UR5, UPT, UPT, -UR7, URZ, URZ ;  /* 0x000000ff07057290 */ /* 0x000fc8000fffe1ff */
        /* <DEDUP_REMOVED lines=17> */
[----:B0-----:R-:W-:-:S02]  /*0520*/  @!P4 IMAD R0, R5, R22, RZ ;  /* 0x000000160500c224 */ /* 0x001fc400078e02ff */
[----:B------:R-:W-:Y:S01]  /*0530*/  USHF.R.S32.HI UR5, URZ, 0x1f, UR7 ;  /* 0x0000001fff057899 */ /* 0x000fe20008011407 */
[----:B------:R-:W-:-:S03]  /*0540*/  MOV R41, UR6 ;  /* 0x0000000600297c02 */ /* 0x000fc60008000f00 */
[----:B------:R-:W-:Y:S01]  /*0550*/  UIMAD UR5, UR5, UR18, URZ ;  /* 0x00000012050572a4 */ /* 0x000fe2000f8e02ff */
[----:B------:R-:W-:Y:S01]  /*0560*/  IMAD.WIDE.U32 R40, R11, UR7, R40 ;  /* 0x000000070b287c25 */ /* 0x000fe2000f8e0028 */
[----:B------:R-:W-:Y:S02]  /*0570*/  SHF.R.S32.HI R11, RZ, 0x1f, R9 ;  /* 0x0000001fff0b7819 */ /* 0x000fe40000011409 */
[----:B------:R-:W-:Y:S01]  /*0580*/  UIMAD UR5, UR7, UR19, UR5 ;  /* 0x00000013070572a4 */ /* 0x000fe2000f8e0205 */
[----:B------:R-:W-:Y:S02]  /*0590*/  CS2R R114, SRZ ;  /* 0x0000000000727805 */ /* 0x000fe4000001ff00 */
[----:B------:R-:W-:Y:S02]  /*05a0*/  CS2R R124, SRZ ;  /* 0x00000000007c7805 */ /* 0x000fe4000001ff00 */
[----:B------:R-:W-:Y:S01]  /*05b0*/  @!P3 MOV R38, R40 ;  /* 0x000000280026b202 */ /* 0x000fe20000000f00 */
[----:B------:R-:W-:Y:S01]  /*05c0*/  HFMA2 R118, -RZ, RZ, 0, 0 ;  /* 0x00000000ff767431 */ /* 0x000fe200000001ff */
[----:B------:R-:W-:Y:S01]  /*05d0*/  ISETP.GE.AND.EX P6, PT, R11, UR17, PT, P0 ;  /* 0x000000110b007c0c */ /* 0x000fe2000bfc6300 */
[----:B------:R-:W-:Y:S01]  /*05e0*/  HFMA2 R120, -RZ, RZ, 0, 0 ;  /* 0x00000000ff787431 */ /* 0x000fe200000001ff */
[----:B------:R-:W-:Y:S01]  /*05f0*/  IADD3 R39, PT, PT, R41, UR5, RZ ;  /* 0x0000000529277c10 */ /* 0x000fe2000fffe0ff */
[----:B------:R-:W0:Y:S01]  /*0600*/  LDCU.64 UR6, c[0x0][0x3b8] ;  /* 0x00007700ff0677ac */ /* 0x000e220008000a00 */
[----:B------:R-:W-:Y:S01]  /*0610*/  ISETP.GE.U32.AND P0, PT, R13, UR16, PT ;  /* 0x000000100d007c0c */ /* 0x000fe2000bf06070 */
[----:B------:R-:W-:-:S03]  /*0620*/  @!P3 IMAD.WIDE.U32 R2, R116, R14, R38 ;  /* 0x0000000e7402b225 */ /* 0x000fc600078e0026 */
[----:B------:R-:W-:Y:S02]  /*0630*/  ISETP.GE.AND.EX P5, PT, R17, UR17, PT, P0 ;  /* 0x0000001111007c0c */ /* 0x000fe4000bfa6300 */
[----:B------:R-:W-:-:S03]  /*0640*/  @!P3 IADD3 R15, PT, PT, R3, R15, RZ ;  /* 0x0000000f030fb210 */ /* 0x000fc60007ffe0ff */
[----:B------:R-:W4:Y:S01]  /*0650*/  @!P6 LDC.64 R24, c[0x0][0x3f8] ;  /* 0x0000fe00ff18eb82 */ /* 0x000f220000000a00 */
[C---:B------:R-:W-:Y:S02]  /*0660*/  @!P3 SHF.L.U32 R3, R2.reuse, 0x2, RZ ;  /* 0x000000020203b819 */ /* 0x040fe400000006ff */
[----:B------:R-:W-:Y:S02]  /*0670*/  @!P3 SHF.L.U64.HI R2, R2, 0x2, R15 ;  /* 0x000000020202b819 */ /* 0x000fe4000001020f */
[----:B--2---:R-:W-:Y:S02]  /*0680*/  @!P3 IADD3 R4, P2, PT, R3, R18, RZ ;  /* 0x000000120304b210 */ /* 0x004fe40007f5e0ff */
[----:B------:R-:W-:Y:S01]  /*0690*/  @P6 LOP3.LUT R117, R117, 0x10000, RZ, 0xfc, !PT ;  /* 0x0001000075756812 */ /* 0x000fe200078efcff */
[----:B------:R-:W2:Y:S01]  /*06a0*/  @!P6 LDC.64 R30, c[0x0][0x3a0] ;  /* 0x0000e800ff1eeb82 */ /* 0x000ea20000000a00 */
[----:B------:R-:W-:Y:S02]  /*06b0*/  @!P3 IADD3.X R5, PT, PT, R2, R19, RZ, P2, !PT ;  /* 0x000000130205b210 */ /* 0x000fe400017fe4ff */
[----:B------:R-:W-:-:S02]  /*06c0*/  LOP3.LUT P2, RZ, R117, 0x20000, RZ, 0xc0, !PT ;  /* 0x0002000075ff7812 */ /* 0x000fc4000784c0ff */
[----:B-1----:R-:W-:Y:S02]  /*06d0*/  @!P3 IADD3 R110, P1, PT, R3, R110, RZ ;  /* 0x0000006e036eb210 */ /* 0x002fe40007f3e0ff */
[----:B------:R-:W-:Y:S01]  /*06e0*/  IADD3 R15, PT, PT, R116, 0x40, RZ ;  /* 0x00000040740f7810 */ /* 0x000fe20007ffe0ff */
[----:B------:R-:W1:Y:S01]  /*06f0*/  @!P5 LDC.64 R34, c[0x0][0x3f8] ;  /* 0x0000fe00ff22db82 */ /* 0x000e620000000a00 */
[----:B------:R-:W-:Y:S02]  /*0700*/  @!P3 IADD3.X R111, PT, PT, R2, R111, RZ, P1, !PT ;  /* 0x0000006f026fb210 */ /* 0x000fe40000ffe4ff */
[----:B------:R-:W-:Y:S02]  /*0710*/  ISETP.GE.U32.AND P0, PT, R15, UR16, PT ;  /* 0x000000100f007c0c */ /* 0x000fe4000bf06070 */
[----:B------:R-:W-:Y:S02]  /*0720*/  SHF.R.S32.HI R21, RZ, 0x1f, R15 ;  /* 0x0000001fff157819 */ /* 0x000fe4000001140f */
[----:B------:R-:W-:Y:S01]  /*0730*/  IADD3 R19, PT, PT, R116, 0x50, RZ ;  /* 0x0000005074137810 */ /* 0x000fe20007ffe0ff */
[----:B------:R-:W0:Y:S01]  /*0740*/  @!P2 LDC.64 R28, c[0x0][0x398] ;  /* 0x0000e600ff1cab82 */ /* 0x000e220000000a00 */
[----:B------:R-:W-:Y:S01]  /*0750*/  @!P2 MOV R2, R40 ;  /* 0x000000280002a202 */ /* 0x000fe20000000f00 */
[----:B------:R-:W-:Y:S01]  /*0760*/  @!P2 IMAD R23, R7, R23, R0 ;  /* 0x000000170717a224 */ /* 0x000fe200078e0200 */
[----:B------:R-:W-:Y:S01]  /*0770*/  @!P2 MOV R3, R39 ;  /* 0x000000270003a202 */ /* 0x000fe20000000f00 */
[----:B----4-:R-:W-:Y:S01]  /*0780*/  @!P6 IMAD R6, R11, R24, RZ ;  /* 0x000000180b06e224 */ /* 0x010fe200078e02ff */
[----:B------:R-:W-:-:S02]  /*0790*/  ISETP.GE.AND.EX P4, PT, R21, UR17, PT, P0 ;  /* 0x0000001115007c0c */ /* 0x000fc4000bf86300 */
[----:B------:R-:W-:Y:S01]  /*07a0*/  ISETP.GE.U32.AND P1, PT, R19, UR16, PT ;  /* 0x0000001013007c0c */ /* 0x000fe2000bf26070 */
[----:B------:R-:W-:Y:S01]  /*07b0*/  @!P2 IMAD.WIDE.U32 R2, R7, R22, R2 ;  /* 0x000000160702a225 */ /* 0x000fe200078e0002 */
[----:B------:R-:W4:Y:S01]  /*07c0*/  @!P6 LDC.64 R32, c[0x0][0x398] ;  /* 0x0000e600ff20eb82 */ /* 0x000f220000000a00 */
[----:B------:R-:W-:Y:S02]  /*07d0*/  LOP3.LUT R117, R117, 0xffff7fff, RZ, 0xc0, !PT ;  /* 0xffff7fff75757812 */ /* 0x000fe400078ec0ff */
[----:B------:R-:W-:Y:S01]  /*07e0*/  @!P6 IMAD R25, R9, R25, R6 ;  /* 0x000000190919e224 */ /* 0x000fe200078e0206 */
[----:B------:R-:W-:Y:S02]  /*07f0*/  @!P2 IADD3 R3, PT, PT, R3, R23, RZ ;  /* 0x000000170303a210 */ /* 0x000fe40007ffe0ff */
[C---:B------:R-:W-:Y:S02]  /*0800*/  @!P2 SHF.L.U32 R11, R2.reuse, 0x2, RZ ;  /* 0x00000002020ba819 */ /* 0x040fe400000006ff */
[----:B------:R-:W-:Y:S01]  /*0810*/  @!P2 SHF.L.U64.HI R0, R2, 0x2, R3 ;  /* 0x000000020200a819 */ /* 0x000fe20000010203 */
[----:B------:R-:W4:Y:S01]  /*0820*/  @!P4 LDC.64 R36, c[0x0][0x3f8] ;  /* 0x0000fe00ff24cb82 */ /* 0x000f220000000a00 */
[----:B------:R-:W-:-:S02]  /*0830*/  @!P6 MOV R2, R40 ;  /* 0x000000280002e202 */ /* 0x000fc40000000f00 */
[----:B------:R-:W-:Y:S02]  /*0840*/  @!P6 MOV R3, R39 ;  /* 0x000000270003e202 */ /* 0x000fe40000000f00 */
[----:B---3--:R-:W-:Y:S02]  /*0850*/  @!P2 IADD3 R6, P0, PT, R11, R26, RZ ;  /* 0x0000001a0b06a210 */ /* 0x008fe40007f1e0ff */
[----:B------:R-:W-:Y:S01]  /*0860*/  SHF.R.S32.HI R23, RZ, 0x1f, R19 ;  /* 0x0000001fff177819 */ /* 0x000fe20000011413 */
[----:B------:R-:W-:Y:S01]  /*0870*/  @!P6 IMAD.WIDE.U32 R2, R9, R24, R2 ;  /* 0x000000180902e225 */ /* 0x000fe200078e0002 */
[----:B------:R-:W-:Y:S02]  /*0880*/  @!P2 IADD3.X R7, PT, PT, R0, R27, RZ, P0, !PT ;  /* 0x0000001b0007a210 */ /* 0x000fe400007fe4ff */
[----:B0-----:R-:W-:Y:S01]  /*0890*/  @!P2 IADD3 R8, P0, PT, R11, R28, RZ ;  /* 0x0000001c0b08a210 */ /* 0x001fe20007f1e0ff */
[----:B------:R-:W0:Y:S01]  /*08a0*/  @!P5 LDC.64 R26, c[0x0][0x398] ;  /* 0x0000e600ff1adb82 */ /* 0x000e220000000a00 */
[----:B------:R-:W-:-:S02]  /*08b0*/  @!P6 IADD3 R11, PT, PT, R3, R25, RZ ;  /* 0x00000019030be210 */ /* 0x000fc40007ffe0ff */
[----:B------:R-:W-:Y:S02]  /*08c0*/  @!P6 SHF.L.U32 R3, R2, 0x2, RZ ;  /* 0x000000020203e819 */ /* 0x000fe400000006ff */
[----:B------:R-:W-:Y:S02]  /*08d0*/  ISETP.GE.AND.EX P3, PT, R23, UR17, PT, P1 ;  /* 0x0000001117007c0c */ /* 0x000fe4000bf66310 */
[----:B------:R-:W-:Y:S01]  /*08e0*/  @!P2 IADD3.X R9, PT, PT, R0, R29, RZ, P0, !PT ;  /* 0x0000001d0009a210 */ /* 0x000fe200007fe4ff */
[----:B------:R-:W3:Y:S01]  /*08f0*/  @!P5 LDC.64 R24, c[0x0][0x3a0] ;  /* 0x0000e800ff18db82 */ /* 0x000ee20000000a00 */
[----:B------:R-:W-:Y:S01]  /*0900*/  @!P6 SHF.L.U64.HI R0, R2, 0x2, R11 ;  /* 0x000000020200e819 */ /* 0x000fe2000001020b */
[----:B-1----:R-:W-:Y:S01]  /*0910*/  @!P5 IMAD R2, R17, R34, RZ ;  /* 0x000000221102d224 */ /* 0x002fe200078e02ff */
[----:B--2---:R-:W-:Y:S01]  /*0920*/  @!P6 IADD3 R10, P0, PT, R3, R30, RZ ;  /* 0x0000001e030ae210 */ /* 0x004fe20007f1e0ff */
[----:B----4-:R-:W-:Y:S01]  /*0930*/  @!P4 IMAD R14, R21, R36, RZ ;  /* 0x00000024150ec224 */ /* 0x010fe200078e02ff */
[----:B------:R-:W-:Y:S01]  /*0940*/  @P5 LOP3.LUT R117, R117, 0x8000, RZ, 0xfc, !PT ;  /* 0x0000800075755812 */ /* 0x000fe200078efcff */
[----:B------:R-:W-:Y:S01]  /*0950*/  @!P5 IMAD R17, R13, R35, R2 ;  /* 0x000000230d11d224 */ /* 0x000fe200078e0202 */
[----:B------:R-:W-:Y:S01]  /*0960*/  @!P6 IADD3.X R11, PT, PT, R0, R31, RZ, P0, !PT ;  /* 0x0000001f000be210 */ /* 0x000fe200007fe4ff */
[----:B------:R-:W1:Y:S01]  /*0970*/  @!P4 LDC.64 R28, c[0x0][0x3a0] ;  /* 0x0000e800ff1ccb82 */ /* 0x000e620000000a00 */
[----:B------:R-:W-:Y:S01]  /*0980*/  @!P6 IADD3 R12, P0, PT, R3, R32, RZ ;  /* 0x00000020030ce210 */ /* 0x000fe20007f1e0ff */
[----:B------:R-:W-:Y:S01]  /*0990*/  @!P4 IMAD R21, R15, R37, R14 ;  /* 0x000000250f15c224 */ /* 0x000fe200078e020e */
[----:B------:R-:W-:-:S02]  /*09a0*/  @!P5 MOV R2, R40 ;  /* 0x000000280002d202 */ /* 0x000fc40000000f00 */
[----:B------:R-:W-:Y:S02]  /*09b0*/  @!P5 MOV R3, R39 ;  /* 0x000000270003d202 */ /* 0x000fe40000000f00 */
[----:B------:R-:W-:Y:S01]  /*09c0*/  LOP3.LUT R117, R117, 0xffffbfff, RZ, 0xc0, !PT ;  /* 0xffffbfff75757812 */ /* 0x000fe200078ec0ff */
[----:B------:R-:W2:Y:S01]  /*09d0*/  @!P3 LDC.64 R42, c[0x0][0x3f8] ;  /* 0x0000fe00ff2abb82 */ /* 0x000ea20000000a00 */
[----:B------:R-:W-:Y:S01]  /*09e0*/  @!P5 IMAD.WIDE.U32 R2, R13, R34, R2 ;  /* 0x000000220d02d225 */ /* 0x000fe200078e0002 */
[----:B------:R-:W-:Y:S02]  /*09f0*/  @!P6 IADD3.X R13, PT, PT, R0, R33, RZ, P0, !PT ;  /* 0x00000021000de210 */ /* 0x000fe400007fe4ff */
[----:B------:R-:W-:Y:S02]  /*0a00*/  @P4 LOP3.LUT R117, R117, 0x4000, RZ, 0xfc, !PT ;  /* 0x0000400075754812 */ /* 0x000fe400078efcff */
[----:B------:R-:W-:Y:S02]  /*0a10*/  @!P5 IADD3 R3, PT, PT, R3, R17, RZ ;  /* 0x000000110303d210 */ /* 0x000fe40007ffe0ff */
[----:B------:R-:W4:Y:S01]  /*0a20*/  @!P4 LDC.64 R30, c[0x0][0x398] ;  /* 0x0000e600ff1ecb82 */ /* 0x000f220000000a00 */
[----:B------:R-:W-:-:S02]  /*0a30*/  @!P5 SHF.L.U32 R17, R2, 0x2, RZ ;  /* 0x000000020211d819 */ /* 0x000fc400000006ff */
[----:B------:R-:W-:Y:S02]  /*0a40*/  @!P5 SHF.L.U64.HI R0, R2, 0x2, R3 ;  /* 0x000000020200d819 */ /* 0x000fe40000010203 */
[----:B------:R-:W-:Y:S02]  /*0a50*/  @!P4 MOV R2, R40 ;  /* 0x000000280002c202 */ /* 0x000fe40000000f00 */
[----:B------:R-:W-:Y:S01]  /*0a60*/  @!P4 MOV R3, R39 ;  /* 0x000000270003c202 */ /* 0x000fe20000000f00 */
[----:B------:R-:W4:Y:S01]  /*0a70*/  @!P3 LDC.64 R32, c[0x0][0x3a0] ;  /* 0x0000e800ff20bb82 */ /* 0x000f220000000a00 */
[----:B---3--:R-:W-:Y:S02]  /*0a80*/  @!P5 IADD3 R14, P0, PT, R17, R24, RZ ;  /* 0x00000018110ed210 */ /* 0x008fe40007f1e0ff */
[----:B------:R-:W-:Y:S01]  /*0a90*/  LOP3.LUT R117, R117, 0xffffdfff, RZ, 0xc0, !PT ;  /* 0xffffdfff75757812 */ /* 0x000fe200078ec0ff */
[----:B------:R-:W-:Y:S01]  /*0aa0*/  @!P4 IMAD.WIDE.U32 R2, R15, R36, R2 ;  /* 0x000000240f02c225 */ /* 0x000fe200078e0002 */
[----:B------:R-:W-:-:S02]  /*0ab0*/  @!P5 IADD3.X R15, PT, PT, R0, R25, RZ, P0, !PT ;  /* 0x00000019000fd210 */ /* 0x000fc400007fe4ff */
[----:B0-----:R-:W-:Y:S01]  /*0ac0*/  @!P5 IADD3 R16, P0, PT, R17, R26, RZ ;  /* 0x0000001a1110d210 */ /* 0x001fe20007f1e0ff */
[----:B------:R-:W0:Y:S01]  /*0ad0*/  @!P3 LDC.64 R34, c[0x0][0x398] ;  /* 0x0000e600ff22bb82 */ /* 0x000e220000000a00 */
[----:B------:R-:W-:Y:S01]  /*0ae0*/  @!P4 IADD3 R3, PT, PT, R3, R21, RZ ;  /* 0x000000150303c210 */ /* 0x000fe20007ffe0ff */
[----:B--2---:R-:W-:Y:S01]  /*0af0*/  @!P3 IMAD R18, R23, R42, RZ ;  /* 0x0000002a1712b224 */ /* 0x004fe200078e02ff */
[----:B------:R-:W-:Y:S02]  /*0b00*/  @!P5 IADD3.X R17, PT, PT, R0, R27, RZ, P0, !PT ;  /* 0x0000001b0011d210 */ /* 0x000fe400007fe4ff */
[C---:B------:R-:W-:Y:S01]  /*0b10*/  @!P4 SHF.L.U32 R21, R2.reuse, 0x2, RZ ;  /* 0x000000020215c819 */ /* 0x040fe200000006ff */
[----:B------:R-:W-:Y:S01]  /*0b20*/  @!P3 IMAD R23, R19, R43, R18 ;  /* 0x0000002b1317b224 */ /* 0x000fe200078e0212 */
[----:B------:R-:W-:Y:S02]  /*0b30*/  @!P4 SHF.L.U64.HI R0, R2, 0x2, R3 ;  /* 0x000000020200c819 */ /* 0x000fe40000010203 */
[----:B------:R-:W-:-:S02]  /*0b40*/  @!P3 MOV R2, R40 ;  /* 0x000000280002b202 */ /* 0x000fc40000000f00 */
[----:B------:R-:W-:Y:S02]  /*0b50*/  @!P3 MOV R3, R39 ;  /* 0x000000270003b202 */ /* 0x000fe40000000f00 */
[----:B-1----:R-:W-:Y:S02]  /*0b60*/  @!P4 IADD3 R18, P0, PT, R21, R28, RZ ;  /* 0x0000001c1512c210 */ /* 0x002fe40007f1e0ff */
[----:B------:R-:W-:Y:S01]  /*0b70*/  IADD3 R25, PT, PT, R116, 0x60, RZ ;  /* 0x0000006074197810 */ /* 0x000fe20007ffe0ff */
[----:B------:R-:W-:Y:S01]  /*0b80*/  @!P3 IMAD.WIDE.U32 R2, R19, R42, R2 ;  /* 0x0000002a1302b225 */ /* 0x000fe200078e0002 */
[----:B------:R-:W-:Y:S02]  /*0b90*/  @!P4 IADD3.X R19, PT, PT, R0, R29, RZ, P0, !PT ;  /* 0x0000001d0013c210 */ /* 0x000fe400007fe4ff */
[----:B----4-:R-:W-:Y:S02]  /*0ba0*/  @!P4 IADD3 R20, P0, PT, R21, R30, RZ ;  /* 0x0000001e1514c210 */ /* 0x010fe40007f1e0ff */
[----:B------:R-:W-:-:S02]  /*0bb0*/  @!P3 IADD3 R3, PT, PT, R3, R23, RZ ;  /* 0x000000170303b210 */ /* 0x000fc40007ffe0ff */
[----:B------:R-:W-:Y:S02]  /*0bc0*/  @!P3 SHF.L.U32 R113, R2, 0x2, RZ ;  /* 0x000000020271b819 */ /* 0x000fe400000006ff */
[----:B------:R-:W-:Y:S02]  /*0bd0*/  @!P4 IADD3.X R21, PT, PT, R0, R31, RZ, P0, !PT ;  /* 0x0000001f0015c210 */ /* 0x000fe400007fe4ff */
[----:B------:R-:W-:Y:S02]  /*0be0*/  @!P3 SHF.L.U64.HI R2, R2, 0x2, R3 ;  /* 0x000000020202b819 */ /* 0x000fe40000010203 */
[----:B------:R-:W-:Y:S02]  /*0bf0*/  @!P3 IADD3 R22, P0, PT, R113, R32, RZ ;  /* 0x000000207116b210 */ /* 0x000fe40007f1e0ff */
[----:B------:R-:W-:Y:S02]  /*0c00*/  SHF.R.S32.HI R3, RZ, 0x1f, R25 ;  /* 0x0000001fff037819 */ /* 0x000fe40000011419 */
[----:B------:R-:W-:-:S02]  /*0c10*/  @!P3 IADD3.X R23, PT, PT, R2, R33, RZ, P0, !PT ;  /* 0x000000210217b210 */ /* 0x000fc400007fe4ff */
[----:B0-----:R-:W-:Y:S02]  /*0c20*/  @!P3 IADD3 R112, P0, PT, R113, R34, RZ ;  /* 0x000000227170b210 */ /* 0x001fe40007f1e0ff */
[----:B------:R-:W-:Y:S02]  /*0c30*/  @P3 LOP3.LUT R117, R117, 0x2000, RZ, 0xfc, !PT ;  /* 0x0000200075753812 */ /* 0x000fe400078efcff */
[----:B------:R-:W-:Y:S02]  /*0c40*/  @!P3 IADD3.X R113, PT, PT, R2, R35, RZ, P0, !PT ;  /* 0x000000230271b210 */ /* 0x000fe400007fe4ff */
[----:B------:R-:W-:Y:S02]  /*0c50*/  ISETP.GE.U32.AND P0, PT, R25, UR16, PT ;  /* 0x0000001019007c0c */ /* 0x000fe4000bf06070 */
        /* <DEDUP_REMOVED lines=417> */
[----:B------:R-:W3:Y:S01]  /*2670*/  @!P0 LDG.E.64 R28, desc[UR10][R110.64] ;  /* 0x0000000a6e1c8981 */ /* 0x000ee2000c1e1b00 */
[----:B------:R-:W-:-:S03]  /*2680*/  HFMA2 R0, -RZ, RZ, 0, 0 ;  /* 0x00000000ff007431 */ /* 0x000fc600000001ff */
[----:B------:R0:W4:Y:S04]  /*2690*/  @!P2 LDG.E.64 R2, desc[UR10][R6.64] ;  /* 0x0000000a0602a981 */ /* 0x000128000c1e1b00 */
[----:B------:R1:W4:Y:S01]  /*26a0*/  @!P2 LDG.E.64 R4, desc[UR10][R8.64] ;  /* 0x0000000a0804a981 */ /* 0x000322000c1e1b00 */
[----:B0-----:R-:W-:Y:S02]  /*26b0*/  CS2R R6, SRZ ;  /* 0x0000000000067805 */ /* 0x001fe4000001ff00 */
        /* <DEDUP_REMOVED lines=12> */
[----:B------:R-:W-:-:S03]  /*2780*/  CS2R R110, SRZ ;  /* 0x00000000006e7805 */ /* 0x000fc6000001ff00 */
[----:B------:R-:W-:Y:S01]  /*2790*/  STL [R1+0x298], R115 ;  /* 0x0002987301007387 */ /* 0x000fe20000100800 */
[----:B----4-:R-:W-:-:S03]  /*27a0*/  @!P2 MOV R111, R4 ;  /* 0x00000004006fa202 */ /* 0x010fc60000000f00 */
[----:B------:R1:W-:Y:S01]  /*27b0*/  STL [R1+0x29c], R114 ;  /* 0x00029c7201007387 */ /* 0x0003e20000100800 */
[----:B------:R-:W-:Y:S02]  /*27c0*/  @!P2 MOV R110, R5 ;  /* 0x00000005006ea202 */ /* 0x000fe40000000f00 */
[----:B-1----:R-:W-:Y:S02]  /*27d0*/  CS2R R114, SRZ ;  /* 0x0000000000727805 */ /* 0x002fe4000001ff00 */
[----:B------:R-:W-:Y:S02]  /*27e0*/  @!P2 MOV R115, R2 ;  /* 0x000000020073a202 */ /* 0x000fe40000000f00 */
[----:B------:R-:W-:Y:S02]  /*27f0*/  @!P2 MOV R114, R3 ;  /* 0x000000030072a202 */ /* 0x000fe40000000f00 */
[----:B------:R-:W-:Y:S01]  /*2800*/  LOP3.LUT P2, RZ, R117, 0x4000, RZ, 0xc0, !PT ;  /* 0x0000400075ff7812 */ /* 0x000fe2000784c0ff */
[----:B------:R-:W-:Y:S04]  /*2810*/  STL [R1+0x2a4], R115 ;  /* 0x0002a47301007387 */ /* 0x000fe80000100800 */
[----:B------:R1:W-:Y:S04]  /*2820*/  STL [R1+0x2ac], R114 ;  /* 0x0002ac7201007387 */ /* 0x0003e80000100800 */
[----:B------:R-:W-:Y:S04]  /*2830*/  STL [R1+0x220], R111 ;  /* 0x0002206f01007387 */ /* 0x000fe80000100800 */
[----:B------:R4:W-:Y:S01]  /*2840*/  STL [R1+0x21c], R110 ;  /* 0x00021c6e01007387 */ /* 0x0009e20000100800 */
[----:B-1----:R-:W-:-:S02]  /*2850*/  CS2R R114, SRZ ;  /* 0x0000000000727805 */ /* 0x002fc4000001ff00 */
[----:B------:R-:W-:Y:S02]  /*2860*/  @!P1 MOV R115, R6 ;  /* 0x0000000600739202 */ /* 0x000fe40000000f00 */
[----:B------:R-:W-:Y:S02]  /*2870*/  @!P1 MOV R114, R7 ;  /* 0x0000000700729202 */ /* 0x000fe40000000f00 */
[----:B----4-:R-:W-:Y:S02]  /*2880*/  CS2R R110, SRZ ;  /* 0x00000000006e7805 */ /* 0x010fe4000001ff00 */
[----:B------:R-:W-:Y:S02]  /*2890*/  @!P1 MOV R111, R8 ;  /* 0x00000008006f9202 */ /* 0x000fe40000000f00 */
[----:B------:R-:W-:Y:S02]  /*28a0*/  @!P1 MOV R110, R9 ;  /* 0x00000009006e9202 */ /* 0x000fe40000000f00 */
[----:B0-----:R-:W-:-:S02]  /*28b0*/  CS2R R14, SRZ ;  /* 0x00000000000e7805 */ /* 0x001fc4000001ff00 */
[----:B------:R-:W-:Y:S01]  /*28c0*/  LOP3.LUT P1, RZ, R117, 0x2000, RZ, 0xc0, !PT ;  /* 0x0000200075ff7812 */ /* 0x000fe2000782c0ff */
[----:B------:R-:W-:Y:S04]  /*28d0*/  STL [R1+0x2b4], R115 ;  /* 0x0002b47301007387 */ /* 0x000fe80000100800 */
[----:B------:R0:W-:Y:S04]  /*28e0*/  STL [R1+0x2bc], R114 ;  /* 0x0002bc7201007387 */ /* 0x0001e80000100800 */
[----:B------:R-:W-:Y:S04]  /*28f0*/  STL [R1+0x218], R111 ;  /* 0x0002186f01007387 */ /* 0x000fe80000100800 */
[----:B------:R1:W-:Y:S01]  /*2900*/  STL [R1+0x214], R110 ;  /* 0x0002146e01007387 */ /* 0x0003e20000100800 */
[----:B0-----:R-:W-:-:S03]  /*2910*/  CS2R R114, SRZ ;  /* 0x0000000000727805 */ /* 0x001fc6000001ff00 */
[----:B------:R0:W4:Y:S01]  /*2920*/  @!P2 LDG.E.64 R14, desc[UR10][R18.64] ;  /* 0x0000000a120ea981 */ /* 0x000122000c1e1b00 */
[----:B-1----:R-:W-:Y:S02]  /*2930*/  CS2R R110, SRZ ;  /* 0x00000000006e7805 */ /* 0x002fe4000001ff00 */
[----:B0-----:R-:W-:Y:S02]  /*2940*/  CS2R R18, SRZ ;  /* 0x0000000000127805 */ /* 0x001fe4000001ff00 */
[----:B------:R-:W-:-:S04]  /*2950*/  CS2R R16, SRZ ;  /* 0x0000000000107805 */ /* 0x000fc8000001ff00 */
[----:B------:R0:W4:Y:S04]  /*2960*/  @!P1 LDG.E.64 R18, desc[UR10][R22.64] ;  /* 0x0000000a16129981 */ /* 0x000128000c1e1b00 */
[----:B------:R-:W4:Y:S01]  /*2970*/  @!P2 LDG.E.64 R16, desc[UR10][R20.64] ;  /* 0x0000000a1410a981 */ /* 0x000f22000c1e1b00 */
[----:B0-----:R-:W-:Y:S02]  /*2980*/  CS2R R22, SRZ ;  /* 0x0000000000167805 */ /* 0x001fe4000001ff00 */
[----:B--2---:R-:W-:Y:S02]  /*2990*/  @!P0 MOV R114, R10 ;  /* 0x0000000a00728202 */ /* 0x004fe40000000f00 */
[----:B------:R-:W-:Y:S02]  /*29a0*/  @!P0 MOV R111, R11 ;  /* 0x0000000b006f8202 */ /* 0x000fe40000000f00 */
[----:B---3--:R-:W-:-:S02]  /*29b0*/  @!P0 MOV R110, R12 ;  /* 0x0000000c006e8202 */ /* 0x008fc40000000f00 */
[----:B------:R-:W-:Y:S02]  /*29c0*/  @!P0 MOV R125, R13 ;  /* 0x0000000d007d8202 */ /* 0x000fe40000000f00 */
[----:B------:R-:W-:-:S13]  /*29d0*/  LOP3.LUT P0, RZ, R117, 0x1000, RZ, 0xc0, !PT ;  /* 0x0000100075ff7812 */ /* 0x000fda000780c0ff */
[----:B------:R0:W2:Y:S04]  /*29e0*/  @!P0 LDG.E.64 R22, desc[UR10][R24.64] ;  /* 0x0000000a18168981 */ /* 0x0000a8000c1e1b00 */
[----:B------:R-:W-:Y:S01]  /*29f0*/  STL [R1+0x2cc], R111 ;  /* 0x0002cc6f01007387 */ /* 0x000fe20000100800 */
[----:B0-----:R-:W-:-:S03]  /*2a00*/  CS2R R24, SRZ ;  /* 0x0000000000187805 */ /* 0x001fc6000001ff00 */
[----:B------:R0:W-:Y:S04]  /*2a10*/  STL [R1+0x210], R110 ;  /* 0x0002106e01007387 */ /* 0x0001e80000100800 */
[----:B------:R1:W-:Y:S04]  /*2a20*/  STL [R1+0x2c4], R114 ;  /* 0x0002c47201007387 */ /* 0x0003e80000100800 */
[----:B------:R3:W2:Y:S01]  /*2a30*/  @!P0 LDG.E.64 R24, desc[UR10][R26.64] ;  /* 0x0000000a1a188981 */ /* 0x0006a2000c1e1b00 */
[----:B0-----:R-:W-:Y:S01]  /*2a40*/  CS2R R110, SRZ ;  /* 0x00000000006e7805 */ /* 0x001fe2000001ff00 */
[----:B-1----:R-:W-:-:S02]  /*2a50*/  HFMA2 R114, -RZ, RZ, 0, 0 ;  /* 0x00000000ff727431 */ /* 0x002fc400000001ff */
[----:B---3--:R-:W-:Y:S01]  /*2a60*/  HFMA2 R26, -RZ, RZ, 0, 0 ;  /* 0x00000000ff1a7431 */ /* 0x008fe200000001ff */
[----:B------:R-:W-:-:S06]  /*2a70*/  CS2R R20, SRZ ;  /* 0x0000000000147805 */ /* 0x000fcc000001ff00 */
[----:B------:R0:W3:Y:S01]  /*2a80*/  @!P1 LDG.E.64 R20, desc[UR10][R112.64] ;  /* 0x0000000a70149981 */ /* 0x0000e2000c1e1b00 */
[----:B----4-:R-:W-:Y:S02]  /*2a90*/  @!P2 MOV R115, R14 ;  /* 0x0000000e0073a202 */ /* 0x010fe40000000f00 */
[----:B------:R-:W-:Y:S02]  /*2aa0*/  @!P2 MOV R114, R15 ;  /* 0x0000000f0072a202 */ /* 0x000fe40000000f00 */
[----:B------:R-:W-:Y:S02]  /*2ab0*/  @!P2 MOV R110, R16 ;  /* 0x00000010006ea202 */ /* 0x000fe40000000f00 */
[----:B------:R-:W-:Y:S02]  /*2ac0*/  @!P2 MOV R111, R17 ;  /* 0x00000011006fa202 */ /* 0x000fe40000000f00 */
[----:B------:R-:W-:Y:S02]  /*2ad0*/  LOP3.LUT P2, RZ, R117, 0x800, RZ, 0xc0, !PT ;  /* 0x0000080075ff7812 */ /* 0x000fe4000784c0ff */
[----:B--2---:R-:W-:-:S05]  /*2ae0*/  @!P0 MOV R26, R23 ;  /* 0x00000017001a8202 */ /* 0x004fca0000000f00 */
[----:B------:R1:W-:Y:S02]  /*2af0*/  STL [R1+0x2c8], R26 ;  /* 0x0002c81a01007387 */ /* 0x0003e40000100800 */
[----:B-1----:R-:W-:-:S06]  /*2b00*/  CS2R R26, SRZ ;  /* 0x00000000001a7805 */ /* 0x002fcc000001ff00 */
[----:B------:R1:W2:Y:S01]  /*2b10*/  @!P2 LDG.E.64 R26, desc[UR10][R32.64] ;  /* 0x0000000a201aa981 */ /* 0x0002a2000c1e1b00 */
[----:B0-----:R-:W-:-:S03]  /*2b20*/  CS2R R112, SRZ ;  /* 0x0000000000707805 */ /* 0x001fc6000001ff00 */
[----:B------:R0:W-:Y:S01]  /*2b30*/  STL [R1+0x2d0], R115 ;  /* 0x0002d07301007387 */ /* 0x0001e20000100800 */
[----:B-1----:R-:W-:-:S03]  /*2b40*/  CS2R R32, SRZ ;  /* 0x0000000000207805 */ /* 0x002fc6000001ff00 */
[----:B------:R1:W-:Y:S01]  /*2b50*/  STL [R1+0x2d4], R114 ;  /* 0x0002d47201007387 */ /* 0x0003e20000100800 */
[----:B0-----:R-:W-:Y:S01]  /*2b60*/  HFMA2 R115, -RZ, RZ, 0, 0 ;  /* 0x00000000ff737431 */ /* 0x001fe200000001ff */
[----:B------:R-:W-:Y:S02]  /*2b70*/  @!P1 MOV R115, R18 ;  /* 0x0000001200739202 */ /* 0x000fe40000000f00 */
[----:B------:R0:W4:Y:S01]  /*2b80*/  @!P2 LDG.E.64 R32, desc[UR10][R34.64] ;  /* 0x0000000a2220a981 */ /* 0x000122000c1e1b00 */
[----:B---3--:R-:W-:Y:S02]  /*2b90*/  @!P1 MOV R112, R20 ;  /* 0x0000001400709202 */ /* 0x008fe40000000f00 */
[----:B------:R-:W-:Y:S02]  /*2ba0*/  @!P1 MOV R113, R21 ;  /* 0x0000001500719202 */ /* 0x000fe40000000f00 */
[----:B-1----:R-:W-:Y:S02]  /*2bb0*/  MOV R114, RZ ;  /* 0x000000ff00727202 */ /* 0x002fe40000000f00 */
[----:B------:R-:W-:-:S02]  /*2bc0*/  @!P1 MOV R114, R19 ;  /* 0x0000001300729202 */ /* 0x000fc40000000f00 */
[----:B------:R-:W-:Y:S01]  /*2bd0*/  LOP3.LUT P1, RZ, R117, 0x400, RZ, 0xc0, !PT ;  /* 0x0000040075ff7812 */ /* 0x000fe2000782c0ff */
[----:B0-----:R-:W-:Y:S01]  /*2be0*/  HFMA2 R34, -RZ, RZ, 0, 0 ;  /* 0x00000000ff227431 */ /* 0x001fe200000001ff */
[----:B--2---:R-:W-:-:S05]  /*2bf0*/  @!P2 MOV R34, R27 ;  /* 0x0000001b0022a202 */ /* 0x004fca0000000f00 */
[----:B------:R0:W-:Y:S02]  /*2c00*/  STL [R1+0x2c0], R34 ;  /* 0x0002c02201007387 */ /* 0x0001e40000100800 */
[----:B0-----:R-:W-:-:S06]  /*2c10*/  CS2R R34, SRZ ;  /* 0x0000000000227805 */ /* 0x001fcc000001ff00 */
[----:B------:R-:W2:Y:S04]  /*2c20*/  @!P1 LDG.E.64 R34, desc[UR10][R36.64] ;  /* 0x0000000a24229981 */ /* 0x000ea8000c1e1b00 */
[----:B------:R0:W-:Y:S04]  /*2c30*/  STL [R1+0x2d8], R114 ;  /* 0x0002d87201007387 */ /* 0x0001e80000100800 */
[----:B------:R-:W-:Y:S01]  /*2c40*/  STL [R1+0x2b8], R115 ;  /* 0x0002b87301007387 */ /* 0x000fe20000100800 */
[----:B0-----:R-:W-:Y:S01]  /*2c50*/  HFMA2 R114, -RZ, RZ, 0, 0 ;  /* 0x00000000ff727431 */ /* 0x001fe200000001ff */
[----:B------:R-:W-:-:S02]  /*2c60*/  @!P0 MOV R114, R22 ;  /* 0x0000001600728202 */ /* 0x000fc40000000f00 */
[----:B------:R-:W-:Y:S04]  /*2c70*/  STL.64 [R1+0x10], R28 ;  /* 0x0000101c01007387 */ /* 0x000fe80000100a00 */
[----:B------:R0:W-:Y:S02]  /*2c80*/  STL [R1+0x2b0], R114 ;  /* 0x0002b07201007387 */ /* 0x0001e40000100800 */
[----:B0-----:R-:W-:Y:S01]  /*2c90*/  CS2R R114, SRZ ;  /* 0x0000000000727805 */ /* 0x001fe2000001ff00 */
[----:B------:R-:W-:Y:S01]  /*2ca0*/  HFMA2 R28, -RZ, RZ, 0, 0 ;  /* 0x00000000ff1c7431 */ /* 0x000fe200000001ff */
[----:B------:R-:W-:Y:S02]  /*2cb0*/  @!P0 MOV R114, R24 ;  /* 0x0000001800728202 */ /* 0x000fe40000000f00 */
[----:B------:R-:W-:-:S02]  /*2cc0*/  @!P0 MOV R115, R25 ;  /* 0x0000001900738202 */ /* 0x000fc40000000f00 */
[----:B------:R-:W-:Y:S02]  /*2cd0*/  LOP3.LUT P0, RZ, R117, 0x200, RZ, 0xc0, !PT ;  /* 0x0000020075ff7812 */ /* 0x000fe4000780c0ff */
[----:B--2---:R-:W-:-:S05]  /*2ce0*/  @!P1 MOV R28, R35 ;  /* 0x00000023001c9202 */ /* 0x004fca0000000f00 */
[----:B------:R0:W-:Y:S02]  /*2cf0*/  STL [R1+0x2a0], R28 ;  /* 0x0002a01c01007387 */ /* 0x0001e40000100800 */
[----:B0-----:R-:W-:-:S06]  /*2d00*/  CS2R R28, SRZ ;  /* 0x00000000001c7805 */ /* 0x001fcc000001ff00 */
[----:B------:R-:W2:Y:S01]  /*2d10*/  @!P0 LDG.E.64 R28, desc[UR10][R42.64] ;  /* 0x0000000a2a1c8981 */ /* 0x000ea2000c1e1b00 */
[----:B------:R-:W-:-:S05]  /*2d20*/  @!P2 MOV R118, R26 ;  /* 0x0000001a0076a202 */ /* 0x000fca0000000f00 */
[----:B------:R0:W-:Y:S04]  /*2d30*/  STL [R1+0x2a8], R118 ;  /* 0x0002a87601007387 */ /* 0x0001e80000100800 */
[----:B------:R1:W-:Y:S01]  /*2d40*/  STL.64 [R1+0x18], R2 ;  /* 0x0000180201007387 */ /* 0x0003e20000100a00 */
[----:B0-----:R-:W-:Y:S02]  /*2d50*/  CS2R R118, SRZ ;  /* 0x0000000000767805 */ /* 0x001fe4000001ff00 */
[----:B----4-:R-:W-:Y:S02]  /*2d60*/  @!P2 MOV R118, R32 ;  /* 0x000000200076a202 */ /* 0x010fe40000000f00 */
[----:B------:R-:W-:Y:S02]  /*2d70*/  @!P2 MOV R119, R33 ;  /* 0x000000210077a202 */ /* 0x000fe40000000f00 */
[----:B------:R-:W-:Y:S01]  /*2d80*/  LOP3.LUT P2, RZ, R117, 0x100, RZ, 0xc0, !PT ;  /* 0x0000010075ff7812 */ /* 0x000fe2000784c0ff */
[----:B-1----:R-:W-:Y:S01]  /*2d90*/  HFMA2 R2, -RZ, RZ, 0, 0 ;  /* 0x00000000ff027431 */ /* 0x002fe200000001ff */
[----:B------:R-:W-:-:S06]  /*2da0*/  CS2R R36, SRZ ;  /* 0x0000000000247805 */ /* 0x000fcc000001ff00 */
[----:B------:R0:W3:Y:S01]  /*2db0*/  @!P1 LDG.E.64 R36, desc[UR10][R108.64] ;  /* 0x0000000a6c249981 */ /* 0x0000e2000c1e1b00 */
[----:B--2---:R-:W-:-:S05]  /*2dc0*/  @!P0 MOV R2, R29 ;  /* 0x0000001d00028202 */ /* 0x004fca0000000f00 */
[----:B------:R1:W-:Y:S02]  /*2dd0*/  STL [R1+0x290], R2 ;  /* 0x0002900201007387 */ /* 0x0003e40000100800 */
[----:B-1----:R-:W-:-:S06]  /*2de0*/  CS2R R2, SRZ ;  /* 0x0000000000027805 */ /* 0x002fcc000001ff00 */
[----:B------:R-:W2:Y:S01]  /*2df0*/  @!P2 LDG.E.64 R2, desc[UR10][R46.64] ;  /* 0x0000000a2e02a981 */ /* 0x000ea2000c1e1b00 */
[----:B0-----:R-:W-:Y:S02]  /*2e00*/  CS2R R108, SRZ ;  /* 0x00000000006c7805 */ /* 0x001fe4000001ff00 */
[----:B------:R-:W-:Y:S01]  /*2e10*/  @!P1 MOV R120, R34 ;  /* 0x0000002200789202 */ /* 0x000fe20000000f00 */
[----:B------:R0:W-:Y:S01]  /*2e20*/  STL.64 [R1+0x20], R6 ;  /* 0x0000200601007387 */ /* 0x0001e20000100a00 */
[----:B---3--:R-:W-:Y:S02]  /*2e30*/  @!P1 MOV R108, R36 ;  /* 0x00000024006c9202 */ /* 0x008fe40000000f00 */
[----:B------:R-:W-:Y:S02]  /*2e40*/  @!P1 MOV R109, R37 ;  /* 0x00000025006d9202 */ /* 0x000fe40000000f00 */
[----:B------:R-:W-:Y:S01]  /*2e50*/  LOP3.LUT P1, RZ, R117, 0x80, RZ, 0xc0, !PT ;  /* 0x0000008075ff7812 */ /* 0x000fe2000782c0ff */
[----:B0-----:R-:W-:Y:S01]  /*2e60*/  HFMA2 R6, -RZ, RZ, 0, 0 ;  /* 0x00000000ff067431 */ /* 0x001fe200000001ff */
[----:B------:R0:W-:Y:S02]  /*2e70*/  STL.64 [R1+0x110], R30 ;  /* 0x0001101e01007387 */ /* 0x0001e40000100a00 */
[----:B0-----:R-:W-:-:S06]  /*2e80*/  CS2R R30, SRZ ;  /* 0x00000000001e7805 */ /* 0x001fcc000001ff00 */
[----:B------:R-:W3:Y:S01]  /*2e90*/  @!P0 LDG.E.64 R30, desc[UR10][R44.64] ;  /* 0x0000000a2c1e8981 */ /* 0x000ee2000c1e1b00 */
[----:B--2---:R-:W-:-:S05]  /*2ea0*/  @!P2 MOV R6, R3 ;  /* 0x000000030006a202 */ /* 0x004fca0000000f00 */
[----:B------:R0:W-:Y:S02]  /*2eb0*/  STL [R1+0x288], R6 ;  /* 0x0002880601007387 */ /* 0x0001e40000100800 */
[----:B0-----:R-:W-:-:S06]  /*2ec0*/  CS2R R6, SRZ ;  /* 0x0000000000067805 */ /* 0x001fcc000001ff00 */
[----:B------:R-:W2:Y:S01]  /*2ed0*/  @!P1 LDG.E.64 R6, desc[UR10][R50.64] ;  /* 0x0000000a32069981 */ /* 0x000ea2000c1e1b00 */
[----:B------:R-:W-:-:S03]  /*2ee0*/  CS2R R42, SRZ ;  /* 0x00000000002a7805 */ /* 0x000fc6000001ff00 */
[----:B------:R0:W-:Y:S04]  /*2ef0*/  STL [R1+0x294], R120 ;  /* 0x0002947801007387 */ /* 0x0001e80000100800 */
[----:B------:R1:W-:Y:S01]  /*2f00*/  STL.64 [R1+0x28], R10 ;  /* 0x0000280a01007387 */ /* 0x0003e20000100a00 */
[----:B0-----:R-:W-:Y:S02]  /*2f10*/  CS2R R120, SRZ ;  /* 0x0000000000787805 */ /* 0x001fe4000001ff00 */
[----:B---3--:R-:W-:Y:S02]  /*2f20*/  @!P0 MOV R42, R30 ;  /* 0x0000001e002a8202 */ /* 0x008fe40000000f00 */
[----:B------:R-:W-:Y:S02]  /*2f30*/  @!P0 MOV R120, R28 ;  /* 0x0000001c00788202 */ /* 0x000fe40000000f00 */
[----:B------:R-:W-:Y:S01]  /*2f40*/  @!P0 MOV R43, R31 ;  /* 0x0000001f002b8202 */ /* 0x000fe20000000f00 */
[----:B-1----:R-:W-:Y:S01]  /*2f50*/  HFMA2 R10, -RZ, RZ, 0, 0 ;  /* 0x00000000ff0a7431 */ /* 0x002fe200000001ff */
        /* <DEDUP_REMOVED lines=43> */
[----:B------:R1:W-:Y:S04]  /*3210*/  STL [R1+0x274], R48 ;  /* 0x0002743001007387 */ /* 0x0003e80000100800 */
[----:B------:R4:W-:Y:S01]  /*3220*/  STL.64 [R1+0x130], R16 ;  /* 0x0001301001007387 */ /* 0x0009e20000100a00 */
[----:B0-----:R-:W-:Y:S01]  /*3230*/  HFMA2 R22, -RZ, RZ, 0, 0 ;  /* 0x00000000ff167431 */ /* 0x001fe200000001ff */
[----:B-1----:R-:W-:-:S02]  /*3240*/  MOV R48, RZ ;  /* 0x000000ff00307202 */ /* 0x002fc40000000f00 */
[----:B---3--:R-:W-:Y:S02]  /*3250*/  @!P0 MOV R49, R12 ;  /* 0x0000000c00318202 */ /* 0x008fe40000000f00 */
[----:B------:R-:W-:Y:S02]  /*3260*/  @!P0 MOV R48, R13 ;  /* 0x0000000d00308202 */ /* 0x000fe40000000f00 */
[----:B------:R-:W-:Y:S02]  /*3270*/  LOP3.LUT P0, RZ, R117, 0x8, RZ, 0xc0, !PT ;  /* 0x0000000875ff7812 */ /* 0x000fe4000780c0ff */
[----:B----4-:R-:W-:-:S06]  /*3280*/  CS2R R16, SRZ ;  /* 0x0000000000107805 */ /* 0x010fcc000001ff00 */
        /* <DEDUP_REMOVED lines=9> */
[----:B---3--:R-:W-:Y:S01]  /*3320*/  @!P2 MOV R51, R16 ;  /* 0x000000100033a202 */ /* 0x008fe20000000f00 */
[----:B0-----:R-:W-:Y:S01]  /*3330*/  HFMA2 R26, -RZ, RZ, 0, 0 ;  /* 0x00000000ff1a7431 */ /* 0x001fe200000001ff */
[----:B-1----:R-:W-:-:S02]  /*3340*/  MOV R50, RZ ;  /* 0x000000ff00327202 */ /* 0x002fc40000000f00 */
        /* <DEDUP_REMOVED lines=29> */
[----:B0-----:R-:W-:Y:S01]  /*3520*/  HFMA2 R28, -RZ, RZ, 0, 0 ;  /* 0x00000000ff1c7431 */ /* 0x001fe200000001ff */
[----:B-1----:R-:W-:-:S02]  /*3530*/  MOV R54, RZ ;  /* 0x000000ff00367202 */ /* 0x002fc40000000f00 */
[----:B---3--:R-:W-:Y:S02]  /*3540*/  @!P0 MOV R55, R24 ;  /* 0x0000001800378202 */ /* 0x008fe40000000f00 */
[----:B------:R-:W-:Y:S02]  /*3550*/  @!P0 MOV R54, R25 ;  /* 0x0000001900368202 */ /* 0x000fe40000000f00 */
[----:B------:R-:W-:Y:S01]  /*3560*/  LOP3.LUT P0, RZ, R117, 0x1, RZ, 0xc0, !PT ;  /* 0x0000000175ff7812 */ /* 0x000fe2000780c0ff */
[----:B------:R0:W-:Y:S04]  /*3570*/  STL.64 [R1+0x150], R36 ;  /* 0x0001502401007387 */ /* 0x0001e80000100a00 */
[----:B------:R1:W-:Y:S01]  /*3580*/  STL.64 [R1+0x158], R30 ;  /* 0x0001581e01007387 */ /* 0x0003e20000100a00 */
[----:B0-----:R-:W-:-:S02]  /*3590*/  CS2R R36, SRZ ;  /* 0x0000000000247805 */ /* 0x001fc4000001ff00 */
[----:B-1----:R-:W-:-:S04]  /*35a0*/  CS2R R30, SRZ ;  /* 0x00000000001e7805 */ /* 0x002fc8000001ff00 */
[----:B------:R-:W3:Y:S04]  /*35b0*/  @!P1 LDG.E.64 R36, desc[UR10][R76.64] ;  /* 0x0000000a4c249981 */ /* 0x000ee8000c1e1b00 */
[----:B------:R-:W4:Y:S04]  /*35c0*/  @!P0 LDG.E.64 R30, desc[UR10][R80.64] ;  /* 0x0000000a501e8981 */ /* 0x000f28000c1e1b00 */
[----:B------:R0:W-:Y:S02]  /*35d0*/  STL.64 [R1+0x148], R32 ;  /* 0x0001482001007387 */ /* 0x0001e40000100a00 */
[----:B0-----:R-:W-:-:S06]  /*35e0*/  CS2R R32, SRZ ;  /* 0x0000000000207805 */ /* 0x001fcc000001ff00 */
[----:B------:R-:W4:Y:S01]  /*35f0*/  @!P2 LDG.E.64 R32, desc[UR10][R72.64] ;  /* 0x0000000a4820a981 */ /* 0x000f22000c1e1b00 */
[----:B--2---:R-:W-:-:S05]  /*3600*/  @!P1 MOV R28, R35 ;  /* 0x00000023001c9202 */ /* 0x004fca0000000f00 */
[----:B------:R0:W-:Y:S02]  /*3610*/  STL [R1+0x250], R28 ;  /* 0x0002501c01007387 */ /* 0x0001e40000100800 */
[----:B0-----:R-:W-:-:S06]  /*3620*/  CS2R R28, SRZ ;  /* 0x00000000001c7805 */ /* 0x001fcc000001ff00 */
[----:B------:R0:W2:Y:S01]  /*3630*/  @!P0 LDG.E.64 R28, desc[UR10][R78.64] ;  /* 0x0000000a4e1c8981 */ /* 0x0000a2000c1e1b00 */
[----:B------:R-:W-:Y:S01]  /*3640*/  HFMA2 R56, -RZ, RZ, 0, 0 ;  /* 0x00000000ff387431 */ /* 0x000fe200000001ff */
[----:B------:R-:W-:-:S05]  /*3650*/  @!P2 MOV R56, R26 ;  /* 0x0000001a0038a202 */ /* 0x000fca0000000f00 */
[----:B------:R1:W-:Y:S01]  /*3660*/  STL [R1+0x254], R56 ;  /* 0x0002543801007387 */ /* 0x0003e20000100800 */
[----:B------:R-:W-:-:S03]  /*3670*/  CS2R R74, SRZ ;  /* 0x00000000004a7805 */ /* 0x000fc6000001ff00 */
[----:B------:R0:W-:Y:S01]  /*3680*/  STL [R1+0x28c], R120 ;  /* 0x00028c7801007387 */ /* 0x0001e20000100800 */
[----:B-1----:R-:W-:Y:S01]  /*3690*/  HFMA2 R56, -RZ, RZ, 0, 0 ;  /* 0x00000000ff387431 */ /* 0x002fe200000001ff */
[----:B------:R-:W-:Y:S02]  /*36a0*/  @!P1 MOV R56, R34 ;  /* 0x0000002200389202 */ /* 0x000fe40000000f00 */
[----:B------:R1:W-:Y:S01]  /*36b0*/  STL.64 [R1+0x60], R2 ;  /* 0x0000600201007387 */ /* 0x0003e20000100a00 */
[----:B0-----:R-:W-:-:S03]  /*36c0*/  MOV R120, RZ ;  /* 0x000000ff00787202 */ /* 0x001fc60000000f00 */
[----:B------:R0:W-:Y:S01]  /*36d0*/  STL [R1+0x24c], R56 ;  /* 0x00024c3801007387 */ /* 0x0001e20000100800 */
[----:B---3--:R-:W-:Y:S02]  /*36e0*/  @!P1 MOV R74, R36 ;  /* 0x00000024004a9202 */ /* 0x008fe40000000f00 */
[----:B------:R-:W-:Y:S02]  /*36f0*/  @!P1 MOV R75, R37 ;  /* 0x00000025004b9202 */ /* 0x000fe40000000f00 */
[----:B----4-:R-:W-:Y:S02]  /*3700*/  @!P0 MOV R121, R30 ;  /* 0x0000001e00798202 */ /* 0x010fe40000000f00 */
[----:B------:R-:W-:Y:S01]  /*3710*/  @!P0 MOV R120, R31 ;  /* 0x0000001f00788202 */ /* 0x000fe20000000f00 */
[----:B-1----:R-:W-:Y:S02]  /*3720*/  HFMA2 R2, -RZ, RZ, 0, 0 ;  /* 0x00000000ff027431 */ /* 0x002fe400000001ff */
[----:B0-----:R-:W-:Y:S01]  /*3730*/  HFMA2 R56, -RZ, RZ, 0, 0 ;  /* 0x00000000ff387431 */ /* 0x001fe200000001ff */
[----:B------:R-:W-:Y:S01]  /*3740*/  LOP3.LUT P1, RZ, R117, 0x200000, RZ, 0xc0, !PT ;  /* 0x0020000075ff7812 */ /* 0x000fe2000782c0ff */
[----:B------:R0:W-:Y:S01]  /*3750*/  STL.64 [R1+0x160], R4 ;  /* 0x0001600401007387 */ /* 0x0001e20000100a00 */
[----:B------:R-:W-:-:S02]  /*3760*/  CS2R R58, SRZ ;  /* 0x00000000003a7805 */ /* 0x000fc4000001ff00 */
[----:B0-----:R-:W-:-:S09]  /*3770*/  CS2R R4, SRZ ;  /* 0x0000000000047805 */ /* 0x001fd2000001ff00 */
[----:B------:R-:W3:Y:S01]  /*3780*/  @!P1 LDG.E.64 R58, desc[UR10][R88.64] ;  /* 0x0000000a583a9981 */ /* 0x000ee2000c1e1b00 */
[----:B------:R-:W-:Y:S02]  /*3790*/  CS2R R62, SRZ ;  /* 0x00000000003e7805 */ /* 0x000fe4000001ff00 */
[----:B------:R-:W-:Y:S02]  /*37a0*/  @!P2 MOV R62, R32 ;  /* 0x00000020003ea202 */ /* 0x000fe40000000f00 */
[----:B------:R-:W-:Y:S02]  /*37b0*/  @!P2 MOV R63, R33 ;  /* 0x00000021003fa202 */ /* 0x000fe40000000f00 */
[----:B------:R-:W-:Y:S02]  /*37c0*/  LOP3.LUT P2, RZ, R117, 0x400000, RZ, 0xc0, !PT ;  /* 0x0040000075ff7812 */ /* 0x000fe4000784c0ff */
[----:B------:R-:W-:Y:S02]  /*37d0*/  CS2R R60, SRZ ;  /* 0x00000000003c7805 */ /* 0x000fe4000001ff00 */
[----:B------:R-:W-:-:S02]  /*37e0*/  CS2R R66, SRZ ;  /* 0x0000000000427805 */ /* 0x000fc4000001ff00 */
[----:B------:R-:W-:Y:S02]  /*37f0*/  CS2R R70, SRZ ;  /* 0x0000000000467805 */ /* 0x000fe4000001ff00 */
        /* <DEDUP_REMOVED lines=8> */
[----:B------:R-:W4:Y:S01]  /*3880*/  @!P2 LDG.E.64 R64, desc[UR10][R92.64] ;  /* 0x0000000a5c40a981 */ /* 0x000f22000c1e1b00 */
[----:B------:R-:W-:-:S03]  /*3890*/  CS2R R78, SRZ ;  /* 0x00000000004e7805 */ /* 0x000fc6000001ff00 */
[----:B------:R-:W4:Y:S04]  /*38a0*/  @!P4 LDG.E.64 R72, desc[UR10][R100.64] ;  /* 0x0000000a6448c981 */ /* 0x000f28000c1e1b00 */
[----:B------:R-:W4:Y:S04]  /*38b0*/  @!P5 LDG.E.64 R76, desc[UR10][R102.64] ;  /* 0x0000000a664cd981 */ /* 0x000f28000c1e1b00 */
[----:B------:R-:W4:Y:S01]  /*38c0*/  @!P5 LDG.E.64 R78, desc[UR10][R104.64] ;  /* 0x0000000a684ed981 */ /* 0x000f22000c1e1b00 */
[----:B------:R-:W-:-:S03]  /*38d0*/  CS2R R80, SRZ ;  /* 0x0000000000507805 */ /* 0x000fc6000001ff00 */
[----:B------:R0:W-:Y:S04]  /*38e0*/  STL.64 [R1+0x168], R8 ;  /* 0x0001680801007387 */ /* 0x0001e80000100a00 */
[----:B------:R-:W4:Y:S04]  /*38f0*/  @!P6 LDG.E.64 R80, desc[UR10][R106.64] ;  /* 0x0000000a6a50e981 */ /* 0x000f28000c1e1b00 */
[----:B------:R1:W-:Y:S01]  /*3900*/  STL.64 [R1+0x178], R16 ;  /* 0x0001781001007387 */ /* 0x0003e20000100a00 */
[----:B--2---:R-:W-:-:S03]  /*3910*/  @!P0 MOV R56, R28 ;  /* 0x0000001c00388202 */ /* 0x004fc60000000f00 */
[----:B------:R2:W-:Y:S01]  /*3920*/  STL.64 [R1+0x98], R34 ;  /* 0x0000982201007387 */ /* 0x0005e20000100a00 */
[----:B------:R-:W-:Y:S02]  /*3930*/  @!P0 MOV R2, R29 ;  /* 0x0000001d00028202 */ /* 0x000fe40000000f00 */
[----:B------:R-:W-:Y:S01]  /*3940*/  LOP3.LUT P0, RZ, R117, 0x100000, RZ, 0xc0, !PT ;  /* 0x0010000075ff7812 */ /* 0x000fe2000780c0ff */
[----:B------:R2:W-:Y:S04]  /*3950*/  STL [R1+0x248], R56 ;  /* 0x0002483801007387 */ /* 0x0005e80000100800 */
[----:B------:R2:W-:Y:S01]  /*3960*/  STL [R1+0x2dc], R2 ;  /* 0x0002dc0201007387 */ /* 0x0005e20000100800 */
[----:B0-----:R-:W-:Y:S02]  /*3970*/  IADD3 R9, PT, PT, R116, 0x1a0, RZ ;  /* 0x000001a074097810 */ /* 0x001fe40007ffe0ff */
[----:B-1----:R-:W-:-:S02]  /*3980*/  CS2R R16, SRZ ;  /* 0x0000000000107805 */ /* 0x002fc4000001ff00 */
[----:B------:R-:W-:Y:S02]  /*3990*/  IADD3 R8, PT, PT, R116, 0x1b0, RZ ;  /* 0x000001b074087810 */ /* 0x000fe40007ffe0ff */
[----:B--2---:R-:W-:Y:S02]  /*39a0*/  CS2R R34, SRZ ;  /* 0x0000000000227805 */ /* 0x004fe4000001ff00 */
[----:B------:R-:W-:Y:S02]  /*39b0*/  MOV R117, RZ ;  /* 0x000000ff00757202 */ /* 0x000fe40000000f00 */
[----:B------:R-:W-:Y:S01]  /*39c0*/  CS2R R56, SRZ ;  /* 0x0000000000387805 */ /* 0x000fe2000001ff00 */
[----:B------:R0:W-:Y:S01]  /*39d0*/  STL.64 [R1+0x68], R6 ;  /* 0x0000680601007387 */ /* 0x0001e20000100a00 */
[----:B------:R-:W-:-:S03]  /*39e0*/  CS2R R2, SRZ ;  /* 0x0000000000027805 */ /* 0x000fc6000001ff00 */
[----:B------:R1:W2:Y:S04]  /*39f0*/  @!P0 LDG.E.64 R4, desc[UR10][R84.64] ;  /* 0x0000000a54048981 */ /* 0x0002a8000c1e1b00 */
[----:B------:R0:W2:Y:S04]  /*3a00*/  @!P1 LDG.E.64 R56, desc[UR10][R86.64] ;  /* 0x0000000a56389981 */ /* 0x0000a8000c1e1b00 */
[----:B------:R3:W2:Y:S01]  /*3a10*/  @!P0 LDG.E.64 R2, desc[UR10][R82.64] ;  /* 0x0000000a52028981 */ /* 0x0006a2000c1e1b00 */
[----:B-1----:R-:W-:Y:S02]  /*3a20*/  CS2R R84, SRZ ;  /* 0x0000000000547805 */ /* 0x002fe4000001ff00 */
[----:B0-----:R-:W-:Y:S01]  /*3a30*/  SHF.R.S32.HI R6, RZ, 0x1f, R9 ;  /* 0x0000001fff067819 */ /* 0x001fe20000011409 */
[----:B------:R0:W-:Y:S01]  /*3a40*/  STL.64 [R1+0x70], R10 ;  /* 0x0000700a01007387 */ /* 0x0001e20000100a00 */
[----:B------:R-:W-:Y:S01]  /*3a50*/  HFMA2 R87, -RZ, RZ, 0, 0 ;  /* 0x00000000ff577431 */ /* 0x000fe200000001ff */
[----:B------:R-:W-:-:S02]  /*3a60*/  SHF.R.S32.HI R7, RZ, 0x1f, R8 ;  /* 0x0000001fff077819 */ /* 0x000fc40000011408 */
[----:B------:R1:W-:Y:S01]  /*3a70*/  STL.64 [R1+0x80], R18 ;  /* 0x0000801201007387 */ /* 0x0003e20000100a00 */
[----:B---3--:R-:W-:-:S03]  /*3a80*/  CS2R R82, SRZ ;  /* 0x0000000000527805 */ /* 0x008fc6000001ff00 */
[----:B------:R3:W-:Y:S04]  /*3a90*/  STL.64 [R1+0x188], R24 ;  /* 0x0001881801007387 */ /* 0x0007e80000100a00 */
[----:B------:R4:W2:Y:S01]  /*3aa0*/  @!P6 LDG.E.64 R82, desc[UR10][R122.64] ;  /* 0x0000000a7a52e981 */ /* 0x0008a2000c1e1b00 */
[----:B------:R-:W-:-:S03]  /*3ab0*/  @!P1 MOV R34, R58 ;  /* 0x0000003a00229202 */ /* 0x000fc60000000f00 */
[----:B------:R-:W-:Y:S01]  /*3ac0*/  STL.64 [R1+0x1a0], R30 ;  /* 0x0001a01e01007387 */ /* 0x000fe20000100a00 */
[----:B------:R-:W-:Y:S02]  /*3ad0*/  @!P1 MOV R35, R59 ;  /* 0x0000003b00239202 */ /* 0x000fe40000000f00 */
[----:B0-----:R-:W-:Y:S02]  /*3ae0*/  CS2R R10, SRZ ;  /* 0x00000000000a7805 */ /* 0x001fe4000001ff00 */
[----:B-1----:R-:W-:Y:S02]  /*3af0*/  IADD3 R19, PT, PT, R116, 0x1c0, RZ ;  /* 0x000001c074137810 */ /* 0x002fe40007ffe0ff */
[----:B---3--:R-:W-:Y:S01]  /*3b00*/  CS2R R24, SRZ ;  /* 0x0000000000187805 */ /* 0x008fe2000001ff00 */
[----:B------:R-:W-:Y:S04]  /*3b10*/  STL.64 [R1+0x180], R20 ;  /* 0x0001801401007387 */ /* 0x000fe80000100a00 */
[----:B------:R-:W-:Y:S04]  /*3b20*/  STL.64 [R1+0x170], R12 ;  /* 0x0001700c01007387 */ /* 0x000fe80000100a00 */
[----:B------:R-:W-:Y:S04]  /*3b30*/  STL.64 [R1+0x90], R26 ;  /* 0x0000901a01007387 */ /* 0x000fe80000100a00 */
[----:B------:R-:W-:Y:S04]  /*3b40*/  STL.64 [R1+0x88], R22 ;  /* 0x0000881601007387 */ /* 0x000fe80000100a00 */
[----:B------:R-:W-:Y:S01]  /*3b50*/  STL.64 [R1+0xa0], R28 ;  /* 0x0000a01c01007387 */ /* 0x000fe20000100a00 */
[----:B----4-:R-:W-:-:S02]  /*3b60*/  @!P2 MOV R11, R60 ;  /* 0x0000003c000ba202 */ /* 0x010fc40000000f00 */
[----:B------:R-:W-:Y:S01]  /*3b70*/  @!P2 MOV R10, R61 ;  /* 0x0000003d000aa202 */ /* 0x000fe20000000f00 */
[----:B------:R-:W-:Y:S04]  /*3b80*/  STL.64 [R1+0x190], R32 ;  /* 0x0001902001007387 */ /* 0x000fe80000100a00 */
[----:B------:R-:W-:Y:S04]  /*3b90*/  STL [R1+0x230], R11 ;  /* 0x0002300b01007387 */ /* 0x000fe80000100800 */
[----:B------:R0:W-:Y:S04]  /*3ba0*/  STL [R1+0x234], R10 ;  /* 0x0002340a01007387 */ /* 0x0001e80000100800 */
[----:B------:R-:W-:Y:S04]  /*3bb0*/  STL.64 [R1+0x78], R14 ;  /* 0x0000780e01007387 */ /* 0x000fe80000100a00 */
[----:B------:R-:W-:Y:S01]  /*3bc0*/  STL.64 [R1+0x198], R36 ;  /* 0x0001982401007387 */ /* 0x000fe20000100a00 */
[----:B0-----:R-:W-:-:S02]  /*3bd0*/  CS2R R10, SRZ ;  /* 0x00000000000a7805 */ /* 0x001fc4000001ff00 */
[----:B------:R-:W-:Y:S01]  /*3be0*/  @!P3 MOV R11, R66 ;  /* 0x00000042000bb202 */ /* 0x000fe20000000f00 */
[----:B------:R-:W-:Y:S01]  /*3bf0*/  STL.64 [R1+0x1b0], R58 ;  /* 0x0001b03a01007387 */ /* 0x000fe20000100a00 */
[----:B------:R-:W-:-:S03]  /*3c00*/  @!P3 MOV R10, R67 ;  /* 0x00000043000ab202 */ /* 0x000fc60000000f00 */
[----:B------:R0:W-:Y:S01]  /*3c10*/  STL [R1+0x224], R11 ;  /* 0x0002240b01007387 */ /* 0x0001e20000100800 */
[----:B------:R-:W-:Y:S02]  /*3c20*/  @!P3 MOV R24, R68 ;  /* 0x000000440018b202 */ /* 0x000fe40000000f00 */
[----:B------:R-:W-:Y:S01]  /*3c30*/  @!P3 MOV R25, R69 ;  /* 0x000000450019b202 */ /* 0x000fe20000000f00 */
[----:B------:R-:W-:Y:S01]  /*3c40*/  STL.64 [R1+0xb8], R60 ;  /* 0x0000b83c01007387 */ /* 0x000fe20000100a00 */
[----:B------:R-:W-:Y:S01]  /*3c50*/  ISETP.GE.U32.AND P3, PT, R19, UR16, PT ;  /* 0x0000001013007c0c */ /* 0x000fe2000bf66070 */
[----:B------:R-:W-:Y:S02]  /*3c60*/  UIMAD.WIDE UR6, UR8, 0x8, UR6 ;  /* 0x00000008080678a5 */ /* 0x000fe4000f8e0206 */
[----:B------:R-:W-:Y:S01]  /*3c70*/  STL.64 [R1+0x1c0], R68 ;  /* 0x0001c04401007387 */ /* 0x000fe20000100a00 */
[----:B0-----:R-:W-:Y:S01]  /*3c80*/  HFMA2 R11, -RZ, RZ, 0, 0 ;  /* 0x00000000ff0b7431 */ /* 0x001fe200000001ff */
[----:B------:R-:W-:-:S02]  /*3c90*/  @!P4 MOV R11, R71 ;  /* 0x00000047000bc202 */ /* 0x000fc40000000f00 */
[----:B------:R-:W-:Y:S01]  /*3ca0*/  STL.64 [R1+0x1b8], R64 ;  /* 0x0001b84001007387 */ /* 0x000fe20000100a00 */
[----:B------:R-:W-:Y:S02]  /*3cb0*/  SHF.R.S32.HI R31, RZ, 0x1f, R19 ;  /* 0x0000001fff1f7819 */ /* 0x000fe40000011413 */
[----:B------:R-:W-:Y:S02]  /*3cc0*/  CS2R R20, SRZ ;  /* 0x0000000000147805 */ /* 0x000fe4000001ff00 */
[----:B------:R-:W-:Y:S01]  /*3cd0*/  IADD3 R18, PT, PT, R116, 0x1d0, RZ ;  /* 0x000001d074127810 */ /* 0x000fe20007ffe0ff */
[----:B------:R-:W-:Y:S01]  /*3ce0*/  STL [R1+0x22c], R10 ;  /* 0x00022c0a01007387 */ /* 0x000fe20000100800 */
[----:B------:R-:W-:-:S03]  /*3cf0*/  ISETP.GE.AND.EX P3, PT, R31, UR17, PT, P3 ;  /* 0x000000111f007c0c */ /* 0x000fc6000bf66330 */
[----:B------:R-:W-:Y:S01]  /*3d00*/  STL [R1+0x228], R11 ;  /* 0x0002280b01007387 */ /* 0x000fe20000100800 */
[----:B------:R-:W-:Y:S02]  /*3d10*/  @!P2 MOV R20, R64 ;  /* 0x000000400014a202 */ /* 0x000fe40000000f00 */
[----:B------:R-:W-:Y:S01]  /*3d20*/  @!P2 MOV R21, R65 ;  /* 0x000000410015a202 */ /* 0x000fe20000000f00 */
[----:B------:R0:W-:Y:S01]  /*3d30*/  STL.64 [R1+0xc0], R66 ;  /* 0x0000c04201007387 */ /* 0x0001e20000100a00 */
[----:B------:R-:W-:Y:S02]  /*3d40*/  ISETP.GE.U32.AND P2, PT, R18, UR16, PT ;  /* 0x0000001012007c0c */ /* 0x000fe4000bf46070 */
[----:B------:R-:W-:Y:S01]  /*3d50*/  SHF.R.S32.HI R30, RZ, 0x1f, R18 ;  /* 0x0000001fff1e7819 */ /* 0x000fe20000011412 */
[----:B------:R-:W-:Y:S03]  /*3d60*/  STL.64 [R1+0xc8], R70 ;  /* 0x0000c84601007387 */ /* 0x000fe60000100a00 */
[----:B------:R-:W-:-:S02]  /*3d70*/  ISETP.GE.AND.EX P2, PT, R30, UR17, PT, P2 ;  /* 0x000000111e007c0c */ /* 0x000fc4000bf46320 */
[----:B------:R-:W-:Y:S01]  /*3d80*/  CS2R R28, SRZ ;  /* 0x00000000001c7805 */ /* 0x000fe2000001ff00 */
[----:B------:R1:W-:Y:S01]  /*3d90*/  STL.64 [R1+0x1d0], R78 ;  /* 0x0001d04e01007387 */ /* 0x0003e20000100a00 */
[----:B------:R-:W-:Y:S02]  /*3da0*/  @!P4 MOV R29, R72 ;  /* 0x00000048001dc202 */ /* 0x000fe40000000f00 */
[----:B------:R-:W-:Y:S01]  /*3db0*/  @!P4 MOV R28, R73 ;  /* 0x00000049001cc202 */ /* 0x000fe20000000f00 */
[----:B------:R-:W-:Y:S01]  /*3dc0*/  STL.64 [R1+0xd8], R80 ;  /* 0x0000d85001007387 */ /* 0x000fe20000100a00 */
[----:B------:R-:W-:Y:S02]  /*3dd0*/  IADD3 R32, PT, PT, R116, 0x1e0, RZ ;  /* 0x000001e074207810 */ /* 0x000fe40007ffe0ff */
[----:B------:R-:W-:Y:S02]  /*3de0*/  CS2R R122, SRZ ;  /* 0x00000000007a7805 */ /* 0x000fe4000001ff00 */
[----:B------:R-:W-:-:S02]  /*3df0*/  CS2R R36, SRZ ;  /* 0x0000000000247805 */ /* 0x000fc4000001ff00 */
[----:B------:R-:W-:Y:S01]  /*3e00*/  @!P5 MOV R122, R76 ;  /* 0x0000004c007ad202 */ /* 0x000fe20000000f00 */
[----:B------:R-:W5:Y:S01]  /*3e10*/  LDL R88, [R1+0x2c8] ;  /* 0x0002c80001587983 */ /* 0x000f620000100800 */
[----:B------:R-:W-:Y:S02]  /*3e20*/  SHF.R.S32.HI R59, RZ, 0x1f, R32 ;  /* 0x0000001fff3b7819 */ /* 0x000fe40000011420 */
[----:B------:R-:W-:Y:S01]  /*3e30*/  @!P5 MOV R123, R77 ;  /* 0x0000004d007bd202 */ /* 0x000fe20000000f00 */
[----:B------:R-:W5:Y:S01]  /*3e40*/  LDL R86, [R1+0x2a8] ;  /* 0x0002a80001567983 */ /* 0x000f620000100800 */
[----:B------:R-:W-:Y:S02]  /*3e50*/  @!P5 MOV R36, R78 ;  /* 0x0000004e0024d202 */ /* 0x000fe40000000f00 */
[----:B------:R-:W-:Y:S01]  /*3e60*/  @!P5 MOV R37, R79 ;  /* 0x0000004f0025d202 */ /* 0x000fe20000000f00 */
[----:B------:R-:W5:Y:S01]  /*3e70*/  LDL R89, [R1+0x28c] ;  /* 0x00028c0001597983 */ /* 0x000f620000100800 */
[----:B------:R-:W-:-:S03]  /*3e80*/  IADD3 R116, PT, PT, R116, 0x1f0, RZ ;  /* 0x000001f074747810 */ /* 0x000fc60007ffe0ff */
        /* <DEDUP_REMOVED lines=18> */
[----:B--2---:R-:W-:-:S02]  /*3fb0*/  @!P0 MOV R16, R4 ;  /* 0x0000000400108202 */ /* 0x004fc40000000f00 */
[----:B------:R-:W-:Y:S02]  /*3fc0*/  @!P0 MOV R17, R5 ;  /* 0x0000000500118202 */ /* 0x000fe40000000f00 */
[----:B------:R-:W-:Y:S02]  /*3fd0*/  @!P1 MOV R85, R56 ;  /* 0x0000003800559202 */ /* 0x000fe40000000f00 */
[----:B------:R-:W-:Y:S02]  /*3fe0*/  @!P1 MOV R117, R57 ;  /* 0x0000003900759202 */ /* 0x000fe40000000f00 */
[----:B------:R-:W-:Y:S02]  /*3ff0*/  @!P0 MOV R87, R2 ;  /* 0x0000000200578202 */ /* 0x000fe40000000f00 */
[----:B------:R-:W-:Y:S01]  /*4000*/  @!P0 MOV R84, R3 ;  /* 0x0000000300548202 */ /* 0x000fe20000000f00 */
[----:B------:R-:W-:Y:S01]  /*4010*/  STL.64 [R1+0xa8], R2 ;  /* 0x0000a80201007387 */ /* 0x000fe20000100a00 */
[----:B------:R-:W-:-:S02]  /*4020*/  ISETP.GE.U32.AND P0, PT, R9, UR16, PT ;  /* 0x0000001009007c0c */ /* 0x000fc4000bf06070 */
[----:B------:R-:W-:Y:S01]  /*4030*/  ISETP.GE.U32.AND P1, PT, R8, UR16, PT ;  /* 0x0000001008007c0c */ /* 0x000fe2000bf26070 */
[----:B------:R2:W-:Y:S01]  /*4040*/  STL.64 [R1+0x1a8], R4 ;  /* 0x0001a80401007387 */ /* 0x0005e20000100a00 */
[C---:B------:R-:W-:Y:S02]  /*4050*/  ISETP.GE.AND.EX P0, PT, R6.reuse, UR17, PT, P0 ;  /* 0x0000001106007c0c */ /* 0x040fe4000bf06300 */
[C---:B------:R-:W-:Y:S01]  /*4060*/  ISETP.GE.AND.EX P1, PT, R7.reuse, UR17, PT, P1 ;  /* 0x0000001107007c0c */ /* 0x040fe2000bf26310 */
[----:B------:R-:W-:Y:S01]  /*4070*/  STL.64 [R1+0xb0], R56 ;  /* 0x0000b03801007387 */ /* 0x000fe20000100a00 */
[----:B0-----:R-:W-:Y:S02]  /*4080*/  CS2R R66, SRZ ;  /* 0x0000000000427805 */ /* 0x001fe4000001ff00 */
[----:B------:R-:W-:Y:S01]  /*4090*/  CS2R R64, SRZ ;  /* 0x0000000000407805 */ /* 0x000fe2000001ff00 */
[----:B-1----:R-:W5:Y:S06]  /*40a0*/  LDL R79, [R1+0x2b0] ;  /* 0x0002b000014f7983 */ /* 0x002f6c0000100800 */
[----:B--2---:R-:W0:Y:S08]  /*40b0*/  @!P0 LDC.64 R4, c[0x0][0x3f8] ;  /* 0x0000fe00ff048b82 */ /* 0x004e300000000a00 */
[----:B------:R-:W1:Y:S08]  /*40c0*/  @!P1 LDC.64 R2, c[0x0][0x3f8] ;  /* 0x0000fe00ff029b82 */ /* 0x000e700000000a00 */
[----:B------:R-:W2:Y:S01]  /*40d0*/  @!P0 LDC.64 R12, c[0x0][0x3a0] ;  /* 0x0000e800ff0c8b82 */ /* 0x000ea20000000a00 */
[----:B0-----:R-:W-:Y:S01]  /*40e0*/  @!P0 IMAD R10, R6, R4, RZ ;  /* 0x00000004060a8224 */ /* 0x001fe200078e02ff */
[----:B------:R-:W-:Y:S01]  /*40f0*/  @!P0 MOV R6, R40 ;  /* 0x0000002800068202 */ /* 0x000fe20000000f00 */
[----:B------:R0:W-:Y:S05]  /*4100*/  STL [R1+0x244], R117 ;  /* 0x0002447501007387 */ /* 0x0001ea0000100800 */
[----:B------:R-:W3:Y:S01]  /*4110*/  @!P1 LDC.64 R14, c[0x0][0x398] ;  /* 0x0000e600ff0e9b82 */ /* 0x000ee20000000a00 */
[----:B-1----:R-:W-:Y:S01]  /*4120*/  @!P1 IMAD R11, R7, R2, RZ ;  /* 0x00000002070b9224 */ /* 0x002fe200078e02ff */
[----:B------:R-:W-:Y:S01]  /*4130*/  @!P0 MOV R7, R39 ;  /* 0x0000002700078202 */ /* 0x000fe20000000f00 */
[----:B------:R-:W-:-:S02]  /*4140*/  @!P0 IMAD R10, R9, R5, R10 ;  /* 0x00000005090a8224 */ /* 0x000fc400078e020a */
[----:B------:R-:W-:Y:S01]  /*4150*/  @!P0 IMAD.WIDE.U32 R4, R9, R4, R6 ;  /* 0x0000000409048225 */ /* 0x000fe200078e0006 */
[----:B------:R-:W-:Y:S02]  /*4160*/  @!P1 MOV R6, R40 ;  /* 0x0000002800069202 */ /* 0x000fe40000000f00 */
[----:B------:R-:W-:Y:S01]  /*4170*/  @!P1 MOV R7, R39 ;  /* 0x0000002700079202 */ /* 0x000fe20000000f00 */
[C---:B------:R-:W-:Y:S01]  /*4180*/  @!P1 IMAD R11, R8.reuse, R3, R11 ;  /* 0x00000003080b9224 */ /* 0x040fe200078e020b */
[----:B------:R-:W-:Y:S01]  /*4190*/  @!P0 IADD3 R10, PT, PT, R5, R10, RZ ;  /* 0x0000000a050a8210 */ /* 0x000fe20007ffe0ff */
[----:B------:R-:W-:Y:S02]  /*41a0*/  @!P1 IMAD.WIDE.U32 R2, R8, R2, R6 ;  /* 0x0000000208029225 */ /* 0x000fe400078e0006 */
[----:B------:R-:W1:Y:S01]  /*41b0*/  @!P0 LDC.64 R8, c[0x0][0x398] ;  /* 0x0000e600ff088b82 */ /* 0x000e620000000a00 */
[C---:B------:R-:W-:Y:S02]  /*41c0*/  @!P0 SHF.L.U32 R26, R4.reuse, 0x2, RZ ;  /* 0x00000002041a8819 */ /* 0x040fe400000006ff */
[----:B------:R-:W-:-:S05]  /*41d0*/  @!P0 SHF.L.U64.HI R27, R4, 0x2, R10 ;  /* 0x00000002041b8819 */ /* 0x000fca000001020a */
[----:B------:R-:W4:Y:S01]  /*41e0*/  @!P3 LDC.64 R6, c[0x0][0x3f8] ;  /* 0x0000fe00ff06bb82 */ /* 0x000f220000000a00 */
[----:B------:R-:W-:-:S07]  /*41f0*/  @!P1 IADD3 R22, PT, PT, R3, R11, RZ ;  /* 0x0000000b03169210 */ /* 0x000fce0007ffe0ff */
[----:B------:R-:W3:Y:S01]  /*4200*/  @!P2 LDC.64 R4, c[0x0][0x3f8] ;  /* 0x0000fe00ff04ab82 */ /* 0x000ee20000000a00 */
[----:B0-----:R-:W-:Y:S01]  /*4210*/  HFMA2 R117, -RZ, RZ, 0, 0 ;  /* 0x00000000ff757431 */ /* 0x001fe200000001ff */
[----:B------:R-:W-:Y:S02]  /*4220*/  @!P4 MOV R117, R70 ;  /* 0x000000460075c202 */ /* 0x000fe40000000f00 */
[----:B--2---:R-:W-:-:S04]  /*4230*/  @!P0 IADD3 R12, P4, PT, R26, R12, RZ ;  /* 0x0000000c1a0c8210 */ /* 0x004fc80007f9e0ff */
[----:B------:R-:W0:Y:S01]  /*4240*/  @!P1 LDC.64 R10, c[0x0][0x3a0] ;  /* 0x0000e800ff0a9b82 */ /* 0x000e220000000a00 */
[----:B------:R-:W-:Y:S02]  /*4250*/  @!P0 IADD3.X R13, PT, PT, R27, R13, RZ, P4, !PT ;  /* 0x0000000d1b0d8210 */ /* 0x000fe400027fe4ff */
[----:B------:R-:W-:Y:S02]  /*4260*/  ISETP.GE.U32.AND P4, PT, R32, UR16, PT ;  /* 0x0000001020007c0c */ /* 0x000fe4000bf86070 */
[C---:B------:R-:W-:Y:S02]  /*4270*/  @!P1 SHF.L.U32 R23, R2.reuse, 0x2, RZ ;  /* 0x0000000202179819 */ /* 0x040fe400000006ff */
[----:B------:R-:W-:Y:S01]  /*4280*/  @!P1 SHF.L.U64.HI R22, R2, 0x2, R22 ;  /* 0x0000000202169819 */ /* 0x000fe20000010216 */
[----:B------:R2:W-:Y:S01]  /*4290*/  STL [R1+0x240], R85 ;  /* 0x0002405501007387 */ /* 0x0005e20000100800 */
[----:B-1----:R-:W-:Y:S01]  /*42a0*/  @!P0 IADD3 R8, P5, PT, R26, R8, RZ ;  /* 0x000000081a088210 */ /* 0x002fe20007fbe0ff */
[----:B----4-:R-:W-:Y:S01]  /*42b0*/  @!P3 IMAD R26, R31, R6, RZ ;  /* 0x000000061f1ab224 */ /* 0x010fe200078e02ff */
[----:B------:R-:W-:Y:S01]  /*42c0*/  @!P3 MOV R2, R40 ;  /* 0x000000280002b202 */ /* 0x000fe20000000f00 */
[----:B------:R-:W1:Y:S01]  /*42d0*/  LDC.64 R70, c[0x0][0x3a8] ;  /* 0x0000ea00ff467b82 */ /* 0x000e620000000a00 */
[----:B------:R-:W-:-:S02]  /*42e0*/  @!P3 MOV R3, R39 ;  /* 0x000000270003b202 */ /* 0x000fc40000000f00 */
[----:B------:R-:W-:Y:S01]  /*42f0*/  ISETP.GE.AND.EX P4, PT, R59, UR17, PT, P4 ;  /* 0x000000113b007c0c */ /* 0x000fe2000bf86340 */
[C---:B------:R-:W-:Y:S02]  /*4300*/  @!P3 IMAD R26, R19.reuse, R7, R26 ;  /* 0x00000007131ab224 */ /* 0x040fe400078e021a */
[----:B------:R-:W-:Y:S01]  /*4310*/  @!P3 IMAD.WIDE.U32 R6, R19, R6, R2 ;  /* 0x000000061306b225 */ /* 0x000fe200078e0002 */
[----:B------:R-:W-:Y:S02]  /*4320*/  @!P2 MOV R2, R40 ;  /* 0x000000280002a202 */ /* 0x000fe40000000f00 */
[----:B------:R-:W-:Y:S01]  /*4330*/  @!P2 MOV R3, R39 ;  /* 0x000000270003a202 */ /* 0x000fe20000000f00 */
[----:B---3--:R-:W-:Y:S01]  /*4340*/  @!P2 IMAD R30, R30, R4, RZ ;  /* 0x000000041e1ea224 */ /* 0x008fe200078e02ff */
[----:B------:R-:W-:-:S03]  /*4350*/  @!P0 IADD3.X R9, PT, PT, R27, R9, RZ, P5, !PT ;  /* 0x000000091b098210 */ /* 0x000fc60002ffe4ff */
[C---:B------:R-:W-:Y:S02]  /*4360*/  @!P2 IMAD R19, R18.reuse, R5, R30 ;  /* 0x000000051213a224 */ /* 0x040fe400078e021e */
[----:B------:R-:W-:Y:S01]  /*4370*/  @!P2 IMAD.WIDE.U32 R4, R18, R4, R2 ;  /* 0x000000041204a225 */ /* 0x000fe200078e0002 */
[----:B------:R-:W3:Y:S01]  /*4380*/  @!P3 LDC.64 R30, c[0x0][0x3a0] ;  /* 0x0000e800ff1ebb82 */ /* 0x000ee20000000a00 */
[----:B0-----:R-:W-:-:S03]  /*4390*/  @!P1 IADD3 R10, P5, PT, R23, R10, RZ ;  /* 0x0000000a170a9210 */ /* 0x001fc60007fbe0ff */
[----:B------:R-:W-:-:S04]  /*43a0*/  @!P2 IADD3 R33, PT, PT, R5, R19, RZ ;  /* 0x000000130521a210 */ /* 0x000fc80007ffe0ff */
[----:B------:R-:W0:Y:S01]  /*43b0*/  @!P4 LDC.64 R2, c[0x0][0x3f8] ;  /* 0x0000fe00ff02cb82 */ /* 0x000e220000000a00 */
[----:B------:R-:W-:Y:S02]  /*43c0*/  @!P1 IADD3.X R11, PT, PT, R22, R11, RZ, P5, !PT ;  /* 0x0000000b160b9210 */ /* 0x000fe40002ffe4ff */
[----:B------:R-:W-:-:S05]  /*43d0*/  @!P1 IADD3 R14, P5, PT, R23, R14, RZ ;  /* 0x0000000e170e9210 */ /* 0x000fca0007fbe0ff */
[----:B------:R-:W4:Y:S01]  /*43e0*/  @!P3 LDC.64 R18, c[0x0][0x398] ;  /* 0x0000e600ff12bb82 */ /* 0x000f220000000a00 */
[----:B------:R-:W-:Y:S02]  /*43f0*/  @!P3 IADD3 R26, PT, PT, R7, R26, RZ ;  /* 0x0000001a071ab210 */ /* 0x000fe40007ffe0ff */
[----:B------:R-:W-:-:S05]  /*4400*/  @!P1 IADD3.X R15, PT, PT, R22, R15, RZ, P5, !PT ;  /* 0x0000000f160f9210 */ /* 0x000fca0002ffe4ff */
[----:B------:R-:W2:Y:S01]  /*4410*/  @!P2 LDC.64 R22, c[0x0][0x3a0] ;  /* 0x0000e800ff16ab82 */ /* 0x000ea20000000a00 */
[C---:B------:R-:W-:Y:S02]  /*4420*/  @!P3 SHF.L.U64.HI R56, R6.reuse, 0x2, R26 ;  /* 0x000000020638b819 */ /* 0x040fe4000001021a */
[----:B------:R-:W-:-:S05]  /*4430*/  @!P3 SHF.L.U32 R58, R6, 0x2, RZ ;  /* 0x00000002063ab819 */ /* 0x000fca00000006ff */
[----:B------:R-:W1:Y:S01]  /*4440*/  @!P2 LDC.64 R26, c[0x0][0x398] ;  /* 0x0000e600ff1aab82 */ /* 0x000e620000000a00 */
[----:B---3--:R-:W-:Y:S02]  /*4450*/  @!P3 IADD3 R30, P5, PT, R58, R30, RZ ;  /* 0x0000001e3a1eb210 */ /* 0x008fe40007fbe0ff */
[----:B------:R-:W-:-:S05]  /*4460*/  @!P2 SHF.L.U64.HI R33, R4, 0x2, R33 ;  /* 0x000000020421a819 */ /* 0x000fca0000010221 */
[----:B------:R-:W3:Y:S01]  /*4470*/  @!P4 LDC.64 R6, c[0x0][0x3a0] ;  /* 0x0000e800ff06cb82 */ /* 0x000ee20000000a00 */
[----:B------:R-:W-:Y:S01]  /*4480*/  @!P2 SHF.L.U32 R57, R4, 0x2, RZ ;  /* 0x000000020439a819 */ /* 0x000fe200000006ff */
[----:B0-----:R-:W-:Y:S01]  /*4490*/  @!P4 IMAD R4, R59, R2, RZ ;  /* 0x000000023b04c224 */ /* 0x001fe200078e02ff */
[----:B------:R-:W-:Y:S02]  /*44a0*/  @!P3 IADD3.X R31, PT, PT, R56, R31, RZ, P5, !PT ;  /* 0x0000001f381fb210 */ /* 0x000fe40002ffe4ff */
[----:B----4-:R-:W-:Y:S01]  /*44b0*/  @!P3 IADD3 R18, P5, PT, R58, R18, RZ ;  /* 0x000000123a12b210 */ /* 0x010fe20007fbe0ff */
[----:B------:R-:W-:Y:S01]  /*44c0*/  @!P4 IMAD R58, R32, R3, R4 ;  /* 0x00000003203ac224 */ /* 0x000fe200078e0204 */
[----:B------:R-:W-:Y:S02]  /*44d0*/  @!P4 MOV R4, R40 ;  /* 0x000000280004c202 */ /* 0x000fe40000000f00 */
[----:B------:R-:W-:Y:S02]  /*44e0*/  @!P4 MOV R5, R39 ;  /* 0x000000270005c202 */ /* 0x000fe40000000f00 */
[----:B------:R-:W-:-:S02]  /*44f0*/  @!P3 IADD3.X R19, PT, PT, R56, R19, RZ, P5, !PT ;  /* 0x000000133813b210 */ /* 0x000fc40002ffe4ff */
[----:B--2---:R-:W-:Y:S01]  /*4500*/  @!P2 IADD3 R22, P5, PT, R57, R22, RZ ;  /* 0x000000163916a210 */ /* 0x004fe20007fbe0ff */
[----:B------:R-:W-:-:S03]  /*4510*/  @!P4 IMAD.WIDE.U32 R2, R32, R2, R4 ;  /* 0x000000022002c225 */ /* 0x000fc600078e0004 */
[----:B------:R-:W-:Y:S02]  /*4520*/  @!P2 IADD3.X R23, PT, PT, R33, R23, RZ, P5, !PT ;  /* 0x000000172117a210 */ /* 0x000fe40002ffe4ff */
[----:B-1----:R-:W-:Y:S02]  /*4530*/  @!P2 IADD3 R26, P5, PT, R57, R26, RZ ;  /* 0x0000001a391aa210 */ /* 0x002fe40007fbe0ff */
[----:B------:R-:W-:Y:S02]  /*4540*/  @!P4 IADD3 R58, PT, PT, R3, R58, RZ ;  /* 0x0000003a033ac210 */ /* 0x000fe40007ffe0ff */
[C---:B------:R-:W-:Y:S02]  /*4550*/  @!P4 SHF.L.U32 R60, R2.reuse, 0x2, RZ ;  /* 0x00000002023cc819 */ /* 0x040fe400000006ff */
[----:B------:R-:W-:Y:S02]  /*4560*/  @!P2 IADD3.X R27, PT, PT, R33, R27, RZ, P5, !PT ;  /* 0x0000001b211ba210 */ /* 0x000fe40002ffe4ff */
[----:B------:R-:W-:-:S02]  /*4570*/  @!P4 SHF.L.U64.HI R61, R2, 0x2, R58 ;  /* 0x00000002023dc819 */ /* 0x000fc4000001023a */
[----:B---3--:R-:W-:Y:S02]  /*4580*/  @!P4 IADD3 R6, P5, PT, R60, R6, RZ ;  /* 0x000000063c06c210 */ /* 0x008fe40007fbe0ff */
[----:B------:R-:W-:Y:S02]  /*4590*/  SHF.R.S32.HI R32, RZ, 0x1f, R116 ;  /* 0x0000001fff207819 */ /* 0x000fe40000011474 */
[----:B------:R-:W-:Y:S02]  /*45a0*/  @!P4 IADD3.X R7, PT, PT, R61, R7, RZ, P5, !PT ;  /* 0x000000073d07c210 */ /* 0x000fe40002ffe4ff */
[----:B------:R-:W-:Y:S02]  /*45b0*/  ISETP.GE.U32.AND P5, PT, R116, UR16, PT ;  /* 0x0000001074007c0c */ /* 0x000fe4000bfa6070 */
[----:B------:R-:W-:Y:S02]  /*45c0*/  CS2R R2, SRZ ;  /* 0x0000000000027805 */ /* 0x000fe4000001ff00 */
[----:B------:R-:W-:-:S04]  /*45d0*/  ISETP.GE.AND.EX P5, PT, R32, UR17, PT, P5 ;  /* 0x0000001120007c0c */ /* 0x000fc8000bfa6350 */
[----:B------:R0:W2:Y:S01]  /*45e0*/  @!P0 LDG.E.64 R2, desc[UR10][R12.64] ;  /* 0x0000000a0c028981 */ /* 0x0000a2000c1e1b00 */
[----:B------:R-:W-:-:S06]  /*45f0*/  CS2R R4, SRZ ;  /* 0x0000000000047805 */ /* 0x000fcc000001ff00 */
[----:B------:R1:W3:Y:S01]  /*4600*/  @!P0 LDG.E.64 R4, desc[UR10][R8.64] ;  /* 0x0000000a08048981 */ /* 0x0002e2000c1e1b00 */
[----:B0-----:R-:W-:Y:S02]  /*4610*/  CS2R R12, SRZ ;  /* 0x00000000000c7805 */ /* 0x001fe4000001ff00 */
[----:B------:R-:W-:Y:S01]  /*4620*/  MOV R56, UR6 ;  /* 0x0000000600387c02 */ /* 0x000fe20008000f00 */
[----:B------:R-:W0:Y:S01]  /*4630*/  @!P5 LDC.64 R58, c[0x0][0x398] ;  /* 0x0000e600ff3adb82 */ /* 0x000e220000000a00 */
[----:B------:R-:W-:Y:S01]  /*4640*/  MOV R57, UR7 ;  /* 0x0000000700397c02 */ /* 0x000fe20008000f00 */
[----:B------:R-:W4:Y:S01]  /*4650*/  LDCU.U8 UR6, c[0x0][0x414] ;  /* 0x00008280ff0677ac */ /* 0x000f220008000000 */
[----:B------:R4:W3:Y:S01]  /*4660*/  @!P3 LDG.E.64 R12, desc[UR10][R30.64] ;  /* 0x0000000a1e0cb981 */ /* 0x0008e2000c1e1b00 */
[----:B-1----:R-:W-:Y:S02]  /*4670*/  CS2R R8, SRZ ;  /* 0x0000000000087805 */ /* 0x002fe4000001ff00 */
[----:B------:R-:W-:Y:S01]  /*4680*/  @!P5 MOV R33, R39 ;  /* 0x000000270021d202 */ /* 0x000fe20000000f00 */
[----:B------:R-:W3:Y:S04]  /*4690*/  LDG.E.64 R56, desc[UR10][R56.64] ;  /* 0x0000000a38387981 */ /* 0x000ee8000c1e1b00 */
[----:B------:R1:W3:Y:S01]  /*46a0*/  @!P1 LDG.E.64 R8, desc[UR10][R10.64] ;  /* 0x0000000a0a089981 */ /* 0x0002e2000c1e1b00 */
[----:B----4-:R-:W4:Y:S01]  /*46b0*/  @!P5 LDC.64 R30, c[0x0][0x3f8] ;  /* 0x0000fe00ff1edb82 */ /* 0x010f220000000a00 */
[----:B-1----:R-:W-:Y:S01]  /*46c0*/  HFMA2 R10, -RZ, RZ, 0, 0 ;  /* 0x00000000ff0a7431 */ /* 0x002fe200000001ff */
[----:B------:R-:W-:-:S06]  /*46d0*/  MOV R11, RZ ;  /* 0x000000ff000b7202 */ /* 0x000fcc0000000f00 */
[----:B------:R1:W3:Y:S02]  /*46e0*/  @!P1 LDG.E.64 R10, desc[UR10][R14.64] ;  /* 0x0000000a0e0a9981 */ /* 0x0002e4000c1e1b00 */
[----:B-1----:R-:W-:Y:S01]  /*46f0*/  CS2R R14, SRZ ;  /* 0x00000000000e7805 */ /* 0x002fe2000001ff00 */
[----:B----4-:R-:W-:-:S05]  /*4700*/  @!P5 IMAD R32, R32, R30, RZ ;  /* 0x0000001e2020d224 */ /* 0x010fca00078e02ff */
[----:B------:R1:W4:Y:S01]  /*4710*/  @!P3 LDG.E.64 R14, desc[UR10][R18.64] ;  /* 0x0000000a120eb981 */ /* 0x000322000c1e1b00 */
[----:B------:R-:W-:Y:S01]  /*4720*/  @!P5 IMAD R31, R116, R31, R32 ;  /* 0x0000001f741fd224 */ /* 0x000fe200078e0220 */
[----:B------:R-:W-:Y:S02]  /*4730*/  @!P5 MOV R32, R40 ;  /* 0x000000280020d202 */ /* 0x000fe40000000f00 */
[----:B-1----:R-:W-:-:S03]  /*4740*/  CS2R R18, SRZ ;  /* 0x0000000000127805 */ /* 0x002fc6000001ff00 */
[----:B------:R-:W-:Y:S01]  /*4750*/  @!P5 IMAD.WIDE.U32 R32, R116, R30, R32 ;  /* 0x0000001e7420d225 */ /* 0x000fe200078e0020 */
[----:B------:R-:W-:Y:S02]  /*4760*/  @!P6 MOV R67, R80 ;  /* 0x000000500043e202 */ /* 0x000fe40000000f00 */
[----:B------:R-:W-:Y:S02]  /*4770*/  @!P6 MOV R66, R81 ;  /* 0x000000510042e202 */ /* 0x000fe40000000f00 */
[----:B------:R-:W-:Y:S01]  /*4780*/  @!P6 MOV R65, R82 ;  /* 0x000000520041e202 */ /* 0x000fe20000000f00 */
[----:B------:R1:W4:Y:S01]  /*4790*/  @!P2 LDG.E.64 R18, desc[UR10][R22.64] ;  /* 0x0000000a1612a981 */ /* 0x000322000c1e1b00 */
[----:B------:R-:W-:Y:S02]  /*47a0*/  @!P5 IADD3 R68, PT, PT, R33, R31, RZ ;  /* 0x0000001f2144d210 */ /* 0x000fe40007ffe0ff */
[----:B------:R-:W0:Y:S01]  /*47b0*/  @!P4 LDC.64 R30, c[0x0][0x398] ;  /* 0x0000e600ff1ecb82 */ /* 0x000e220000000a00 */
[----:B------:R-:W-:Y:S01]  /*47c0*/  @!P6 MOV R64, R83 ;  /* 0x000000530040e202 */ /* 0x000fe20000000f00 */
[----:B------:R-:W0:Y:S01]  /*47d0*/  S2R R85, SR_TID.X ;  /* 0x0000000000557919 */ /* 0x000e220000002100 */
[----:B------:R-:W-:Y:S01]  /*47e0*/  STL [R1+0x238], R87 ;  /* 0x0002385701007387 */ /* 0x000fe20000100800 */
[----:B-1----:R-:W-:-:S03]  /*47f0*/  CS2R R22, SRZ ;  /* 0x0000000000167805 */ /* 0x002fc6000001ff00 */
[----:B------:R1:W-:Y:S04]  /*4800*/  STL [R1+0x23c], R84 ;  /* 0x00023c5401007387 */ /* 0x0003e80000100800 */
[----:B------:R1:W4:Y:S01]  /*4810*/  @!P2 LDG.E.64 R22, desc[UR10][R26.64] ;  /* 0x0000000a1a16a981 */ /* 0x000322000c1e1b00 */
[----:B------:R-:W-:-:S03]  /*4820*/  @!P5 SHF.L.U64.HI R68, R32, 0x2, R68 ;  /* 0x000000022044d819 */ /* 0x000fc60000010244 */
[----:B------:R0:W-:Y:S04]  /*4830*/  STL.64 [R1+0x1d8], R82 ;  /* 0x0001d85201007387 */ /* 0x0001e80000100a00 */
[----:B-1----:R-:W5:Y:S01]  /*4840*/  LDL R84, [R1+0x2c0] ;  /* 0x0002c00001547983 */ /* 0x002f620000100800 */
[----:B------:R-:W-:Y:S02]  /*4850*/  CS2R R26, SRZ ;  /* 0x00000000001a7805 */ /* 0x000fe4000001ff00 */
[----:B0-----:R-:W-:Y:S01]  /*4860*/  @!P4 IADD3 R30, P6, PT, R60, R30, RZ ;  /* 0x0000001e3c1ec210 */ /* 0x001fe20007fde0ff */
[----:B------:R-:W5:Y:S04]  /*4870*/  LDL R87, [R1+0x2a0] ;  /* 0x0002a00001577983 */ /* 0x000f680000100800 */
[----:B------:R0:W4:Y:S04]  /*4880*/  @!P4 LDG.E.64 R26, desc[UR10][R6.64] ;  /* 0x0000000a061ac981 */ /* 0x000128000c1e1b00 */
[----:B------:R-:W5:Y:S04]  /*4890*/  LDL R116, [R1+0x234] ;  /* 0x0002340001747983 */ /* 0x000f680000100800 */
[----:B------:R-:W5:Y:S01]  /*48a0*/  LDL R80, [R1+0x2b8] ;  /* 0x0002b80001507983 */ /* 0x000f620000100800 */
[----:B0-----:R-:W-:-:S02]  /*48b0*/  @!P5 SHF.L.U32 R6, R32, 0x2, RZ ;  /* 0x000000022006d819 */ /* 0x001fc400000006ff */
[----:B------:R-:W0:Y:S01]  /*48c0*/  @!P5 LDC.64 R32, c[0x0][0x3a0] ;  /* 0x0000e800ff20db82 */ /* 0x000e220000000a00 */
[----:B------:R-:W-:Y:S01]  /*48d0*/  @!P4 IADD3.X R31, PT, PT, R61, R31, RZ, P6, !PT ;  /* 0x0000001f3d1fc210 */ /* 0x000fe200037fe4ff */
[----:B------:R-:W5:Y:S04]  /*48e0*/  LDL R81, [R1+0x2d8] ;  /* 0x0002d80001517983 */ /* 0x000f680000100800 */
[----:B------:R-:W5:Y:S04]  /*48f0*/  LDL R82, [R1+0x2d0] ;  /* 0x0002d00001527983 */ /* 0x000f680000100800 */
[----:B------:R-:W5:Y:S01]  /*4900*/  LDL R83, [R1+0x2d4] ;  /* 0x0002d40001537983 */ /* 0x000f620000100800 */
[----:B0-----:R-:W-:-:S04]  /*4910*/  @!P5 IADD3 R32, P6, PT, R6, R32, RZ ;  /* 0x000000200620d210 */ /* 0x001fc80007fde0ff */
[----:B------:R-:W-:Y:S02]  /*4920*/  @!P5 IADD3.X R33, PT, PT, R68, R33, RZ, P6, !PT ;  /* 0x000000214421d210 */ /* 0x000fe400037fe4ff */
[----:B------:R-:W-:Y:S02]  /*4930*/  @!P5 IADD3 R58, P6, PT, R6, R58, RZ ;  /* 0x0000003a063ad210 */ /* 0x000fe40007fde0ff */
[----:B------:R-:W-:Y:S02]  /*4940*/  CS2R R6, SRZ ;  /* 0x0000000000067805 */ /* 0x000fe4000001ff00 */
[----:B------:R-:W-:-:S04]  /*4950*/  @!P5 IADD3.X R59, PT, PT, R68, R59, RZ, P6, !PT ;  /* 0x0000003b443bd210 */ /* 0x000fc800037fe4ff */
[----:B------:R0:W4:Y:S01]  /*4960*/  @!P4 LDG.E.64 R6, desc[UR10][R30.64] ;  /* 0x0000000a1e06c981 */ /* 0x000122000c1e1b00 */
[----:B------:R-:W-:Y:S02]  /*4970*/  ISETP.NE.AND P6, PT, RZ, UR6, PT ;  /* 0x00000006ff007c0c */ /* 0x000fe4000bfc5270 */
[----:B0-----:R-:W-:-:S06]  /*4980*/  CS2R R30, SRZ ;  /* 0x00000000001e7805 */ /* 0x001fcc000001ff00 */
[----:B------:R0:W4:Y:S02]  /*4990*/  @!P5 LDG.E.64 R30, desc[UR10][R32.64] ;  /* 0x0000000a201ed981 */ /* 0x000124000c1e1b00 */
[----:B0-----:R-:W-:-:S06]  /*49a0*/  CS2R R32, SRZ ;  /* 0x0000000000207805 */ /* 0x001fcc000001ff00 */
[----:B------:R0:W4:Y:S02]  /*49b0*/  @!P5 LDG.E.64 R32, desc[UR10][R58.64] ;  /* 0x0000000a3a20d981 */ /* 0x000124000c1e1b00 */
[----:B0-----:R-:W0:Y:S01]  /*49c0*/  @P6 LDC.64 R58, c[0x0][0x3b0] ;  /* 0x0000ec00ff3a6b82 */ /* 0x001e220000000a00 */
[----:B------:R-:W-:Y:S02]  /*49d0*/  SHF.L.U32 R61, R85, 0x1, RZ ;  /* 0x00000001553d7819 */ /* 0x000fe400000006ff */
[----:B------:R-:W-:Y:S01]  /*49e0*/  MOV R60, UR13 ;  /* 0x0000000d003c7c02 */ /* 0x000fe20008000f00 */
[----:B------:R-:W5:Y:S01]  /*49f0*/  LDL R85, [R1+0x294] ;  /* 0x0002940001557983 */ /* 0x000f620000100800 */
[----:B------:R-:W-:-:S04]  /*4a00*/  LOP3.LUT R61, R61, 0x3e, RZ, 0xc0, !PT ;  /* 0x0000003e3d3d7812 */ /* 0x000fc800078ec0ff */
[----:B------:R-:W-:-:S05]  /*4a10*/  LEA R60, R60, R61, 0x6 ;  /* 0x0000003d3c3c7211 */ /* 0x000fca00078e30ff */
[----:B0-----:R-:W-:-:S04]  /*4a20*/  @P6 IMAD.WIDE R58, R60, 0x2, R58 ;  /* 0x000000023c3a6825 */ /* 0x001fc800078e023a */
[----:B------:R-:W-:Y:S01]  /*4a30*/  IMAD.WIDE R60, R60, 0x2, R70 ;  /* 0x000000023c3c7825 */ /* 0x000fe200078e0246 */
[----:B------:R-:W4:Y:S04]  /*4a40*/  @P6 LDG.E.U16 R68, desc[UR10][R58.64] ;  /* 0x0000000a3a446981 */ /* 0x000f28000c1e1500 */
[----:B------:R-:W4:Y:S04]  /*4a50*/  LDG.E.U16 R69, desc[UR10][R60.64] ;  /* 0x0000000a3c457981 */ /* 0x000f28000c1e1500 */
[----:B------:R0:W4:Y:S04]  /*4a60*/  @P6 LDG.E.U16 R59, desc[UR10][R58.64+0x2] ;  /* 0x0000020a3a3b6981 */ /* 0x000128000c1e1500 */
[----:B------:R1:W4:Y:S01]  /*4a70*/  LDG.E.U16 R61, desc[UR10][R60.64+0x2] ;  /* 0x0000020a3c3d7981 */ /* 0x000322000c1e1500 */
[----:B0-----:R-:W-:Y:S01]  /*4a80*/  HFMA2 R58, -RZ, RZ, 0, 0 ;  /* 0x00000000ff3a7431 */ /* 0x001fe200000001ff */
[----:B--2---:R-:W-:-:S02]  /*4a90*/  @!P0 MOV R58, R2 ;  /* 0x00000002003a8202 */ /* 0x004fc40000000f00 */
[----:B------:R0:W-:Y:S04]  /*4aa0*/  STL.64 [R1+0xe0], R2 ;  /* 0x0000e00201007387 */ /* 0x0001e80000100a00 */
[----:B---3--:R2:W-:Y:S01]  /*4ab0*/  STL.64 [R1+0x1e0], R4 ;  /* 0x0001e00401007387 */ /* 0x0085e20000100a00 */
[----:B0-----:R-:W-:Y:S01]  /*4ac0*/  HFMA2 R2, -RZ, RZ, 0, 0 ;  /* 0x00000000ff027431 */ /* 0x001fe200000001ff */
[----:B------:R-:W-:Y:S01]  /*4ad0*/  @!P0 MOV R2, R3 ;  /* 0x0000000300028202 */ /* 0x000fe20000000f00 */
[----:B------:R-:W-:Y:S01]  /*4ae0*/  HFMA2 R3, -RZ, RZ, 0, 0 ;  /* 0x00000000ff037431 */ /* 0x000fe200000001ff */
[----:B------:R-:W-:Y:S01]  /*4af0*/  @!P0 MOV R3, R4 ;  /* 0x0000000400038202 */ /* 0x000fe20000000f00 */
[----:B--2---:R-:W-:Y:S01]  /*4b00*/  HFMA2 R4, -RZ, RZ, 0, 0 ;  /* 0x00000000ff047431 */ /* 0x004fe200000001ff */
[----:B------:R-:W-:Y:S01]  /*4b10*/  @!P0 MOV R4, R5 ;  /* 0x0000000500048202 */ /* 0x000fe20000000f00 */
[----:B------:R-:W-:Y:S01]  /*4b20*/  HFMA2 R5, -RZ, RZ, 0, 0 ;  /* 0x00000000ff057431 */ /* 0x000fe200000001ff */
[----:B------:R-:W-:Y:S01]  /*4b30*/  @!P1 MOV R5, R8 ;  /* 0x0000000800059202 */ /* 0x000fe20000000f00 */
[----:B------:R0:W-:Y:S01]  /*4b40*/  STL.64 [R1+0xe8], R8 ;  /* 0x0000e80801007387 */ /* 0x0001e20000100a00 */
[----:B------:R-:W-:-:S03]  /*4b50*/  R2UR UR16, R56 ;  /* 0x00000000381072ca */ /* 0x000fc600000e0000 */
[----:B------:R-:W-:Y:S01]  /*4b60*/  STL.64 [R1+0xf0], R12 ;  /* 0x0000f00c01007387 */ /* 0x000fe20000100a00 */
[----:B0-----:R-:W-:Y:S01]  /*4b70*/  HFMA2 R8, -RZ, RZ, 0, 0 ;  /* 0x00000000ff087431 */ /* 0x001fe200000001ff */
[----:B------:R-:W-:Y:S01]  /*4b80*/  @!P1 MOV R8, R9 ;  /* 0x0000000900089202 */ /* 0x000fe20000000f00 */
[----:B------:R-:W-:Y:S01]  /*4b90*/  HFMA2 R9, -RZ, RZ, 0, 0 ;  /* 0x00000000ff097431 */ /* 0x000fe200000001ff */
[----:B------:R-:W-:Y:S01]  /*4ba0*/  @!P1 MOV R9, R10 ;  /* 0x0000000a00099202 */ /* 0x000fe20000000f00 */
[----:B------:R0:W-:Y:S02]  /*4bb0*/  STL.64 [R1+0x1e8], R10 ;  /* 0x0001e80a01007387 */ /* 0x0001e40000100a00 */
[----:B0-----:R-:W-:Y:S01]  /*4bc0*/  HFMA2 R10, -RZ, RZ, 0, 0 ;  /* 0x00000000ff0a7431 */ /* 0x001fe200000001ff */
[----:B------:R-:W-:Y:S01]  /*4bd0*/  @!P1 MOV R10, R11 ;  /* 0x0000000b000a9202 */ /* 0x000fe20000000f00 */
[----:B------:R-:W-:Y:S01]  /*4be0*/  HFMA2 R11, -RZ, RZ, 0, 0 ;  /* 0x00000000ff0b7431 */ /* 0x000fe200000001ff */
[----:B------:R-:W-:Y:S01]  /*4bf0*/  @!P3 MOV R11, R12 ;  /* 0x0000000c000bb202 */ /* 0x000fe20000000f00 */
[----:B------:R-:W-:Y:S01]  /*4c00*/  HFMA2 R12, -RZ, RZ, 0, 0 ;  /* 0x00000000ff0c7431 */ /* 0x000fe200000001ff */
[----:B------:R-:W-:Y:S01]  /*4c10*/  @!P3 MOV R12, R13 ;  /* 0x0000000d000cb202 */ /* 0x000fe20000000f00 */
[----:B------:R-:W-:Y:S01]  /*4c20*/  HFMA2 R13, -RZ, RZ, 0, 0 ;  /* 0x00000000ff0d7431 */ /* 0x000fe200000001ff */
[----:B----4-:R-:W-:Y:S01]  /*4c30*/  @!P3 MOV R13, R14 ;  /* 0x0000000e000db202 */ /* 0x010fe20000000f00 */
[----:B------:R0:W-:Y:S02]  /*4c40*/  STL.64 [R1+0x1f0], R14 ;  /* 0x0001f00e01007387 */ /* 0x0001e40000100a00 */
[----:B0-----:R-:W-:Y:S01]  /*4c50*/  HFMA2 R14, -RZ, RZ, 0, 0 ;  /* 0x00000000ff0e7431 */ /* 0x001fe200000001ff */
[----:B------:R-:W-:Y:S01]  /*4c60*/  @!P3 MOV R14, R15 ;  /* 0x0000000f000eb202 */ /* 0x000fe20000000f00 */
[----:B------:R-:W-:Y:S01]  /*4c70*/  HFMA2 R15, -RZ, RZ, 0, 0 ;  /* 0x00000000ff0f7431 */ /* 0x000fe200000001ff */
[----:B------:R-:W-:Y:S01]  /*4c80*/  @!P2 MOV R15, R18 ;  /* 0x00000012000fa202 */ /* 0x000fe20000000f00 */
[----:B------:R0:W-:Y:S02]  /*4c90*/  STL.64 [R1+0xf8], R18 ;  /* 0x0000f81201007387 */ /* 0x0001e40000100a00 */
[----:B0-----:R-:W-:-:S05]  /*4ca0*/  MOV R18, UR16 ;  /* 0x0000001000127c02 */ /* 0x001fca0008000f00 */
[----:B------:R-:W-:-:S05]  /*4cb0*/  FFMA.FTZ R57, -R18, UR16, R57 ;  /* 0x0000001012397c23 */ /* 0x000fca0008010139 */
[----:B------:R-:W-:-:S13]  /*4cc0*/  FSETP.GTU.FTZ.AND P0, PT, R57, RZ, PT ;  /* 0x000000ff3900720b */ /* 0x000fda0003f1c000 */
[----:B------:R-:W-:-:S05]  /*4cd0*/  VOTEU.ANY UP0, P0 ;  /* 0x0000000000ff7886 */ /* 0x000fca0000000100 */
[----:B------:R-:W0:Y:S01]  /*4ce0*/  @UP0 LDCU UR5, c[0x0][0x3c0] ;  /* 0x00007800ff0507ac */ /* 0x000e220008000800 */
[----:B------:R-:W-:Y:S01]  /*4cf0*/  PLOP3.LUT P0, PT, PT, PT, UP0, 0x80, 0x8 ;  /* 0x000000000008781c */ /* 0x000fe20003f0f008 */
[----:B------:R-:W-:Y:S01]  /*4d00*/  HFMA2 R18, -RZ, RZ, 0, 0 ;  /* 0x00000000ff127431 */ /* 0x000fe200000001ff */
[----:B------:R-:W-:Y:S01]  /*4d10*/  @!P2 MOV R18, R19 ;  /* 0x000000130012a202 */ /* 0x000fe20000000f00 */
[----:B------:R-:W-:-:S10]  /*4d20*/  HFMA2 R19, -RZ, RZ, 0, 0 ;  /* 0x00000000ff137431 */ /* 0x000fd400000001ff */
[----:B0-----:R-:W-:-:S06]  /*4d30*/  @P0 FADD.FTZ R56, R57, UR5 ;  /* 0x0000000539380e21 */ /* 0x001fcc0008010000 */
[----:B------:R-:W0:Y:S01]  /*4d40*/  @P0 MUFU.RSQ R56, R56 ;  /* 0x0000003800380308 */ /* 0x000e220000001400 */
[----:B------:R-:W-:Y:S01]  /*4d50*/  STL.64 [R1+0x1c8], R72 ;  /* 0x0001c84801007387 */ /* 0x000fe20000100a00 */
[----:B------:R-:W-:-:S03]  /*4d60*/  @!P2 MOV R19, R22 ;  /* 0x000000160013a202 */ /* 0x000fc60000000f00 */
[----:B------:R-:W-:Y:S04]  /*4d70*/  STL.64 [R1+0xd0], R76 ;  /* 0x0000d04c01007387 */ /* 0x000fe80000100a00 */
[----:B------:R2:W-:Y:S04]  /*4d80*/  STL.64 [R1+0x1f8], R22 ;  /* 0x0001f81601007387 */ /* 0x0005e80000100a00 */
[----:B------:R3:W-:Y:S01]  /*4d90*/  STL.64 [R1+0x100], R26 ;  /* 0x0001001a01007387 */ /* 0x0007e20000100a00 */
[----:B--2---:R-:W-:Y:S01]  /*4da0*/  HFMA2 R22, -RZ, RZ, 0, 0 ;  /* 0x00000000ff167431 */ /* 0x004fe200000001ff */
[----:B------:R-:W-:Y:S01]  /*4db0*/  @!P2 MOV R22, R23 ;  /* 0x000000170016a202 */ /* 0x000fe20000000f00 */
[----:B------:R-:W-:Y:S01]  /*4dc0*/  HFMA2 R23, -RZ, RZ, 0, 0 ;  /* 0x00000000ff177431 */ /* 0x000fe200000001ff */
[----:B------:R-:W-:Y:S01]  /*4dd0*/  @!P4 MOV R23, R26 ;  /* 0x0000001a0017c202 */ /* 0x000fe20000000f00 */
[----:B---3--:R-:W-:Y:S01]  /*4de0*/  HFMA2 R26, -RZ, RZ, 0, 0 ;  /* 0x00000000ff1a7431 */ /* 0x008fe200000001ff */
[----:B------:R-:W-:Y:S01]  /*4df0*/  @!P4 MOV R26, R27 ;  /* 0x0000001b001ac202 */ /* 0x000fe20000000f00 */
[----:B------:R-:W-:Y:S01]  /*4e00*/  HFMA2 R27, -RZ, RZ, 0, 0 ;  /* 0x00000000ff1b7431 */ /* 0x000fe200000001ff */
[----:B------:R-:W-:Y:S01]  /*4e10*/  @!P4 MOV R27, R6 ;  /* 0x00000006001bc202 */ /* 0x000fe20000000f00 */
[----:B------:R2:W-:Y:S01]  /*4e20*/  STL.64 [R1+0x200], R6 ;  /* 0x0002000601007387 */ /* 0x0005e20000100a00 */
[----:B------:R-:W-:Y:S01]  /*4e30*/  UISETP.NE.AND UP1, UPT, UR6, URZ, UPT ;  /* 0x000000ff0600728c */ /* 0x000fe2000bf25270 */
[----:B0-----:R-:W-:-:S02]  /*4e40*/  @P0 R2UR UR5, R56 ;  /* 0x00000000380502ca */ /* 0x001fc400000e0000 */
[----:B------:R0:W-:Y:S01]  /*4e50*/  STL.64 [R1+0x108], R30 ;  /* 0x0001081e01007387 */ /* 0x0001e20000100a00 */
[----:B--2---:R-:W-:Y:S01]  /*4e60*/  HFMA2 R6, -RZ, RZ, 0, 0 ;  /* 0x00000000ff067431 */ /* 0x004fe200000001ff */
[----:B------:R-:W-:Y:S01]  /*4e70*/  @!P4 MOV R6, R7 ;  /* 0x000000070006c202 */ /* 0x000fe20000000f00 */
[----:B------:R-:W-:Y:S01]  /*4e80*/  HFMA2 R7, -RZ, RZ, 0, 0 ;  /* 0x00000000ff077431 */ /* 0x000fe200000001ff */
[----:B------:R-:W-:Y:S01]  /*4e90*/  @!P5 MOV R7, R30 ;  /* 0x0000001e0007d202 */ /* 0x000fe20000000f00 */
[----:B0-----:R-:W-:Y:S01]  /*4ea0*/  HFMA2 R30, -RZ, RZ, 0, 0 ;  /* 0x00000000ff1e7431 */ /* 0x001fe200000001ff */
[----:B------:R-:W-:Y:S01]  /*4eb0*/  @!P5 MOV R30, R31 ;  /* 0x0000001f001ed202 */ /* 0x000fe20000000f00 */
[----:B------:R-:W-:Y:S01]  /*4ec0*/  HFMA2 R31, -RZ, RZ, 0, 0 ;  /* 0x00000000ff1f7431 */ /* 0x000fe200000001ff */
[----:B------:R-:W-:Y:S01]  /*4ed0*/  @!P5 MOV R31, R32 ;  /* 0x00000020001fd202 */ /* 0x000fe20000000f00 */
[----:B------:R0:W-:Y:S01]  /*4ee0*/  STL.64 [R1+0x208], R32 ;  /* 0x0002082001007387 */ /* 0x0001e20000100a00 */
[----:B------:R-:W-:Y:S01]  /*4ef0*/  MOV R56, RZ ;  /* 0x000000ff00387202 */ /* 0x000fe20000000f00 */
[----:B------:R-:W-:Y:S01]  /*4f00*/  UMOV UR17, 0x3f800000 ;  /* 0x3f80000000117882 */ /* 0x000fe20000000000 */
[----:B------:R-:W-:Y:S01]  /*4f10*/  @UP0 UMOV UR17, UR5 ;  /* 0x0000000500110c82 */ /* 0x000fe20008000000 */
[----:B0-----:R-:W-:Y:S01]  /*4f20*/  HFMA2 R32, -RZ, RZ, 0, 0 ;  /* 0x00000000ff207431 */ /* 0x001fe200000001ff */
[----:B------:R-:W-:Y:S01]  /*4f30*/  @!P5 MOV R32, R33 ;  /* 0x000000210020d202 */ /* 0x000fe20000000f00 */
[----:B------:R-:W-:Y:S01]  /*4f40*/  HFMA2 R33, -RZ, RZ, 0, 0 ;  /* 0x00000000ff217431 */ /* 0x000fe200000001ff */
[----:B------:R-:W-:-:S02]  /*4f50*/  @P6 SHF.L.U32 R33, R68, 0x10, RZ ;  /* 0x0000001044216819 */ /* 0x000fc400000006ff */
[----:B-1----:R-:W-:Y:S02]  /*4f60*/  SHF.L.U32 R60, R69, 0x10, RZ ;  /* 0x00000010453c7819 */ /* 0x002fe400000006ff */
[----:B------:R-:W-:Y:S02]  /*4f70*/  @P6 SHF.L.U32 R56, R59, 0x10, RZ ;  /* 0x000000103b386819 */ /* 0x000fe400000006ff */
[----:B------:R-:W-:Y:S01]  /*4f80*/  SHF.L.U32 R57, R61, 0x10, RZ ;  /* 0x000000103d397819 */ /* 0x000fe200000006ff */
[----:B------:R-:W-:Y:S06]  /*4f90*/  BRA.U UP1, `(.L_x_1625) ;  /* 0x0000001d015c7547 */ /* 0x000fec000b800000 */
[----:B------:R-:W2:Y:S04]  /*4fa0*/  LDL.LU R78, [R1+0x298] ;  /* 0x00029800014e7983 */ /* 0x000ea80000300800 */
[----:B------:R-:W3:Y:S04]  /*4fb0*/  LDL.LU R76, [R1+0x29c] ;  /* 0x00029c00014c7983 */ /* 0x000ee80000300800 */
[----:B------:R-:W4:Y:S04]  /*4fc0*/  LDL.LU R77, [R1+0x2a4] ;  /* 0x0002a400014d7983 */ /* 0x000f280000300800 */
[----:B------:R-:W4:Y:S01]  /*4fd0*/  LDL.LU R73, [R1+0x220] ;  /* 0x0002200001497983 */ /* 0x000f220000300800 */
[----:B------:R-:W-:Y:S01]  /*4fe0*/  FMUL.FTZ R70, R60, R124 ;  /* 0x0000007c3c467220 */ /* 0x000fe20000410000 */
[----:B------:R-:W-:-:S02]  /*4ff0*/  FMUL.FTZ R68, R57, R0 ;  /* 0x0000000039447220 */ /* 0x000fc40000410000 */
[----:B------:R-:W4:Y:S01]  /*5000*/  LDL.LU R72, [R1+0x21c] ;  /* 0x00021c0001487983 */ /* 0x000f220000300800 */
        /* <DEDUP_REMOVED lines=12> */
[-C--:B------:R-:W-:Y:S01]  /*50d0*/  FMUL.FTZ R71, R60, R73.reuse ;  /* 0x000000493c477220 */ /* 0x080fe20000410000 */
[----:B------:R-:W-:Y:S01]  /*50e0*/  FFMA.FTZ R59, R59, R0, RZ ;  /* 0x000000003b3b7223 */ /* 0x000fe200000100ff */
[----:B------:R-:W-:Y:S01]  /*50f0*/  FMUL.FTZ R68, R68, UR17 ;  /* 0x0000001144447c20 */ /* 0x000fe20008410000 */
[----:B------:R-:W4:Y:S03]  /*5100*/  LDL.LU R77, [R1+0x210] ;  /* 0x00021000014d7983 */ /* 0x000f260000300800 */
[C---:B------:R-:W-:Y:S01]  /*5110*/  FFMA.FTZ R61, R68.reuse, R73, R61 ;  /* 0x00000049443d7223 */ /* 0x040fe2000001003d */
[----:B------:R-:W-:-:S02]  /*5120*/  FFMA.FTZ R70, R68, R71, R70 ;  /* 0x0000004744467223 */ /* 0x000fc40000010046 */
[----:B------:R-:W2:Y:S01]  /*5130*/  LDL.LU R68, [R1+0x2ac] ;  /* 0x0002ac0001447983 */ /* 0x000ea20000300800 */
[----:B------:R-:W-:-:S04]  /*5140*/  FADD.FTZ R0, RZ, R0 ;  /* 0x00000000ff007221 */ /* 0x000fc80000010000 */
[----:B------:R-:W-:Y:S01]  /*5150*/  FADD.FTZ R0, R0, R72 ;  /* 0x0000004800007221 */ /* 0x000fe20000010000 */
[----:B------:R-:W-:Y:S02]  /*5160*/  FADD.FTZ R69, R69, R71 ;  /* 0x0000004745457221 */ /* 0x000fe40000010000 */
[----:B------:R-:W3:Y:S01]  /*5170*/  LDL.LU R71, [R1+0x218] ;  /* 0x0002180001477983 */ /* 0x000ee20000300800 */
[----:B------:R-:W-:-:S04]  /*5180*/  FADD.FTZ R124, RZ, R124 ;  /* 0x0000007cff7c7221 */ /* 0x000fc80000010000 */
[----:B------:R-:W-:Y:S02]  /*5190*/  FADD.FTZ R124, R124, R73 ;  /* 0x000000497c7c7221 */ /* 0x000fe40000010000 */
[----:B------:R-:W4:Y:S01]  /*51a0*/  LDL.LU R73, [R1+0x2cc] ;  /* 0x0002cc0001497983 */ /* 0x000f220000300800 */
[----:B--2---:R-:W-:-:S04]  /*51b0*/  FADD.FTZ R68, R68, -UR16 ;  /* 0x8000001044447e21 */ /* 0x004fc80008010000 */
[----:B------:R-:W-:-:S04]  /*51c0*/  FMUL.FTZ R68, R68, UR17 ;  /* 0x0000001144447c20 */ /* 0x000fc80008410000 */
[-C--:B------:R-:W-:Y:S01]  /*51d0*/  FFMA.FTZ R59, R68, R72.reuse, R59 ;  /* 0x00000048443b7223 */ /* 0x080fe2000001003b */
[----:B------:R-:W-:-:S04]  /*51e0*/  FMUL.FTZ R72, R57, R72 ;  /* 0x0000004839487220 */ /* 0x000fc80000410000 */
[----:B------:R-:W-:Y:S02]  /*51f0*/  FFMA.FTZ R70, R68, R72, R70 ;  /* 0x0000004844467223 */ /* 0x000fe40000010046 */
[----:B------:R-:W2:Y:S01]  /*5200*/  LDL.LU R68, [R1+0x2b4] ;  /* 0x0002b40001447983 */ /* 0x000ea20000300800 */
[----:B------:R-:W-:-:S03]  /*5210*/  FADD.FTZ R69, R72, R69 ;  /* 0x0000004548457221 */ /* 0x000fc60000010000 */
[----:B------:R-:W2:Y:S01]  /*5220*/  LDL.LU R72, [R1+0x2bc] ;  /* 0x0002bc0001487983 */ /* 0x000ea20000300800 */
[----:B---3--:R-:W-:Y:S01]  /*5230*/  FADD.FTZ R124, R124, R71 ;  /* 0x000000477c7c7221 */ /* 0x008fe20000010000 */
[----:B------:R-:W-:-:S04]  /*5240*/  FADD.FTZ R0, R0, R78 ;  /* 0x0000004e00007221 */ /* 0x000fc80000010000 */
[----:B------:R-:W-:-:S04]  /*5250*/  FADD.FTZ R0, R0, R125 ;  /* 0x0000007d00007221 */ /* 0x000fc80000010000 */
[----:B------:R-:W-:Y:S01]  /*5260*/  FADD.FTZ R0, R0, R111 ;  /* 0x0000006f00007221 */ /* 0x000fe20000010000 */
[----:B----4-:R-:W-:-:S03]  /*5270*/  FADD.FTZ R124, R124, R77 ;  /* 0x0000004d7c7c7221 */ /* 0x010fc60000010000 */
[----:B------:R-:W-:Y:S01]  /*5280*/  FADD.FTZ R0, R0, R113 ;  /* 0x0000007100007221 */ /* 0x000fe20000010000 */
[----:B------:R-:W-:-:S03]  /*5290*/  FADD.FTZ R124, R124, R110 ;  /* 0x0000006e7c7c7221 */ /* 0x000fc60000010000 */
[----:B------:R-:W-:-:S04]  /*52a0*/  FADD.FTZ R0, R0, R115 ;  /* 0x0000007300007221 */ /* 0x000fc80000010000 */
[----:B------:R-:W-:-:S04]  /*52b0*/  FADD.FTZ R0, R0, R119 ;  /* 0x0000007700007221 */ /* 0x000fc80000010000 */
[----:B------:R-:W-:-:S04]  /*52c0*/  FADD.FTZ R0, R0, R109 ;  /* 0x0000006d00007221 */ /* 0x000fc80000010000 */
[----:B------:R-:W-:Y:S01]  /*52d0*/  FADD.FTZ R0, R0, R43 ;  /* 0x0000002b00007221 */ /* 0x000fe20000010000 */
[----:B--2---:R-:W-:-:S04]  /*52e0*/  FADD.FTZ R68, R68, -UR16 ;  /* 0x8000001044447e21 */ /* 0x004fc80008010000 */
[----:B------:R-:W-:Y:S01]  /*52f0*/  FMUL.FTZ R68, R68, UR17 ;  /* 0x0000001144447c20 */ /* 0x000fe20008410000 */
[----:B------:R-:W-:-:S03]  /*5300*/  FADD.FTZ R72, R72, -UR16 ;  /* 0x8000001048487e21 */ /* 0x000fc60008010000 */
[-C--:B------:R-:W-:Y:S01]  /*5310*/  FFMA.FTZ R61, R68, R71.reuse, R61 ;  /* 0x00000047443d7223 */ /* 0x080fe2000001003d */
[----:B------:R-:W-:Y:S01]  /*5320*/  FMUL.FTZ R71, R60, R71 ;  /* 0x000000473c477220 */ /* 0x000fe20000410000 */
[----:B------:R-:W-:-:S03]  /*5330*/  FMUL.FTZ R72, R72, UR17 ;  /* 0x0000001148487c20 */ /* 0x000fc60008410000 */
[----:B------:R-:W-:Y:S01]  /*5340*/  FFMA.FTZ R70, R68, R71, R70 ;  /* 0x0000004744467223 */ /* 0x000fe20000010046 */
[----:B------:R-:W-:Y:S01]  /*5350*/  FMUL.FTZ R68, R57, R78 ;  /* 0x0000004e39447220 */ /* 0x000fe20000410000 */
[----:B------:R-:W-:Y:S01]  /*5360*/  FADD.FTZ R69, R69, R71 ;  /* 0x0000004745457221 */ /* 0x000fe20000010000 */
[----:B------:R-:W-:Y:S02]  /*5370*/  FADD.FTZ R71, R76, -UR16 ;  /* 0x800000104c477e21 */ /* 0x000fe40008010000 */
[----:B------:R-:W-:Y:S01]  /*5380*/  FFMA.FTZ R70, R72, R68, R70 ;  /* 0x0000004448467223 */ /* 0x000fe20000010046 */
[----:B------:R-:W-:Y:S01]  /*5390*/  FADD.FTZ R69, R68, R69 ;  /* 0x0000004544457221 */ /* 0x000fe20000010000 */
[----:B------:R-:W-:Y:S01]  /*53a0*/  FMUL.FTZ R71, R71, UR17 ;  /* 0x0000001147477c20 */ /* 0x000fe20008410000 */
[----:B------:R-:W-:-:S04]  /*53b0*/  FMUL.FTZ R68, R60, R77 ;  /* 0x0000004d3c447220 */ /* 0x000fc80000410000 */
[----:B------:R-:W-:Y:S01]  /*53c0*/  FFMA.FTZ R70, R71, R68, R70 ;  /* 0x0000004447467223 */ /* 0x000fe20000010046 */
[----:B------:R-:W-:Y:S01]  /*53d0*/  FADD.FTZ R69, R69, R68 ;  /* 0x0000004445457221 */ /* 0x000fe20000010000 */
[----:B-----5:R-:W-:Y:S02]  /*53e0*/  FADD.FTZ R68, R82, -UR16 ;  /* 0x8000001052447e21 */ /* 0x020fe40008010000 */
[----:B------:R-:W2:Y:S01]  /*53f0*/  LDL.LU R82, [R1+0x2dc] ;  /* 0x0002dc0001527983 */ /* 0x000ea20000300800 */
[----:B------:R-:W-:Y:S01]  /*5400*/  FFMA.FTZ R59, R72, R78, R59 ;  /* 0x0000004e483b7223 */ /* 0x000fe2000001003b */
[----:B------:R-:W-:-:S04]  /*5410*/  FADD.FTZ R72, R73, -UR16 ;  /* 0x8000001049487e21 */ /* 0x000fc80008010000 */
[----:B------:R-:W-:-:S04]  /*5420*/  FMUL.FTZ R72, R72, UR17 ;  /* 0x0000001148487c20 */ /* 0x000fc80008410000 */
[-C--:B------:R-:W-:Y:S01]  /*5430*/  FFMA.FTZ R59, R72, R125.reuse, R59 ;  /* 0x0000007d483b7223 */ /* 0x080fe2000001003b */
[----:B------:R-:W-:Y:S01]  /*5440*/  FMUL.FTZ R125, R57, R125 ;  /* 0x0000007d397d7220 */ /* 0x000fe20000410000 */
[----:B------:R-:W-:Y:S01]  /*5450*/  FFMA.FTZ R61, R71, R77, R61 ;  /* 0x0000004d473d7223 */ /* 0x000fe2000001003d */
[-C--:B------:R-:W-:Y:S01]  /*5460*/  FMUL.FTZ R71, R60, R110.reuse ;  /* 0x0000006e3c477220 */ /* 0x080fe20000410000 */
[----:B------:R-:W-:Y:S01]  /*5470*/  FMUL.FTZ R68, R68, UR17 ;  /* 0x0000001144447c20 */ /* 0x000fe20008410000 */
[----:B------:R-:W-:Y:S01]  /*5480*/  FFMA.FTZ R70, R72, R125, R70 ;  /* 0x0000007d48467223 */ /* 0x000fe20000010046 */
[----:B------:R-:W-:Y:S01]  /*5490*/  FADD.FTZ R69, R125, R69 ;  /* 0x000000457d457221 */ /* 0x000fe20000010000 */
[----:B------:R-:W-:Y:S01]  /*54a0*/  FADD.FTZ R72, R83, -UR16 ;  /* 0x8000001053487e21 */ /* 0x000fe20008010000 */
[----:B------:R-:W-:Y:S01]  /*54b0*/  FADD.FTZ R73, R80, -UR16 ;  /* 0x8000001050497e21 */ /* 0x000fe20008010000 */
[----:B------:R-:W-:Y:S01]  /*54c0*/  FFMA.FTZ R70, R68, R71, R70 ;  /* 0x0000004744467223 */ /* 0x000fe20000010046 */
[----:B------:R-:W-:Y:S01]  /*54d0*/  FADD.FTZ R69, R69, R71 ;  /* 0x0000004745457221 */ /* 0x000fe20000010000 */
[----:B------:R-:W-:Y:S01]  /*54e0*/  FMUL.FTZ R71, R57, R111 ;  /* 0x0000006f39477220 */ /* 0x000fe20000410000 */
[----:B------:R-:W-:Y:S01]  /*54f0*/  FMUL.FTZ R72, R72, UR17 ;  /* 0x0000001148487c20 */ /* 0x000fe20008410000 */
[----:B------:R-:W-:Y:S01]  /*5500*/  FMUL.FTZ R73, R73, UR17 ;  /* 0x0000001149497c20 */ /* 0x000fe20008410000 */
[----:B------:R-:W-:Y:S01]  /*5510*/  FFMA.FTZ R68, R68, R110, R61 ;  /* 0x0000006e44447223 */ /* 0x000fe2000001003d */
[----:B------:R-:W-:Y:S01]  /*5520*/  FADD.FTZ R69, R71, R69 ;  /* 0x0000004547457221 */ /* 0x000fe20000010000 */
[----:B------:R-:W-:Y:S01]  /*5530*/  FFMA.FTZ R70, R72, R71, R70 ;  /* 0x0000004748467223 */ /* 0x000fe20000010046 */
[----:B------:R-:W-:Y:S01]  /*5540*/  FMUL.FTZ R71, R60, R112 ;  /* 0x000000703c477220 */ /* 0x000fe20000410000 */
[----:B------:R-:W-:Y:S01]  /*5550*/  FADD.FTZ R61, R81, -UR16 ;  /* 0x80000010513d7e21 */ /* 0x000fe20008010000 */
[----:B------:R-:W-:Y:S01]  /*5560*/  FFMA.FTZ R72, R72, R111, R59 ;  /* 0x0000006f48487223 */ /* 0x000fe2000001003b */
[----:B------:R-:W-:Y:S01]  /*5570*/  FMUL.FTZ R76, R57, R115 ;  /* 0x00000073394c7220 */ /* 0x000fe20000410000 */
        /* <DEDUP_REMOVED lines=10> */
[----:B------:R-:W-:Y:S01]  /*5620*/  FFMA.FTZ R68, R73, R112, R68 ;  /* 0x0000007049447223 */ /* 0x000fe20000010044 */
[----:B------:R-:W-:Y:S01]  /*5630*/  FADD.FTZ R73, R88, -UR16 ;  /* 0x8000001058497e21 */ /* 0x000fe20008010000 */
[----:B------:R-:W-:Y:S01]  /*5640*/  FADD.FTZ R69, R69, R71 ;  /* 0x0000004745457221 */ /* 0x000fe20000010000 */
[----:B------:R-:W-:Y:S01]  /*5650*/  FFMA.FTZ R71, R59, R71, R70 ;  /* 0x000000473b477223 */ /* 0x000fe20000010046 */
[----:B------:R-:W-:Y:S01]  /*5660*/  FADD.FTZ R0, R0, R45 ;  /* 0x0000002d00007221 */ /* 0x000fe20000010000 */
        /* <DEDUP_REMOVED lines=28> */
[----:B------:R-:W-:Y:S01]  /*5830*/  FMUL.FTZ R69, R60, R42 ;  /* 0x0000002a3c457220 */ /* 0x000fe20000410000 */
[----:B------:R-:W-:Y:S01]  /*5840*/  FFMA.FTZ R72, R70, R71, R73 ;  /* 0x0000004746487223 */ /* 0x000fe20000010049 */
[----:B------:R-:W-:Y:S01]  /*5850*/  FMUL.FTZ R61, R61, UR17 ;  /* 0x000000113d3d7c20 */ /* 0x000fe20008410000 */
[----:B------:R-:W-:Y:S01]  /*5860*/  FFMA.FTZ R68, R59, R108, R68 ;  /* 0x0000006c3b447223 */ /* 0x000fe20000010044 */
[----:B------:R-:W-:Y:S01]  /*5870*/  FADD.FTZ R78, R71, R78 ;  /* 0x0000004e474e7221 */ /* 0x000fe20000010000 */
[----:B------:R-:W-:Y:S01]  /*5880*/  FADD.FTZ R59, R90, -UR16 ;  /* 0x800000105a3b7e21 */ /* 0x000fe20008010000 */
[----:B------:R-:W-:Y:S01]  /*5890*/  FADD.FTZ R77, R77, R118 ;  /* 0x000000764d4d7221 */ /* 0x000fe20000010000 */
[----:B------:R-:W-:Y:S01]  /*58a0*/  FFMA.FTZ R76, R61, R69, R72 ;  /* 0x000000453d4c7223 */ /* 0x000fe20000010048 */
[----:B------:R-:W-:Y:S01]  /*58b0*/  FADD.FTZ R71, R78, R69 ;  /* 0x000000454e477221 */ /* 0x000fe20000010000 */
[----:B------:R-:W-:Y:S01]  /*58c0*/  FMUL.FTZ R72, R57, R43 ;  /* 0x0000002b39487220 */ /* 0x000fe20000410000 */
[----:B------:R-:W-:Y:S01]  /*58d0*/  FMUL.FTZ R59, R59, UR17 ;  /* 0x000000113b3b7c20 */ /* 0x000fe20008410000 */
[----:B------:R-:W-:Y:S01]  /*58e0*/  FADD.FTZ R77, R77, R108 ;  /* 0x0000006c4d4d7221 */ /* 0x000fe20000010000 */
[----:B------:R-:W-:Y:S01]  /*58f0*/  FADD.FTZ R69, R91, -UR16 ;  /* 0x800000105b457e21 */ /* 0x000fe20008010000 */
[----:B------:R-:W-:Y:S01]  /*5900*/  FADD.FTZ R71, R72, R71 ;  /* 0x0000004748477221 */ /* 0x000fe20000010000 */
[----:B------:R-:W-:Y:S01]  /*5910*/  FFMA.FTZ R76, R59, R72, R76 ;  /* 0x000000483b4c7223 */ /* 0x000fe2000001004c */
[----:B------:R-:W-:Y:S01]  /*5920*/  FMUL.FTZ R72, R60, R44 ;  /* 0x0000002c3c487220 */ /* 0x000fe20000410000 */
[----:B------:R-:W-:Y:S01]  /*5930*/  FADD.FTZ R77, R77, R42 ;  /* 0x0000002a4d4d7221 */ /* 0x000fe20000010000 */
[----:B------:R-:W-:Y:S01]  /*5940*/  FFMA.FTZ R61, R61, R42, R68 ;  /* 0x0000002a3d3d7223 */ /* 0x000fe20000010044 */
[----:B------:R-:W-:Y:S01]  /*5950*/  FADD.FTZ R42, R92, -UR16 ;  /* 0x800000105c2a7e21 */ /* 0x000fe20008010000 */
[----:B------:R-:W-:Y:S01]  /*5960*/  FMUL.FTZ R69, R69, UR17 ;  /* 0x0000001145457c20 */ /* 0x000fe20008410000 */
[----:B------:R-:W-:Y:S01]  /*5970*/  FADD.FTZ R73, R71, R72 ;  /* 0x0000004847497221 */ /* 0x000fe20000010000 */
[----:B------:R-:W-:Y:S01]  /*5980*/  FFMA.FTZ R70, R70, R109, R119 ;  /* 0x0000006d46467223 */ /* 0x000fe20000010077 */
[----:B------:R-:W-:Y:S01]  /*5990*/  FMUL.FTZ R71, R42, UR17 ;  /* 0x000000112a477c20 */ /* 0x000fe20008410000 */
[----:B------:R-:W-:Y:S01]  /*59a0*/  FADD.FTZ R42, R93, -UR16 ;  /* 0x800000105d2a7e21 */ /* 0x000fe20008010000 */
[----:B------:R-:W-:Y:S01]  /*59b0*/  FFMA.FTZ R76, R69, R72, R76 ;  /* 0x00000048454c7223 */ /* 0x000fe2000001004c */
[----:B------:R-:W-:Y:S01]  /*59c0*/  FMUL.FTZ R68, R57, R45 ;  /* 0x0000002d39447220 */ /* 0x000fe20000410000 */
[----:B------:R-:W-:Y:S01]  /*59d0*/  FFMA.FTZ R70, R59, R43, R70 ;  /* 0x0000002b3b467223 */ /* 0x000fe20000010046 */
[----:B------:R-:W-:Y:S01]  /*59e0*/  FMUL.FTZ R43, R42, UR17 ;  /* 0x000000112a2b7c20 */ /* 0x000fe20008410000 */
[----:B------:R-:W-:Y:S01]  /*59f0*/  FADD.FTZ R42, R94, -UR16 ;  /* 0x800000105e2a7e21 */ /* 0x000fe20008010000 */
        /* <DEDUP_REMOVED lines=15> */
[----:B------:R-:W-:Y:S01]  /*5af0*/  FMUL.FTZ R44, R60, R49 ;  /* 0x000000313c2c7220 */ /* 0x000fe20000410000 */
[----:B------:R-:W-:Y:S01]  /*5b00*/  FFMA.FTZ R46, R43, R46, R61 ;  /* 0x0000002e2b2e7223 */ /* 0x000fe2000001003d */
[----:B------:R-:W-:Y:S01]  /*5b10*/  FADD.FTZ R43, R96, -UR16 ;  /* 0x80000010602b7e21 */ /* 0x000fe20008010000 */
[----:B------:R-:W3:Y:S01]  /*5b20*/  LDL.LU R110, [R1+0x238] ;  /* 0x00023800016e7983 */ /* 0x000ee20000300800 */
[----:B------:R-:W-:Y:S01]  /*5b30*/  FADD.FTZ R68, R73, R44 ;  /* 0x0000002c49447221 */ /* 0x000fe20000010000 */
[----:B------:R-:W-:Y:S01]  /*5b40*/  FFMA.FTZ R69, R45, R44, R76 ;  /* 0x0000002c2d457223 */ /* 0x000fe2000001004c */
[----:B------:R-:W-:Y:S01]  /*5b50*/  FMUL.FTZ R44, R43, UR17 ;  /* 0x000000112b2c7c20 */ /* 0x000fe20008410000 */
[----:B------:R-:W-:Y:S01]  /*5b60*/  FADD.FTZ R43, R0, R47 ;  /* 0x0000002f002b7221 */ /* 0x000fe20000010000 */
[----:B------:R-:W-:Y:S01]  /*5b70*/  FADD.FTZ R0, R97, -UR16 ;  /* 0x8000001061007e21 */ /* 0x000fe20008010000 */
[----:B------:R-:W-:Y:S01]  /*5b80*/  FMUL.FTZ R61, R57, R48 ;  /* 0x00000030393d7220 */ /* 0x000fe20000410000 */
[----:B------:R-:W-:Y:S01]  /*5b90*/  FFMA.FTZ R47, R59, R47, R70 ;  /* 0x0000002f3b2f7223 */ /* 0x000fe20000010046 */
[----:B------:R-:W-:Y:S01]  /*5ba0*/  FMUL.FTZ R59, R60, R51 ;  /* 0x000000333c3b7220 */ /* 0x000fe20000410000 */
        /* <DEDUP_REMOVED lines=8> */
[----:B------:R-:W-:Y:S01]  /*5c30*/  FMUL.FTZ R0, R0, UR17 ;  /* 0x0000001100007c20 */ /* 0x000fe20008410000 */
[----:B------:R-:W-:Y:S01]  /*5c40*/  FFMA.FTZ R47, R44, R48, R47 ;  /* 0x000000302c2f7223 */ /* 0x000fe2000001002f */
[----:B------:R-:W-:Y:S01]  /*5c50*/  FADD.FTZ R42, R42, R49 ;  /* 0x000000312a2a7221 */ /* 0x000fe20000010000 */
[----:B------:R-:W-:Y:S01]  /*5c60*/  FADD.FTZ R44, R99, -UR16 ;  /* 0x80000010632c7e21 */ /* 0x000fe20008010000 */
        /* <DEDUP_REMOVED lines=9> */
[----:B------:R-:W-:Y:S01]  /*5d00*/  FMUL.FTZ R49, R42, UR17 ;  /* 0x000000112a317c20 */ /* 0x000fe20008410000 */
[----:B------:R-:W-:Y:S01]  /*5d10*/  FFMA.FTZ R51, R70, R51, R46 ;  /* 0x0000003346337223 */ /* 0x000fe2000001002e */
[----:B------:R-:W-:Y:S01]  /*5d20*/  FADD.FTZ R42, R43, R50 ;  /* 0x000000322b2a7221 */ /* 0x000fe20000010000 */
[----:B------:R-:W-:Y:S01]  /*5d30*/  FMUL.FTZ R46, R57, R53 ;  /* 0x00000035392e7220 */ /* 0x000fe20000410000 */
        /* <DEDUP_REMOVED lines=16> */
[----:B------:R-:W-:Y:S01]  /*5e40*/  FFMA.FTZ R51, R48, R45, R51 ;  /* 0x0000002d30337223 */ /* 0x000fe20000010033 */
[-C--:B------:R-:W-:Y:S01]  /*5e50*/  FMUL.FTZ R53, R60, R62.reuse ;  /* 0x0000003e3c357220 */ /* 0x080fe20000410000 */
[----:B------:R-:W-:Y:S01]  /*5e60*/  FMUL.FTZ R42, R0, UR17 ;  /* 0x00000011002a7c20 */ /* 0x000fe20008410000 */
[----:B------:R-:W-:Y:S01]  /*5e70*/  FFMA.FTZ R47, R47, R55, R44 ;  /* 0x000000372f2f7223 */ /* 0x000fe2000001002c */
[----:B------:R-:W-:Y:S01]  /*5e80*/  FADD.FTZ R52, R45, R52 ;  /* 0x000000342d347221 */ /* 0x000fe20000010000 */
[----:B------:R-:W-:Y:S01]  /*5e90*/  FADD.FTZ R0, R104, -UR16 ;  /* 0x8000001068007e21 */ /* 0x000fe20008010000 */
[----:B------:R-:W4:Y:S01]  /*5ea0*/  LDL.LU R83, [R1+0x23c] ;  /* 0x00023c0001537983 */ /* 0x000f220000300800 */
[----:B------:R-:W-:Y:S01]  /*5eb0*/  FADD.FTZ R45, R46, R55 ;  /* 0x000000372e2d7221 */ /* 0x000fe20000010000 */
[C---:B------:R-:W-:Y:S01]  /*5ec0*/  FFMA.FTZ R46, R42.reuse, R53, R51 ;  /* 0x000000352a2e7223 */ /* 0x040fe20000010033 */
[----:B------:R-:W-:Y:S01]  /*5ed0*/  FFMA.FTZ R47, R42, R62, R47 ;  /* 0x0000003e2a2f7223 */ /* 0x000fe2000001002f */
[----:B------:R-:W-:Y:S01]  /*5ee0*/  FADD.FTZ R42, R106, -UR16 ;  /* 0x800000106a2a7e21 */ /* 0x000fe20008010000 */
[----:B------:R-:W-:Y:S01]  /*5ef0*/  FMUL.FTZ R51, R0, UR17 ;  /* 0x0000001100337c20 */ /* 0x000fe20008410000 */
[----:B------:R-:W-:Y:S01]  /*5f00*/  FADD.FTZ R55, R52, R53 ;  /* 0x0000003534377221 */ /* 0x000fe20000010000 */
[-C--:B------:R-:W-:Y:S01]  /*5f10*/  FMUL.FTZ R44, R57, R63.reuse ;  /* 0x0000003f392c7220 */ /* 0x080fe20000410000 */
[----:B------:R-:W-:Y:S01]  /*5f20*/  FADD.FTZ R0, R43, R54 ;  /* 0x000000362b007221 */ /* 0x000fe20000010000 */
[----:B------:R-:W-:Y:S01]  /*5f30*/  FFMA.FTZ R48, R48, R54, R49 ;  /* 0x0000003630307223 */ /* 0x000fe20000010031 */
[----:B------:R-:W-:Y:S01]  /*5f40*/  FADD.FTZ R43, R105, -UR16 ;  /* 0x80000010692b7e21 */ /* 0x000fe20008010000 */
[----:B------:R-:W4:Y:S01]  /*5f50*/  LDL.LU R125, [R1+0x240] ;  /* 0x00024000017d7983 */ /* 0x000f220000300800 */
[----:B------:R-:W-:Y:S01]  /*5f60*/  FMUL.FTZ R49, R42, UR17 ;  /* 0x000000112a317c20 */ /* 0x000fe20008410000 */
[----:B------:R-:W-:Y:S01]  /*5f70*/  FADD.FTZ R42, R107, -UR16 ;  /* 0x800000106b2a7e21 */ /* 0x000fe20008010000 */
[----:B------:R-:W-:Y:S01]  /*5f80*/  FADD.FTZ R55, R44, R55 ;  /* 0x000000372c377221 */ /* 0x000fe20000010000 */
[----:B------:R-:W-:Y:S01]  /*5f90*/  FFMA.FTZ R46, R51, R44, R46 ;  /* 0x0000002c332e7223 */ /* 0x000fe2000001002e */
[----:B------:R-:W-:Y:S01]  /*5fa0*/  FADD.FTZ R45, R45, R62 ;  /* 0x0000003e2d2d7221 */ /* 0x000fe20000010000 */
[----:B------:R-:W-:Y:S01]  /*5fb0*/  FMUL.FTZ R44, R60, R74 ;  /* 0x0000004a3c2c7220 */ /* 0x000fe20000410000 */
[----:B------:R-:W-:Y:S01]  /*5fc0*/  FMUL.FTZ R43, R43, UR17 ;  /* 0x000000112b2b7c20 */ /* 0x000fe20008410000 */
[----:B------:R-:W-:Y:S01]  /*5fd0*/  FFMA.FTZ R48, R51, R63, R48 ;  /* 0x0000003f33307223 */ /* 0x000fe20000010030 */
[----:B------:R-:W4:Y:S01]  /*5fe0*/  LDL.LU R80, [R1+0x244] ;  /* 0x0002440001507983 */ /* 0x000f220000300800 */
[----:B------:R-:W-:Y:S01]  /*5ff0*/  FMUL.FTZ R51, R42, UR17 ;  /* 0x000000112a337c20 */ /* 0x000fe20008410000 */
[----:B------:R-:W-:Y:S01]  /*6000*/  FADD.FTZ R42, R45, R74 ;  /* 0x0000004a2d2a7221 */ /* 0x000fe20000010000 */
[C---:B------:R-:W-:Y:S01]  /*6010*/  FFMA.FTZ R46, R43.reuse, R44, R46 ;  /* 0x0000002c2b2e7223 */ /* 0x040fe2000001002e */
[----:B------:R-:W-:Y:S01]  /*6020*/  FFMA.FTZ R74, R43, R74, R47 ;  /* 0x0000004a2b4a7223 */ /* 0x000fe2000001002f */
[----:B--2---:R-:W-:-:S02]  /*6030*/  FADD.FTZ R43, R82, -UR16 ;  /* 0x80000010522b7e21 */ /* 0x004fc40008010000 */
[----:B------:R-:W2:Y:S01]  /*6040*/  LDL.LU R82, [R1+0x230] ;  /* 0x0002300001527983 */ /* 0x000ea20000300800 */
[----:B------:R-:W-:Y:S01]  /*6050*/  FADD.FTZ R55, R55, R44 ;  /* 0x0000002c37377221 */ /* 0x000fe20000010000 */
[----:B------:R-:W-:Y:S01]  /*6060*/  FMUL.FTZ R44, R57, R75 ;  /* 0x0000004b392c7220 */ /* 0x000fe20000410000 */
[----:B------:R-:W-:-:S03]  /*6070*/  FADD.FTZ R0, R0, R63 ;  /* 0x0000003f00007221 */ /* 0x000fc60000010000 */
[----:B------:R-:W-:Y:S01]  /*6080*/  FADD.FTZ R55, R44, R55 ;  /* 0x000000372c377221 */ /* 0x000fe20000010000 */
[----:B------:R-:W-:Y:S01]  /*6090*/  FFMA.FTZ R46, R49, R44, R46 ;  /* 0x0000002c312e7223 */ /* 0x000fe2000001002e */
[----:B------:R-:W-:Y:S01]  /*60a0*/  FMUL.FTZ R44, R60, R121 ;  /* 0x000000793c2c7220 */ /* 0x000fe20000410000 */
[----:B------:R-:W-:-:S03]  /*60b0*/  FMUL.FTZ R45, R57, R120 ;  /* 0x00000078392d7220 */ /* 0x000fc60000410000 */
[----:B------:R-:W-:Y:S01]  /*60c0*/  FADD.FTZ R50, R55, R44 ;  /* 0x0000002c37327221 */ /* 0x000fe20000010000 */
[----:B------:R-:W-:Y:S01]  /*60d0*/  FFMA.FTZ R47, R51, R44, R46 ;  /* 0x0000002c332f7223 */ /* 0x000fe2000001002e */
[----:B------:R-:W-:Y:S01]  /*60e0*/  FMUL.FTZ R44, R43, UR17 ;  /* 0x000000112b2c7c20 */ /* 0x000fe20008410000 */
[----:B------:R-:W-:Y:S01]  /*60f0*/  FADD.FTZ R43, R0, R75 ;  /* 0x0000004b002b7221 */ /* 0x000fe20000010000 */
[----:B------:R-:W-:Y:S02]  /*6100*/  FMUL.FTZ R53, R60, R16 ;  /* 0x000000103c357220 */ /* 0x000fe40000410000 */
[----:B------:R-:W-:Y:S01]  /*6110*/  FFMA.FTZ R47, R44, R45, R47 ;  /* 0x0000002d2c2f7223 */ /* 0x000fe2000001002f */
[----:B------:R-:W-:Y:S01]  /*6120*/  FFMA.FTZ R49, R49, R75, R48 ;  /* 0x0000004b31317223 */ /* 0x000fe20000010030 */
[----:B------:R-:W-:Y:S01]  /*6130*/  FADD.FTZ R50, R45, R50 ;  /* 0x000000322d327221 */ /* 0x000fe20000010000 */
[----:B------:R-:W-:Y:S01]  /*6140*/  FADD.FTZ R45, R42, R121 ;  /* 0x000000792a2d7221 */ /* 0x000fe20000010000 */
[----:B------:R-:W-:-:S03]  /*6150*/  FFMA.FTZ R51, R51, R121, R74 ;  /* 0x0000007933337223 */ /* 0x000fc6000001004a */
[----:B------:R-:W-:Y:S01]  /*6160*/  FADD.FTZ R45, R45, R16 ;  /* 0x000000102d2d7221 */ /* 0x000fe20000010000 */
[----:B------:R-:W-:Y:S01]  /*6170*/  FFMA.FTZ R44, R44, R120, R49 ;  /* 0x000000782c2c7223 */ /* 0x000fe20000010031 */
[----:B---3--:R-:W-:-:S04]  /*6180*/  FADD.FTZ R0, R110, -UR16 ;  /* 0x800000106e007e21 */ /* 0x008fc80008010000 */
[----:B------:R-:W-:-:S04]  /*6190*/  FMUL.FTZ R46, R0, UR17 ;  /* 0x00000011002e7c20 */ /* 0x000fc80008410000 */
[C---:B------:R-:W-:Y:S01]  /*61a0*/  FFMA.FTZ R48, R46.reuse, R53, R47 ;  /* 0x000000352e307223 */ /* 0x040fe2000001002f */
[----:B------:R-:W-:Y:S01]  /*61b0*/  FFMA.FTZ R51, R46, R16, R51 ;  /* 0x000000102e337223 */ /* 0x000fe20000010033 */
[----:B----4-:R-:W-:Y:S02]  /*61c0*/  FADD.FTZ R0, R83, -UR16 ;  /* 0x8000001053007e21 */ /* 0x010fe40008010000 */
[----:B------:R-:W3:Y:S02]  /*61d0*/  LDL.LU R83, [R1+0x224] ;  /* 0x0002240001537983 */ /* 0x000ee40000300800 */
[----:B------:R-:W-:Y:S01]  /*61e0*/  FMUL.FTZ R47, R0, UR17 ;  /* 0x00000011002f7c20 */ /* 0x000fe20008410000 */
[----:B------:R-:W-:Y:S01]  /*61f0*/  FADD.FTZ R0, R43, R120 ;  /* 0x000000782b007221 */ /* 0x000fe20000010000 */
[----:B------:R-:W-:Y:S02]  /*6200*/  FADD.FTZ R43, R125, -UR16 ;  /* 0x800000107d2b7e21 */ /* 0x000fe40008010000 */
[----:B------:R-:W4:Y:S01]  /*6210*/  LDL.LU R125, [R1+0x22c] ;  /* 0x00022c00017d7983 */ /* 0x000f220000300800 */
[----:B------:R-:W-:-:S04]  /*6220*/  FADD.FTZ R16, R80, -UR16 ;  /* 0x8000001050107e21 */ /* 0x000fc80008010000 */
[----:B------:R-:W-:Y:S01]  /*6230*/  FMUL.FTZ R49, R16, UR17 ;  /* 0x0000001110317c20 */ /* 0x000fe20008410000 */
[----:B--2---:R-:W-:Y:S02]  /*6240*/  FADD.FTZ R16, R82, -UR16 ;  /* 0x8000001052107e21 */ /* 0x004fe40008010000 */
[----:B------:R-:W2:Y:S01]  /*6250*/  LDL.LU R82, [R1+0x228] ;  /* 0x0002280001527983 */ /* 0x000ea20000300800 */
[----:B------:R-:W-:Y:S01]  /*6260*/  FADD.FTZ R55, R50, R53 ;  /* 0x0000003532377221 */ /* 0x000fe20000010000 */
[----:B------:R-:W-:Y:S01]  /*6270*/  FMUL.FTZ R42, R57, R17 ;  /* 0x00000011392a7220 */ /* 0x000fe20000410000 */
[----:B------:R-:W-:-:S03]  /*6280*/  FMUL.FTZ R43, R43, UR17 ;  /* 0x000000112b2b7c20 */ /* 0x000fc60008410000 */
[----:B------:R-:W-:Y:S01]  /*6290*/  FADD.FTZ R55, R42, R55 ;  /* 0x000000372a377221 */ /* 0x000fe20000010000 */
[----:B------:R-:W-:Y:S01]  /*62a0*/  FFMA.FTZ R48, R47, R42, R48 ;  /* 0x0000002a2f307223 */ /* 0x000fe20000010030 */
[----:B------:R-:W-:Y:S01]  /*62b0*/  FMUL.FTZ R42, R60, R34 ;  /* 0x000000223c2a7220 */ /* 0x000fe20000410000 */
[----:B------:R-:W-:-:S03]  /*62c0*/  FADD.FTZ R0, R0, R17 ;  /* 0x0000001100007221 */ /* 0x000fc60000010000 */
[----:B------:R-:W-:Y:S01]  /*62d0*/  FADD.FTZ R55, R55, R42 ;  /* 0x0000002a37377221 */ /* 0x000fe20000010000 */
        /* <DEDUP_REMOVED lines=8> */
[----:B------:R-:W-:Y:S01]  /*6360*/  FFMA.FTZ R51, R43, R34, R51 ;  /* 0x000000222b337223 */ /* 0x000fe20000010033 */
[----:B------:R-:W-:Y:S01]  /*6370*/  FADD.FTZ R45, R45, R34 ;  /* 0x000000222d2d7221 */ /* 0x000fe20000010000 */
[----:B------:R-:W-:Y:S01]  /*6380*/  FMUL.FTZ R43, R16, UR17 ;  /* 0x00000011102b7c20 */ /* 0x000fe20008410000 */
[----:B------:R-:W-:Y:S01]  /*6390*/  FADD.FTZ R55, R55, R42 ;  /* 0x0000002a37377221 */ /* 0x000fe20000010000 */
[----:B------:R-:W-:Y:S01]  /*63a0*/  FFMA.FTZ R48, R17, R42, R48 ;  /* 0x0000002a11307223 */ /* 0x000fe20000010030 */
[----:B------:R-:W-:Y:S01]  /*63b0*/  FMUL.FTZ R34, R57, R21 ;  /* 0x0000001539227220 */ /* 0x000fe20000410000 */
[----:B------:R-:W-:Y:S01]  /*63c0*/  FADD.FTZ R0, R0, R35 ;  /* 0x0000002300007221 */ /* 0x000fe20000010000 */
[----:B------:R-:W-:-:S02]  /*63d0*/  FFMA.FTZ R44, R49, R35, R44 ;  /* 0x00000023312c7223 */ /* 0x000fc4000001002c */
[----:B------:R-:W-:Y:S01]  /*63e0*/  FADD.FTZ R55, R34, R55 ;  /* 0x0000003722377221 */ /* 0x000fe20000010000 */
[----:B------:R-:W-:Y:S01]  /*63f0*/  FFMA.FTZ R48, R43, R34, R48 ;  /* 0x000000222b307223 */ /* 0x000fe20000010030 */
[----:B------:R-:W-:Y:S01]  /*6400*/  FMUL.FTZ R34, R60, R24 ;  /* 0x000000183c227220 */ /* 0x000fe20000410000 */
[----:B------:R-:W-:Y:S01]  /*6410*/  FADD.FTZ R45, R45, R20 ;  /* 0x000000142d2d7221 */ /* 0x000fe20000010000 */
[----:B------:R-:W-:Y:S01]  /*6420*/  FFMA.FTZ R51, R17, R20, R51 ;  /* 0x0000001411337223 */ /* 0x000fe20000010033 */
[----:B------:R-:W-:Y:S01]  /*6430*/  FMUL.FTZ R20, R57, R25 ;  /* 0x0000001939147220 */ /* 0x000fe20000410000 */
[----:B------:R-:W-:Y:S01]  /*6440*/  FADD.FTZ R55, R55, R34 ;  /* 0x0000002237377221 */ /* 0x000fe20000010000 */
[----:B------:R-:W-:-:S03]  /*6450*/  FADD.FTZ R117, R117, -UR16 ;  /* 0x8000001075757e21 */ /* 0x000fc60008010000 */
[----:B------:R-:W-:Y:S01]  /*6460*/  FADD.FTZ R55, R20, R55 ;  /* 0x0000003714377221 */ /* 0x000fe20000010000 */
[----:B------:R-:W-:Y:S01]  /*6470*/  FMUL.FTZ R117, R117, UR17 ;  /* 0x0000001175757c20 */ /* 0x000fe20008410000 */
[----:B------:R-:W-:Y:S01]  /*6480*/  FFMA.FTZ R44, R43, R21, R44 ;  /* 0x000000152b2c7223 */ /* 0x000fe2000001002c */
[----:B------:R-:W-:Y:S01]  /*6490*/  FADD.FTZ R122, R122, -UR16 ;  /* 0x800000107a7a7e21 */ /* 0x000fe20008010000 */
[----:B------:R-:W-:Y:S01]  /*64a0*/  FADD.FTZ R0, R0, R21 ;  /* 0x0000001500007221 */ /* 0x000fe20000010000 */
[----:B------:R-:W-:Y:S02]  /*64b0*/  FADD.FTZ R123, R123, -UR16 ;  /* 0x800000107b7b7e21 */ /* 0x000fe40008010000 */
[----:B------:R-:W-:Y:S01]  /*64c0*/  FMUL.FTZ R122, R122, UR17 ;  /* 0x000000117a7a7c20 */ /* 0x000fe20008410000 */
[----:B------:R-:W-:Y:S01]  /*64d0*/  FADD.FTZ R21, R0, R25 ;  /* 0x0000001900157221 */ /* 0x000fe20000010000 */
[----:B------:R-:W-:Y:S01]  /*64e0*/  FMUL.FTZ R123, R123, UR17 ;  /* 0x000000117b7b7c20 */ /* 0x000fe20008410000 */
[----:B------:R-:W-:Y:S01]  /*64f0*/  FADD.FTZ R67, R67, -UR16 ;  /* 0x8000001043437e21 */ /* 0x000fe20008010000 */
[----:B------:R-:W-:Y:S01]  /*6500*/  FADD.FTZ R66, R66, -UR16 ;  /* 0x8000001042427e21 */ /* 0x000fe20008010000 */
[----:B------:R-:W-:-:S02]  /*6510*/  FADD.FTZ R0, R21, R28 ;  /* 0x0000001c15007221 */ /* 0x000fc40000010000 */
[----:B------:R-:W-:Y:S01]  /*6520*/  FMUL.FTZ R67, R67, UR17 ;  /* 0x0000001143437c20 */ /* 0x000fe20008410000 */
[----:B------:R-:W-:Y:S01]  /*6530*/  FMUL.FTZ R21, R57, R64 ;  /* 0x0000004039157220 */ /* 0x000fe20000410000 */
[----:B------:R-:W-:Y:S01]  /*6540*/  FMUL.FTZ R66, R66, UR17 ;  /* 0x0000001142427c20 */ /* 0x000fe20008410000 */
[----:B------:R-:W-:Y:S01]  /*6550*/  FADD.FTZ R58, R58, -UR16 ;  /* 0x800000103a3a7e21 */ /* 0x000fe20008010000 */
[----:B------:R-:W-:-:S03]  /*6560*/  FADD.FTZ R2, R2, -UR16 ;  /* 0x8000001002027e21 */ /* 0x000fc60008010000 */
[----:B------:R-:W-:Y:S01]  /*6570*/  FMUL.FTZ R58, R58, UR17 ;  /* 0x000000113a3a7c20 */ /* 0x000fe20008410000 */
        /* <DEDUP_REMOVED lines=15> */
[----:B---3--:R-:W-:-:S04]  /*6670*/  FADD.FTZ R16, R83, -UR16 ;  /* 0x8000001053107e21 */ /* 0x008fc80008010000 */
[----:B------:R-:W-:Y:S01]  /*6680*/  FMUL.FTZ R35, R16, UR17 ;  /* 0x0000001110237c20 */ /* 0x000fe20008410000 */
[----:B----4-:R-:W-:-:S03]  /*6690*/  FADD.FTZ R16, R125, -UR16 ;  /* 0x800000107d107e21 */ /* 0x010fc60008010000 */
[----:B------:R-:W-:Y:S01]  /*66a0*/  FFMA.FTZ R48, R35, R34, R48 ;  /* 0x0000002223307223 */ /* 0x000fe20000010030 */
[----:B------:R-:W-:Y:S01]  /*66b0*/  FMUL.FTZ R17, R16, UR17 ;  /* 0x0000001110117c20 */ /* 0x000fe20008410000 */
[----:B------:R-:W-:-:S03]  /*66c0*/  FMUL.FTZ R34, R60, R29 ;  /* 0x0000001d3c227220 */ /* 0x000fc60000410000 */
[----:B------:R-:W-:Y:S01]  /*66d0*/  FFMA.FTZ R48, R17, R20, R48 ;  /* 0x0000001411307223 */ /* 0x000fe20000010030 */
[----:B------:R-:W-:Y:S01]  /*66e0*/  FADD.FTZ R16, R45, R24 ;  /* 0x000000182d107221 */ /* 0x000fe20000010000 */
[----:B------:R-:W-:Y:S01]  /*66f0*/  FFMA.FTZ R24, R35, R24, R51 ;  /* 0x0000001823187223 */ /* 0x000fe20000010033 */
[----:B------:R-:W-:Y:S01]  /*6700*/  FADD.FTZ R42, R55, R34 ;  /* 0x00000022372a7221 */ /* 0x000fe20000010000 */
[----:B------:R-:W-:Y:S01]  /*6710*/  FFMA.FTZ R43, R117, R34, R48 ;  /* 0x00000022752b7223 */ /* 0x000fe20000010030 */
[----:B------:R-:W-:Y:S01]  /*6720*/  FMUL.FTZ R35, R57, R28 ;  /* 0x0000001c39237220 */ /* 0x000fe20000410000 */
[----:B------:R-:W-:-:S03]  /*6730*/  FFMA.FTZ R17, R17, R25, R44 ;  /* 0x0000001911117223 */ /* 0x000fc6000001002c */
[----:B------:R-:W-:Y:S01]  /*6740*/  FADD.FTZ R42, R35, R42 ;  /* 0x0000002a232a7221 */ /* 0x000fe20000010000 */
[----:B------:R-:W-:Y:S01]  /*6750*/  FADD.FTZ R25, R16, R29 ;  /* 0x0000001d10197221 */ /* 0x000fe20000010000 */
[----:B------:R-:W-:Y:S01]  /*6760*/  FFMA.FTZ R29, R117, R29, R24 ;  /* 0x0000001d751d7223 */ /* 0x000fe20000010018 */
[----:B------:R-:W-:Y:S01]  /*6770*/  FMUL.FTZ R16, R57, R37 ;  /* 0x0000002539107220 */ /* 0x000fe20000410000 */
[----:B--2---:R-:W-:-:S04]  /*6780*/  FADD.FTZ R20, R82, -UR16 ;  /* 0x8000001052147e21 */ /* 0x004fc80008010000 */
[----:B------:R-:W-:-:S04]  /*6790*/  FMUL.FTZ R20, R20, UR17 ;  /* 0x0000001114147c20 */ /* 0x000fc80008410000 */
[----:B------:R-:W-:Y:S01]  /*67a0*/  FFMA.FTZ R43, R20, R35, R43 ;  /* 0x00000023142b7223 */ /* 0x000fe2000001002b */
[----:B------:R-:W-:Y:S01]  /*67b0*/  FMUL.FTZ R35, R60, R36 ;  /* 0x000000243c237220 */ /* 0x000fe20000410000 */
[----:B------:R-:W-:-:S03]  /*67c0*/  FFMA.FTZ R20, R20, R28, R17 ;  /* 0x0000001c14147223 */ /* 0x000fc60000010011 */
[----:B------:R-:W-:Y:S01]  /*67d0*/  FADD.FTZ R45, R42, R35 ;  /* 0x000000232a2d7221 */ /* 0x000fe20000010000 */
[----:B------:R-:W-:Y:S01]  /*67e0*/  FFMA.FTZ R24, R122, R35, R43 ;  /* 0x000000237a187223 */ /* 0x000fe2000001002b */
[----:B------:R-:W-:Y:S02]  /*67f0*/  FMUL.FTZ R28, R60, R65 ;  /* 0x000000413c1c7220 */ /* 0x000fe40000410000 */
[----:B------:R-:W-:Y:S01]  /*6800*/  FADD.FTZ R45, R16, R45 ;  /* 0x0000002d102d7221 */ /* 0x000fe20000010000 */
[----:B------:R-:W-:Y:S01]  /*6810*/  FFMA.FTZ R24, R123, R16, R24 ;  /* 0x000000107b187223 */ /* 0x000fe20000010018 */
[----:B------:R-:W-:Y:S02]  /*6820*/  FADD.FTZ R16, R25, R36 ;  /* 0x0000002419107221 */ /* 0x000fe40000010000 */
[----:B------:R-:W-:Y:S01]  /*6830*/  FADD.FTZ R34, R45, R28 ;  /* 0x0000001c2d227221 */ /* 0x000fe20000010000 */
[----:B------:R-:W-:-:S03]  /*6840*/  FFMA.FTZ R25, R67, R28, R24 ;  /* 0x0000001c43197223 */ /* 0x000fc60000010018 */
[----:B------:R-:W-:Y:S01]  /*6850*/  FADD.FTZ R34, R21, R34 ;  /* 0x0000002215227221 */ /* 0x000fe20000010000 */
[----:B------:R-:W-:Y:S01]  /*6860*/  FFMA.FTZ R25, R66, R21, R25 ;  /* 0x0000001542197223 */ /* 0x000fe20000010019 */
[----:B------:R-:W-:Y:S01]  /*6870*/  FMUL.FTZ R21, R60, R3 ;  /* 0x000000033c157220 */ /* 0x000fe20000410000 */
[----:B------:R-:W-:-:S03]  /*6880*/  FFMA.FTZ R36, R122, R36, R29 ;  /* 0x000000247a247223 */ /* 0x000fc6000001001d */
        /* <DEDUP_REMOVED lines=13> */
[----:B------:R-:W-:Y:S01]  /*6960*/  FFMA.FTZ R37, R66, R64, R37 ;  /* 0x0000004042257223 */ /* 0x000fe20000010025 */
[----:B------:R-:W-:Y:S01]  /*6970*/  FADD.FTZ R34, R34, R21 ;  /* 0x0000001522227221 */ /* 0x000fe20000010000 */
[----:B------:R-:W-:Y:S01]  /*6980*/  FFMA.FTZ R25, R0, R21, R25 ;  /* 0x0000001500197223 */ /* 0x000fe20000010019 */
[----:B------:R-:W-:Y:S01]  /*6990*/  FMUL.FTZ R3, R57, R10 ;  /* 0x0000000a39037220 */ /* 0x000fe20000410000 */
[----:B------:R-:W-:Y:S01]  /*69a0*/  FFMA.FTZ R37, R2, R4, R37 ;  /* 0x0000000402257223 */ /* 0x000fe20000010025 */
[----:B------:R-:W-:-:S02]  /*69b0*/  FMUL.FTZ R2, R11, UR17 ;  /* 0x000000110b027c20 */ /* 0x000fc40008410000 */
[----:B------:R-:W-:Y:S01]  /*69c0*/  FADD.FTZ R34, R3, R34 ;  /* 0x0000002203227221 */ /* 0x000fe20000010000 */
[----:B------:R-:W-:Y:S01]  /*69d0*/  FFMA.FTZ R25, R8, R3, R25 ;  /* 0x0000000308197223 */ /* 0x000fe20000010019 */
[----:B------:R-:W-:-:S04]  /*69e0*/  FMUL.FTZ R3, R60, R13 ;  /* 0x0000000d3c037220 */ /* 0x000fc80000410000 */
[----:B------:R-:W-:Y:S01]  /*69f0*/  FADD.FTZ R34, R34, R3 ;  /* 0x0000000322227221 */ /* 0x000fe20000010000 */
[----:B------:R-:W-:Y:S01]  /*6a00*/  FFMA.FTZ R25, R2, R3, R25 ;  /* 0x0000000302197223 */ /* 0x000fe20000010019 */
[----:B------:R-:W-:Y:S01]  /*6a10*/  FMUL.FTZ R3, R57, R14 ;  /* 0x0000000e39037220 */ /* 0x000fe20000410000 */
[----:B------:R-:W-:Y:S01]  /*6a20*/  FFMA.FTZ R36, R0, R9, R36 ;  /* 0x0000000900247223 */ /* 0x000fe20000010024 */
[----:B------:R-:W-:Y:S02]  /*6a30*/  FMUL.FTZ R0, R15, UR17 ;  /* 0x000000110f007c20 */ /* 0x000fe40008410000 */
        /* <DEDUP_REMOVED lines=45> */
.L_x_1625:
[----:B------:R-:W2:Y:S04]  /*6d10*/  LDL.LU R59, [R1+0x298] ;  /* 0x00029800013b7983 */ /* 0x000ea80000300800 */
[----:B------:R-:W3:Y:S04]  /*6d20*/  LDL.LU R69, [R1+0x29c] ;  /* 0x00029c0001457983 */ /* 0x000ee80000300800 */
[----:B------:R-:W4:Y:S04]  /*6d30*/  LDL.LU R71, [R1+0x2a4] ;  /* 0x0002a40001477983 */ /* 0x000f280000300800 */
[----:B------:R-:W4:Y:S04]  /*6d40*/  LDL.LU R76, [R1+0x220] ;  /* 0x00022000014c7983 */ /* 0x000f280000300800 */
[----:B------:R0:W-:Y:S04]  /*6d50*/  STL [R1+0x2fc], R41 ;  /* 0x0002fc2901007387 */ /* 0x0001e80000100800 */
[----:B------:R-:W4:Y:S04]  /*6d60*/  LDL.LU R78, [R1+0x21c] ;  /* 0x00021c00014e7983 */ /* 0x000f280000300800 */
[----:B------:R-:W4:Y:S04]  /*6d70*/  LDL.LU R77, [R1+0x2b4] ;  /* 0x0002b400014d7983 */ /* 0x000f280000300800 */
[----:B0-----:R-:W4:Y:S04]  /*6d80*/  LDL.LU R41, [R1+0x2ac] ;  /* 0x0002ac0001297983 */ /* 0x001f280000300800 */
[----:B------:R-:W-:Y:S04]  /*6d90*/  STL [R1+0x2f4], R39 ;  /* 0x0002f42701007387 */ /* 0x000fe80000100800 */
[----:B------:R0:W-:Y:S04]  /*6da0*/  STL [R1+0x2f0], R38 ;  /* 0x0002f02601007387 */ /* 0x0001e80000100800 */
[----:B------:R-:W-:Y:S04]  /*6db0*/  STL [R1+0x2f8], R40 ;  /* 0x0002f82801007387 */ /* 0x000fe80000100800 */
[----:B0-----:R-:W4:Y:S01]  /*6dc0*/  LDL.LU R38, [R1+0x218] ;  /* 0x0002180001267983 */ /* 0x001f220000300800 */
[----:B--2---:R-:W-:-:S04]  /*6dd0*/  FADD.FTZ R59, R59, -UR16 ;  /* 0x800000103b3b7e21 */ /* 0x004fc80008010000 */
[----:B------:R-:W-:-:S04]  /*6de0*/  FMUL.FTZ R59, R59, UR17 ;  /* 0x000000113b3b7c20 */ /* 0x000fc80008410000 */
[----:B------:R-:W-:-:S04]  /*6df0*/  FFMA.FTZ R61, R60, R59, R33 ;  /* 0x0000003b3c3d7223 */ /* 0x000fc80000010021 */
        /* <DEDUP_REMOVED lines=16> */
[C---:B0-----:R-:W-:Y:S01]  /*6f00*/  FMUL.FTZ R0, R70.reuse, R0 ;  /* 0x0000000046007220 */ /* 0x041fe20000410000 */
[----:B------:R-:W-:-:S04]  /*6f10*/  FADD.FTZ R70, -R70, 1 ;  /* 0x3f80000046467421 */ /* 0x000fc80000010100 */
[----:B------:R-:W-:-:S04]  /*6f20*/  FFMA.FTZ R70, R69, R70, 1 ;  /* 0x3f80000045467423 */ /* 0x000fc80000010046 */
[----:B------:R-:W-:Y:S01]  /*6f30*/  FMUL.FTZ R0, R0, R70 ;  /* 0x0000004600007220 */ /* 0x000fe20000410000 */
[----:B------:R-:W-:Y:S01]  /*6f40*/  FMUL.FTZ R70, R60, R68 ;  /* 0x000000443c467220 */ /* 0x000fe20000410000 */
[----:B------:R-:W-:Y:S02]  /*6f50*/  FMUL.FTZ R71, R71, UR17 ;  /* 0x0000001147477c20 */ /* 0x000fe40008410000 */
[----:B------:R-:W-:Y:S01]  /*6f60*/  FMUL.FTZ R72, R57, R0 ;  /* 0x0000000039487220 */ /* 0x000fe20000410000 */
[----:B------:R-:W-:Y:S01]  /*6f70*/  FFMA.FTZ R69, R59, R70, RZ ;  /* 0x000000463b457223 */ /* 0x000fe200000100ff */
[----:B------:R-:W-:-:S03]  /*6f80*/  FADD.FTZ R70, RZ, R70 ;  /* 0x00000046ff467221 */ /* 0x000fc60000010000 */
[----:B------:R-:W-:Y:S01]  /*6f90*/  FFMA.FTZ R69, R61, R72, R69 ;  /* 0x000000483d457223 */ /* 0x000fe20000010045 */
[----:B------:R-:W-:Y:S01]  /*6fa0*/  FADD.FTZ R70, R72, R70 ;  /* 0x0000004648467221 */ /* 0x000fe20000010000 */
[----:B------:R-:W-:-:S04]  /*6fb0*/  FFMA.FTZ R72, R60, R71, R33 ;  /* 0x000000473c487223 */ /* 0x000fc80000010021 */
[----:B------:R-:W-:-:S06]  /*6fc0*/  FMUL.FTZ R73, R72, -1.4426950216293334961 ;  /* 0xbfb8aa3b48497820 */ /* 0x000fcc0000410000 */
[----:B------:R-:W0:Y:S02]  /*6fd0*/  MUFU.EX2 R73, R73 ;  /* 0x0000004900497308 */ /* 0x000e240000000800 */
[----:B0-----:R-:W-:-:S06]  /*6fe0*/  FADD.FTZ R73, R73, 1 ;  /* 0x3f80000049497421 */ /* 0x001fcc0000010000 */
[----:B------:R-:W0:Y:S01]  /*6ff0*/  MUFU.RCP R73, R73 ;  /* 0x0000004900497308 */ /* 0x000e220000001000 */
[----:B------:R-:W-:Y:S01]  /*7000*/  FFMA.FTZ R59, R59, R68, RZ ;  /* 0x000000443b3b7223 */ /* 0x000fe200000100ff */
[----:B------:R-:W-:Y:S01]  /*7010*/  FADD.FTZ R68, RZ, R68 ;  /* 0x00000044ff447221 */ /* 0x000fe20000010000 */
[C---:B0-----:R-:W-:Y:S01]  /*7020*/  FMUL.FTZ R76, R73.reuse, R76 ;  /* 0x0000004c494c7220 */ /* 0x041fe20000410000 */
[----:B------:R-:W-:-:S04]  /*7030*/  FADD.FTZ R73, -R73, 1 ;  /* 0x3f80000049497421 */ /* 0x000fc80000010100 */
[----:B------:R-:W-:-:S04]  /*7040*/  FFMA.FTZ R73, R72, R73, 1 ;  /* 0x3f80000048497423 */ /* 0x000fc80000010049 */
[----:B------:R-:W-:-:S04]  /*7050*/  FMUL.FTZ R73, R76, R73 ;  /* 0x000000494c497220 */ /* 0x000fc80000410000 */
[----:B------:R-:W-:-:S05]  /*7060*/  FADD.FTZ R39, R68, R73 ;  /* 0x0000004944277221 */ /* 0x000fca0000010000 */
[----:B------:R0:W-:Y:S04]  /*7070*/  STL [R1+0x2ec], R39 ;  /* 0x0002ec2701007387 */ /* 0x0001e80000100800 */
[----:B0-----:R-:W2:Y:S01]  /*7080*/  LDL.LU R39, [R1+0x2bc] ;  /* 0x0002bc0001277983 */ /* 0x001ea20000300800 */
[----:B------:R-:W-:Y:S01]  /*7090*/  FADD.FTZ R72, R41, -UR16 ;  /* 0x8000001029487e21 */ /* 0x000fe20008010000 */
[----:B------:R-:W-:Y:S02]  /*70a0*/  FFMA.FTZ R40, R71, R73, R59 ;  /* 0x0000004947287223 */ /* 0x000fe4000001003b */
[----:B------:R-:W3:Y:S01]  /*70b0*/  LDL.LU R41, [R1+0x2c4] ;  /* 0x0002c40001297983 */ /* 0x000ee20000300800 */
[----:B------:R-:W-:-:S04]  /*70c0*/  FMUL.FTZ R72, R72, UR17 ;  /* 0x0000001148487c20 */ /* 0x000fc80008410000 */
[----:B------:R-:W-:-:S04]  /*70d0*/  FFMA.FTZ R59, R57, R72, R56 ;  /* 0x00000048393b7223 */ /* 0x000fc80000010038 */
[----:B------:R-:W-:Y:S01]  /*70e0*/  FMUL.FTZ R68, R59, -1.4426950216293334961 ;  /* 0xbfb8aa3b3b447820 */ /* 0x000fe20000410000 */
[----:B------:R0:W-:Y:S05]  /*70f0*/  STL [R1+0x2e8], R40 ;  /* 0x0002e82801007387 */ /* 0x0001ea0000100800 */
[----:B------:R-:W1:Y:S01]  /*7100*/  MUFU.EX2 R68, R68 ;  /* 0x0000004400447308 */ /* 0x000e620000000800 */
[----:B0-----:R-:W4:Y:S01]  /*7110*/  LDL.LU R40, [R1+0x214] ;  /* 0x0002140001287983 */ /* 0x001f220000300800 */
[----:B-1----:R-:W-:-:S06]  /*7120*/  FADD.FTZ R68, R68, 1 ;  /* 0x3f80000044447421 */ /* 0x002fcc0000010000 */
[----:B------:R-:W0:Y:S01]  /*7130*/  MUFU.RCP R68, R68 ;  /* 0x0000004400447308 */ /* 0x000e220000001000 */
[----:B------:R-:W-:-:S04]  /*7140*/  FMUL.FTZ R73, R60, R73 ;  /* 0x000000493c497220 */ /* 0x000fc80000410000 */
[----:B------:R-:W-:Y:S01]  /*7150*/  FFMA.FTZ R69, R71, R73, R69 ;  /* 0x0000004947457223 */ /* 0x000fe20000010045 */
[C---:B0-----:R-:W-:Y:S01]  /*7160*/  FMUL.FTZ R71, R68.reuse, R78 ;  /* 0x0000004e44477220 */ /* 0x041fe20000410000 */
[----:B------:R-:W-:Y:S01]  /*7170*/  FADD.FTZ R68, -R68, 1 ;  /* 0x3f80000044447421 */ /* 0x000fe20000010100 */
[----:B------:R-:W4:Y:S03]  /*7180*/  LDL.LU R78, [R1+0x210] ;  /* 0x00021000014e7983 */ /* 0x000f260000300800 */
[----:B------:R-:W-:Y:S01]  /*7190*/  FFMA.FTZ R68, R59, R68, 1 ;  /* 0x3f8000003b447423 */ /* 0x000fe20000010044 */
[----:B------:R-:W-:-:S05]  /*71a0*/  FADD.FTZ R59, R70, R73 ;  /* 0x00000049463b7221 */ /* 0x000fca0000010000 */
[----:B------:R0:W-:Y:S02]  /*71b0*/  STL [R1+0x2e4], R59 ;  /* 0x0002e43b01007387 */ /* 0x0001e40000100800 */
[----:B0-----:R-:W-:Y:S02]  /*71c0*/  FADD.FTZ R59, R77, -UR16 ;  /* 0x800000104d3b7e21 */ /* 0x001fe40008010000 */
[----:B------:R-:W4:Y:S01]  /*71d0*/  LDL.LU R77, [R1+0x2cc] ;  /* 0x0002cc00014d7983 */ /* 0x000f220000300800 */
[----:B------:R-:W-:Y:S01]  /*71e0*/  FFMA.FTZ R61, R61, R0, RZ ;  /* 0x000000003d3d7223 */ /* 0x000fe200000100ff */
[----:B------:R-:W-:Y:S01]  /*71f0*/  FMUL.FTZ R68, R71, R68 ;  /* 0x0000004447447220 */ /* 0x000fe20000410000 */
[----:B------:R-:W-:-:S04]  /*7200*/  FADD.FTZ R0, RZ, R0 ;  /* 0x00000000ff007221 */ /* 0x000fc80000010000 */
[----:B------:R-:W-:Y:S01]  /*7210*/  FADD.FTZ R0, R0, R68 ;  /* 0x0000004400007221 */ /* 0x000fe20000010000 */
[----:B------:R-:W-:Y:S01]  /*7220*/  FFMA.FTZ R61, R72, R68, R61 ;  /* 0x00000044483d7223 */ /* 0x000fe2000001003d */
[----:B------:R-:W-:-:S03]  /*7230*/  FMUL.FTZ R124, R59, UR17 ;  /* 0x000000113b7c7c20 */ /* 0x000fc60008410000 */
[----:B------:R0:W-:Y:S01]  /*7240*/  STL [R1+0x2e0], R0 ;  /* 0x0002e00001007387 */ /* 0x0001e20000100800 */
[----:B------:R-:W-:-:S03]  /*7250*/  FFMA.FTZ R59, R60, R124, R33 ;  /* 0x0000007c3c3b7223 */ /* 0x000fc60000010021 */
[----:B------:R1:W-:Y:S01]  /*7260*/  STL [R1+0x2b4], R61 ;  /* 0x0002b43d01007387 */ /* 0x0003e20000100800 */
[----:B0-----:R-:W-:-:S04]  /*7270*/  FMUL.FTZ R0, R57, R68 ;  /* 0x0000004439007220 */ /* 0x001fc80000410000 */
[----:B-1----:R-:W-:-:S05]  /*7280*/  FFMA.FTZ R61, R72, R0, R69 ;  /* 0x00000000483d7223 */ /* 0x002fca0000010045 */
[----:B------:R0:W-:Y:S02]  /*7290*/  STL [R1+0x2ac], R61 ;  /* 0x0002ac3d01007387 */ /* 0x0001e40000100800 */
[----:B0-----:R-:W-:-:S06]  /*72a0*/  FMUL.FTZ R61, R59, -1.4426950216293334961 ;  /* 0xbfb8aa3b3b3d7820 */ /* 0x001fcc0000410000 */
[----:B------:R-:W0:Y:S02]  /*72b0*/  MUFU.EX2 R61, R61 ;  /* 0x0000003d003d7308 */ /* 0x000e240000000800 */
[----:B0-----:R-:W-:-:S06]  /*72c0*/  FADD.FTZ R61, R61, 1 ;  /* 0x3f8000003d3d7421 */ /* 0x001fcc0000010000 */
[----:B------:R-:W0:Y:S02]  /*72d0*/  MUFU.RCP R61, R61 ;  /* 0x0000003d003d7308 */ /* 0x000e240000001000 */
[C---:B0-----:R-:W-:Y:S01]  /*72e0*/  FMUL.FTZ R68, R61.reuse, R38 ;  /* 0x000000263d447220 */ /* 0x041fe20000410000 */
[----:B------:R-:W-:-:S04]  /*72f0*/  FADD.FTZ R61, -R61, 1 ;  /* 0x3f8000003d3d7421 */ /* 0x000fc80000010100 */
[----:B------:R-:W-:-:S04]  /*7300*/  FFMA.FTZ R59, R59, R61, 1 ;  /* 0x3f8000003b3b7423 */ /* 0x000fc8000001003d */
[----:B------:R-:W-:Y:S01]  /*7310*/  FMUL.FTZ R59, R68, R59 ;  /* 0x0000003b443b7220 */ /* 0x000fe20000410000 */
[----:B--2---:R-:W-:-:S04]  /*7320*/  FADD.FTZ R69, R39, -UR16 ;  /* 0x8000001027457e21 */ /* 0x004fc80008010000 */
[----:B------:R-:W-:-:S04]  /*7330*/  FMUL.FTZ R38, R69, UR17 ;  /* 0x0000001145267c20 */ /* 0x000fc80008410000 */
[----:B------:R-:W-:-:S04]  /*7340*/  FFMA.FTZ R61, R57, R38, R56 ;  /* 0x00000026393d7223 */ /* 0x000fc80000010038 */
[----:B------:R-:W-:-:S06]  /*7350*/  FMUL.FTZ R68, R61, -1.4426950216293334961 ;  /* 0xbfb8aa3b3d447820 */ /* 0x000fcc0000410000 */
[----:B------:R-:W0:Y:S02]  /*7360*/  MUFU.EX2 R68, R68 ;  /* 0x0000004400447308 */ /* 0x000e240000000800 */
[----:B0-----:R-:W-:-:S06]  /*7370*/  FADD.FTZ R68, R68, 1 ;  /* 0x3f80000044447421 */ /* 0x001fcc0000010000 */
[----:B------:R-:W4:Y:S01]  /*7380*/  MUFU.RCP R68, R68 ;  /* 0x0000004400447308 */ /* 0x000f220000001000 */
[----:B---3--:R-:W-:Y:S01]  /*7390*/  FADD.FTZ R70, R41, -UR16 ;  /* 0x8000001029467e21 */ /* 0x008fe20008010000 */
[----:B------:R0:W-:Y:S03]  /*73a0*/  STL [R1+0x2a4], R38 ;  /* 0x0002a42601007387 */ /* 0x0001e60000100800 */
[----:B0-----:R-:W-:Y:S01]  /*73b0*/  FMUL.FTZ R38, R70, UR17 ;  /* 0x0000001146267c20 */ /* 0x001fe20008410000 */
[C---:B----4-:R-:W-:Y:S01]  /*73c0*/  FMUL.FTZ R69, R68.reuse, R40 ;  /* 0x0000002844457220 */ /* 0x050fe20000410000 */
        /* <DEDUP_REMOVED lines=20> */
[----:B-----5:R-:W-:Y:S01]  /*7510*/  FADD.FTZ R71, R82, -UR16 ;  /* 0x8000001052477e21 */ /* 0x020fe20008010000 */
        /* <DEDUP_REMOVED lines=189> */
[----:B------:R1:W-:Y:S04]  /*80f0*/  STL [R1+0x308], R61 ;  /* 0x0003083d01007387 */ /* 0x0003e80000100800 */
[----:B-1----:R-:W2:Y:S01]  /*8100*/  LDL.LU R61, [R1+0x238] ;  /* 0x00023800013d7983 */ /* 0x002ea20000300800 */
        /* <DEDUP_REMOVED lines=41> */
[----:B------:R1:W-:Y:S04]  /*83a0*/  STL [R1+0x304], R68 ;  /* 0x0003044401007387 */ /* 0x0003e80000100800 */
[----:B-1----:R-:W3:Y:S01]  /*83b0*/  LDL.LU R68, [R1+0x23c] ;  /* 0x00023c0001447983 */ /* 0x002ee20000300800 */
[----:B0-----:R-:W-:Y:S01]  /*83c0*/  FADD.FTZ R100, R100, 1 ;  /* 0x3f80000064647421 */ /* 0x001fe20000010000 */
[----:B------:R-:W-:Y:S02]  /*83d0*/  FMUL.FTZ R69, R125, R69 ;  /* 0x000000457d457220 */ /* 0x000fe40000410000 */
[----:B------:R-:W4:Y:S03]  /*83e0*/  LDL.LU R125, [R1+0x2dc] ;  /* 0x0002dc00017d7983 */ /* 0x000f260000300800 */
        /* <DEDUP_REMOVED lines=21> */
[----:B--2---:R-:W-:Y:S02]  /*8540*/  FADD.FTZ R110, R61, -UR16 ;  /* 0x800000103d6e7e21 */ /* 0x004fe40008010000 */
[----:B------:R-:W2:Y:S02]  /*8550*/  LDL.LU R61, [R1+0x244] ;  /* 0x00024400013d7983 */ /* 0x000ea40000300800 */
        /* <DEDUP_REMOVED lines=35> */
[----:B0-----:R-:W-:Y:S01]  /*8790*/  FADD.FTZ R105, R105, 1 ;  /* 0x3f80000069697421 */ /* 0x001fe20000010000 */
[----:B---3--:R-:W-:-:S05]  /*87a0*/  FADD.FTZ R112, R68, -UR16 ;  /* 0x8000001044707e21 */ /* 0x008fca0008010000 */
[----:B------:R-:W0:Y:S01]  /*87b0*/  MUFU.RCP R105, R105 ;  /* 0x0000006900697308 */ /* 0x000e220000001000 */
[----:B------:R-:W3:Y:S01]  /*87c0*/  LDL.LU R68, [R1+0x230] ;  /* 0x0002300001447983 */ /* 0x000ee20000300800 */
[----:B------:R-:W-:Y:S01]  /*87d0*/  FMUL.FTZ R84, R108, R84 ;  /* 0x000000546c547220 */ /* 0x000fe20000410000 */
[----:B----4-:R-:W-:Y:S02]  /*87e0*/  FADD.FTZ R108, R125, -UR16 ;  /* 0x800000107d6c7e21 */ /* 0x010fe40008010000 */
[----:B------:R-:W4:Y:S01]  /*87f0*/  LDL.LU R125, [R1+0x240] ;  /* 0x00024000017d7983 */ /* 0x000f220000300800 */
        /* <DEDUP_REMOVED lines=23> */
[----:B0-----:R-:W-:-:S06]  /*8970*/  FADD.FTZ R107, R107, 1 ;  /* 0x3f8000006b6b7421 */ /* 0x001fcc0000010000 */
[----:B------:R-:W0:Y:S01]  /*8980*/  MUFU.RCP R107, R107 ;  /* 0x0000006b006b7308 */ /* 0x000e220000001000 */
[----:B------:R-:W-:Y:S01]  /*8990*/  FMUL.FTZ R86, R109, R86 ;  /* 0x000000566d567220 */ /* 0x000fe20000410000 */
        /* <DEDUP_REMOVED lines=30> */
[----:B---3--:R-:W-:Y:S02]  /*8b80*/  FADD.FTZ R115, R68, -UR16 ;  /* 0x8000001044737e21 */ /* 0x008fe40008010000 */
[----:B------:R-:W3:Y:S01]  /*8b90*/  LDL.LU R68, [R1+0x22c] ;  /* 0x00022c0001447983 */ /* 0x000ee20000300800 */
[----:B------:R-:W-:Y:S01]  /*8ba0*/  FMUL.FTZ R73, R113, R73 ;  /* 0x0000004971497220 */ /* 0x000fe20000410000 */
[C---:B0-----:R-:W-:Y:S01]  /*8bb0*/  FMUL.FTZ R17, R112.reuse, R17 ;  /* 0x0000001170117220 */ /* 0x041fe20000410000 */
[----:B------:R-:W-:Y:S01]  /*8bc0*/  FADD.FTZ R112, -R112, 1 ;  /* 0x3f80000070707421 */ /* 0x000fe20000010100 */
[----:B----4-:R-:W-:Y:S01]  /*8bd0*/  FADD.FTZ R113, R125, -UR16 ;  /* 0x800000107d717e21 */ /* 0x010fe20008010000 */
        /* <DEDUP_REMOVED lines=8> */
[----:B------:R-:W-:Y:S01]  /*8c60*/  FMUL.FTZ R108, R120, R108 ;  /* 0x0000006c786c7220 */ /* 0x000fe20000410000 */
        /* <DEDUP_REMOVED lines=25> */
[----:B--2---:R-:W-:Y:S02]  /*8e00*/  FADD.FTZ R118, R61, -UR16 ;  /* 0x800000103d767e21 */ /* 0x004fe40008010000 */
[----:B------:R-:W2:Y:S01]  /*8e10*/  LDL.LU R61, [R1+0x228] ;  /* 0x00022800013d7983 */ /* 0x000ea20000300800 */
        /* <DEDUP_REMOVED lines=31> */
[----:B------:R-:W-:Y:S01]  /*9010*/  FADD.FTZ R118, -R118, 1 ;  /* 0x3f80000076767421 */ /* 0x000fe20000010100 */
[----:B---3--:R-:W-:-:S03]  /*9020*/  FADD.FTZ R119, R68, -UR16 ;  /* 0x8000001044777e21 */ /* 0x008fc60008010000 */
[----:B------:R-:W-:Y:S01]  /*9030*/  FFMA.FTZ R118, R116, R118, 1 ;  /* 0x3f80000074767423 */ /* 0x000fe20000010076 */
[----:B------:R-:W-:Y:S01]  /*9040*/  FMUL.FTZ R117, R117, UR17 ;  /* 0x0000001175757c20 */ /* 0x000fe20008410000 */
[----:B------:R-:W-:Y:S01]  /*9050*/  FMUL.FTZ R67, R67, UR17 ;  /* 0x0000001143437c20 */ /* 0x000fe20008410000 */
[----:B------:R-:W-:Y:S01]  /*9060*/  FMUL.FTZ R116, R119, UR17 ;  /* 0x0000001177747c20 */ /* 0x000fe20008410000 */
[----:B------:R-:W-:Y:S01]  /*9070*/  FMUL.FTZ R24, R24, R118 ;  /* 0x0000007618187220 */ /* 0x000fe20000410000 */
[----:B------:R-:W-:Y:S01]  /*9080*/  FMUL.FTZ R66, R66, UR17 ;  /* 0x0000001142427c20 */ /* 0x000fe20008410000 */
[----:B------:R-:W-:Y:S01]  /*9090*/  FMUL.FTZ R5, R5, UR17 ;  /* 0x0000001105057c20 */ /* 0x000fe20008410000 */
[----:B------:R-:W-:Y:S01]  /*90a0*/  FFMA.FTZ R118, R57, R116, R56 ;  /* 0x0000007439767223 */ /* 0x000fe20000010038 */
[----:B------:R-:W-:Y:S01]  /*90b0*/  FMUL.FTZ R11, R11, UR17 ;  /* 0x000000110b0b7c20 */ /* 0x000fe20008410000 */
[----:B------:R-:W-:Y:S01]  /*90c0*/  FMUL.FTZ R15, R15, UR17 ;  /* 0x000000110f0f7c20 */ /* 0x000fe20008410000 */
[----:B------:R-:W-:Y:S01]  /*90d0*/  FMUL.FTZ R23, R23, UR17 ;  /* 0x0000001117177c20 */ /* 0x000fe20008410000 */
[----:B------:R-:W-:Y:S01]  /*90e0*/  FMUL.FTZ R119, R118, -1.4426950216293334961 ;  /* 0xbfb8aa3b76777820 */ /* 0x000fe20000410000 */
[----:B------:R-:W-:Y:S01]  /*90f0*/  FMUL.FTZ R7, R7, UR17 ;  /* 0x0000001107077c20 */ /* 0x000fe20008410000 */
[----:B------:R-:W3:Y:S04]  /*9100*/  LDL.LU R68, [R1+0x2a4] ;  /* 0x0002a40001447983 */ /* 0x000ee80000300800 */
        /* <DEDUP_REMOVED lines=186> */
[----:B------:R-:W3:Y:S02]  /*9cb0*/  LDL.LU R121, [R1+0x2e8] ;  /* 0x0002e80001797983 */ /* 0x000ee40000300800 */
[----:B------:R-:W-:Y:S02]  /*9cc0*/  FMUL.FTZ R32, R32, R122 ;  /* 0x0000007a20207220 */ /* 0x000fe40000410000 */
[----:B------:R-:W2:Y:S01]  /*9cd0*/  LDL.LU R122, [R1+0x2ec] ;  /* 0x0002ec00017a7983 */ /* 0x000ea20000300800 */
[----:B------:R-:W-:Y:S01]  /*9ce0*/  FMUL.FTZ R30, R123, R30 ;  /* 0x0000001e7b1e7220 */ /* 0x000fe20000410000 */
[----:B----4-:R-:W-:Y:S02]  /*9cf0*/  FADD.FTZ R125, R0, R125 ;  /* 0x0000007d007d7221 */ /* 0x010fe40000010000 */
[----:B------:R-:W4:Y:S04]  /*9d00*/  LDL.LU R123, [R1+0x2b4] ;  /* 0x0002b400017b7983 */ /* 0x000f280000300800 */
[----:B------:R-:W4:Y:S01]  /*9d10*/  LDL.LU R0, [R1+0x2e0] ;  /* 0x0002e00001007983 */ /* 0x000f220000300800 */
[-C--:B---3--:R-:W-:Y:S01]  /*9d20*/  FFMA.FTZ R121, R124, R59.reuse, R121 ;  /* 0x0000003b7c797223 */ /* 0x088fe20000010079 */
[----:B--2---:R-:W-:Y:S01]  /*9d30*/  FADD.FTZ R122, R122, R59 ;  /* 0x0000003b7a7a7221 */ /* 0x004fe20000010000 */
[----:B------:R-:W-:-:S04]  /*9d40*/  FMUL.FTZ R59, R60, R59 ;  /* 0x0000003b3c3b7220 */ /* 0x000fc80000410000 */
[----:B------:R-:W-:Y:S02]  /*9d50*/  FFMA.FTZ R124, R124, R59, R61 ;  /* 0x0000003b7c7c7223 */ /* 0x000fe4000001003d */
[----:B------:R-:W4:Y:S04]  /*9d60*/  LDL.LU R61, [R1+0x308] ;  /* 0x00030800013d7983 */ /* 0x000f280000300800 */
[----:B------:R0:W-:Y:S04]  /*9d70*/  STL [R1+0x300], R69 ;  /* 0x0003004501007387 */ /* 0x0001e80000100800 */
[----:B0-----:R-:W2:Y:S01]  /*9d80*/  LDL.LU R69, [R1+0x29c] ;  /* 0x00029c0001457983 */ /* 0x001ea20000300800 */
[----:B----4-:R-:W-:Y:S01]  /*9d90*/  FADD.FTZ R0, R0, R61 ;  /* 0x0000003d00007221 */ /* 0x010fe20000010000 */
        /* <DEDUP_REMOVED lines=15> */
[----:B------:R-:W-:-:S03]  /*9e90*/  FADD.FTZ R122, R122, R70 ;  /* 0x000000467a7a7221 */ /* 0x000fc60000010000 */
        /* <DEDUP_REMOVED lines=15> */
[----:B------:R-:W-:Y:S01]  /*9f90*/  FFMA.FTZ R70, R41, R71, R123 ;  /* 0x0000004729467223 */ /* 0x000fe2000001007b */
[----:B------:R-:W-:Y:S01]  /*9fa0*/  FADD.FTZ R0, R0, R71 ;  /* 0x0000004700007221 */ /* 0x000fe20000010000 */
[----:B------:R-:W-:Y:S01]  /*9fb0*/  FADD.FTZ R68, R68, R59 ;  /* 0x0000003b44447221 */ /* 0x000fe20000010000 */
[C---:B------:R-:W-:Y:S01]  /*9fc0*/  FFMA.FTZ R124, R39.reuse, R61, R124 ;  /* 0x0000003d277c7223 */ /* 0x040fe2000001007c */
[-C--:B------:R-:W-:Y:S01]  /*9fd0*/  FMUL.FTZ R59, R60, R76.reuse ;  /* 0x0000004c3c3b7220 */ /* 0x080fe20000410000 */
[----:B------:R-:W-:Y:S01]  /*9fe0*/  FFMA.FTZ R70, R39, R73, R70 ;  /* 0x0000004927467223 */ /* 0x000fe20000010046 */
[----:B------:R-:W-:Y:S01]  /*9ff0*/  FADD.FTZ R73, R0, R73 ;  /* 0x0000004900497221 */ /* 0x000fe20000010000 */
        /* <DEDUP_REMOVED lines=9> */
[----:B------:R-:W-:-:S03]  /*a090*/  FADD.FTZ R59, R68, R59 ;  /* 0x0000003b443b7221 */ /* 0x000fc60000010000 */
[----:B------:R-:W-:Y:S01]  /*a0a0*/  FFMA.FTZ R68, R77, R72, R61 ;  /* 0x000000484d447223 */ /* 0x000fe2000001003d */
[-C--:B------:R-:W-:Y:S01]  /*a0b0*/  FMUL.FTZ R61, R60, R80.reuse ;  /* 0x000000503c3d7220 */ /* 0x080fe20000410000 */
[----:B------:R-:W-:Y:S01]  /*a0c0*/  FADD.FTZ R59, R72, R59 ;  /* 0x0000003b483b7221 */ /* 0x000fe20000010000 */
[C---:B------:R-:W-:Y:S02]  /*a0d0*/  FFMA.FTZ R0, R79.reuse, R80, R0 ;  /* 0x000000504f007223 */ /* 0x040fe40000010000 */
[----:B------:R-:W-:Y:S01]  /*a0e0*/  FFMA.FTZ R79, R79, R61, R68 ;  /* 0x0000003d4f4f7223 */ /* 0x000fe20000010044 */
[----:B------:R-:W-:Y:S01]  /*a0f0*/  FMUL.FTZ R68, R57, R82 ;  /* 0x0000005239447220 */ /* 0x000fe20000410000 */
        /* <DEDUP_REMOVED lines=34> */
[C---:B------:R-:W-:Y:S02]  /*a320*/  FFMA.FTZ R70, R90.reuse, R43, R70 ;  /* 0x0000002b5a467223 */ /* 0x040fe40000010046 */
[----:B------:R-:W-:Y:S01]  /*a330*/  FADD.FTZ R42, R43, R42 ;  /* 0x0000002a2b2a7221 */ /* 0x000fe20000010000 */
[----:B------:R-:W-:Y:S01]  /*a340*/  FMUL.FTZ R43, R57, R47 ;  /* 0x0000002f392b7220 */ /* 0x000fe20000410000 */
[----:B------:R-:W-:Y:S01]  /*a350*/  FFMA.FTZ R70, R91, R61, R70 ;  /* 0x0000003d5b467223 */ /* 0x000fe20000010046 */
[----:B------:R-:W-:Y:S01]  /*a360*/  FFMA.FTZ R59, R90, R45, R59 ;  /* 0x0000002d5a3b7223 */ /* 0x000fe2000001003b */
[----:B------:R-:W-:Y:S01]  /*a370*/  FADD.FTZ R86, R86, R45 ;  /* 0x0000002d56567221 */ /* 0x000fe20000010000 */
[----:B------:R-:W-:Y:S01]  /*a380*/  FADD.FTZ R42, R42, R61 ;  /* 0x0000003d2a2a7221 */ /* 0x000fe20000010000 */
[----:B------:R-:W-:Y:S01]  /*a390*/  FFMA.FTZ R70, R92, R43, R70 ;  /* 0x0000002b5c467223 */ /* 0x000fe20000010046 */
[----:B------:R-:W-:-:S02]  /*a3a0*/  FMUL.FTZ R45, R60, R49 ;  /* 0x000000313c2d7220 */ /* 0x000fc40000410000 */
[----:B------:R-:W-:Y:S01]  /*a3b0*/  FADD.FTZ R42, R43, R42 ;  /* 0x0000002a2b2a7221 */ /* 0x000fe20000010000 */
[----:B------:R-:W-:Y:S01]  /*a3c0*/  FMUL.FTZ R43, R57, R48 ;  /* 0x00000030392b7220 */ /* 0x000fe20000410000 */
[----:B------:R-:W-:Y:S02]  /*a3d0*/  FFMA.FTZ R70, R93, R45, R70 ;  /* 0x0000002d5d467223 */ /* 0x000fe40000010046 */
[----:B------:R-:W-:Y:S01]  /*a3e0*/  FADD.FTZ R42, R42, R45 ;  /* 0x0000002d2a2a7221 */ /* 0x000fe20000010000 */
[----:B------:R-:W-:Y:S01]  /*a3f0*/  FMUL.FTZ R45, R60, R51 ;  /* 0x000000333c2d7220 */ /* 0x000fe20000410000 */
[----:B------:R-:W-:Y:S02]  /*a400*/  FFMA.FTZ R70, R94, R43, R70 ;  /* 0x0000002b5e467223 */ /* 0x000fe40000010046 */
[----:B------:R-:W-:Y:S01]  /*a410*/  FADD.FTZ R42, R43, R42 ;  /* 0x0000002a2b2a7221 */ /* 0x000fe20000010000 */
[----:B------:R-:W-:Y:S01]  /*a420*/  FMUL.FTZ R43, R57, R50 ;  /* 0x00000032392b7220 */ /* 0x000fe20000410000 */
[----:B------:R-:W-:-:S02]  /*a430*/  FFMA.FTZ R70, R95, R45, R70 ;  /* 0x0000002d5f467223 */ /* 0x000fc40000010046 */
[----:B------:R-:W-:Y:S01]  /*a440*/  FADD.FTZ R42, R42, R45 ;  /* 0x0000002d2a2a7221 */ /* 0x000fe20000010000 */
[----:B------:R-:W-:Y:S01]  /*a450*/  FMUL.FTZ R45, R60, R52 ;  /* 0x000000343c2d7220 */ /* 0x000fe20000410000 */
[----:B------:R-:W-:Y:S01]  /*a460*/  FFMA.FTZ R70, R96, R43, R70 ;  /* 0x0000002b60467223 */ /* 0x000fe20000010046 */
[----:B------:R-:W-:Y:S01]  /*a470*/  FFMA.FTZ R0, R89, R44, R0 ;  /* 0x0000002c59007223 */ /* 0x000fe20000010000 */
[----:B------:R-:W-:Y:S01]  /*a480*/  FADD.FTZ R42, R43, R42 ;  /* 0x0000002a2b2a7221 */ /* 0x000fe20000010000 */
[----:B------:R-:W-:Y:S01]  /*a490*/  FMUL.FTZ R43, R57, R53 ;  /* 0x00000035392b7220 */ /* 0x000fe20000410000 */
[----:B------:R-:W-:Y:S01]  /*a4a0*/  FFMA.FTZ R70, R97, R45, R70 ;  /* 0x0000002d61467223 */ /* 0x000fe20000010046 */
[----:B------:R-:W-:Y:S01]  /*a4b0*/  FFMA.FTZ R0, R91, R46, R0 ;  /* 0x0000002e5b007223 */ /* 0x000fe20000010000 */
[----:B------:R-:W-:Y:S01]  /*a4c0*/  FADD.FTZ R42, R42, R45 ;  /* 0x0000002d2a2a7221 */ /* 0x000fe20000010000 */
[----:B------:R-:W-:Y:S01]  /*a4d0*/  FMUL.FTZ R45, R60, R55 ;  /* 0x000000373c2d7220 */ /* 0x000fe20000410000 */
[----:B------:R-:W-:Y:S01]  /*a4e0*/  FFMA.FTZ R70, R98, R43, R70 ;  /* 0x0000002b62467223 */ /* 0x000fe20000010046 */
[----:B------:R-:W-:Y:S01]  /*a4f0*/  FADD.FTZ R69, R69, R44 ;  /* 0x0000002c45457221 */ /* 0x000fe20000010000 */
[----:B------:R-:W-:Y:S01]  /*a500*/  FFMA.FTZ R59, R92, R47, R59 ;  /* 0x0000002f5c3b7223 */ /* 0x000fe2000001003b */
        /* <DEDUP_REMOVED lines=83> */
[----:B------:R-:W-:Y:S01]  /*aa40*/  FADD.FTZ R16, R16, R35 ;  /* 0x0000002310107221 */ /* 0x000fe20000010000 */
[----:B------:R-:W-:Y:S01]  /*aa50*/  FFMA.FTZ R42, R116, R17, R42 ;  /* 0x00000011742a7223 */ /* 0x000fe2000001002a */
[----:B------:R-:W-:Y:S02]  /*aa60*/  FMUL.FTZ R21, R60, R29 ;  /* 0x0000001d3c157220 */ /* 0x000fe40000410000 */
        /* <DEDUP_REMOVED lines=14> */
[----:B------:R-:W-:Y:S01]  /*ab50*/  FFMA.FTZ R43, R116, R25, R43 ;  /* 0x00000019742b7223 */ /* 0x000fe2000001002b */
[----:B------:R-:W-:Y:S01]  /*ab60*/  FADD.FTZ R24, R55, R24 ;  /* 0x0000001837187221 */ /* 0x000fe20000010000 */
        /* <DEDUP_REMOVED lines=23> */
[----:B------:R-:W-:Y:S01]  /*ace0*/  FMUL.FTZ R28, R57, R4 ;  /* 0x00000004391c7220 */ /* 0x000fe20000410000 */
[----:B------:R-:W-:Y:S01]  /*acf0*/  FFMA.FTZ R20, R64, R2, R17 ;  /* 0x0000000240147223 */ /* 0x000fe20000010011 */
[----:B------:R-:W-:Y:S01]  /*ad00*/  FADD.FTZ R65, R65, R2 ;  /* 0x0000000241417221 */ /* 0x000fe20000010000 */
[----:B------:R-:W-:Y:S01]  /*ad10*/  FADD.FTZ R17, R16, R24 ;  /* 0x0000001810117221 */ /* 0x000fe20000010000 */
[C---:B------:R-:W-:Y:S01]  /*ad20*/  FFMA.FTZ R0, R3.reuse, R4, R0 ;  /* 0x0000000403007223 */ /* 0x040fe20000010000 */
[----:B------:R-:W-:Y:S01]  /*ad30*/  FFMA.FTZ R2, R3, R28, R21 ;  /* 0x0000001c03027223 */ /* 0x000fe20000010015 */
[-C--:B------:R-:W-:Y:S01]  /*ad40*/  FMUL.FTZ R3, R60, R8.reuse ;  /* 0x000000083c037220 */ /* 0x080fe20000410000 */
[----:B------:R-:W-:Y:S01]  /*ad50*/  FADD.FTZ R17, R28, R17 ;  /* 0x000000111c117221 */ /* 0x000fe20000010000 */
[----:B------:R-:W-:Y:S01]  /*ad60*/  FFMA.FTZ R20, R5, R8, R20 ;  /* 0x0000000805147223 */ /* 0x000fe20000010014 */
        /* <DEDUP_REMOVED lines=47> */
[----:B------:R-:W-:Y:S01]  /*b060*/  FADD.FTZ R34, R34, R17 ;  /* 0x0000001122227221 */ /* 0x000fe20000010000 */
[----:B------:R-:W-:Y:S01]  /*b070*/  FADD.FTZ R30, R65, R30 ;  /* 0x0000001e411e7221 */ /* 0x000fe20000010000 */
[----:B0-----:R-:W-:-:S07]  /*b080*/  FADD.FTZ R31, R37, R32 ;  /* 0x00000020251f7221 */ /* 0x001fce0000010000 */
.L_x_1626:
        /* <DEDUP_REMOVED lines=30> */
[----:B------:R-:W-:Y:S01]  /*b270*/  ISETP.GT.U32.AND P3, PT, R2, 0x1f, PT ;  /* 0x0000001f0200780c */ /* 0x000fe20003f64070 */
        /* <DEDUP_REMOVED lines=18> */
.L_x_1628:
[----:B------:R-:W-:Y:S05]  /*b3a0*/  BSYNC.RECONVERGENT B0 ;  /* 0x0000000000007941 */ /* 0x000fea0003800200 */
.L_x_1627:
[----:B------:R-:W-:Y:S01]  /*b3b0*/  BAR.SYNC.DEFER_BLOCKING 0x0 ;  /* 0x0000000000007b1d */ /* 0x000fe20000010000 */
[----:B---3--:R-:W-:-:S05]  /*b3c0*/  LEA R0, R11, R2, 0x5 ;  /* 0x000000020b007211 */ /* 0x008fca00078e28ff */
[----:B------:R-:W-:Y:S04]  /*b3d0*/  BSSY.RECONVERGENT B0, `(.L_x_1629) ;  /* 0x0000029000007945 */ /* 0x000fe80003800200 */
[----:B------:R-:W-:Y:S05]  /*b3e0*/  @P0 BRA `(.L_x_1630) ;  /* 0x00000000009c0947 */ /* 0x000fea0003800000 */
[----:B------:R-:W-:-:S09]  /*b3f0*/  ULEA UR5, UR7, UR6, 0x18 ;  /* 0x0000000607057291 */ /* 0x000fd2000f8ec0ff */
[----:B------:R-:W3:Y:S04]  /*b400*/  LDS.64 R6, [UR5+0x18] ;  /* 0x00001805ff067984 */ /* 0x000ee80008000a00 */
[----:B------:R-:W4:Y:S04]  /*b410*/  LDS.128 R24, [UR5+0x20] ;  /* 0x00002005ff187984 */ /* 0x000f280008000c00 */
[----:B------:R-:W4:Y:S04]  /*b420*/  LDS.128 R44, [UR5+0x30] ;  /* 0x00003005ff2c7984 */ /* 0x000f280008000c00 */
[----:B------:R-:W4:Y:S04]  /*b430*/  LDS.128 R16, [UR5+0x40] ;  /* 0x00004005ff107984 */ /* 0x000f280008000c00 */
[----:B------:R-:W4:Y:S04]  /*b440*/  LDS.128 R12, [UR5+0x50] ;  /* 0x00005005ff0c7984 */ /* 0x000f280008000c00 */
[----:B-12---:R-:W1:Y:S01]  /*b450*/  LDS.128 R8, [UR5+0x60] ;  /* 0x00006005ff087984 */ /* 0x006e620008000c00 */
[----:B---3--:R-:W-:Y:S01]  /*b460*/  FADD.FTZ R21, R4, R6 ;  /* 0x0000000604157221 */ /* 0x008fe20000010000 */
[----:B------:R-:W-:-:S02]  /*b470*/  FADD.FTZ R20, R5, R7 ;  /* 0x0000000705147221 */ /* 0x000fc40000010000 */
[----:B0-----:R-:W0:Y:S01]  /*b480*/  LDS.128 R4, [UR5+0x70] ;  /* 0x00007005ff047984 */ /* 0x001e220008000c00 */
[----:B----4-:R-:W-:Y:S01]  /*b490*/  FADD.FTZ R21, R21, R24 ;  /* 0x0000001815157221 */ /* 0x010fe20000010000 */
[----:B------:R-:W-:-:S03]  /*b4a0*/  FADD.FTZ R20, R20, R25 ;  /* 0x0000001914147221 */ /* 0x000fc60000010000 */
[----:B------:R-:W-:Y:S01]  /*b4b0*/  FADD.FTZ R21, R21, R26 ;  /* 0x0000001a15157221 */ /* 0x000fe20000010000 */
[----:B------:R-:W-:-:S03]  /*b4c0*/  FADD.FTZ R24, R20, R27 ;  /* 0x0000001b14187221 */ /* 0x000fc60000010000 */
[----:B------:R-:W-:Y:S01]  /*b4d0*/  FADD.FTZ R25, R21, R44 ;  /* 0x0000002c15197221 */ /* 0x000fe20000010000 */
        /* <DEDUP_REMOVED lines=24> */
.L_x_1630:
[----:B------:R-:W-:Y:S05]  /*b660*/  BSYNC.RECONVERGENT B0 ;  /* 0x0000000000007941 */ /* 0x000fea0003800200 */
.L_x_1629:
[----:B------:R-:W-:Y:S06]  /*b670*/  BAR.SYNC.DEFER_BLOCKING 0x0 ;  /* 0x0000000000007b1d */ /* 0x000fec0000010000 */
[----:B------:R-:W-:Y:S04]  /*b680*/  BSSY.RECONVERGENT B0, `(.L_x_1631) ;  /* 0x000004d000007945 */ /* 0x000fe80003800200 */
[----:B------:R-:W-:Y:S05]  /*b690*/  @P3 BRA `(.L_x_1632) ;  /* 0x00000004002c3947 */ /* 0x000fea0003800000 */
[----:B------:R-:W3:Y:S04]  /*b6a0*/  LDS.128 R64, [R3+0x200] ;  /* 0x0002000003407984 */ /* 0x000ee80000000c00 */
[----:B------:R-:W4:Y:S04]  /*b6b0*/  LDS.128 R68, [R3+0x400] ;  /* 0x0004000003447984 */ /* 0x000f280000000c00 */
[----:B------:R-:W0:Y:S04]  /*b6c0*/  LDS.128 R52, [R3+0x600] ;  /* 0x0006000003347984 */ /* 0x000e280000000c00 */
[----:B------:R-:W0:Y:S04]  /*b6d0*/  LDS.128 R48, [R3+0x800] ;  /* 0x0008000003307984 */ /* 0x000e280000000c00 */
[----:B-12---:R-:W1:Y:S04]  /*b6e0*/  LDS.128 R8, [R3+0xa00] ;  /* 0x000a000003087984 */ /* 0x006e680000000c00 */
[----:B------:R-:W2:Y:S04]  /*b6f0*/  LDS.128 R44, [R3+0xc00] ;  /* 0x000c0000032c7984 */ /* 0x000ea80000000c00 */
[----:B------:R-:W2:Y:S04]  /*b700*/  LDS.128 R24, [R3+0xe00] ;  /* 0x000e000003187984 */ /* 0x000ea80000000c00 */
[----:B------:R-:W2:Y:S04]  /*b710*/  LDS.128 R20, [R3+0x1000] ;  /* 0x0010000003147984 */ /* 0x000ea80000000c00 */
[----:B------:R-:W2:Y:S04]  /*b720*/  LDS.128 R16, [R3+0x1200] ;  /* 0x0012000003107984 */ /* 0x000ea80000000c00 */
[----:B------:R-:W2:Y:S01]  /*b730*/  LDS.128 R12, [R3+0x1400] ;  /* 0x00140000030c7984 */ /* 0x000ea20000000c00 */
[----:B---3--:R-:W-:Y:S01]  /*b740*/  FADD.FTZ R7, R28, R64 ;  /* 0x000000401c077221 */ /* 0x008fe20000010000 */
[----:B------:R-:W-:Y:S01]  /*b750*/  FADD.FTZ R6, R29, R65 ;  /* 0x000000411d067221 */ /* 0x000fe20000010000 */
[----:B------:R-:W-:Y:S01]  /*b760*/  FADD.FTZ R35, R30, R66 ;  /* 0x000000421e237221 */ /* 0x000fe20000010000 */
[----:B------:R-:W-:Y:S01]  /*b770*/  FADD.FTZ R32, R31, R67 ;  /* 0x000000431f207221 */ /* 0x000fe20000010000 */
[----:B----4-:R-:W-:Y:S01]  /*b780*/  FADD.FTZ R7, R7, R68 ;  /* 0x0000004407077221 */ /* 0x010fe20000010000 */
[----:B0-----:R-:W0:Y:S01]  /*b790*/  LDS.128 R28, [R3+0x1600] ;  /* 0x00160000031c7984 */ /* 0x001e220000000c00 */
        /* <DEDUP_REMOVED lines=51> */
[----:B------:R-:W-:Y:S01]  /*bad0*/  FADD.FTZ R7, R7, R52 ;  /* 0x0000003407077221 */ /* 0x000fe20000010000 */
[----:B------:R-:W-:Y:S01]  /*bae0*/  FADD.FTZ R6, R6, R53 ;  /* 0x0000003506067221 */ /* 0x000fe20000010000 */
[----:B------:R-:W-:Y:S01]  /*baf0*/  FADD.FTZ R35, R35, R54 ;  /* 0x0000003623237221 */ /* 0x000fe20000010000 */
[----:B------:R-:W-:Y:S01]  /*bb00*/  FADD.FTZ R32, R32, R55 ;  /* 0x0000003720207221 */ /* 0x000fe20000010000 */
[----:B-1----:R-:W-:Y:S01]  /*bb10*/  FADD.FTZ R28, R7, R48 ;  /* 0x00000030071c7221 */ /* 0x002fe20000010000 */
[----:B------:R-:W-:Y:S01]  /*bb20*/  FADD.FTZ R29, R6, R49 ;  /* 0x00000031061d7221 */ /* 0x000fe20000010000 */
[----:B------:R-:W-:Y:S01]  /*bb30*/  FADD.FTZ R30, R35, R50 ;  /* 0x00000032231e7221 */ /* 0x000fe20000010000 */
[----:B------:R-:W-:-:S07]  /*bb40*/  FADD.FTZ R31, R32, R51 ;  /* 0x00000033201f7221 */ /* 0x000fce0000010000 */
.L_x_1632:
[----:B------:R-:W-:Y:S05]  /*bb50*/  BSYNC.RECONVERGENT B0 ;  /* 0x0000000000007941 */ /* 0x000fea0003800200 */
.L_x_1631:
[----:B------:R-:W-:Y:S04]  /*bb60*/  BSSY.RECONVERGENT B0, `(.L_x_1633) ;  /* 0x000001c000007945 */ /* 0x000fe80003800200 */
[----:B------:R-:W-:Y:S05]  /*bb70*/  @P3 BRA `(.L_x_1634) ;  /* 0x0000000000683947 */ /* 0x000fea0003800000 */
[----:B------:R-:W1:Y:S08]  /*bb80*/  LDC.64 R16, c[0x0][0x3f8] ;  /* 0x0000fe00ff107b82 */ /* 0x000e700000000a00 */
[----:B------:R-:W3:Y:S01]  /*bb90*/  LDC.64 R6, c[0x0][0x3d8] ;  /* 0x0000f600ff067b82 */ /* 0x000ee20000000a00 */
[----:B-12---:R-:W-:Y:S01]  /*bba0*/  IMAD.WIDE.U32 R8, R16, 0x3, RZ ;  /* 0x0000000310087825 */ /* 0x006fe200078e00ff */
[----:B0-----:R-:W-:-:S02]  /*bbb0*/  LEA R3, R17, R17, 0x1 ;  /* 0x0000001111037211 */ /* 0x001fc400078e08ff */
[----:B------:R-:W-:Y:S02]  /*bbc0*/  LEA.HI R15, P1, R17, R16, RZ, 0x1 ;  /* 0x00000010110f7211 */ /* 0x000fe400078308ff */
[----:B------:R-:W-:Y:S02]  /*bbd0*/  IADD3 R9, PT, PT, R9, R3, RZ ;  /* 0x0000000309097210 */ /* 0x000fe40007ffe0ff */
[----:B------:R-:W-:Y:S01]  /*bbe0*/  SHF.L.U32 R11, R15, 0x1, RZ ;  /* 0x000000010f0b7819 */ /* 0x000fe200000006ff */
[----:B---3--:R-:W-:Y:S01]  /*bbf0*/  IMAD.WIDE R6, R0, 0x4, R6 ;  /* 0x0000000400067825 */ /* 0x008fe200078e0206 */
        /* <DEDUP_REMOVED lines=18> */
.L_x_1634:
[----:B------:R-:W-:Y:S05]  /*bd20*/  BSYNC.RECONVERGENT B0 ;  /* 0x0000000000007941 */ /* 0x000fea0003800200 */
.L_x_1633:
[----:B------:R-:W-:-:S09]  /*bd30*/  UISETP.GE.U32.AND UP0, UPT, UR12, 0x2, UPT ;  /* 0x000000020c00788c */ /* 0x000fd2000bf06070 */
[----:B------:R-:W-:Y:S05]  /*bd40*/  BRA.U !UP0, `(.L_x_1635) ;  /* 0x0000000d08847547 */ /* 0x000fea000b800000 */
[----:B---3--:R-:W3:Y:S01]  /*bd50*/  LDC.64 R6, c[0x0][0x3d0] ;  /* 0x0000f400ff067b82 */ /* 0x008ee20000000a00 */
[----:B------:R-:W-:Y:S01]  /*bd60*/  ULOP3.LUT UR5, UR4, 0x1, URZ, 0xc0, !UPT ;  /* 0x0000000104057892 */ /* 0x000fe2000f8ec0ff */
[----:B------:R-:W-:Y:S03]  /*bd70*/  BSSY.RECONVERGENT B0, `(.L_x_1636) ;  /* 0x0000022000007945 */ /* 0x000fe60003800200 */
[----:B------:R-:W-:-:S03]  /*bd80*/  UIMAD UR6, UR5, UR9, URZ ;  /* 0x00000009050672a4 */ /* 0x000fc6000f8e02ff */
[----:B------:R-:W4:Y:S01]  /*bd90*/  S2UR UR14, SR_CTAID.Y ;  /* 0x00000000000e79c3 */ /* 0x000f220000002600 */
[----:B------:R-:W-:-:S04]  /*bda0*/  UIMAD UR5, UR6, UR12, URZ ;  /* 0x0000000c060572a4 */ /* 0x000fc8000f8e02ff */
[----:B------:R-:W-:-:S06]  /*bdb0*/  USHF.L.U32 UR5, UR5, 0x1, URZ ;  /* 0x0000000105057899 */ /* 0x000fcc00080006ff */
[----:B0-----:R-:W-:-:S05]  /*bdc0*/  MOV R3, UR5 ;  /* 0x0000000500037c02 */ /* 0x001fca0008000f00 */
[----:B---3--:R-:W-:Y:S01]  /*bdd0*/  IMAD.WIDE R6, R3, 0x4, R6 ;  /* 0x0000000403067825 */ /* 0x008fe200078e0206 */
[----:B----4-:R-:W-:Y:S06]  /*bde0*/  @P0 BRA `(.L_x_1637) ;  /* 0x0000000000680947 */ /* 0x010fec0003800000 */
[----:B-12---:R-:W0:Y:S01]  /*bdf0*/  LDC.64 R8, c[0x0][0x3c8] ;  /* 0x0000f200ff087b82 */ /* 0x006e220000000a00 */
        /* <DEDUP_REMOVED lines=20> */
.L_x_1638:
[----:B------:R-:W2:Y:S04]  /*bf40*/  LDG.E.STRONG.GPU R0, desc[UR10][R10.64] ;  /* 0x0000000a0a007981 */ /* 0x000ea8000c1ef900 */
[----:B--2---:R-:W-:Y:S04]  /*bf50*/  CCTL.IVALL ;  /* 0x00000000ff00798f */ /* 0x004fe80002000000 */
[----:B------:R0:W-:Y:S01]  /*bf60*/  STL [R1], R0 ;  /* 0x0000000001007387 */ /* 0x0001e20000100800 */
[----:B------:R-:W-:-:S13]  /*bf70*/  ISETP.NE.AND P0, PT, R0, UR5, PT ;  /* 0x0000000500007c0c */ /* 0x000fda000bf05270 */
[----:B0-----:R-:W-:Y:S05]  /*bf80*/  @P0 BRA `(.L_x_1638) ;  /* 0xfffffffc00ec0947 */ /* 0x001fea000383ffff */
.L_x_1637:
[----:B------:R-:W-:Y:S05]  /*bf90*/  BSYNC.RECONVERGENT B0 ;  /* 0x0000000000007941 */ /* 0x000fea0003800200 */
.L_x_1636:
        /* <DEDUP_REMOVED lines=15> */
.L_x_1640:
[----:B------:R-:W-:Y:S02]  /*c090*/  ISETP.NE.AND P1, PT, RZ, UR24, PT ;  /* 0x00000018ff007c0c */ /* 0x000fe4000bf25270 */
[----:B-1----:R-:W-:Y:S02]  /*c0a0*/  MOV R9, UR6 ;  /* 0x0000000600097c02 */ /* 0x002fe40008000f00 */
        /* <DEDUP_REMOVED lines=81> */
.L_x_1639:
        /* <DEDUP_REMOVED lines=25> */
[----:B-1----:R-:W-:Y:S01]  /*c750*/  MOV R9, UR5 ;  /* 0x0000000500097c02 */ /* 0x002fe20008000f00 */
        /* <DEDUP_REMOVED lines=25> */
.L_x_1641:
[----:B------:R-:W-:Y:S05]  /*c8f0*/  BRA.U !UP0, `(.L_x_1635) ;  /* 0x0000000108987547 */ /* 0x000fea000b800000 */
[----:B------:R-:W-:-:S09]  /*c900*/  UISETP.NE.AND UP0, UPT, UR18, 0x1, UPT ;  /* 0x000000011200788c */ /* 0x000fd2000bf05270 */
[----:B------:R-:W-:Y:S05]  /*c910*/  BRA.U !UP0, `(.L_x_1642) ;  /* 0x0000000108547547 */ /* 0x000fea000b800000 */
[----:B------:R-:W-:Y:S01]  /*c920*/  MOV R0, UR5 ;  /* 0x0000000500007c02 */ /* 0x000fe20008000f00 */
[----:B--2---:R-:W0:Y:S03]  /*c930*/  S2R R8, SR_CTAID.Y ;  /* 0x0000000000087919 */ /* 0x004e260000002600 */
[C---:B------:R-:W-:Y:S02]  /*c940*/  ISETP.NE.AND P0, PT, R0.reuse, UR20, PT ;  /* 0x0000001400007c0c */ /* 0x040fe4000bf05270 */
[----:B-1----:R-:W-:Y:S02]  /*c950*/  IADD3 R9, PT, PT, R0, 0x1, RZ ;  /* 0x0000000100097810 */ /* 0x002fe40007ffe0ff */
        /* <DEDUP_REMOVED lines=17> */
.L_x_1642:
        /* <DEDUP_REMOVED lines=14> */
.L_x_1643:
[----:B------:R-:W-:Y:S05]  /*cb50*/  BSYNC.RECONVERGENT B0 ;  /* 0x0000000000007941 */ /* 0x000fea0003800200 */
.L_x_1635:
        /* <DEDUP_REMOVED lines=14> */
[----:B------:R-:W4:Y:S01]  /*cc40*/  LDS.64 R6, [UR5+0x98] ;  /* 0x00009805ff067984 */ /* 0x000f220008000a00 */
[----:B------:R-:W4:Y:S02]  /*cc50*/  LDCU UR5, c[0x0][0x42c] ;  /* 0x00008580ff0577ac */ /* 0x000f240008000800 */
[----:B----4-:R-:W-:Y:S01]  /*cc60*/  FMUL.FTZ R0, R6, UR5 ;  /* 0x0000000506007c20 */ /* 0x010fe20008410000 */
[----:B01-3--:R-:W-:-:S07]  /*cc70*/  FMUL.FTZ R3, R7, UR5 ;  /* 0x0000000507037c20 */ /* 0x00bfce0008410000 */
.L_x_1649:
[----:B------:R-:W-:-:S05]  /*cc80*/  LEA R14, R12, UR15, 0x3 ;  /* 0x0000000f0c0e7c11 */ /* 0x000fca000f8e18ff */
[----:B012---:R-:W2:Y:S04]  /*cc90*/  LDL.128 R8, [R14+0x10] ;  /* 0x000010000e087983 */ /* 0x007ea80000100c00 */
[----:B------:R0:W3:Y:S01]  /*cca0*/  LDL.128 R4, [R14+0x110] ;  /* 0x000110000e047983 */ /* 0x0000e20000100c00 */
[----:B------:R-:W-:Y:S01]  /*ccb0*/  SHF.R.U32.HI R22, RZ, 0x5, R2 ;  /* 0x00000005ff167819 */ /* 0x000fe20000011602 */
[----:B------:R-:W-:Y:S01]  /*ccc0*/  BSSY.RECONVERGENT B0, `(.L_x_1644) ;  /* 0x000003a000007945 */ /* 0x000fe20003800200 */
[----:B------:R-:W-:Y:S01]  /*ccd0*/  MOV R23, UR13 ;  /* 0x0000000d00177c02 */ /* 0x000fe20008000f00 */
[----:B--2---:R-:W-:Y:S01]  /*cce0*/  FADD.FTZ R8, R8, -UR16 ;  /* 0x8000001008087e21 */ /* 0x004fe20008010000 */
[----:B------:R-:W-:Y:S01]  /*ccf0*/  FADD.FTZ R9, R9, -UR16 ;  /* 0x8000001009097e21 */ /* 0x000fe20008010000 */
[----:B------:R-:W-:Y:S01]  /*cd00*/  FADD.FTZ R10, R10, -UR16 ;  /* 0x800000100a0a7e21 */ /* 0x000fe20008010000 */
[----:B------:R-:W-:Y:S01]  /*cd10*/  FADD.FTZ R11, R11, -UR16 ;  /* 0x800000100b0b7e21 */ /* 0x000fe20008010000 */
[----:B------:R-:W-:Y:S01]  /*cd20*/  FMUL.FTZ R20, R8, UR17 ;  /* 0x0000001108147c20 */ /* 0x000fe20008410000 */
[----:B------:R-:W-:-:S03]  /*cd30*/  FMUL.FTZ R21, R9, UR17 ;  /* 0x0000001109157c20 */ /* 0x000fc60008410000 */
[----:B------:R-:W-:Y:S01]  /*cd40*/  @P2 FFMA.FTZ R8, R60, R20, R33 ;  /* 0x000000143c082223 */ /* 0x000fe20000010021 */
[----:B------:R-:W-:-:S03]  /*cd50*/  @P2 FFMA.FTZ R9, R57, R21, R56 ;  /* 0x0000001539092223 */ /* 0x000fc60000010038 */
[----:B------:R-:W-:Y:S01]  /*cd60*/  @P2 FMUL.FTZ R13, R8, -1.4426950216293334961 ;  /* 0xbfb8aa3b080d2820 */ /* 0x000fe20000410000 */
[----:B------:R-:W-:-:S05]  /*cd70*/  @P2 FMUL.FTZ R16, R9, -1.4426950216293334961 ;  /* 0xbfb8aa3b09102820 */ /* 0x000fca0000410000 */
[----:B------:R-:W0:Y:S04]  /*cd80*/  @P2 MUFU.EX2 R13, R13 ;  /* 0x0000000d000d2308 */ /* 0x000e280000000800 */
[----:B------:R-:W1:Y:S01]  /*cd90*/  @P2 MUFU.EX2 R16, R16 ;  /* 0x0000001000102308 */ /* 0x000e620000000800 */
[----:B0-----:R-:W-:Y:S01]  /*cda0*/  @P2 FADD.FTZ R14, R13, 1 ;  /* 0x3f8000000d0e2421 */ /* 0x001fe20000010000 */
[--C-:B------:R-:W-:Y:S01]  /*cdb0*/  FFMA.FTZ R13, R0, R20, R3.reuse ;  /* 0x00000014000d7223 */ /* 0x100fe20000010003 */
[----:B------:R-:W-:Y:S02]  /*cdc0*/  FMUL.FTZ R20, R11, UR17 ;  /* 0x000000110b147c20 */ /* 0x000fe40008410000 */
[----:B------:R-:W0:Y:S01]  /*cdd0*/  @P2 MUFU.RCP R15, R14 ;  /* 0x0000000e000f2308 */ /* 0x000e220000001000 */
[----:B-1----:R-:W-:Y:S01]  /*cde0*/  @P2 FADD.FTZ R17, R16, 1 ;  /* 0x3f80000010112421 */ /* 0x002fe20000010000 */
[----:B------:R-:W-:-:S06]  /*cdf0*/  FFMA.FTZ R16, R0, R20, R3 ;  /* 0x0000001400107223 */ /* 0x000fcc0000010003 */
[----:B------:R-:W1:Y:S01]  /*ce00*/  @P2 MUFU.RCP R18, R17 ;  /* 0x0000001100122308 */ /* 0x000e620000001000 */
[----:B0-----:R-:W-:Y:S01]  /*ce10*/  @P2 FADD.FTZ R19, -R15, 1 ;  /* 0x3f8000000f132421 */ /* 0x001fe20000010100 */
[----:B---3--:R-:W-:-:S03]  /*ce20*/  @P2 FMUL.FTZ R15, R4, R15 ;  /* 0x0000000f040f2220 */ /* 0x008fc60000410000 */
[----:B------:R-:W-:Y:S01]  /*ce30*/  @P2 FFMA.FTZ R8, R8, R19, 1 ;  /* 0x3f80000008082423 */ /* 0x000fe20000010013 */
[----:B------:R-:W-:-:S03]  /*ce40*/  IMAD R19, R23, UR20, R22 ;  /* 0x0000001417137c24 */ /* 0x000fc6000f8e0216 */
        /* <DEDUP_REMOVED lines=13> */
[----:B------:R-:W-:Y:S01]  /*cf20*/  FFMA.FTZ R11, R57, R5, -R4 ;  /* 0x00000005390b7223 */ /* 0x000fe20000010804 */
[----:B------:R-:W-:Y:S01]  /*cf30*/  ISETP.GE.U32.AND P1, PT, R19, UR18, PT ;  /* 0x0000001213007c0c */ /* 0x000fe2000bf26070 */
[----:B------:R-:W-:Y:S01]  /*cf40*/  FFMA.FTZ R17, R0, R18, R3 ;  /* 0x0000001200117223 */ /* 0x000fe20000010003 */
[----:B------:R-:W-:-:S02]  /*cf50*/  SHF.R.S32.HI R22, RZ, 0x1f, R19 ;  /* 0x0000001fff167819 */ /* 0x000fc40000011413 */
[----:B------:R-:W-:Y:S02]  /*cf60*/  MOV R9, R6 ;  /* 0x0000000600097202 */ /* 0x000fe40000000f00 */
        /* <DEDUP_REMOVED lines=15> */
.L_x_1645:
[----:B------:R-:W-:Y:S05]  /*d060*/  BSYNC.RECONVERGENT B0 ;  /* 0x0000000000007941 */ /* 0x000fea0003800200 */
.L_x_1644:
        /* <DEDUP_REMOVED lines=19> */
.L_x_1646:
        /* <DEDUP_REMOVED lines=15> */
.L_x_1648:
[----:B------:R-:W-:Y:S05]  /*d290*/  BSYNC.RECONVERGENT B0 ;  /* 0x0000000000007941 */ /* 0x000fea0003800200 */
.L_x_1647:
        /* <DEDUP_REMOVED lines=10> */
.L_x_1624:
[----:B01----:R-:W0:Y:S01]  /*d340*/  S2R R6, SR_TID.X ;  /* 0x0000000000067919 */ /* 0x003e220000002100 */
        /* <DEDUP_REMOVED lines=15> */
.L_x_1652:
[----:B------:R-:W-:Y:S05]  /*d440*/  BSYNC.RECONVERGENT B0 ;  /* 0x0000000000007941 */ /* 0x000fea0003800200 */
.L_x_1651:
        /* <DEDUP_REMOVED lines=11> */
.L_x_1654:
[----:B------:R-:W2:Y:S04]  /*d500*/  LDG.E.STRONG.GPU R5, desc[UR10][R2.64] ;  /* 0x0000000a02057981 */ /* 0x000ea8000c1ef900 */
[----:B--2---:R-:W-:Y:S01]  /*d510*/  CCTL.IVALL ;  /* 0x00000000ff00798f */ /* 0x004fe20002000000 */
[----:B------:R-:W-:Y:S05]  /*d520*/  YIELD ;  /* 0x0000000000007946 */ /* 0x000fea0003800000 */
[----:B------:R-:W-:-:S13]  /*d530*/  ISETP.NE.AND P0, PT, R5, R0, PT ;  /* 0x000000000500720c */ /* 0x000fda0003f05270 */
[----:B------:R-:W-:Y:S05]  /*d540*/  @P0 BRA `(.L_x_1654) ;  /* 0xfffffffc00ec0947 */ /* 0x000fea000383ffff */
.L_x_1653:
        /* <DEDUP_REMOVED lines=61> */
.L_x_1657:
        /* <DEDUP_REMOVED lines=31> */
.L_x_1656:
[----:B------:R-:W-:Y:S05]  /*db10*/  BSYNC.RECONVERGENT B0 ;  /* 0x0000000000007941 */ /* 0x000fea0003800200 */
.L_x_1655:
[----:B------:R-:W-:Y:S05]  /*db20*/  @!P0 EXIT ;  /* 0x000000000000894d */ /* 0x000fea0003800000 */
[C---:B------:R-:W-:Y:S01]  /*db30*/  SHF.L.U64.HI R29, R32.reuse, 0x2, R33 ;  /* 0x00000002201d7819 */ /* 0x040fe20000010221 */
[----:B------:R-:W1:Y:S01]  /*db40*/  LDCU.64 UR4, c[0x0][0x3d8] ;  /* 0x00007b00ff0477ac */ /* 0x000e620008000a00 */
[----:B------:R-:W-:Y:S02]  /*db50*/  SHF.L.U32 R27, R32, 0x2, RZ ;  /* 0x00000002201b7819 */ /* 0x000fe400000006ff */
[C---:B------:R-:W-:Y:S01]  /*db60*/  SHF.L.U64.HI R37, R25.reuse, 0x2, R30 ;  /* 0x0000000219257819 */ /* 0x040fe2000001021e */
[----:B------:R-:W2:Y:S01]  /*db70*/  LDCU.64 UR6, c[0x0][0x388] ;  /* 0x00007100ff0677ac */ /* 0x000ea20008000a00 */
[----:B-----5:R-:W-:Y:S02]  /*db80*/  SHF.L.U32 R39, R25, 0x2, RZ ;  /* 0x0000000219277819 */ /* 0x020fe400000006ff */
[C---:B------:R-:W-:Y:S01]  /*db90*/  SHF.L.U64.HI R33, R3.reuse, 0x2, R2 ;  /* 0x0000000203217819 */ /* 0x040fe20000010202 */
[----:B------:R-:W3:Y:S01]  /*dba0*/  LDCU.64 UR8, c[0x0][0x390] ;  /* 0x00007200ff0877ac */ /* 0x000ee20008000a00 */
[----:B------:R-:W-:-:S07]  /*dbb0*/  SHF.L.U32 R35, R3, 0x2, RZ ;  /* 0x0000000203237819 */ /* 0x000fce00000006ff */
.L_x_1658:
        /* <DEDUP_REMOVED lines=87> */
.L_x_1659:
        /* <DEDUP_REMOVED lines=13> */
.L_x_4527:


//--------------------- .text._Z35group_norm_nhwc_bwd_one_pass_kernelI11Fp32IOFp16WLi64ELi64ELi512EEv26Group_norm_nhwc_bwd_params --------------------------
	.section	.text._Z35group_norm_nhwc_bwd_one_pass_kernelI11Fp32IOFp16WLi64ELi64ELi512EEv26Group_norm_nhwc_bwd_params,"ax",@progbits
	.align	128
        .global         _Z35group_norm_nhwc_bwd_one_pass_kernelI11Fp32IOFp16WLi64ELi64ELi512EEv26Group_norm_nhwc_bwd_params
        .type           _Z35group_norm_nhwc_bwd_one_pass_kernelI11Fp32IOFp16WLi64ELi64ELi512EEv26Group_norm_nhwc_bwd_params,@function
        .size           _Z35group_norm_nhwc_bwd_one_pass_kernelI11Fp32IOFp16WLi64ELi64ELi512EEv26Group_norm_nhwc_bwd_params,(.L_x_4528 - _Z35group_norm_nhwc_bwd_one_pass_kernelI11Fp32IOFp16WLi64ELi64ELi512EEv26Group_norm_nhwc_bwd_params)
        .other          _Z35group_norm_nhwc_bwd_one_pass_kernelI11Fp32IOFp16WLi64ELi64ELi512EEv26Group_norm_nhwc_bwd_params,@"STO_CUDA_ENTRY STV_DEFAULT"
_Z35group_norm_nhwc_bwd_one_pass_kernelI11Fp32IOFp16WLi64ELi64ELi512EEv26Group_norm_nhwc_bwd_params:
.text._Z35group_norm_nhwc_bwd_one_pass_kernelI11Fp32IOFp16WLi64ELi64ELi512EEv26Group_norm_nhwc_bwd_params:
        /* <DEDUP_REMOVED lines=29> */
.L_x_1691:
        /* <DEDUP_REMOVED lines=149> */
[----:B--2---:R-:W-:Y:S02]  /*0b20*/  HADD2.F32 R51, -RZ, R51.H0_H0 ;  /* 0x20000033ff337230 */ /* 0x004fe40000004100 */
[----:B---3--:R-:W-:Y:S02]  /*0b30*/  @P4 HADD2.F32 R53, -RZ, R27.H0_H0 ;  /* 0x2000001bff354230 */ /* 0x008fe40000004100 */
[----:B----4-:R-:W-:Y:S02]  /*0b40*/  @P4 HADD2.F32 R52, -RZ, R28.H0_H0 ;  /* 0x2000001cff344230 */ /* 0x010fe40000004100 */
[----:B------:R-:W-:Y:S01]  /*0b50*/  HADD2.F32 R5, -RZ, R26.H0_H0 ;  /* 0x2000001aff057230 */ /* 0x000fe20000004100 */
        /* <DEDUP_REMOVED lines=58> */
.L_x_1661:
        /* <DEDUP_REMOVED lines=128> */
.L_x_1662:
        /* <DEDUP_REMOVED lines=43> */
.L_x_1664:
[----:B------:R-:W-:Y:S05]  /*19b0*/  BSYNC.RECONVERGENT B0 ;  /* 0x0000000000007941 */ /* 0x000fea0003800200 */
.L_x_1663:
        /* <DEDUP_REMOVED lines=44> */
.L_x_1666:
[----:B------:R-:W-:Y:S05]  /*1c80*/  BSYNC.RECONVERGENT B0 ;  /* 0x0000000000007941 */ /* 0x000fea0003800200 */
.L_x_1665:
        /* <DEDUP_REMOVED lines=79> */
.L_x_1668:
[----:B------:R-:W-:Y:S05]  /*2180*/  BSYNC.RECONVERGENT B0 ;  /* 0x0000000000007941 */ /* 0x000fea0003800200 */
.L_x_1667:
        /* <DEDUP_REMOVED lines=28> */
.L_x_1670:
[----:B------:R-:W-:Y:S05]  /*2350*/  BSYNC.RECONVERGENT B0 ;  /* 0x0000000000007941 */ /* 0x000fea0003800200 */
.L_x_1669:
        /* <DEDUP_REMOVED lines=24> */
.L_x_1673:
[----:B----4-:R-:W3:Y:S04]  /*24e0*/  LDG.E.STRONG.GPU R22, desc[UR8][R20.64] ;  /* 0x0000000814167981 */ /* 0x010ee8000c1ef900 */
[----:B---3--:R-:W-:Y:S01]  /*24f0*/  CCTL.IVALL ;  /* 0x00000000ff00798f */ /* 0x008fe20002000000 */
[----:B------:R-:W-:Y:S05]  /*2500*/  YIELD ;  /* 0x0000000000007946 */ /* 0x000fea0003800000 */
[----:B------:R-:W-:-:S13]  /*2510*/  ISETP.NE.AND P1, PT, R22, R27, PT ;  /* 0x0000001b1600720c */ /* 0x000fda0003f25270 */
[----:B------:R-:W-:Y:S05]  /*2520*/  @P1 BRA `(.L_x_1673) ;  /* 0xfffffffc00ec1947 */ /* 0x000fea000383ffff */
.L_x_1672:
        /* <DEDUP_REMOVED lines=15> */
.L_x_1675:
        /* <DEDUP_REMOVED lines=59> */
.L_x_1674:
        /* <DEDUP_REMOVED lines=35> */
.L_x_1676:
        /* <DEDUP_REMOVED lines=18> */
.L_x_1677:
        /* <DEDUP_REMOVED lines=9> */
.L_x_1678:
[----:B------:R-:W-:Y:S05]  /*2db0*/  BSYNC.RECONVERGENT B0 ;  /* 0x0000000000007941 */ /* 0x000fea0003800200 */
.L_x_1671:
        /* <DEDUP_REMOVED lines=39> */
.L_x_1679:
        /* <DEDUP_REMOVED lines=20> */
.L_x_1681:
[----:B------:R-:W-:Y:S05]  /*3170*/  BSYNC.RECONVERGENT B0 ;  /* 0x0000000000007941 */ /* 0x000fea0003800200 */
.L_x_1680:
        /* <DEDUP_REMOVED lines=38> */
.L_x_1682:
        /* <DEDUP_REMOVED lines=17> */
.L_x_1684:
[----:B------:R-:W-:Y:S05]  /*34f0*/  BSYNC.RECONVERGENT B0 ;  /* 0x0000000000007941 */ /* 0x000fea0003800200 */
.L_x_1683:
        /* <DEDUP_REMOVED lines=19> */
.L_x_1685:
        /* <DEDUP_REMOVED lines=17> */
.L_x_1687:
[----:B------:R-:W-:Y:S05]  /*3740*/  BSYNC.RECONVERGENT B0 ;  /* 0x0000000000007941 */ /* 0x000fea0003800200 */
.L_x_1686:
        /* <DEDUP_REMOVED lines=19> */
.L_x_1688:
        /* <DEDUP_REMOVED lines=17> */
.L_x_1690:
[----:B------:R-:W-:Y:S05]  /*3990*/  BSYNC.RECONVERGENT B0 ;  /* 0x0000000000007941 */ /* 0x000fea0003800200 */
.L_x_1689:
[----:B------:R-:W-:Y:S02]  /*39a0*/  IADD3 R44, PT, PT, R41, R44, RZ ;  /* 0x0000002c292c7210 */ /* 0x000fe40007ffe0ff */
[----:B------:R-:W-:Y:S02]  /*39b0*/  IADD3 R45, PT, PT, R45, 0x1, RZ ;  /* 0x000000012d2d7810 */ /* 0x000fe40007ffe0ff */
[----:B------:R-:W-:-:S13]  /*39c0*/  ISETP.GE.AND P0, PT, R44, UR4, PT ;  /* 0x000000042c007c0c */ /* 0x000fda000bf06270 */
[----:B------:R-:W-:Y:S05]  /*39d0*/  @!P0 BRA `(.L_x_1691) ;  /* 0xffffffc400fc8947 */ /* 0x000fea000383ffff */
.L_x_1660:
        /* <DEDUP_REMOVED lines=19> */
.L_x_1693:
[----:B------:R-:W-:Y:S05]  /*3b10*/  BSYNC.RECONVERGENT B0 ;  /* 0x0000000000007941 */ /* 0x000fea0003800200 */
.L_x_1692:
[----:B------:R-:W-:Y:S05]  /*3b20*/  @P0 EXIT ;  /* 0x000000000000094d */ /* 0x000fea0003800000 */
[----:B------:R-:W-:Y:S05]  /*3b30*/  @P2 BRA `(.L_x_1694) ;  /* 0x0000000000202947 */ /* 0x000fea0003800000 */
[----:B------:R-:W-:-:S05]  /*3b40*/  IMAD R0, R4, R7, RZ ;  /* 0x0000000704007224 */ /* 0x000fca00078e02ff */
[----:B------:R-:W-:-:S13]  /*3b50*/  ISETP.NE.AND P0, PT, R0, -0x1, PT ;  /* 0xffffffff0000780c */ /* 0x000fda0003f05270 */
[----:B------:R-:W-:Y:S05]  /*3b60*/  @!P0 BRA `(.L_x_1694) ;  /* 0x0000000000148947 */ /* 0x000fea0003800000 */
.L_x_1695:
[----:B-1----:R-:W2:Y:S04]  /*3b70*/  LDG.E.STRONG.GPU R5, desc[UR8][R2.64] ;  /* 0x0000000802057981 */ /* 0x002ea8000c1ef900 */
[----:B--2---:R-:W-:Y:S01]  /*3b80*/  CCTL.IVALL ;  /* 0x00000000ff00798f */ /* 0x004fe20002000000 */
[----:B------:R-:W-:Y:S05]  /*3b90*/  YIELD ;  /* 0x0000000000007946 */ /* 0x000fea0003800000 */
[----:B------:R-:W-:-:S13]  /*3ba0*/  ISETP.NE.AND P0, PT, R5, R0, PT ;  /* 0x000000000500720c */ /* 0x000fda0003f05270 */
[----:B------:R-:W-:Y:S05]  /*3bb0*/  @P0 BRA `(.L_x_1695) ;  /* 0xfffffffc00ec0947 */ /* 0x000fea000383ffff */
.L_x_1694:
        /* <DEDUP_REMOVED lines=60> */
.L_x_1698:
        /* <DEDUP_REMOVED lines=26> */
[----:B----4-:R-:W-:Y:S01]  /*4120*/  F2FP.F16.F32.PACK_AB R19, R17, R14 ;  /* 0x0000000e1113723e */ /* 0x010fe200000000ff */
[----:B------:R1:W-:Y:S04]  /*4130*/  STG.E desc[UR8][R8.64], R7 ;  /* 0x0000000708007986 */ /* 0x0003e8000c101908 */
[----:B------:R1:W-:Y:S01]  /*4140*/  STG.E desc[UR8][R10.64], R19 ;  /* 0x000000130a007986 */ /* 0x0003e2000c101908 */
[----:B------:R-:W-:Y:S01]  /*4150*/  IADD3.X R24, PT, PT, RZ, R24, RZ, P3, !PT ;  /* 0x00000018ff187210 */ /* 0x000fe20001ffe4ff */
[----:B------:R-:W-:Y:S06]  /*4160*/  @P1 BRA `(.L_x_1698) ;  /* 0xfffffffc00841947 */ /* 0x000fec000383ffff */
.L_x_1697:
[----:B------:R-:W-:Y:S05]  /*4170*/  BSYNC.RECONVERGENT B0 ;  /* 0x0000000000007941 */ /* 0x000fea0003800200 */
.L_x_1696:
        /* <DEDUP_REMOVED lines=10> */
.L_x_1699:
        /* <DEDUP_REMOVED lines=21> */
[----:B----4-:R-:W-:Y:S02]  /*4370*/  F2FP.F16.F32.PACK_AB R29, R7, R4 ;  /* 0x00000004071d723e */ /* 0x010fe400000000ff */
[----:B------:R-:W-:-:S04]  /*4380*/  IADD3 R4, P1, PT, R14, UR4, RZ ;  /* 0x000000040e047c10 */ /* 0x000fc8000ff3e0ff */
        /* <DEDUP_REMOVED lines=22> */
[----:B---3--:R-:W-:Y:S02]  /*44f0*/  F2FP.F16.F32.PACK_AB R33, R33, R14 ;  /* 0x0000000e2121723e */ /* 0x008fe400000000ff */
[----:B----4-:R-:W-:-:S03]  /*4500*/  F2FP.F16.F32.PACK_AB R35, R35, R16 ;  /* 0x000000102323723e */ /* 0x010fc600000000ff */
        /* <DEDUP_REMOVED lines=14> */
[----:B----4-:R-:W-:Y:S02]  /*45f0*/  F2FP.F16.F32.PACK_AB R31, R31, R14 ;  /* 0x0000000e1f1f723e */ /* 0x010fe400000000ff */
[----:B--2---:R-:W-:-:S03]  /*4600*/  F2FP.F16.F32.PACK_AB R37, R37, R16 ;  /* 0x000000102525723e */ /* 0x004fc600000000ff */
        /* <DEDUP_REMOVED lines=17> */
[----:B--2---:R-:W-:Y:S02]  /*4720*/  F2FP.F16.F32.PACK_AB R11, R11, R4 ;  /* 0x000000040b0b723e */ /* 0x004fe400000000ff */
[----:B-----5:R-:W-:-:S03]  /*4730*/  F2FP.F16.F32.PACK_AB R5, R9, R6 ;  /* 0x000000060905723e */ /* 0x020fc600000000ff */
[----:B------:R4:W-:Y:S04]  /*4740*/  STG.E desc[UR8][R28.64], R11 ;  /* 0x0000000b1c007986 */ /* 0x0009e8000c101908 */
[----:B------:R4:W-:Y:S01]  /*4750*/  STG.E desc[UR8][R26.64], R5 ;  /* 0x000000051a007986 */ /* 0x0009e2000c101908 */
[----:B------:R-:W-:Y:S01]  /*4760*/  HFMA2 R6, -RZ, RZ, 0, 0 ;  /* 0x00000000ff067431 */ /* 0x000fe200000001ff */
[----:B------:R-:W-:Y:S06]  /*4770*/  @P0 BRA `(.L_x_1699) ;  /* 0xfffffff800a80947 */ /* 0x000fec000383ffff */
[----:B------:R-:W-:Y:S05]  /*4780*/  EXIT ;  /* 0x000000000000794d */ /* 0x000fea0003800000 */
.L_x_1700:
        /* <DEDUP_REMOVED lines=15> */
.L_x_4528:


//--------------------- .text._Z35group_norm_nhwc_bwd_one_pass_kernelI11Fp32IOFp16WLi128ELi64ELi512EEv26Group_norm_nhwc_bwd_params --------------------------
	.section	.text._Z35group_norm_nhwc_bwd_one_pass_kernelI11Fp32IOFp16WLi128ELi64ELi512EEv26Group_norm_nhwc_bwd_params,"ax",@progbits
	.align	128
        .global         _Z35group_norm_nhwc_bwd_one_pass_kernelI11Fp32IOFp16WLi128ELi64ELi512EEv26Group_norm_nhwc_bwd_params
        .type           _Z35group_norm_nhwc_bwd_one_pass_kernelI11Fp32IOFp16WLi128ELi64ELi512EEv26Group_norm_nhwc_bwd_params,@function
        .size           _Z35group_norm_nhwc_bwd_one_pass_kernelI11Fp32IOFp16WLi128ELi64ELi512EEv26Group_norm_nhwc_bwd_params,(.L_x_4529 - _Z35group_norm_nhwc_bwd_one_pass_kernelI11Fp32IOFp16WLi128ELi64ELi512EEv26Group_norm_nhwc_bwd_params)
        .other          _Z35group_norm_nhwc_bwd_one_pass_kernelI11Fp32IOFp16WLi128ELi64ELi512EEv26Group_norm_nhwc_bwd_params,@"STO_CUDA_ENTRY STV_DEFAULT"
_Z35group_norm_nhwc_bwd_one_pass_kernelI11Fp32IOFp16WLi128ELi64ELi512EEv26Group_norm_nhwc_bwd_params:
.text._Z35group_norm_nhwc_bwd_one_pass_kernelI11Fp32IOFp16WLi128ELi64ELi512EEv26Group_norm_nhwc_bwd_params:
        /* <DEDUP_REMOVED lines=9> */
.L_x_1744:
        /* <DEDUP_REMOVED lines=262> */
[----:B----4-:R-:W-:Y:S02]  /*10f0*/  @P6 HADD2.F32 R55, -RZ, R0.H0_H0 ;  /* 0x20000000ff376230 */ /* 0x010fe40000004100 */
[----:B------:R-:W-:Y:S02]  /*1100*/  HADD2.F32 R53, -RZ, R53.H0_H0 ;  /* 0x20000035ff357230 */ /* 0x000fe40000004100 */
[----:B------:R-:W-:Y:S01]  /*1110*/  HADD2.F32 R52, -RZ, R52.H0_H0 ;  /* 0x20000034ff347230 */ /* 0x000fe20000004100 */
        /* <DEDUP_REMOVED lines=114> */
.L_x_1702:
        /* <DEDUP_REMOVED lines=256> */
.L_x_1703:
        /* <DEDUP_REMOVED lines=47> */
.L_x_1705:
[----:B------:R-:W-:Y:S05]  /*2b30*/  BSYNC.RECONVERGENT B0 ;  /* 0x0000000000007941 */ /* 0x000fea0003800200 */
.L_x_1704:
        /* <DEDUP_REMOVED lines=42> */
.L_x_1707:
[----:B------:R-:W-:Y:S05]  /*2de0*/  BSYNC.RECONVERGENT B0 ;  /* 0x0000000000007941 */ /* 0x000fea0003800200 */
.L_x_1706:
        /* <DEDUP_REMOVED lines=78> */
.L_x_1709:
[----:B------:R-:W-:Y:S05]  /*32d0*/  BSYNC.RECONVERGENT B0 ;  /* 0x0000000000007941 */ /* 0x000fea0003800200 */
.L_x_1708:
        /* <DEDUP_REMOVED lines=28> */
.L_x_1711:
[----:B------:R-:W-:Y:S05]  /*34a0*/  BSYNC.RECONVERGENT B0 ;  /* 0x0000000000007941 */ /* 0x000fea0003800200 */
.L_x_1710:
        /* <DEDUP_REMOVED lines=32> */
.L_x_1714:
[----:B------:R-:W3:Y:S04]  /*36b0*/  LDG.E.STRONG.GPU R0, desc[UR10][R24.64] ;  /* 0x0000000a18007981 */ /* 0x000ee8000c1ef900 */
[----:B---3--:R-:W-:Y:S01]  /*36c0*/  CCTL.IVALL ;  /* 0x00000000ff00798f */ /* 0x008fe20002000000 */
[----:B------:R-:W-:Y:S05]  /*36d0*/  YIELD ;  /* 0x0000000000007946 */ /* 0x000fea0003800000 */
[----:B------:R-:W-:-:S13]  /*36e0*/  ISETP.NE.AND P0, PT, R0, R27, PT ;  /* 0x0000001b0000720c */ /* 0x000fda0003f05270 */
[----:B------:R-:W-:Y:S05]  /*36f0*/  @P0 BRA `(.L_x_1714) ;  /* 0xfffffffc00ec0947 */ /* 0x000fea000383ffff */
.L_x_1713:
        /* <DEDUP_REMOVED lines=16> */
.L_x_1716:
        /* <DEDUP_REMOVED lines=64> */
.L_x_1715:
        /* <DEDUP_REMOVED lines=41> */
.L_x_1717:
        /* <DEDUP_REMOVED lines=20> */
.L_x_1718:
        /* <DEDUP_REMOVED lines=9> */
.L_x_1719:
[----:B------:R-:W-:Y:S05]  /*4060*/  BSYNC.RECONVERGENT B0 ;  /* 0x0000000000007941 */ /* 0x000fea0003800200 */
.L_x_1712:
        /* <DEDUP_REMOVED lines=47> */
.L_x_1720:
        /* <DEDUP_REMOVED lines=21> */
.L_x_1722:
[----:B------:R-:W-:Y:S05]  /*44b0*/  BSYNC.RECONVERGENT B0 ;  /* 0x0000000000007941 */ /* 0x000fea0003800200 */
.L_x_1721:
        /* <DEDUP_REMOVED lines=21> */
.L_x_1723:
        /* <DEDUP_REMOVED lines=20> */
.L_x_1725:
[----:B------:R-:W-:Y:S05]  /*4750*/  BSYNC.RECONVERGENT B0 ;  /* 0x0000000000007941 */ /* 0x000fea0003800200 */
.L_x_1724:
        /* <DEDUP_REMOVED lines=75> */
.L_x_1726:
        /* <DEDUP_REMOVED lines=17> */
.L_x_1728:
[----:B------:R-:W-:Y:S05]  /*4d20*/  BSYNC.RECONVERGENT B0 ;  /* 0x0000000000007941 */ /* 0x000fea0003800200 */
.L_x_1727:
        /* <DEDUP_REMOVED lines=19> */
.L_x_1729:
        /* <DEDUP_REMOVED lines=17> */
.L_x_1731:
[----:B------:R-:W-:Y:S05]  /*4f70*/  BSYNC.RECONVERGENT B0 ;  /* 0x0000000000007941 */ /* 0x000fea0003800200 */
.L_x_1730:
        /* <DEDUP_REMOVED lines=19> */
.L_x_1732:
        /* <DEDUP_REMOVED lines=17> */
.L_x_1734:
[----:B------:R-:W-:Y:S05]  /*51c0*/  BSYNC.RECONVERGENT B0 ;  /* 0x0000000000007941 */ /* 0x000fea0003800200 */
.L_x_1733:
        /* <DEDUP_REMOVED lines=19> */
.L_x_1735:
        /* <DEDUP_REMOVED lines=17> */
.L_x_1737:
[----:B------:R-:W-:Y:S05]  /*5410*/  BSYNC.RECONVERGENT B0 ;  /* 0x0000000000007941 */ /* 0x000fea0003800200 */
.L_x_1736:
        /* <DEDUP_REMOVED lines=19> */
.L_x_1738:
        /* <DEDUP_REMOVED lines=18> */
.L_x_1740:
[----:B------:R-:W-:Y:S05]  /*5670*/  BSYNC.RECONVERGENT B0 ;  /* 0x0000000000007941 */ /* 0x000fea0003800200 */
.L_x_1739:
        /* <DEDUP_REMOVED lines=19> */
.L_x_1741:
        /* <DEDUP_REMOVED lines=17> */
.L_x_1743:
[----:B------:R-:W-:Y:S05]  /*58c0*/  BSYNC.RECONVERGENT B0 ;  /* 0x0000000000007941 */ /* 0x000fea0003800200 */
.L_x_1742:
        /* <DEDUP_REMOVED lines=8> */
.L_x_1701:
        /* <DEDUP_REMOVED lines=16> */
.L_x_1746:
[----:B------:R-:W-:Y:S05]  /*5a50*/  BSYNC.RECONVERGENT B0 ;  /* 0x0000000000007941 */ /* 0x000fea0003800200 */
.L_x_1745:
        /* <DEDUP_REMOVED lines=11> */
.L_x_1748:
[----:B------:R-:W2:Y:S04]  /*5b10*/  LDG.E.STRONG.GPU R5, desc[UR10][R2.64] ;  /* 0x0000000a02057981 */ /* 0x000ea8000c1ef900 */
[----:B--2---:R-:W-:Y:S01]  /*5b20*/  CCTL.IVALL ;  /* 0x00000000ff00798f */ /* 0x004fe20002000000 */
[----:B------:R-:W-:Y:S05]  /*5b30*/  YIELD ;  /* 0x0000000000007946 */ /* 0x000fea0003800000 */
[----:B------:R-:W-:-:S13]  /*5b40*/  ISETP.NE.AND P0, PT, R5, R0, PT ;  /* 0x000000000500720c */ /* 0x000fda0003f05270 */
[----:B------:R-:W-:Y:S05]  /*5b50*/  @P0 BRA `(.L_x_1748) ;  /* 0xfffffffc00ec0947 */ /* 0x000fea000383ffff */
.L_x_1747:
        /* <DEDUP_REMOVED lines=61> */
.L_x_1751:
        /* <DEDUP_REMOVED lines=31> */
.L_x_1750:
[----:B------:R-:W-:Y:S05]  /*6120*/  BSYNC.RECONVERGENT B0 ;  /* 0x0000000000007941 */ /* 0x000fea0003800200 */
.L_x_1749:
        /* <DEDUP_REMOVED lines=10> */
.L_x_1752:
        /* <DEDUP_REMOVED lines=87> */
.L_x_1753:
        /* <DEDUP_REMOVED lines=12> */
.L_x_4529:


//--------------------- .text._Z35group_norm_nhwc_bwd_one_pass_kernelI11Fp32IOFp16WLi256ELi64ELi512EEv26Group_norm_nhwc_bwd_params --------------------------
	.section	.text._Z35group_norm_nhwc_bwd_one_pass_kernelI11Fp32IOFp16WLi256ELi64ELi512EEv26Group_norm_nhwc_bwd_params,"ax",@progbits
	.align	128
        .global         _Z35group_norm_nhwc_bwd_one_pass_kernelI11Fp32IOFp16WLi256ELi64ELi512EEv26Group_norm_nhwc_bwd_params
        .type           _Z35group_norm_nhwc_bwd_one_pass_kernelI11Fp32IOFp16WLi256ELi64ELi512EEv26Group_norm_nhwc_bwd_params,@function
        .size           _Z35group_norm_nhwc_bwd_one_pass_kernelI11Fp32IOFp16WLi256ELi64ELi512EEv26Group_norm_nhwc_bwd_params,(.L_x_4530 - _Z35group_norm_nhwc_bwd_one_pass_kernelI11Fp32IOFp16WLi256ELi64ELi512EEv26Group_norm_nhwc_bwd_params)
        .other          _Z35group_norm_nhwc_bwd_one_pass_kernelI11Fp32IOFp16WLi256ELi64ELi512EEv26Group_norm_nhwc_bwd_params,@"STO_CUDA_ENTRY STV_DEFAULT"
_Z35group_norm_nhwc_bwd_one_pass_kernelI11Fp32IOFp16WLi256ELi64ELi512EEv26Group_norm_nhwc_bwd_params:
.text._Z35group_norm_nhwc_bwd_one_pass_kernelI11Fp32IOFp16WLi256ELi64ELi512EEv26Group_norm_nhwc_bwd_params:
        /* <DEDUP_REMOVED lines=44> */
.L_x_1821:
        /* <DEDUP_REMOVED lines=645> */
.L_x_1755:
        /* <DEDUP_REMOVED lines=512> */
.L_x_1756:
        /* <DEDUP_REMOVED lines=44> */
.L_x_1758:
[----:B------:R-:W-:Y:S05]  /*4dd0*/  BSYNC.RECONVERGENT B0 ;  /* 0x0000000000007941 */ /* 0x000fea0003800200 */
.L_x_1757:
        /* <DEDUP_REMOVED lines=43> */
.L_x_1760:
[----:B------:R-:W-:Y:S05]  /*5090*/  BSYNC.RECONVERGENT B0 ;  /* 0x0000000000007941 */ /* 0x000fea0003800200 */
.L_x_1759:
        /* <DEDUP_REMOVED lines=78> */
.L_x_1762:
[----:B------:R-:W-:Y:S05]  /*5580*/  BSYNC.RECONVERGENT B0 ;  /* 0x0000000000007941 */ /* 0x000fea0003800200 */
.L_x_1761:
        /* <DEDUP_REMOVED lines=28> */
.L_x_1764:
[----:B------:R-:W-:Y:S05]  /*5750*/  BSYNC.RECONVERGENT B0 ;  /* 0x0000000000007941 */ /* 0x000fea0003800200 */
.L_x_1763:
        /* <DEDUP_REMOVED lines=27> */
.L_x_1767:
[----:B------:R-:W3:Y:S04]  /*5910*/  LDG.E.STRONG.GPU R58, desc[UR8][R56.64] ;  /* 0x00000008383a7981 */ /* 0x000ee8000c1ef900 */
[----:B---3--:R-:W-:Y:S01]  /*5920*/  CCTL.IVALL ;  /* 0x00000000ff00798f */ /* 0x008fe20002000000 */
[----:B------:R-:W-:Y:S05]  /*5930*/  YIELD ;  /* 0x0000000000007946 */ /* 0x000fea0003800000 */
[----:B------:R-:W-:-:S13]  /*5940*/  ISETP.NE.AND P0, PT, R58, R63, PT ;  /* 0x0000003f3a00720c */ /* 0x000fda0003f05270 */
[----:B------:R-:W-:Y:S05]  /*5950*/  @P0 BRA `(.L_x_1767) ;  /* 0xfffffffc00ec0947 */ /* 0x000fea000383ffff */
.L_x_1766:
        /* <DEDUP_REMOVED lines=16> */
.L_x_1769:
        /* <DEDUP_REMOVED lines=62> */
.L_x_1768:
        /* <DEDUP_REMOVED lines=38> */
.L_x_1770:
        /* <DEDUP_REMOVED lines=19> */
.L_x_1771:
        /* <DEDUP_REMOVED lines=9> */
.L_x_1772:
[----:B------:R-:W-:Y:S05]  /*6260*/  BSYNC.RECONVERGENT B0 ;  /* 0x0000000000007941 */ /* 0x000fea0003800200 */
.L_x_1765:
        /* <DEDUP_REMOVED lines=45> */
.L_x_1773:
        /* <DEDUP_REMOVED lines=21> */
.L_x_1775:
[----:B------:R-:W-:Y:S05]  /*6690*/  BSYNC.RECONVERGENT B0 ;  /* 0x0000000000007941 */ /* 0x000fea0003800200 */
.L_x_1774:
        /* <DEDUP_REMOVED lines=21> */
.L_x_1776:
        /* <DEDUP_REMOVED lines=21> */
.L_x_1778:
[----:B------:R-:W-:Y:S05]  /*6940*/  BSYNC.RECONVERGENT B0 ;  /* 0x0000000000007941 */ /* 0x000fea0003800200 */
.L_x_1777:
        /* <DEDUP_REMOVED lines=21> */
.L_x_1779:
        /* <DEDUP_REMOVED lines=20> */
.L_x_1781:
[----:B------:R-:W-:Y:S05]  /*6be0*/  BSYNC.RECONVERGENT B0 ;  /* 0x0000000000007941 */ /* 0x000fea0003800200 */
.L_x_1780:
        /* <DEDUP_REMOVED lines=39> */
.L_x_1782:
        /* <DEDUP_REMOVED lines=17> */
.L_x_1784:
[----:B------:R-:W-:Y:S05]  /*6f70*/  BSYNC.RECONVERGENT B0 ;  /* 0x0000000000007941 */ /* 0x000fea0003800200 */
.L_x_1783:
        /* <DEDUP_REMOVED lines=25> */
.L_x_1785:
        /* <DEDUP_REMOVED lines=23> */
.L_x_1787:
[----:B------:R-:W-:Y:S05]  /*7280*/  BSYNC.RECONVERGENT B0 ;  /* 0x0000000000007941 */ /* 0x000fea0003800200 */
.L_x_1786:
        /* <DEDUP_REMOVED lines=19> */
.L_x_1788:
        /* <DEDUP_REMOVED lines=17> */
.L_x_1790:
[----:B------:R-:W-:Y:S05]  /*74d0*/  BSYNC.RECONVERGENT B0 ;  /* 0x0000000000007941 */ /* 0x000fea0003800200 */
.L_x_1789:
        /* <DEDUP_REMOVED lines=25> */
.L_x_1791:
        /* <DEDUP_REMOVED lines=23> */
.L_x_1793:
[----:B------:R-:W-:Y:S05]  /*77e0*/  BSYNC.RECONVERGENT B0 ;  /* 0x0000000000007941 */ /* 0x000fea0003800200 */
.L_x_1792:
        /* <DEDUP_REMOVED lines=19> */
.L_x_1794:
        /* <DEDUP_REMOVED lines=18> */
.L_x_1796:
[----:B------:R-:W-:Y:S05]  /*7a40*/  BSYNC.RECONVERGENT B0 ;  /* 0x0000000000007941 */ /* 0x000fea0003800200 */
.L_x_1795:
        /* <DEDUP_REMOVED lines=24> */
.L_x_1797:
        /* <DEDUP_REMOVED lines=20> */
.L_x_1799:
[----:B------:R-:W-:Y:S05]  /*7d10*/  BSYNC.RECONVERGENT B0 ;  /* 0x0000000000007941 */ /* 0x000fea0003800200 */
.L_x_1798:
        /* <DEDUP_REMOVED lines=36> */
.L_x_1800:
        /* <DEDUP_REMOVED lines=17> */
.L_x_1802:
[----:B------:R-:W-:Y:S05]  /*8070*/  BSYNC.RECONVERGENT B0 ;  /* 0x0000000000007941 */ /* 0x000fea0003800200 */
.L_x_1801:
        /* <DEDUP_REMOVED lines=25> */
.L_x_1803:
        /* <DEDUP_REMOVED lines=23> */
.L_x_1805:
[----:B------:R-:W-:Y:S05]  /*8380*/  BSYNC.RECONVERGENT B0 ;  /* 0x0000000000007941 */ /* 0x000fea0003800200 */
.L_x_1804:
        /* <DEDUP_REMOVED lines=19> */
.L_x_1806:
        /* <DEDUP_REMOVED lines=17> */
.L_x_1808:
[----:B------:R-:W-:Y:S05]  /*85d0*/  BSYNC.RECONVERGENT B0 ;  /* 0x0000000000007941 */ /* 0x000fea0003800200 */
.L_x_1807:
        /* <DEDUP_REMOVED lines=25> */
.L_x_1809:
        /* <DEDUP_REMOVED lines=23> */
.L_x_1811:
[----:B------:R-:W-:Y:S05]  /*88e0*/  BSYNC.RECONVERGENT B0 ;  /* 0x0000000000007941 */ /* 0x000fea0003800200 */
.L_x_1810:
        /* <DEDUP_REMOVED lines=19> */
.L_x_1812:
        /* <DEDUP_REMOVED lines=17> */
.L_x_1814:
[----:B------:R-:W-:Y:S05]  /*8b30*/  BSYNC.RECONVERGENT B0 ;  /* 0x0000000000007941 */ /* 0x000fea0003800200 */
.L_x_1813:
        /* <DEDUP_REMOVED lines=25> */
.L_x_1815:
        /* <DEDUP_REMOVED lines=23> */
.L_x_1817:
[----:B------:R-:W-:Y:S05]  /*8e40*/  BSYNC.RECONVERGENT B0 ;  /* 0x0000000000007941 */ /* 0x000fea0003800200 */
.L_x_1816:
        /* <DEDUP_REMOVED lines=19> */
.L_x_1818:
        /* <DEDUP_REMOVED lines=17> */
.L_x_1820:
[----:B------:R-:W-:Y:S05]  /*9090*/  BSYNC.RECONVERGENT B0 ;  /* 0x0000000000007941 */ /* 0x000fea0003800200 */
.L_x_1819:
[----:B------:R-:W-:Y:S02]  /*90a0*/  IADD3 R98, PT, PT, R95, R98, RZ ;  /* 0x000000625f627210 */ /* 0x000fe40007ffe0ff */
[----:B------:R-:W-:Y:S02]  /*90b0*/  IADD3 R99, PT, PT, R99, 0x1, RZ ;  /* 0x0000000163637810 */ /* 0x000fe40007ffe0ff */
[----:B------:R-:W-:-:S13]  /*90c0*/  ISETP.GE.AND P0, PT, R98, UR4, PT ;  /* 0x0000000462007c0c */ /* 0x000fda000bf06270 */
[----:B------:R-:W-:Y:S05]  /*90d0*/  @!P0 BRA `(.L_x_1821) ;  /* 0xffffff7000788947 */ /* 0x000fea000383ffff */
.L_x_1754:
        /* <DEDUP_REMOVED lines=19> */
.L_x_1823:
[----:B------:R-:W-:Y:S05]  /*9210*/  BSYNC.RECONVERGENT B0 ;  /* 0x0000000000007941 */ /* 0x000fea0003800200 */
.L_x_1822:
[----:B------:R-:W-:Y:S05]  /*9220*/  @P0 EXIT ;  /* 0x000000000000094d */ /* 0x000fea0003800000 */
[----:B------:R-:W-:Y:S05]  /*9230*/  @P2 BRA `(.L_x_1824) ;  /* 0x0000000000202947 */ /* 0x000fea0003800000 */
[----:B------:R-:W-:-:S05]  /*9240*/  IMAD R0, R4, R7, RZ ;  /* 0x0000000704007224 */ /* 0x000fca00078e02ff */
[----:B------:R-:W-:-:S13]  /*9250*/  ISETP.NE.AND P0, PT, R0, -0x1, PT ;  /* 0xffffffff0000780c */ /* 0x000fda0003f05270 */
[----:B------:R-:W-:Y:S05]  /*9260*/  @!P0 BRA `(.L_x_1824) ;  /* 0x0000000000148947 */ /* 0x000fea0003800000 */
.L_x_1825:
[----:B0-----:R-:W2:Y:S04]  /*9270*/  LDG.E.STRONG.GPU R5, desc[UR8][R2.64] ;  /* 0x0000000802057981 */ /* 0x001ea8000c1ef900 */
[----:B--2---:R-:W-:Y:S01]  /*9280*/  CCTL.IVALL ;  /* 0x00000000ff00798f */ /* 0x004fe20002000000 */
[----:B------:R-:W-:Y:S05]  /*9290*/  YIELD ;  /* 0x0000000000007946 */ /* 0x000fea0003800000 */
[----:B------:R-:W-:-:S13]  /*92a0*/  ISETP.NE.AND P0, PT, R5, R0, PT ;  /* 0x000000000500720c */ /* 0x000fda0003f05270 */
[----:B------:R-:W-:Y:S05]  /*92b0*/  @P0 BRA `(.L_x_1825) ;  /* 0xfffffffc00ec0947 */ /* 0x000fea000383ffff */
.L_x_1824:
        /* <DEDUP_REMOVED lines=60> */
.L_x_1828:
        /* <DEDUP_REMOVED lines=31> */
.L_x_1827:
[----:B------:R-:W-:Y:S05]  /*9870*/  BSYNC.RECONVERGENT B0 ;  /* 0x0000000000007941 */ /* 0x000fea0003800200 */
.L_x_1826:
        /* <DEDUP_REMOVED lines=10> */
.L_x_1829:
        /* <DEDUP_REMOVED lines=22> */
[----:B----4-:R-:W-:-:S02]  /*9a80*/  F2FP.F16.F32.PACK_AB R19, R7, R2 ;  /* 0x000000020713723e */ /* 0x010fc400000000ff */
[----:B------:R-:W-:-:S04]  /*9a90*/  LOP3.LUT R2, R24, 0x3, RZ, 0xc0, !PT ;  /* 0x0000000318027812 */ /* 0x000fc800078ec0ff */
[----:B------:R-:W-:Y:S02]  /*9aa0*/  IADD3.X R17, PT, PT, R2, UR5, RZ, P1, !PT ;  /* 0x0000000502117c10 */ /* 0x000fe40008ffe4ff */
[----:B-----5:R-:W-:Y:S02]  /*9ab0*/  F2FP.F16.F32.PACK_AB R21, R11, R8 ;  /* 0x000000080b15723e */ /* 0x020fe400000000ff */
        /* <DEDUP_REMOVED lines=61> */
.L_x_1830:
        /* <DEDUP_REMOVED lines=15> */
.L_x_4530:


//--------------------- .text._Z35group_norm_nhwc_bwd_one_pass_kernelI11Fp32IOFp16WLi512ELi64ELi512EEv26Group_norm_nhwc_bwd_params --------------------------
	.section	.text._Z35group_norm_nhwc_bwd_one_pass_kernelI11Fp32IOFp16WLi512ELi64ELi512EEv26Group_norm_nhwc_bwd_params,"ax",@progbits
	.align	128
        .global         _Z35group_norm_nhwc_bwd_one_pass_kernelI11Fp32IOFp16WLi512ELi64ELi512EEv26Group_norm_nhwc_bwd_params
        .type           _Z35group_norm_nhwc_bwd_one_pass_kernelI11Fp32IOFp16WLi512ELi64ELi512EEv26Group_norm_nhwc_bwd_params,@function
        .size           _Z35group_norm_nhwc_bwd_one_pass_kernelI11Fp32IOFp16WLi512ELi64ELi512EEv26Group_norm_nhwc_bwd_params,(.L_x_4531 - _Z35group_norm_nhwc_bwd_one_pass_kernelI11Fp32IOFp16WLi512ELi64ELi512EEv26Group_norm_nhwc_bwd_params)
        .other          _Z35group_norm_nhwc_bwd_one_pass_kernelI11Fp32IOFp16WLi512ELi64ELi512EEv26Group_norm_nhwc_bwd_params,@"STO_CUDA_ENTRY STV_DEFAULT"
_Z35group_norm_nhwc_bwd_one_pass_kernelI11Fp32IOFp16WLi512ELi64ELi512EEv26Group_norm_nhwc_bwd_params:
.text._Z35group_norm_nhwc_bwd_one_pass_kernelI11Fp32IOFp16WLi512ELi64ELi512EEv26Group_norm_nhwc_bwd_params:
        /* <DEDUP_REMOVED lines=11> */
.L_x_1857:
        /* <DEDUP_REMOVED lines=25> */
[C---:B------:R-:W-:Y:S02]  /*0240*/  ISETP.GE.U32.AND P0, PT, R117.reuse, UR16, PT ;  /* 0x0000001075007c0c */ /* 0x040fe4000bf06070 */
[----:B------:R-:W-:Y:S02]  /*0250*/  SHF.R.S32.HI R3, RZ, 0x1f, R117 ;  /* 0x0000001fff037819 */ /* 0x000fe40000011475 */
[----:B------:R-:W-:Y:S02]  /*0260*/  IADD3 R7, PT, PT, R117, 0x10, RZ ;  /* 0x0000001075077810 */ /* 0x000fe40007ffe0ff */
[----:B------:R-:W-:Y:S02]  /*0270*/  ISETP.GE.AND.EX P3, PT, R3, UR17, PT, P0 ;  /* 0x0000001103007c0c */ /* 0x000fe4000bf66300 */
[----:B------:R-:W-:Y:S02]  /*0280*/  ISETP.GE.U32.AND P0, PT, R7, UR16, PT ;  /* 0x0000001007007c0c */ /* 0x000fe4000bf06070 */
[----:B0-----:R-:W-:-:S02]  /*0290*/  R2UR UR7, R2 ;  /* 0x00000000020772ca */ /* 0x001fc400000e0000 */
[----:B------:R-:W-:Y:S02]  /*02a0*/  SHF.R.S32.HI R5, RZ, 0x1f, R7 ;  /* 0x0000001fff057819 */ /* 0x000fe40000011407 */
[----:B------:R-:W-:Y:S02]  /*02b0*/  LOP3.LUT R0, R0, 0x3e, RZ, 0xc0, !PT ;  /* 0x0000003e00007812 */ /* 0x000fe400078ec0ff */
[----:B------:R-:W-:Y:S02]  /*02c0*/  ISETP.GE.AND.EX P4, PT, R5, UR17, PT, P0 ;  /* 0x0000001105007c0c */ /* 0x000fe4000bf86300 */
[----:B------:R-:W-:Y:S01]  /*02d0*/  IADD3 R9, PT, PT, R117, 0x20, RZ ;  /* 0x0000002075097810 */ /* 0x000fe20007ffe0ff */
[----:B------:R-:W0:Y:S01]  /*02e0*/  @!P3 LDC.64 R14, c[0x0][0x3f8] ;  /* 0x0000fe00ff0ebb82 */ /* 0x000e220000000a00 */
[----:B------:R-:W-:Y:S02]  /*02f0*/  @P3 LOP3.LUT R116, R116, 0x40000, RZ, 0xfc, !PT ;  /* 0x0004000074743812 */ /* 0x000fe400078efcff */
[----:B------:R-:W-:Y:S01]  /*0300*/  ISETP.GE.U32.AND P0, PT, R9, UR16, PT ;  /* 0x0000001009007c0c */ /* 0x000fe2000bf06070 */
[----:B------:R-:W-:Y:S01]  /*0310*/  UIADD3 UR5, UPT, UPT, URZ, -UR7, URZ ;  /* 0x80000007ff057290 */ /* 0x000fe2000fffe0ff */
[----:B------:R-:W-:-:S02]  /*0320*/  LOP3.LUT R116, R116, 0xfffdffff, RZ, 0xc0, !PT ;  /* 0xfffdffff74747812 */ /* 0x000fc400078ec0ff */
[----:B------:R-:W-:Y:S01]  /*0330*/  IADD3 R13, PT, PT, R117, 0x30, RZ ;  /* 0x00000030750d7810 */ /* 0x000fe20007ffe0ff */
[----:B------:R-:W-:Y:S01]  /*0340*/  UIMAD UR5, UR5, UR13, URZ ;  /* 0x0000000d050572a4 */ /* 0x000fe2000f8e02ff */
[----:B------:R-:W1:Y:S01]  /*0350*/  @!P3 LDC.64 R18, c[0x0][0x398] ;  /* 0x0000e600ff12bb82 */ /* 0x000e620000000a00 */
[----:B------:R-:W-:Y:S02]  /*0360*/  @P4 LOP3.LUT R116, R116, 0x20000, RZ, 0xfc, !PT ;  /* 0x0002000074744812 */ /* 0x000fe400078efcff */
[----:B------:R-:W-:Y:S01]  /*0370*/  UIMAD.WIDE.U32 UR6, UR7, UR5, UR6 ;  /* 0x00000005070672a5 */ /* 0x000fe2000f8e0006 */
[----:B------:R-:W-:Y:S02]  /*0380*/  SHF.R.S32.HI R17, RZ, 0x1f, R13 ;  /* 0x0000001fff117819 */ /* 0x000fe4000001140d */
[----:B------:R-:W-:Y:S01]  /*0390*/  LOP3.LUT R116, R116, 0xfffeffff, RZ, 0xc0, !PT ;  /* 0xfffeffff74747812 */ /* 0x000fe200078ec0ff */
[----:B------:R-:W-:Y:S01]  /*03a0*/  UIMAD.WIDE.U32 UR6, UR7, UR9, URZ ;  /* 0x00000009070672a5 */ /* 0x000fe2000f8e00ff */
[----:B------:R-:W2:Y:S03]  /*03b0*/  @!P4 LDC.64 R22, c[0x0][0x3f8] ;  /* 0x0000fe00ff16cb82 */ /* 0x000ea60000000a00 */
[----:B------:R-:W-:-:S04]  /*03c0*/  UIADD3 UR5, UPT, UPT, -UR7, URZ, URZ ;  /* 0x000000ff07057290 */ /* 0x000fc8000fffe1ff */
[----:B------:R-:W-:Y:S01]  /*03d0*/  UIMAD UR5, UR13, UR5, UR9 ;  /* 0x000000050d0572a4 */ /* 0x000fe2000f8e0209 */
[----:B------:R-:W3:Y:S01]  /*03e0*/  @!P3 LDC.64 R110, c[0x0][0x3a0] ;  /* 0x0000e800ff6ebb82 */ /* 0x000ee20000000a00 */
[----:B------:R-:W-:Y:S02]  /*03f0*/  ULOP3.LUT UR9, URZ, UR14, URZ, 0x33, !UPT ;  /* 0x0000000eff097292 */ /* 0x000fe4000f8e33ff */
[----:B------:R-:W-:-:S05]  /*0400*/  UISETP.GT.U32.AND UP2, UPT, UR13, UR5, UPT ;  /* 0x000000050d00728c */ /* 0x000fca000bf44070 */
[----:B------:R-:W4:Y:S06]  /*0410*/  @!P4 LDC.64 R26, c[0x0][0x3a0] ;  /* 0x0000e800ff1acb82 */ /* 0x000f2c0000000a00 */
[----:B------:R-:W-:Y:S02]  /*0420*/  @!UP2 UIADD3 UR5, UPT, UPT, UR5, -UR13, URZ ;  /* 0x8000000d0505a290 */ /* 0x000fe4000fffe0ff */
[----:B------:R-:W-:Y:S02]  /*0430*/  @!UP2 UIADD3 UR7, UPT, UPT, UR7, 0x1, URZ ;  /* 0x000000010707a890 */ /* 0x000fe4000fffe0ff */
[----:B------:R-:W-:-:S02]  /*0440*/  UIADD3 UR6, UPT, UPT, UR5, -UR13, URZ ;  /* 0x8000000d05067290 */ /* 0x000fc4000fffe0ff */
        /* <DEDUP_REMOVED lines=13> */
[----:B------:R-:W-:Y:S01]  /*0520*/  MOV R41, UR6 ;  /* 0x0000000600297c02 */ /* 0x000fe20008000f00 */
[----:B------:R-:W-:Y:S02]  /*0530*/  @!P3 IMAD R15, R117, R15, R0 ;  /* 0x0000000f750fb224 */ /* 0x000fe400078e0200 */
[----:B------:R-:W-:Y:S01]  /*0540*/  UIMAD UR5, UR5, UR18, URZ ;  /* 0x00000012050572a4 */ /* 0x000fe2000f8e02ff */
[----:B--2---:R-:W-:Y:S02]  /*0550*/  @!P4 IMAD R0, R5, R22, RZ ;  /* 0x000000160500c224 */ /* 0x004fe400078e02ff */
[----:B------:R-:W-:Y:S01]  /*0560*/  IMAD.WIDE.U32 R40, R11, UR7, R40 ;  /* 0x000000070b287c25 */ /* 0x000fe2000f8e0028 */
[----:B------:R-:W-:Y:S01]  /*0570*/  UIMAD UR5, UR7, UR19, UR5 ;  /* 0x00000013070572a4 */ /* 0x000fe2000f8e0205 */
[----:B------:R-:W-:Y:S02]  /*0580*/  SHF.R.S32.HI R11, RZ, 0x1f, R9 ;  /* 0x0000001fff0b7819 */ /* 0x000fe40000011409 */
[----:B------:R-:W-:-:S02]  /*0590*/  CS2R R114, SRZ ;  /* 0x0000000000727805 */ /* 0x000fc4000001ff00 */
[----:B------:R-:W-:Y:S02]  /*05a0*/  CS2R R124, SRZ ;  /* 0x00000000007c7805 */ /* 0x000fe4000001ff00 */
[----:B------:R-:W-:Y:S01]  /*05b0*/  @!P3 MOV R38, R40 ;  /* 0x000000280026b202 */ /* 0x000fe20000000f00 */
[----:B------:R-:W-:Y:S01]  /*05c0*/  HFMA2 R118, -RZ, RZ, 0, 0 ;  /* 0x00000000ff767431 */ /* 0x000fe200000001ff */
[----:B------:R-:W-:Y:S01]  /*05d0*/  IADD3 R39, PT, PT, R41, UR5, RZ ;  /* 0x0000000529277c10 */ /* 0x000fe2000fffe0ff */
[----:B------:R-:W-:Y:S01]  /*05e0*/  HFMA2 R120, -RZ, RZ, 0, 0 ;  /* 0x00000000ff787431 */ /* 0x000fe200000001ff */
[----:B------:R-:W-:Y:S01]  /*05f0*/  ISETP.GE.AND.EX P6, PT, R11, UR17, PT, P0 ;  /* 0x000000110b007c0c */ /* 0x000fe2000bfc6300 */
[----:B------:R-:W0:Y:S01]  /*0600*/  LDCU.64 UR6, c[0x0][0x3b8] ;  /* 0x00007700ff0677ac */ /* 0x000e220008000a00 */
[----:B------:R-:W-:Y:S01]  /*0610*/  ISETP.GE.U32.AND P0, PT, R13, UR16, PT ;  /* 0x000000100d007c0c */ /* 0x000fe2000bf06070 */
[----:B------:R-:W-:-:S03]  /*0620*/  @!P3 IMAD.WIDE.U32 R2, R117, R14, R38 ;  /* 0x0000000e7502b225 */ /* 0x000fc600078e0026 */
[----:B------:R-:W-:Y:S02]  /*0630*/  ISETP.GE.AND.EX P5, PT, R17, UR17, PT, P0 ;  /* 0x0000001111007c0c */ /* 0x000fe4000bfa6300 */
[----:B------:R-:W-:Y:S02]  /*0640*/  @!P3 IADD3 R15, PT, PT, R3, R15, RZ ;  /* 0x0000000f030fb210 */ /* 0x000fe40007ffe0ff */
[C---:B------:R-:W-:Y:S02]  /*0650*/  @!P3 SHF.L.U32 R3, R2.reuse, 0x2, RZ ;  /* 0x000000020203b819 */ /* 0x040fe400000006ff */
[----:B------:R-:W-:Y:S01]  /*0660*/  @!P3 SHF.L.U64.HI R2, R2, 0x2, R15 ;  /* 0x000000020202b819 */ /* 0x000fe2000001020f */
[----:B------:R-:W2:Y:S01]  /*0670*/  @!P6 LDC.64 R24, c[0x0][0x3f8] ;  /* 0x0000fe00ff18eb82 */ /* 0x000ea20000000a00 */
[----:B-1----:R-:W-:Y:S02]  /*0680*/  @!P3 IADD3 R4, P2, PT, R3, R18, RZ ;  /* 0x000000120304b210 */ /* 0x002fe40007f5e0ff */
[----:B------:R-:W-:-:S02]  /*0690*/  @P6 LOP3.LUT R116, R116, 0x10000, RZ, 0xfc, !PT ;  /* 0x0001000074746812 */ /* 0x000fc400078efcff */
[----:B------:R-:W-:Y:S02]  /*06a0*/  @!P3 IADD3.X R5, PT, PT, R2, R19, RZ, P2, !PT ;  /* 0x000000130205b210 */ /* 0x000fe400017fe4ff */
[----:B------:R-:W-:Y:S01]  /*06b0*/  LOP3.LUT P2, RZ, R116, 0x20000, RZ, 0xc0, !PT ;  /* 0x0002000074ff7812 */ /* 0x000fe2000784c0ff */
[----:B------:R-:W1:Y:S01]  /*06c0*/  @!P6 LDC.64 R30, c[0x0][0x3a0] ;  /* 0x0000e800ff1eeb82 */ /* 0x000e620000000a00 */
[----:B---3--:R-:W-:Y:S02]  /*06d0*/  @!P3 IADD3 R110, P1, PT, R3, R110, RZ ;  /* 0x0000006e036eb210 */ /* 0x008fe40007f3e0ff */
[----:B------:R-:W-:Y:S02]  /*06e0*/  IADD3 R15, PT, PT, R117, 0x40, RZ ;  /* 0x00000040750f7810 */ /* 0x000fe40007ffe0ff */
[----:B------:R-:W-:Y:S02]  /*06f0*/  @!P3 IADD3.X R111, PT, PT, R2, R111, RZ, P1, !PT ;  /* 0x0000006f026fb210 */ /* 0x000fe40000ffe4ff */
[----:B------:R-:W-:Y:S01]  /*0700*/  ISETP.GE.U32.AND P0, PT, R15, UR16, PT ;  /* 0x000000100f007c0c */ /* 0x000fe2000bf06070 */
[----:B------:R-:W3:Y:S01]  /*0710*/  @!P5 LDC.64 R34, c[0x0][0x3f8] ;  /* 0x0000fe00ff22db82 */ /* 0x000ee20000000a00 */
[----:B------:R-:W-:-:S02]  /*0720*/  SHF.R.S32.HI R21, RZ, 0x1f, R15 ;  /* 0x0000001fff157819 */ /* 0x000fc4000001140f */
[----:B------:R-:W-:Y:S01]  /*0730*/  IADD3 R19, PT, PT, R117, 0x50, RZ ;  /* 0x0000005075137810 */ /* 0x000fe20007ffe0ff */
[----:B------:R-:W-:Y:S01]  /*0740*/  @!P2 IMAD R23, R7, R23, R0 ;  /* 0x000000170717a224 */ /* 0x000fe200078e0200 */
[----:B------:R-:W-:Y:S02]  /*0750*/  @!P2 MOV R2, R40 ;  /* 0x000000280002a202 */ /* 0x000fe40000000f00 */
[----:B------:R-:W-:Y:S01]  /*0760*/  @!P2 MOV R3, R39 ;  /* 0x000000270003a202 */ /* 0x000fe20000000f00 */
[----:B------:R-:W0:Y:S01]  /*0770*/  @!P2 LDC.64 R28, c[0x0][0x398] ;  /* 0x0000e600ff1cab82 */ /* 0x000e220000000a00 */
[----:B------:R-:W-:Y:S01]  /*0780*/  ISETP.GE.AND.EX P4, PT, R21, UR17, PT, P0 ;  /* 0x0000001115007c0c */ /* 0x000fe2000bf86300 */
[----:B--2---:R-:W-:Y:S01]  /*0790*/  @!P6 IMAD R6, R11, R24, RZ ;  /* 0x000000180b06e224 */ /* 0x004fe200078e02ff */
[----:B------:R-:W-:Y:S01]  /*07a0*/  ISETP.GE.U32.AND P1, PT, R19, UR16, PT ;  /* 0x0000001013007c0c */ /* 0x000fe2000bf26070 */
[----:B------:R-:W-:Y:S01]  /*07b0*/  @!P2 IMAD.WIDE.U32 R2, R7, R22, R2 ;  /* 0x000000160702a225 */ /* 0x000fe200078e0002 */
[----:B------:R-:W-:-:S03]  /*07c0*/  LOP3.LUT R116, R116, 0xffff7fff, RZ, 0xc0, !PT ;  /* 0xffff7fff74747812 */ /* 0x000fc600078ec0ff */
[----:B------:R-:W2:Y:S01]  /*07d0*/  @!P6 LDC.64 R32, c[0x0][0x398] ;  /* 0x0000e600ff20eb82 */ /* 0x000ea20000000a00 */
[----:B------:R-:W-:Y:S01]  /*07e0*/  @!P2 IADD3 R3, PT, PT, R3, R23, RZ ;  /* 0x000000170303a210 */ /* 0x000fe20007ffe0ff */
[----:B------:R-:W-:Y:S01]  /*07f0*/  @!P6 IMAD R25, R9, R25, R6 ;  /* 0x000000190919e224 */ /* 0x000fe200078e0206 */
[C---:B------:R-:W-:Y:S02]  /*0800*/  @!P2 SHF.L.U32 R11, R2.reuse, 0x2, RZ ;  /* 0x00000002020ba819 */ /* 0x040fe400000006ff */
[----:B------:R-:W-:Y:S02]  /*0810*/  @!P2 SHF.L.U64.HI R0, R2, 0x2, R3 ;  /* 0x000000020200a819 */ /* 0x000fe40000010203 */
[----:B------:R-:W-:Y:S01]  /*0820*/  @!P6 MOV R2, R40 ;  /* 0x000000280002e202 */ /* 0x000fe20000000f00 */
[----:B------:R-:W2:Y:S01]  /*0830*/  @!P4 LDC.64 R36, c[0x0][0x3f8] ;  /* 0x0000fe00ff24cb82 */ /* 0x000ea20000000a00 */
[----:B------:R-:W-:Y:S02]  /*0840*/  @!P6 MOV R3, R39 ;  /* 0x000000270003e202 */ /* 0x000fe40000000f00 */
[----:B----4-:R-:W-:-:S02]  /*0850*/  @!P2 IADD3 R6, P0, PT, R11, R26, RZ ;  /* 0x0000001a0b06a210 */ /* 0x010fc40007f1e0ff */
[----:B------:R-:W-:Y:S01]  /*0860*/  SHF.R.S32.HI R23, RZ, 0x1f, R19 ;  /* 0x0000001fff177819 */ /* 0x000fe20000011413 */
[----:B------:R-:W-:Y:S01]  /*0870*/  @!P6 IMAD.WIDE.U32 R2, R9, R24, R2 ;  /* 0x000000180902e225 */ /* 0x000fe200078e0002 */
[----:B------:R-:W-:Y:S02]  /*0880*/  @!P2 IADD3.X R7, PT, PT, R0, R27, RZ, P0, !PT ;  /* 0x0000001b0007a210 */ /* 0x000fe400007fe4ff */
[----:B0-----:R-:W-:Y:S01]  /*0890*/  @!P2 IADD3 R8, P0, PT, R11, R28, RZ ;  /* 0x0000001c0b08a210 */ /* 0x001fe20007f1e0ff */
[----:B------:R-:W0:Y:S01]  /*08a0*/  @!P5 LDC.64 R26, c[0x0][0x398] ;  /* 0x0000e600ff1adb82 */ /* 0x000e220000000a00 */
[----:B------:R-:W-:Y:S02]  /*08b0*/  @!P6 IADD3 R11, PT, PT, R3, R25, RZ ;  /* 0x00000019030be210 */ /* 0x000fe40007ffe0ff */
[----:B------:R-:W-:Y:S02]  /*08c0*/  @!P6 SHF.L.U32 R3, R2, 0x2, RZ ;  /* 0x000000020203e819 */ /* 0x000fe400000006ff */
[----:B------:R-:W-:-:S02]  /*08d0*/  ISETP.GE.AND.EX P3, PT, R23, UR17, PT, P1 ;  /* 0x0000001117007c0c */ /* 0x000fc4000bf66310 */
[----:B------:R-:W-:Y:S01]  /*08e0*/  @!P2 IADD3.X R9, PT, PT, R0, R29, RZ, P0, !PT ;  /* 0x0000001d0009a210 */ /* 0x000fe200007fe4ff */
[----:B------:R-:W4:Y:S01]  /*08f0*/  @!P5 LDC.64 R24, c[0x0][0x3a0] ;  /* 0x0000e800ff18db82 */ /* 0x000f220000000a00 */
[----:B------:R-:W-:Y:S01]  /*0900*/  @!P6 SHF.L.U64.HI R0, R2, 0x2, R11 ;  /* 0x000000020200e819 */ /* 0x000fe2000001020b */
[----:B---3--:R-:W-:Y:S01]  /*0910*/  @!P5 IMAD R2, R17, R34, RZ ;  /* 0x000000221102d224 */ /* 0x008fe200078e02ff */
[----:B-1----:R-:W-:Y:S02]  /*0920*/  @!P6 IADD3 R10, P0, PT, R3, R30, RZ ;  /* 0x0000001e030ae210 */ /* 0x002fe40007f1e0ff */
[----:B------:R-:W-:Y:S01]  /*0930*/  @P5 LOP3.LUT R116, R116, 0x8000, RZ, 0xfc, !PT ;  /* 0x0000800074745812 */ /* 0x000fe200078efcff */
[----:B------:R-:W-:Y:S01]  /*0940*/  @!P5 IMAD R17, R13, R35, R2 ;  /* 0x000000230d11d224 */ /* 0x000fe200078e0202 */
[----:B------:R-:W-:Y:S01]  /*0950*/  @!P6 IADD3.X R11, PT, PT, R0, R31, RZ, P0, !PT ;  /* 0x0000001f000be210 */ /* 0x000fe200007fe4ff */
[----:B------:R-:W1:Y:S01]  /*0960*/  @!P4 LDC.64 R28, c[0x0][0x3a0] ;  /* 0x0000e800ff1ccb82 */ /* 0x000e620000000a00 */
[----:B--2---:R-:W-:Y:S01]  /*0970*/  @!P6 IADD3 R12, P0, PT, R3, R32, RZ ;  /* 0x00000020030ce210 */ /* 0x004fe20007f1e0ff */
[----:B------:R-:W-:Y:S01]  /*0980*/  @!P4 IMAD R14, R21, R36, RZ ;  /* 0x00000024150ec224 */ /* 0x000fe200078e02ff */
[----:B------:R-:W-:-:S02]  /*0990*/  @!P5 MOV R2, R40 ;  /* 0x000000280002d202 */ /* 0x000fc40000000f00 */
[----:B------:R-:W-:Y:S01]  /*09a0*/  @!P5 MOV R3, R39 ;  /* 0x000000270003d202 */ /* 0x000fe20000000f00 */
[----:B------:R-:W-:Y:S01]  /*09b0*/  @!P4 IMAD R21, R15, R37, R14 ;  /* 0x000000250f15c224 */ /* 0x000fe200078e020e */
[----:B------:R-:W-:Y:S01]  /*09c0*/  LOP3.LUT R116, R116, 0xffffbfff, RZ, 0xc0, !PT ;  /* 0xffffbfff74747812 */ /* 0x000fe200078ec0ff */
[----:B------:R-:W2:Y:S01]  /*09d0*/  @!P3 LDC.64 R42, c[0x0][0x3f8] ;  /* 0x0000fe00ff2abb82 */ /* 0x000ea20000000a00 */
[----:B------:R-:W-:Y:S01]  /*09e0*/  @!P5 IMAD.WIDE.U32 R2, R13, R34, R2 ;  /* 0x000000220d02d225 */ /* 0x000fe200078e0002 */
[----:B------:R-:W-:Y:S02]  /*09f0*/  @!P6 IADD3.X R13, PT, PT, R0, R33, RZ, P0, !PT ;  /* 0x00000021000de210 */ /* 0x000fe400007fe4ff */
[----:B------:R-:W-:Y:S02]  /*0a00*/  @P4 LOP3.LUT R116, R116, 0x4000, RZ, 0xfc, !PT ;  /* 0x0000400074744812 */ /* 0x000fe400078efcff */
[----:B------:R-:W-:Y:S02]  /*0a10*/  @!P5 IADD3 R3, PT, PT, R3, R17, RZ ;  /* 0x000000110303d210 */ /* 0x000fe40007ffe0ff */
[----:B------:R-:W3:Y:S01]  /*0a20*/  @!P4 LDC.64 R30, c[0x0][0x398] ;  /* 0x0000e600ff1ecb82 */ /* 0x000ee20000000a00 */
[----:B------:R-:W-:-:S02]  /*0a30*/  @!P5 SHF.L.U32 R17, R2, 0x2, RZ ;  /* 0x000000020211d819 */ /* 0x000fc400000006ff */
[----:B------:R-:W-:Y:S02]  /*0a40*/  @!P5 SHF.L.U64.HI R0, R2, 0x2, R3 ;  /* 0x000000020200d819 */ /* 0x000fe40000010203 */
[----:B------:R-:W-:Y:S02]  /*0a50*/  @!P4 MOV R2, R40 ;  /* 0x000000280002c202 */ /* 0x000fe40000000f00 */
[----:B------:R-:W-:Y:S01]  /*0a60*/  @!P4 MOV R3, R39 ;  /* 0x000000270003c202 */ /* 0x000fe20000000f00 */
[----:B------:R-:W3:Y:S01]  /*0a70*/  @!P3 LDC.64 R32, c[0x0][0x3a0] ;  /* 0x0000e800ff20bb82 */ /* 0x000ee20000000a00 */
[----:B----4-:R-:W-:Y:S02]  /*0a80*/  @!P5 IADD3 R14, P0, PT, R17, R24, RZ ;  /* 0x00000018110ed210 */ /* 0x010fe40007f1e0ff */
        /* <DEDUP_REMOVED lines=17> */
[----:B---3--:R-:W-:Y:S02]  /*0ba0*/  @!P4 IADD3 R20, P0, PT, R21, R30, RZ ;  /* 0x0000001e1514c210 */ /* 0x008fe40007f1e0ff */
        /* <DEDUP_REMOVED lines=670> */
[----:B0-----:R-:W-:-:S07]  /*3590*/  CS2R R30, SRZ ;  /* 0x00000000001e7805 */ /* 0x001fce000001ff00 */
[----:B------:R-:W3:Y:S01]  /*35a0*/  @!P0 LDG.E.64 R30, desc[UR10][R80.64] ;  /* 0x0000000a501e8981 */ /* 0x000ee2000c1e1b00 */
[----:B-1----:R-:W-:-:S06]  /*35b0*/  CS2R R36, SRZ ;  /* 0x0000000000247805 */ /* 0x002fcc000001ff00 */
        /* <DEDUP_REMOVED lines=10> */
[----:B------:R1:W-:Y:S04]  /*3660*/  STL [R1+0x254], R56 ;  /* 0x0002543801007387 */ /* 0x0003e80000100800 */
[----:B------:R0:W-:Y:S01]  /*3670*/  STL [R1+0x28c], R120 ;  /* 0x00028c7801007387 */ /* 0x0001e20000100800 */
[----:B-1----:R-:W-:Y:S01]  /*3680*/  HFMA2 R56, -RZ, RZ, 0, 0 ;  /* 0x00000000ff387431 */ /* 0x002fe200000001ff */
[----:B------:R-:W-:Y:S02]  /*3690*/  @!P1 MOV R56, R34 ;  /* 0x0000002200389202 */ /* 0x000fe40000000f00 */
[----:B------:R1:W-:Y:S01]  /*36a0*/  STL.64 [R1+0x60], R2 ;  /* 0x0000600201007387 */ /* 0x0003e20000100a00 */
[----:B0-----:R-:W-:-:S03]  /*36b0*/  MOV R120, RZ ;  /* 0x000000ff00787202 */ /* 0x001fc60000000f00 */
[----:B------:R0:W-:Y:S01]  /*36c0*/  STL [R1+0x24c], R56 ;  /* 0x00024c3801007387 */ /* 0x0001e20000100800 */
[----:B---3--:R-:W-:Y:S02]  /*36d0*/  @!P0 MOV R121, R30 ;  /* 0x0000001e00798202 */ /* 0x008fe40000000f00 */
[----:B------:R-:W-:Y:S01]  /*36e0*/  @!P0 MOV R120, R31 ;  /* 0x0000001f00788202 */ /* 0x000fe20000000f00 */
[----:B-1----:R-:W-:Y:S02]  /*36f0*/  HFMA2 R2, -RZ, RZ, 0, 0 ;  /* 0x00000000ff027431 */ /* 0x002fe400000001ff */
[----:B0-----:R-:W-:Y:S01]  /*3700*/  HFMA2 R56, -RZ, RZ, 0, 0 ;  /* 0x00000000ff387431 */ /* 0x001fe200000001ff */
[----:B------:R-:W-:Y:S01]  /*3710*/  CS2R R74, SRZ ;  /* 0x00000000004a7805 */ /* 0x000fe2000001ff00 */
[----:B------:R0:W-:Y:S01]  /*3720*/  STL.64 [R1+0x160], R4 ;  /* 0x0001600401007387 */ /* 0x0001e20000100a00 */
[----:B----4-:R-:W-:Y:S02]  /*3730*/  @!P1 MOV R74, R36 ;  /* 0x00000024004a9202 */ /* 0x010fe40000000f00 */
[----:B------:R-:W-:-:S02]  /*3740*/  @!P1 MOV R75, R37 ;  /* 0x00000025004b9202 */ /* 0x000fc40000000f00 */
[----:B------:R-:W-:Y:S02]  /*3750*/  LOP3.LUT P1, RZ, R116, 0x200000, RZ, 0xc0, !PT ;  /* 0x0020000074ff7812 */ /* 0x000fe4000782c0ff */
[----:B0-----:R-:W-:Y:S02]  /*3760*/  CS2R R4, SRZ ;  /* 0x0000000000047805 */ /* 0x001fe4000001ff00 */
[----:B------:R-:W-:-:S09]  /*3770*/  CS2R R58, SRZ ;  /* 0x00000000003a7805 */ /* 0x000fd2000001ff00 */
        /* <DEDUP_REMOVED lines=17> */
[----:B------:R-:W4:Y:S01]  /*3890*/  @!P4 LDG.E.64 R72, desc[UR10][R100.64] ;  /* 0x0000000a6448c981 */ /* 0x000f22000c1e1b00 */
[----:B------:R-:W-:-:S03]  /*38a0*/  CS2R R78, SRZ ;  /* 0x00000000004e7805 */ /* 0x000fc6000001ff00 */
[----:B------:R-:W4:Y:S04]  /*38b0*/  @!P5 LDG.E.64 R76, desc[UR10][R102.64] ;  /* 0x0000000a664cd981 */ /* 0x000f28000c1e1b00 */
[----:B------:R-:W4:Y:S01]  /*38c0*/  @!P5 LDG.E.64 R78, desc[UR10][R104.64] ;  /* 0x0000000a684ed981 */ /* 0x000f22000c1e1b00 */
[----:B------:R-:W-:-:S03]  /*38d0*/  CS2R R80, SRZ ;  /* 0x0000000000507805 */ /* 0x000fc6000001ff00 */
[----:B------:R-:W-:Y:S04]  /*38e0*/  STL.64 [R1+0x68], R6 ;  /* 0x0000680601007387 */ /* 0x000fe80000100a00 */
[----:B------:R-:W4:Y:S04]  /*38f0*/  @!P6 LDG.E.64 R80, desc[UR10][R106.64] ;  /* 0x0000000a6a50e981 */ /* 0x000f28000c1e1b00 */
[----:B------:R-:W-:Y:S01]  /*3900*/  STL.64 [R1+0x88], R22 ;  /* 0x0000881601007387 */ /* 0x000fe20000100a00 */
[----:B--2---:R-:W-:-:S03]  /*3910*/  @!P0 MOV R56, R28 ;  /* 0x0000001c00388202 */ /* 0x004fc60000000f00 */
[----:B------:R-:W-:Y:S01]  /*3920*/  STL.64 [R1+0x70], R10 ;  /* 0x0000700a01007387 */ /* 0x000fe20000100a00 */
[----:B------:R-:W-:Y:S02]  /*3930*/  @!P0 MOV R2, R29 ;  /* 0x0000001d00028202 */ /* 0x000fe40000000f00 */
[----:B------:R-:W-:Y:S01]  /*3940*/  LOP3.LUT P0, RZ, R116, 0x100000, RZ, 0xc0, !PT ;  /* 0x0010000074ff7812 */ /* 0x000fe2000780c0ff */
[----:B------:R-:W-:Y:S04]  /*3950*/  STL.64 [R1+0x98], R34 ;  /* 0x0000982201007387 */ /* 0x000fe80000100a00 */
[----:B------:R0:W-:Y:S04]  /*3960*/  STL [R1+0x2dc], R2 ;  /* 0x0002dc0201007387 */ /* 0x0001e80000100800 */
[----:B------:R1:W-:Y:S04]  /*3970*/  STL [R1+0x248], R56 ;  /* 0x0002483801007387 */ /* 0x0003e80000100800 */
[----:B------:R-:W2:Y:S01]  /*3980*/  @!P0 LDG.E.64 R4, desc[UR10][R84.64] ;  /* 0x0000000a54048981 */ /* 0x000ea2000c1e1b00 */
[----:B0-----:R-:W-:-:S02]  /*3990*/  CS2R R2, SRZ ;  /* 0x0000000000027805 */ /* 0x001fc4000001ff00 */
[C---:B------:R-:W-:Y:S02]  /*39a0*/  IADD3 R6, PT, PT, R117.reuse, 0x1a0, RZ ;  /* 0x000001a075067810 */ /* 0x040fe40007ffe0ff */
[----:B------:R-:W-:Y:S02]  /*39b0*/  CS2R R22, SRZ ;  /* 0x0000000000167805 */ /* 0x000fe4000001ff00 */
[----:B------:R-:W-:Y:S02]  /*39c0*/  IADD3 R10, PT, PT, R117, 0x1b0, RZ ;  /* 0x000001b0750a7810 */ /* 0x000fe40007ffe0ff */
[----:B-1----:R-:W-:Y:S02]  /*39d0*/  CS2R R56, SRZ ;  /* 0x0000000000387805 */ /* 0x002fe4000001ff00 */
[----:B------:R-:W-:Y:S01]  /*39e0*/  CS2R R34, SRZ ;  /* 0x0000000000227805 */ /* 0x000fe2000001ff00 */
[----:B------:R0:W2:Y:S04]  /*39f0*/  @!P0 LDG.E.64 R2, desc[UR10][R82.64] ;  /* 0x0000000a52028981 */ /* 0x0000a8000c1e1b00 */
[----:B------:R1:W2:Y:S01]  /*3a00*/  @!P1 LDG.E.64 R56, desc[UR10][R86.64] ;  /* 0x0000000a56389981 */ /* 0x0002a2000c1e1b00 */
[----:B------:R-:W-:-:S03]  /*3a10*/  MOV R116, RZ ;  /* 0x000000ff00747202 */ /* 0x000fc60000000f00 */
[----:B------:R-:W-:Y:S01]  /*3a20*/  STL.64 [R1+0x168], R8 ;  /* 0x0001680801007387 */ /* 0x000fe20000100a00 */
[----:B0-----:R-:W-:Y:S02]  /*3a30*/  CS2R R82, SRZ ;  /* 0x0000000000527805 */ /* 0x001fe4000001ff00 */
[----:B------:R-:W-:Y:S02]  /*3a40*/  CS2R R84, SRZ ;  /* 0x0000000000547805 */ /* 0x000fe4000001ff00 */
[----:B------:R-:W-:Y:S01]  /*3a50*/  SHF.R.S32.HI R7, RZ, 0x1f, R6 ;  /* 0x0000001fff077819 */ /* 0x000fe20000011406 */
[----:B------:R0:W-:Y:S04]  /*3a60*/  STL.64 [R1+0x170], R12 ;  /* 0x0001700c01007387 */ /* 0x0001e80000100a00 */
[----:B------:R4:W2:Y:S01]  /*3a70*/  @!P6 LDG.E.64 R82, desc[UR10][R122.64] ;  /* 0x0000000a7a52e981 */ /* 0x0008a2000c1e1b00 */
[----:B-1----:R-:W-:Y:S01]  /*3a80*/  HFMA2 R87, -RZ, RZ, 0, 0 ;  /* 0x00000000ff577431 */ /* 0x002fe200000001ff */
[----:B------:R-:W-:-:S02]  /*3a90*/  SHF.R.S32.HI R11, RZ, 0x1f, R10 ;  /* 0x0000001fff0b7819 */ /* 0x000fc4000001140a */
[----:B------:R1:W-:Y:S04]  /*3aa0*/  STL.64 [R1+0x90], R26 ;  /* 0x0000901a01007387 */ /* 0x0003e80000100a00 */
[----:B------:R-:W-:Y:S01]  /*3ab0*/  STL.64 [R1+0x1a0], R30 ;  /* 0x0001a01e01007387 */ /* 0x000fe20000100a00 */
[----:B---3--:R-:W-:-:S03]  /*3ac0*/  @!P1 MOV R34, R58 ;  /* 0x0000003a00229202 */ /* 0x008fc60000000f00 */
[----:B------:R-:W-:Y:S01]  /*3ad0*/  STL.64 [R1+0x80], R18 ;  /* 0x0000801201007387 */ /* 0x000fe20000100a00 */
[----:B------:R-:W-:Y:S02]  /*3ae0*/  @!P1 MOV R35, R59 ;  /* 0x0000003b00239202 */ /* 0x000fe40000000f00 */
[----:B0-----:R-:W-:Y:S02]  /*3af0*/  CS2R R12, SRZ ;  /* 0x00000000000c7805 */ /* 0x001fe4000001ff00 */
[----:B-1----:R-:W-:Y:S01]  /*3b00*/  CS2R R26, SRZ ;  /* 0x00000000001a7805 */ /* 0x002fe2000001ff00 */
        /* <DEDUP_REMOVED lines=8> */
[----:B------:R0:W-:Y:S01]  /*3b90*/  STL [R1+0x234], R12 ;  /* 0x0002340c01007387 */ /* 0x0001e20000100800 */
[----:B------:R-:W-:Y:S02]  /*3ba0*/  @!P3 MOV R26, R68 ;  /* 0x00000044001ab202 */ /* 0x000fe40000000f00 */
[----:B------:R-:W-:Y:S01]  /*3bb0*/  @!P3 MOV R27, R69 ;  /* 0x00000045001bb202 */ /* 0x000fe20000000f00 */
[----:B------:R-:W-:Y:S04]  /*3bc0*/  STL [R1+0x230], R13 ;  /* 0x0002300d01007387 */ /* 0x000fe80000100800 */
[----:B------:R-:W-:Y:S01]  /*3bd0*/  STL.64 [R1+0x1b0], R58 ;  /* 0x0001b03a01007387 */ /* 0x000fe20000100a00 */
[----:B0-----:R-:W-:-:S02]  /*3be0*/  IADD3 R12, PT, PT, R117, 0x1c0, RZ ;  /* 0x000001c0750c7810 */ /* 0x001fc40007ffe0ff */
[----:B------:R-:W-:Y:S02]  /*3bf0*/  CS2R R24, SRZ ;  /* 0x0000000000187805 */ /* 0x000fe4000001ff00 */
[----:B------:R-:W-:Y:S01]  /*3c00*/  IADD3 R18, PT, PT, R117, 0x1d0, RZ ;  /* 0x000001d075127810 */ /* 0x000fe20007ffe0ff */
[----:B------:R0:W-:Y:S01]  /*3c10*/  STL.64 [R1+0x198], R36 ;  /* 0x0001982401007387 */ /* 0x0001e20000100a00 */
[----:B------:R-:W-:Y:S02]  /*3c20*/  SHF.R.S32.HI R31, RZ, 0x1f, R12 ;  /* 0x0000001fff1f7819 */ /* 0x000fe4000001140c */
[----:B------:R-:W-:Y:S01]  /*3c30*/  @!P2 MOV R24, R64 ;  /* 0x000000400018a202 */ /* 0x000fe20000000f00 */
[----:B------:R-:W-:Y:S01]  /*3c40*/  STL.64 [R1+0xb8], R60 ;  /* 0x0000b83c01007387 */ /* 0x000fe20000100a00 */
[----:B------:R-:W-:Y:S02]  /*3c50*/  @!P2 MOV R25, R65 ;  /* 0x000000410019a202 */ /* 0x000fe40000000f00 */
[----:B------:R-:W-:Y:S01]  /*3c60*/  ISETP.GE.U32.AND P2, PT, R18, UR16, PT ;  /* 0x0000001012007c0c */ /* 0x000fe2000bf46070 */
[----:B------:R-:W-:Y:S01]  /*3c70*/  UIMAD.WIDE UR6, UR8, 0x8, UR6 ;  /* 0x00000008080678a5 */ /* 0x000fe2000f8e0206 */
[----:B------:R-:W-:Y:S01]  /*3c80*/  SHF.R.S32.HI R30, RZ, 0x1f, R18 ;  /* 0x0000001fff1e7819 */ /* 0x000fe20000011412 */
[----:B------:R-:W-:Y:S03]  /*3c90*/  STL.64 [R1+0x1c0], R68 ;  /* 0x0001c04401007387 */ /* 0x000fe60000100a00 */
[----:B------:R-:W-:-:S02]  /*3ca0*/  ISETP.GE.AND.EX P2, PT, R30, UR17, PT, P2 ;  /* 0x000000111e007c0c */ /* 0x000fc4000bf46320 */
[----:B------:R-:W-:Y:S01]  /*3cb0*/  CS2R R28, SRZ ;  /* 0x00000000001c7805 */ /* 0x000fe2000001ff00 */
[----:B------:R1:W-:Y:S01]  /*3cc0*/  STL.64 [R1+0x1b8], R64 ;  /* 0x0001b84001007387 */ /* 0x0003e20000100a00 */
[----:B------:R-:W-:Y:S02]  /*3cd0*/  @!P4 MOV R29, R72 ;  /* 0x00000048001dc202 */ /* 0x000fe40000000f00 */
[----:B------:R-:W-:Y:S01]  /*3ce0*/  @!P4 MOV R28, R73 ;  /* 0x00000049001cc202 */ /* 0x000fe20000000f00 */
[----:B------:R-:W-:Y:S04]  /*3cf0*/  STL.64 [R1+0xc0], R66 ;  /* 0x0000c04201007387 */ /* 0x000fe80000100a00 */
[----:B------:R-:W-:Y:S02]  /*3d00*/  STL.64 [R1+0xc8], R70 ;  /* 0x0000c84601007387 */ /* 0x000fe40000100a00 */
[----:B------:R-:W3:Y:S01]  /*3d10*/  @!P2 LDC.64 R16, c[0x0][0x3f8] ;  /* 0x0000fe00ff10ab82 */ /* 0x000ee20000000a00 */
[----:B------:R-:W-:-:S02]  /*3d20*/  IADD3 R32, PT, PT, R117, 0x1e0, RZ ;  /* 0x000001e075207810 */ /* 0x000fc40007ffe0ff */
[----:B------:R-:W-:Y:S02]  /*3d30*/  CS2R R122, SRZ ;  /* 0x00000000007a7805 */ /* 0x000fe4000001ff00 */
[----:B0-----:R-:W-:Y:S01]  /*3d40*/  CS2R R36, SRZ ;  /* 0x0000000000247805 */ /* 0x001fe2000001ff00 */
[----:B------:R0:W-:Y:S01]  /*3d50*/  STL.64 [R1+0x1d0], R78 ;  /* 0x0001d04e01007387 */ /* 0x0001e20000100a00 */
[----:B------:R-:W-:Y:S02]  /*3d60*/  SHF.R.S32.HI R59, RZ, 0x1f, R32 ;  /* 0x0000001fff3b7819 */ /* 0x000fe40000011420 */
[----:B------:R-:W-:Y:S01]  /*3d70*/  @!P5 MOV R122, R76 ;  /* 0x0000004c007ad202 */ /* 0x000fe20000000f00 */
[----:B------:R-:W-:Y:S01]  /*3d80*/  STL.64 [R1+0xd8], R80 ;  /* 0x0000d85001007387 */ /* 0x000fe20000100a00 */
[----:B------:R-:W-:Y:S02]  /*3d90*/  @!P5 MOV R123, R77 ;  /* 0x0000004d007bd202 */ /* 0x000fe40000000f00 */
[----:B------:R-:W-:Y:S01]  /*3da0*/  @!P5 MOV R36, R78 ;  /* 0x0000004e0024d202 */ /* 0x000fe20000000f00 */
[----:B------:R-:W5:Y:S01]  /*3db0*/  LDL R88, [R1+0x2c8] ;  /* 0x0002c80001587983 */ /* 0x000f620000100800 */
[----:B------:R-:W-:-:S02]  /*3dc0*/  @!P5 MOV R37, R79 ;  /* 0x0000004f0025d202 */ /* 0x000fc40000000f00 */
[----:B------:R-:W-:Y:S01]  /*3dd0*/  IADD3 R117, PT, PT, R117, 0x1f0, RZ ;  /* 0x000001f075757810 */ /* 0x000fe20007ffe0ff */
        /* <DEDUP_REMOVED lines=27> */
[----:B------:R-:W-:-:S03]  /*3f90*/  ISETP.GE.U32.AND P0, PT, R6, UR16, PT ;  /* 0x0000001006007c0c */ /* 0x000fc6000bf06070 */
[----:B------:R2:W-:Y:S01]  /*3fa0*/  STL.64 [R1+0x1a8], R4 ;  /* 0x0001a80401007387 */ /* 0x0005e20000100a00 */
[----:B------:R-:W-:Y:S02]  /*3fb0*/  ISETP.GE.AND.EX P0, PT, R7, UR17, PT, P0 ;  /* 0x0000001107007c0c */ /* 0x000fe4000bf06300 */
[----:B------:R-:W-:Y:S01]  /*3fc0*/  ISETP.GE.U32.AND P1, PT, R10, UR16, PT ;  /* 0x000000100a007c0c */ /* 0x000fe2000bf26070 */
[----:B------:R-:W-:Y:S03]  /*3fd0*/  STL.64 [R1+0xb0], R56 ;  /* 0x0000b03801007387 */ /* 0x000fe60000100a00 */
[----:B------:R-:W-:Y:S02]  /*3fe0*/  ISETP.GE.AND.EX P1, PT, R11, UR17, PT, P1 ;  /* 0x000000110b007c0c */ /* 0x000fe4000bf26310 */
[----:B-1----:R-:W-:Y:S01]  /*3ff0*/  CS2R R64, SRZ ;  /* 0x0000000000407805 */ /* 0x002fe2000001ff00 */
[----:B------:R-:W-:Y:S04]  /*4000*/  STL.64 [R1+0x1d8], R82 ;  /* 0x0001d85201007387 */ /* 0x000fe80000100a00 */
[----:B0-----:R-:W5:Y:S01]  /*4010*/  LDL R79, [R1+0x2b0] ;  /* 0x0002b000014f7983 */ /* 0x001f620000100800 */
[----:B------:R-:W0:Y:S01]  /*4020*/  @!P0 LDC.64 R8, c[0x0][0x3f8] ;  /* 0x0000fe00ff088b82 */ /* 0x000e220000000a00 */
[----:B--2---:R-:W-:-:S02]  /*4030*/  CS2R R4, SRZ ;  /* 0x0000000000047805 */ /* 0x004fc4000001ff00 */
[----:B------:R-:W-:-:S05]  /*4040*/  @!P3 MOV R4, R67 ;  /* 0x000000430004b202 */ /* 0x000fca0000000f00 */
[----:B------:R-:W1:Y:S01]  /*4050*/  @!P1 LDC.64 R2, c[0x0][0x3f8] ;  /* 0x0000fe00ff029b82 */ /* 0x000e620000000a00 */
[----:B------:R2:W-:Y:S01]  /*4060*/  STL [R1+0x22c], R4 ;  /* 0x00022c0401007387 */ /* 0x0005e20000100800 */
[----:B------:R-:W-:-:S03]  /*4070*/  @!P4 MOV R5, R70 ;  /* 0x000000460005c202 */ /* 0x000fc60000000f00 */
[----:B------:R4:W-:Y:S01]  /*4080*/  STL [R1+0x244], R116 ;  /* 0x0002447401007387 */ /* 0x0009e20000100800 */
[----:B--2---:R-:W-:Y:S01]  /*4090*/  HFMA2 R4, -RZ, RZ, 0, 0 ;  /* 0x00000000ff047431 */ /* 0x004fe200000001ff */
[----:B------:R-:W-:Y:S02]  /*40a0*/  @!P4 MOV R4, R71 ;  /* 0x000000470004c202 */ /* 0x000fe40000000f00 */
[----:B------:R2:W-:Y:S01]  /*40b0*/  STL [R1+0x224], R5 ;  /* 0x0002240501007387 */ /* 0x0005e20000100800 */
[----:B------:R-:W-:Y:S01]  /*40c0*/  @!P6 MOV R65, R82 ;  /* 0x000000520041e202 */ /* 0x000fe20000000f00 */
[----:B----4-:R-:W-:Y:S01]  /*40d0*/  HFMA2 R116, -RZ, RZ, 0, 0 ;  /* 0x00000000ff747431 */ /* 0x010fe200000001ff */
[----:B------:R-:W-:Y:S01]  /*40e0*/  @!P3 MOV R116, R66 ;  /* 0x000000420074b202 */ /* 0x000fe20000000f00 */
[----:B------:R4:W-:Y:S01]  /*40f0*/  STL [R1+0x228], R4 ;  /* 0x0002280401007387 */ /* 0x0009e20000100800 */
[----:B------:R-:W-:Y:S01]  /*4100*/  ISETP.GE.U32.AND P3, PT, R12, UR16, PT ;  /* 0x000000100c007c0c */ /* 0x000fe2000bf66070 */
[----:B0-----:R-:W-:Y:S01]  /*4110*/  @!P0 IMAD R13, R7, R8, RZ ;  /* 0x00000008070d8224 */ /* 0x001fe200078e02ff */
[----:B------:R-:W-:Y:S01]  /*4120*/  @!P6 MOV R64, R83 ;  /* 0x000000530040e202 */ /* 0x000fe20000000f00 */
[----:B------:R0:W-:Y:S01]  /*4130*/  STL [R1+0x240], R85 ;  /* 0x0002405501007387 */ /* 0x0001e20000100800 */
[----:B------:R-:W3:Y:S01]  /*4140*/  LDC.64 R70, c[0x0][0x3a8] ;  /* 0x0000ea00ff467b82 */ /* 0x000ee20000000a00 */
[----:B--2---:R-:W-:Y:S01]  /*4150*/  @!P0 MOV R5, R39 ;  /* 0x0000002700058202 */ /* 0x004fe20000000f00 */
[----:B-1----:R-:W-:Y:S01]  /*4160*/  @!P1 IMAD R11, R11, R2, RZ ;  /* 0x000000020b0b9224 */ /* 0x002fe200078e02ff */
[----:B------:R-:W-:Y:S01]  /*4170*/  STL [R1+0x238], R87 ;  /* 0x0002385701007387 */ /* 0x000fe20000100800 */
[----:B----4-:R-:W-:Y:S01]  /*4180*/  @!P0 MOV R4, R40 ;  /* 0x0000002800048202 */ /* 0x010fe20000000f00 */
[----:B------:R-:W-:Y:S01]  /*4190*/  @!P0 IMAD R13, R6, R9, R13 ;  /* 0x00000009060d8224 */ /* 0x000fe200078e020d */
[----:B------:R-:W-:-:S02]  /*41a0*/  ISETP.GE.AND.EX P3, PT, R31, UR17, PT, P3 ;  /* 0x000000111f007c0c */ /* 0x000fc4000bf66330 */
[----:B------:R-:W-:Y:S02]  /*41b0*/  CS2R R66, SRZ ;  /* 0x0000000000427805 */ /* 0x000fe4000001ff00 */
[----:B------:R-:W-:Y:S01]  /*41c0*/  @!P1 MOV R7, R39 ;  /* 0x0000002700079202 */ /* 0x000fe20000000f00 */
[----:B------:R-:W-:Y:S01]  /*41d0*/  @!P0 IMAD.WIDE.U32 R8, R6, R8, R4 ;  /* 0x0000000806088225 */ /* 0x000fe200078e0004 */
[----:B------:R1:W-:Y:S01]  /*41e0*/  STL [R1+0x23c], R84 ;  /* 0x00023c5401007387 */ /* 0x0003e20000100800 */
[----:B------:R-:W2:Y:S01]  /*41f0*/  @!P0 LDC.64 R4, c[0x0][0x3a0] ;  /* 0x0000e800ff048b82 */ /* 0x000ea20000000a00 */
[----:B------:R-:W-:Y:S01]  /*4200*/  @!P1 MOV R6, R40 ;  /* 0x0000002800069202 */ /* 0x000fe20000000f00 */
[C---:B------:R-:W-:Y:S01]  /*4210*/  @!P1 IMAD R11, R10.reuse, R3, R11 ;  /* 0x000000030a0b9224 */ /* 0x040fe200078e020b */
[----:B------:R-:W-:Y:S01]  /*4220*/  @!P0 IADD3 R13, PT, PT, R9, R13, RZ ;  /* 0x0000000d090d8210 */ /* 0x000fe20007ffe0ff */
[----:B0-----:R-:W0:Y:S02]  /*4230*/  S2R R85, SR_TID.X ;  /* 0x0000000000557919 */ /* 0x001e240000002100 */
[----:B------:R-:W-:-:S02]  /*4240*/  @!P1 IMAD.WIDE.U32 R2, R10, R2, R6 ;  /* 0x000000020a029225 */ /* 0x000fc400078e0006 */
[----:B------:R-:W4:Y:S01]  /*4250*/  @!P0 LDC.64 R6, c[0x0][0x398] ;  /* 0x0000e600ff068b82 */ /* 0x000f220000000a00 */
[C---:B------:R-:W-:Y:S01]  /*4260*/  @!P0 SHF.L.U32 R20, R8.reuse, 0x2, RZ ;  /* 0x0000000208148819 */ /* 0x040fe200000006ff */
[----:B-1----:R-:W5:Y:S01]  /*4270*/  LDL R84, [R1+0x2c0] ;  /* 0x0002c00001547983 */ /* 0x002f620000100800 */
[----:B------:R-:W-:Y:S02]  /*4280*/  @!P0 SHF.L.U64.HI R21, R8, 0x2, R13 ;  /* 0x0000000208158819 */ /* 0x000fe4000001020d */
[----:B------:R-:W-:Y:S01]  /*4290*/  @!P1 IADD3 R11, PT, PT, R3, R11, RZ ;  /* 0x0000000b030b9210 */ /* 0x000fe20007ffe0ff */
[----:B------:R-:W5:Y:S02]  /*42a0*/  LDL R87, [R1+0x2a0] ;  /* 0x0002a00001577983 */ /* 0x000f640000100800 */
[----:B------:R-:W1:Y:S01]  /*42b0*/  @!P3 LDC.64 R14, c[0x0][0x3f8] ;  /* 0x0000fe00ff0ebb82 */ /* 0x000e620000000a00 */
[----:B------:R-:W-:Y:S01]  /*42c0*/  @!P1 SHF.L.U64.HI R19, R2, 0x2, R11 ;  /* 0x0000000202139819 */ /* 0x000fe2000001020b */
[----:B------:R-:W5:Y:S04]  /*42d0*/  LDL R82, [R1+0x2d0] ;  /* 0x0002d00001527983 */ /* 0x000f680000100800 */
[----:B------:R-:W5:Y:S02]  /*42e0*/  LDL R83, [R1+0x2d4] ;  /* 0x0002d40001537983 */ /* 0x000f640000100800 */
[----:B------:R-:W3:Y:S01]  /*42f0*/  @!P1 LDC.64 R8, c[0x0][0x3a0] ;  /* 0x0000e800ff089b82 */ /* 0x000ee20000000a00 */
[----:B--2---:R-:W-:-:S07]  /*4300*/  @!P0 IADD3 R4, P4, PT, R20, R4, RZ ;  /* 0x0000000414048210 */ /* 0x004fce0007f9e0ff */
[----:B------:R-:W2:Y:S01]  /*4310*/  @!P1 LDC.64 R10, c[0x0][0x398] ;  /* 0x0000e600ff0a9b82 */ /* 0x000ea20000000a00 */
[----:B------:R-:W-:Y:S02]  /*4320*/  @!P0 IADD3.X R5, PT, PT, R21, R5, RZ, P4, !PT ;  /* 0x0000000515058210 */ /* 0x000fe400027fe4ff */
[----:B------:R-:W-:Y:S02]  /*4330*/  ISETP.GE.U32.AND P4, PT, R32, UR16, PT ;  /* 0x0000001020007c0c */ /* 0x000fe4000bf86070 */
[----:B------:R-:W-:Y:S02]  /*4340*/  @!P1 SHF.L.U32 R13, R2, 0x2, RZ ;  /* 0x00000002020d9819 */ /* 0x000fe400000006ff */
[----:B----4-:R-:W-:Y:S01]  /*4350*/  @!P0 IADD3 R6, P5, PT, R20, R6, RZ ;  /* 0x0000000614068210 */ /* 0x010fe20007fbe0ff */
[----:B-1----:R-:W-:Y:S01]  /*4360*/  @!P3 IMAD R20, R31, R14, RZ ;  /* 0x0000000e1f14b224 */ /* 0x002fe200078e02ff */
[----:B------:R-:W-:Y:S02]  /*4370*/  ISETP.GE.AND.EX P4, PT, R59, UR17, PT, P4 ;  /* 0x000000113b007c0c */ /* 0x000fe4000bf86340 */
[----:B------:R-:W-:-:S02]  /*4380*/  @!P3 MOV R2, R40 ;  /* 0x000000280002b202 */ /* 0x000fc40000000f00 */
[----:B------:R-:W-:Y:S01]  /*4390*/  @!P3 MOV R3, R39 ;  /* 0x000000270003b202 */ /* 0x000fe20000000f00 */
[C---:B------:R-:W-:Y:S01]  /*43a0*/  @!P3 IMAD R20, R12.reuse, R15, R20 ;  /* 0x0000000f0c14b224 */ /* 0x040fe200078e0214 */
[----:B------:R-:W-:Y:S02]  /*43b0*/  @!P0 IADD3.X R7, PT, PT, R21, R7, RZ, P5, !PT ;  /* 0x0000000715078210 */ /* 0x000fe40002ffe4ff */
[----:B---3--:R-:W-:Y:S01]  /*43c0*/  @!P1 IADD3 R8, P5, PT, R13, R8, RZ ;  /* 0x000000080d089210 */ /* 0x008fe20007fbe0ff */
[----:B------:R-:W-:Y:S01]  /*43d0*/  @!P3 IMAD.WIDE.U32 R14, R12, R14, R2 ;  /* 0x0000000e0c0eb225 */ /* 0x000fe200078e0002 */
[----:B------:R-:W-:Y:S02]  /*43e0*/  @!P2 MOV R2, R40 ;  /* 0x000000280002a202 */ /* 0x000fe40000000f00 */
[----:B------:R-:W-:Y:S01]  /*43f0*/  @!P2 MOV R3, R39 ;  /* 0x000000270003a202 */ /* 0x000fe20000000f00 */
[----:B------:R-:W-:Y:S01]  /*4400*/  @!P2 IMAD R21, R30, R16, RZ ;  /* 0x000000101e15a224 */ /* 0x000fe200078e02ff */
[----:B------:R-:W-:Y:S01]  /*4410*/  @!P1 IADD3.X R9, PT, PT, R19, R9, RZ, P5, !PT ;  /* 0x0000000913099210 */ /* 0x000fe20002ffe4ff */
[----:B------:R-:W1:Y:S01]  /*4420*/  @!P2 LDC.64 R30, c[0x0][0x3a0] ;  /* 0x0000e800ff1eab82 */ /* 0x000e620000000a00 */
[----:B--2---:R-:W-:Y:S01]  /*4430*/  @!P1 IADD3 R10, P5, PT, R13, R10, RZ ;  /* 0x0000000a0d0a9210 */ /* 0x004fe20007fbe0ff */
[C---:B------:R-:W-:Y:S01]  /*4440*/  @!P2 IMAD R21, R18.reuse, R17, R21 ;  /* 0x000000111215a224 */ /* 0x040fe200078e0215 */
[----:B------:R-:W-:Y:S01]  /*4450*/  @!P3 IADD3 R20, PT, PT, R15, R20, RZ ;  /* 0x000000140f14b210 */ /* 0x000fe20007ffe0ff */
[----:B------:R-:W-:-:S04]  /*4460*/  @!P2 IMAD.WIDE.U32 R16, R18, R16, R2 ;  /* 0x000000101210a225 */ /* 0x000fc800078e0002 */
[----:B------:R-:W2:Y:S01]  /*4470*/  @!P3 LDC.64 R12, c[0x0][0x3a0] ;  /* 0x0000e800ff0cbb82 */ /* 0x000ea20000000a00 */
[C---:B------:R-:W-:Y:S02]  /*4480*/  @!P3 SHF.L.U64.HI R56, R14.reuse, 0x2, R20 ;  /* 0x000000020e38b819 */ /* 0x040fe40000010214 */
[----:B------:R-:W-:-:S05]  /*4490*/  @!P3 SHF.L.U32 R58, R14, 0x2, RZ ;  /* 0x000000020e3ab819 */ /* 0x000fca00000006ff */
[----:B------:R-:W3:Y:S08]  /*44a0*/  @!P4 LDC.64 R2, c[0x0][0x3f8] ;  /* 0x0000fe00ff02cb82 */ /* 0x000ef00000000a00 */
[----:B------:R-:W4:Y:S01]  /*44b0*/  @!P3 LDC.64 R14, c[0x0][0x398] ;  /* 0x0000e600ff0ebb82 */ /* 0x000f220000000a00 */
[----:B------:R-:W-:Y:S02]  /*44c0*/  @!P1 IADD3.X R11, PT, PT, R19, R11, RZ, P5, !PT ;  /* 0x0000000b130b9210 */ /* 0x000fe40002ffe4ff */
[----:B------:R-:W-:-:S05]  /*44d0*/  @!P2 IADD3 R21, PT, PT, R17, R21, RZ ;  /* 0x000000151115a210 */ /* 0x000fca0007ffe0ff */
[----:B------:R-:W0:Y:S01]  /*44e0*/  @!P2 LDC.64 R18, c[0x0][0x398] ;  /* 0x0000e600ff12ab82 */ /* 0x000e220000000a00 */
[----:B------:R-:W-:Y:S02]  /*44f0*/  @!P2 SHF.L.U64.HI R33, R16, 0x2, R21 ;  /* 0x000000021021a819 */ /* 0x000fe40000010215 */
[----:B--2---:R-:W-:-:S05]  /*4500*/  @!P3 IADD3 R12, P5, PT, R58, R12, RZ ;  /* 0x0000000c3a0cb210 */ /* 0x004fca0007fbe0ff */
[----:B------:R-:W2:Y:S01]  /*4510*/  @!P4 LDC.64 R20, c[0x0][0x3a0] ;  /* 0x0000e800ff14cb82 */ /* 0x000ea20000000a00 */
[----:B------:R-:W-:Y:S01]  /*4520*/  @!P2 SHF.L.U32 R57, R16, 0x2, RZ ;  /* 0x000000021039a819 */ /* 0x000fe200000006ff */
[----:B---3--:R-:W-:Y:S01]  /*4530*/  @!P4 IMAD R16, R59, R2, RZ ;  /* 0x000000023b10c224 */ /* 0x008fe200078e02ff */
[----:B------:R-:W-:Y:S02]  /*4540*/  @!P3 IADD3.X R13, PT, PT, R56, R13, RZ, P5, !PT ;  /* 0x0000000d380db210 */ /* 0x000fe40002ffe4ff */
[----:B------:R-:W-:Y:S02]  /*4550*/  @!P4 MOV R17, R39 ;  /* 0x000000270011c202 */ /* 0x000fe40000000f00 */
[----:B----4-:R-:W-:Y:S01]  /*4560*/  @!P3 IADD3 R14, P5, PT, R58, R14, RZ ;  /* 0x0000000e3a0eb210 */ /* 0x010fe20007fbe0ff */
[----:B------:R-:W-:Y:S01]  /*4570*/  @!P4 IMAD R58, R32, R3, R16 ;  /* 0x00000003203ac224 */ /* 0x000fe200078e0210 */
[----:B------:R-:W-:Y:S02]  /*4580*/  @!P4 MOV R16, R40 ;  /* 0x000000280010c202 */ /* 0x000fe40000000f00 */
[----:B------:R-:W-:-:S02]  /*4590*/  @!P3 IADD3.X R15, PT, PT, R56, R15, RZ, P5, !PT ;  /* 0x0000000f380fb210 */ /* 0x000fc40002ffe4ff */
[----:B-1----:R-:W-:Y:S01]  /*45a0*/  @!P2 IADD3 R30, P5, PT, R57, R30, RZ ;  /* 0x0000001e391ea210 */ /* 0x002fe20007fbe0ff */
[----:B------:R-:W-:-:S03]  /*45b0*/  @!P4 IMAD.WIDE.U32 R2, R32, R2, R16 ;  /* 0x000000022002c225 */ /* 0x000fc600078e0010 */
[----:B------:R-:W-:Y:S02]  /*45c0*/  @!P2 IADD3.X R31, PT, PT, R33, R31, RZ, P5, !PT ;  /* 0x0000001f211fa210 */ /* 0x000fe40002ffe4ff */
[----:B0-----:R-:W-:Y:S02]  /*45d0*/  @!P2 IADD3 R18, P5, PT, R57, R18, RZ ;  /* 0x000000123912a210 */ /* 0x001fe40007fbe0ff */
[----:B------:R-:W-:Y:S02]  /*45e0*/  @!P4 IADD3 R58, PT, PT, R3, R58, RZ ;  /* 0x0000003a033ac210 */ /* 0x000fe40007ffe0ff */
[C---:B------:R-:W-:Y:S02]  /*45f0*/  @!P4 SHF.L.U32 R60, R2.reuse, 0x2, RZ ;  /* 0x00000002023cc819 */ /* 0x040fe400000006ff */
[----:B------:R-:W-:Y:S02]  /*4600*/  @!P2 IADD3.X R19, PT, PT, R33, R19, RZ, P5, !PT ;  /* 0x000000132113a210 */ /* 0x000fe40002ffe4ff */
[----:B------:R-:W-:-:S02]  /*4610*/  @!P4 SHF.L.U64.HI R61, R2, 0x2, R58 ;  /* 0x00000002023dc819 */ /* 0x000fc4000001023a */
[----:B--2---:R-:W-:Y:S02]  /*4620*/  @!P4 IADD3 R20, P5, PT, R60, R20, RZ ;  /* 0x000000143c14c210 */ /* 0x004fe40007fbe0ff */
[----:B------:R-:W-:Y:S02]  /*4630*/  SHF.R.S32.HI R32, RZ, 0x1f, R117 ;  /* 0x0000001fff207819 */ /* 0x000fe40000011475 */
[----:B------:R-:W-:Y:S02]  /*4640*/  @!P4 IADD3.X R21, PT, PT, R61, R21, RZ, P5, !PT ;  /* 0x000000153d15c210 */ /* 0x000fe40002ffe4ff */
[----:B------:R-:W-:-:S04]  /*4650*/  ISETP.GE.U32.AND P5, PT, R117, UR16, PT ;  /* 0x0000001075007c0c */ /* 0x000fc8000bfa6070 */
[----:B------:R-:W-:Y:S02]  /*4660*/  ISETP.GE.AND.EX P5, PT, R32, UR17, PT, P5 ;  /* 0x0000001120007c0c */ /* 0x000fe4000bfa6350 */
[----:B------:R-:W-:-:S06]  /*4670*/  CS2R R2, SRZ ;  /* 0x0000000000027805 */ /* 0x000fcc000001ff00 */
[----:B------:R0:W2:Y:S05]  /*4680*/  @!P0 LDG.E.64 R2, desc[UR10][R4.64] ;  /* 0x0000000a04028981 */ /* 0x0000aa000c1e1b00 */
[----:B------:R-:W1:Y:S01]  /*4690*/  @!P5 LDC.64 R16, c[0x0][0x3f8] ;  /* 0x0000fe00ff10db82 */ /* 0x000e620000000a00 */
[----:B0-----:R-:W-:-:S06]  /*46a0*/  CS2R R4, SRZ ;  /* 0x0000000000047805 */ /* 0x001fcc000001ff00 */
[----:B------:R0:W3:Y:S02]  /*46b0*/  @!P0 LDG.E.64 R4, desc[UR10][R6.64] ;  /* 0x0000000a06048981 */ /* 0x0000e4000c1e1b00 */
[----:B0-----:R-:W-:-:S06]  /*46c0*/  CS2R R6, SRZ ;  /* 0x0000000000067805 */ /* 0x001fcc000001ff00 */
[----:B------:R0:W4:Y:S02]  /*46d0*/  @!P1 LDG.E.64 R6, desc[UR10][R8.64] ;  /* 0x0000000a08069981 */ /* 0x000124000c1e1b00 */
[----:B0-----:R-:W-:Y:S01]  /*46e0*/  CS2R R8, SRZ ;  /* 0x0000000000087805 */ /* 0x001fe2000001ff00 */
[----:B-1----:R-:W-:-:S05]  /*46f0*/  @!P5 IMAD R58, R32, R16, RZ ;  /* 0x00000010203ad224 */ /* 0x002fca00078e02ff */
[----:B------:R0:W4:Y:S01]  /*4700*/  @!P1 LDG.E.64 R8, desc[UR10][R10.64] ;  /* 0x0000000a0a089981 */ /* 0x000122000c1e1b00 */
[----:B------:R-:W-:Y:S02]  /*4710*/  @!P5 MOV R32, R40 ;  /* 0x000000280020d202 */ /* 0x000fe40000000f00 */
[----:B------:R-:W-:Y:S02]  /*4720*/  @!P5 MOV R33, R39 ;  /* 0x000000270021d202 */ /* 0x000fe40000000f00 */
[----:B0-----:R-:W-:Y:S02]  /*4730*/  CS2R R10, SRZ ;  /* 0x00000000000a7805 */ /* 0x001fe4000001ff00 */
[----:B------:R-:W-:Y:S01]  /*4740*/  MOV R56, UR6 ;  /* 0x0000000600387c02 */ /* 0x000fe20008000f00 */
[C---:B------:R-:W-:Y:S01]  /*4750*/  @!P5 IMAD R58, R117.reuse, R17, R58 ;  /* 0x00000011753ad224 */ /* 0x040fe200078e023a */
[----:B------:R-:W-:Y:S01]  /*4760*/  MOV R57, UR7 ;  /* 0x0000000700397c02 */ /* 0x000fe20008000f00 */
[----:B------:R-:W-:Y:S01]  /*4770*/  @!P5 IMAD.WIDE.U32 R32, R117, R16, R32 ;  /* 0x000000107520d225 */ /* 0x000fe200078e0020 */
[----:B------:R0:W4:Y:S01]  /*4780*/  @!P3 LDG.E.64 R10, desc[UR10][R12.64] ;  /* 0x0000000a0c0ab981 */ /* 0x000122000c1e1b00 */
[----:B------:R-:W-:-:S02]  /*4790*/  CS2R R16, SRZ ;  /* 0x0000000000107805 */ /* 0x000fc4000001ff00 */
[----:B------:R-:W-:Y:S01]  /*47a0*/  @!P6 MOV R67, R80 ;  /* 0x000000500043e202 */ /* 0x000fe20000000f00 */
[----:B------:R-:W1:Y:S01]  /*47b0*/  LDCU.U8 UR6, c[0x0][0x414] ;  /* 0x00008280ff0677ac */ /* 0x000e620008000000 */
[----:B------:R-:W4:Y:S04]  /*47c0*/  LDG.E.64 R56, desc[UR10][R56.64] ;  /* 0x0000000a38387981 */ /* 0x000f28000c1e1b00 */
[----:B------:R1:W4:Y:S01]  /*47d0*/  @!P2 LDG.E.64 R16, desc[UR10][R18.64] ;  /* 0x0000000a1210a981 */ /* 0x000322000c1e1b00 */
[----:B0-----:R-:W-:Y:S02]  /*47e0*/  CS2R R12, SRZ ;  /* 0x00000000000c7805 */ /* 0x001fe4000001ff00 */
[----:B------:R-:W-:Y:S01]  /*47f0*/  @!P5 IADD3 R58, PT, PT, R33, R58, RZ ;  /* 0x0000003a213ad210 */ /* 0x000fe20007ffe0ff */
[----:B------:R-:W5:Y:S04]  /*4800*/  LDL R117, [R1+0x234] ;  /* 0x0002340001757983 */ /* 0x000f680000100800 */
[----:B------:R0:W4:Y:S01]  /*4810*/  @!P3 LDG.E.64 R12, desc[UR10][R14.64] ;  /* 0x0000000a0e0cb981 */ /* 0x000122000c1e1b00 */
[----:B-1----:R-:W-:-:S02]  /*4820*/  CS2R R18, SRZ ;  /* 0x0000000000127805 */ /* 0x002fc4000001ff00 */
[----:B------:R-:W-:Y:S01]  /*4830*/  @!P5 SHF.L.U64.HI R68, R32, 0x2, R58 ;  /* 0x000000022044d819 */ /* 0x000fe2000001023a */
[----:B------:R-:W5:Y:S01]  /*4840*/  LDL R80, [R1+0x2b8] ;  /* 0x0002b80001507983 */ /* 0x000f620000100800 */
[----:B------:R-:W1:Y:S03]  /*4850*/  @!P5 LDC.64 R58, c[0x0][0x398] ;  /* 0x0000e600ff3adb82 */ /* 0x000e660000000a00 */
[----:B------:R0:W4:Y:S02]  /*4860*/  @!P4 LDG.E.64 R18, desc[UR10][R20.64] ;  /* 0x0000000a1412c981 */ /* 0x000124000c1e1b00 */
[----:B0-----:R-:W-:-:S06]  /*4870*/  CS2R R14, SRZ ;  /* 0x00000000000e7805 */ /* 0x001fcc000001ff00 */
[----:B------:R0:W4:Y:S01]  /*4880*/  @!P2 LDG.E.64 R14, desc[UR10][R30.64] ;  /* 0x0000000a1e0ea981 */ /* 0x000122000c1e1b00 */
[----:B------:R-:W-:Y:S02]  /*4890*/  @!P5 SHF.L.U32 R20, R32, 0x2, RZ ;  /* 0x000000022014d819 */ /* 0x000fe400000006ff */
[----:B------:R-:W1:Y:S08]  /*48a0*/  @!P5 LDC.64 R32, c[0x0][0x3a0] ;  /* 0x0000e800ff20db82 */ /* 0x000e700000000a00 */
[----:B0-----:R-:W0:Y:S01]  /*48b0*/  @!P4 LDC.64 R30, c[0x0][0x398] ;  /* 0x0000e600ff1ecb82 */ /* 0x001e220000000a00 */
[----:B------:R-:W-:-:S02]  /*48c0*/  @!P6 MOV R66, R81 ;  /* 0x000000510042e202 */ /* 0x000fc40000000f00 */
[----:B------:R-:W5:Y:S01]  /*48d0*/  LDL R81, [R1+0x2d8] ;  /* 0x0002d80001517983 */ /* 0x000f620000100800 */
[----:B0-----:R-:W-:-:S04]  /*48e0*/  @!P4 IADD3 R30, P6, PT, R60, R30, RZ ;  /* 0x0000001e3c1ec210 */ /* 0x001fc80007fde0ff */
[----:B------:R-:W-:Y:S02]  /*48f0*/  @!P4 IADD3.X R31, PT, PT, R61, R31, RZ, P6, !PT ;  /* 0x0000001f3d1fc210 */ /* 0x000fe400037fe4ff */
[----:B-1----:R-:W-:-:S04]  /*4900*/  @!P5 IADD3 R32, P6, PT, R20, R32, RZ ;  /* 0x000000201420d210 */ /* 0x002fc80007fde0ff */
        /* <DEDUP_REMOVED lines=24> */
[----:B------:R0:W-:Y:S02]  /*4a90*/  STL.64 [R1+0xe0], R2 ;  /* 0x0000e00201007387 */ /* 0x0001e40000100a00 */
[----:B0-----:R-:W-:Y:S01]  /*4aa0*/  HFMA2 R2, -RZ, RZ, 0, 0 ;  /* 0x00000000ff027431 */ /* 0x001fe200000001ff */
[----:B------:R-:W-:Y:S01]  /*4ab0*/  @!P0 MOV R2, R3 ;  /* 0x0000000300028202 */ /* 0x000fe20000000f00 */
[----:B------:R-:W-:Y:S01]  /*4ac0*/  HFMA2 R3, -RZ, RZ, 0, 0 ;  /* 0x00000000ff037431 */ /* 0x000fe200000001ff */
[----:B---3--:R-:W-:Y:S01]  /*4ad0*/  @!P0 MOV R3, R4 ;  /* 0x0000000400038202 */ /* 0x008fe20000000f00 */
[----:B------:R0:W-:Y:S02]  /*4ae0*/  STL.64 [R1+0x1e0], R4 ;  /* 0x0001e00401007387 */ /* 0x0001e40000100a00 */
[----:B0-----:R-:W-:Y:S01]  /*4af0*/  HFMA2 R4, -RZ, RZ, 0, 0 ;  /* 0x00000000ff047431 */ /* 0x001fe200000001ff */
        /* <DEDUP_REMOVED lines=13> */
[----:B------:R0:W-:Y:S01]  /*4bd0*/  STL.64 [R1+0xf0], R10 ;  /* 0x0000f00a01007387 */ /* 0x0001e20000100a00 */
[----:B------:R-:W-:Y:S01]  /*4be0*/  R2UR UR16, R56 ;  /* 0x00000000381072ca */ /* 0x000fe200000e0000 */
        /* <DEDUP_REMOVED lines=9> */
[----:B------:R0:W-:Y:S02]  /*4c80*/  STL.64 [R1+0xf8], R14 ;  /* 0x0000f80e01007387 */ /* 0x0001e40000100a00 */
[----:B0-----:R-:W-:Y:S01]  /*4c90*/  HFMA2 R14, -RZ, RZ, 0, 0 ;  /* 0x00000000ff0e7431 */ /* 0x001fe200000001ff */
[----:B------:R-:W-:-:S02]  /*4ca0*/  @!P2 MOV R14, R15 ;  /* 0x0000000f000ea202 */ /* 0x000fc40000000f00 */
[----:B------:R-:W-:-:S05]  /*4cb0*/  MOV R15, UR16 ;  /* 0x00000010000f7c02 */ /* 0x000fca0008000f00 */
[----:B------:R-:W-:-:S05]  /*4cc0*/  FFMA.FTZ R57, -R15, UR16, R57 ;  /* 0x000000100f397c23 */ /* 0x000fca0008010139 */
[----:B------:R-:W-:-:S13]  /*4cd0*/  FSETP.GTU.FTZ.AND P0, PT, R57, RZ, PT ;  /* 0x000000ff3900720b */ /* 0x000fda0003f1c000 */
[----:B------:R-:W-:-:S05]  /*4ce0*/  VOTEU.ANY UP0, P0 ;  /* 0x0000000000ff7886 */ /* 0x000fca0000000100 */
[----:B------:R-:W0:Y:S01]  /*4cf0*/  @UP0 LDCU UR5, c[0x0][0x3c0] ;  /* 0x00007800ff0507ac */ /* 0x000e220008000800 */
[----:B------:R-:W-:Y:S01]  /*4d00*/  PLOP3.LUT P0, PT, PT, PT, UP0, 0x80, 0x8 ;  /* 0x000000000008781c */ /* 0x000fe20003f0f008 */
[----:B------:R-:W-:Y:S01]  /*4d10*/  HFMA2 R15, -RZ, RZ, 0, 0 ;  /* 0x00000000ff0f7431 */ /* 0x000fe200000001ff */
[----:B------:R-:W-:Y:S01]  /*4d20*/  STL.64 [R1+0x1c8], R72 ;  /* 0x0001c84801007387 */ /* 0x000fe20000100a00 */
[----:B------:R-:W-:-:S10]  /*4d30*/  @!P2 MOV R15, R16 ;  /* 0x00000010000fa202 */ /* 0x000fd40000000f00 */
[----:B0-----:R-:W-:-:S06]  /*4d40*/  @P0 FADD.FTZ R56, R57, UR5 ;  /* 0x0000000539380e21 */ /* 0x001fcc0008010000 */
[----:B------:R-:W0:Y:S01]  /*4d50*/  @P0 MUFU.RSQ R56, R56 ;  /* 0x0000003800380308 */ /* 0x000e220000001400 */
        /* <DEDUP_REMOVED lines=29> */
[----:B------:R-:W-:-:S02]  /*4f30*/  HFMA2 R33, -RZ, RZ, 0, 0 ;  /* 0x00000000ff217431 */ /* 0x000fc400000001ff */
[----:B------:R-:W-:Y:S02]  /*4f40*/  @P6 HADD2.F32 R33, -RZ, R68.H0_H0 ;  /* 0x20000044ff216230 */ /* 0x000fe40000004100 */
[----:B-1----:R-:W-:Y:S02]  /*4f50*/  HADD2.F32 R60, -RZ, R69.H0_H0 ;  /* 0x20000045ff3c7230 */ /* 0x002fe40000004100 */
[----:B------:R-:W-:Y:S02]  /*4f60*/  @P6 HADD2.F32 R56, -RZ, R59.H0_H0 ;  /* 0x2000003bff386230 */ /* 0x000fe40000004100 */
[----:B------:R-:W-:Y:S01]  /*4f70*/  HADD2.F32 R57, -RZ, R61.H0_H0 ;  /* 0x2000003dff397230 */ /* 0x000fe20000004100 */
        /* <DEDUP_REMOVED lines=260> */
[----:B------:R-:W4:Y:S01]  /*5fc0*/  LDL.LU R125, [R1+0x244] ;  /* 0x00024400017d7983 */ /* 0x000f220000300800 */
[----:B------:R-:W-:Y:S01]  /*5fd0*/  FFMA.FTZ R48, R51, R63, R48 ;  /* 0x0000003f33307223 */ /* 0x000fe20000010030 */
        /* <DEDUP_REMOVED lines=29> */
[----:B----4-:R-:W-:-:S04]  /*61b0*/  FADD.FTZ R0, R80, -UR16 ;  /* 0x8000001050007e21 */ /* 0x010fc80008010000 */
[----:B------:R-:W-:Y:S01]  /*61c0*/  FMUL.FTZ R47, R0, UR17 ;  /* 0x00000011002f7c20 */ /* 0x000fe20008410000 */
[----:B------:R-:W-:Y:S01]  /*61d0*/  FADD.FTZ R0, R43, R120 ;  /* 0x000000782b007221 */ /* 0x000fe20000010000 */
[----:B------:R-:W-:Y:S02]  /*61e0*/  FADD.FTZ R43, R83, -UR16 ;  /* 0x80000010532b7e21 */ /* 0x000fe40008010000 */
[----:B------:R-:W3:Y:S01]  /*61f0*/  LDL.LU R83, [R1+0x22c] ;  /* 0x00022c0001537983 */ /* 0x000ee20000300800 */
[----:B------:R-:W-:-:S03]  /*6200*/  FADD.FTZ R22, R125, -UR16 ;  /* 0x800000107d167e21 */ /* 0x000fc60008010000 */
[----:B------:R-:W4:Y:S01]  /*6210*/  LDL.LU R125, [R1+0x224] ;  /* 0x00022400017d7983 */ /* 0x000f220000300800 */
        /* <DEDUP_REMOVED lines=8> */
[----:B------:R-:W-:-:S04]  /*62a0*/  FMUL.FTZ R42, R60, R34 ;  /* 0x000000223c2a7220 */ /* 0x000fc80000410000 */
        /* <DEDUP_REMOVED lines=29> */
[----:B------:R-:W-:-:S02]  /*6480*/  FMUL.FTZ R34, R60, R29 ;  /* 0x0000001d3c227220 */ /* 0x000fc40000410000 */
[----:B------:R-:W-:Y:S01]  /*6490*/  FADD.FTZ R55, R24, R55 ;  /* 0x0000003718377221 */ /* 0x000fe20000010000 */
[----:B------:R-:W-:Y:S01]  /*64a0*/  FADD.FTZ R122, R122, -UR16 ;  /* 0x800000107a7a7e21 */ /* 0x000fe20008010000 */
[----:B------:R-:W-:Y:S02]  /*64b0*/  FADD.FTZ R0, R0, R25 ;  /* 0x0000001900007221 */ /* 0x000fe40000010000 */
[----:B------:R-:W-:Y:S01]  /*64c0*/  FADD.FTZ R42, R55, R34 ;  /* 0x00000022372a7221 */ /* 0x000fe20000010000 */
[----:B------:R-:W-:Y:S01]  /*64d0*/  FMUL.FTZ R122, R122, UR17 ;  /* 0x000000117a7a7c20 */ /* 0x000fe20008410000 */
[----:B------:R-:W-:Y:S01]  /*64e0*/  FADD.FTZ R123, R123, -UR16 ;  /* 0x800000107b7b7e21 */ /* 0x000fe20008010000 */
[----:B------:R-:W-:Y:S01]  /*64f0*/  FADD.FTZ R25, R0, R27 ;  /* 0x0000001b00197221 */ /* 0x000fe20000010000 */
[----:B------:R-:W-:Y:S02]  /*6500*/  FADD.FTZ R67, R67, -UR16 ;  /* 0x8000001043437e21 */ /* 0x000fe40008010000 */
[----:B------:R-:W-:Y:S01]  /*6510*/  FMUL.FTZ R123, R123, UR17 ;  /* 0x000000117b7b7c20 */ /* 0x000fe20008410000 */
[----:B------:R-:W-:Y:S01]  /*6520*/  FADD.FTZ R0, R25, R28 ;  /* 0x0000001c19007221 */ /* 0x000fe20000010000 */
[----:B------:R-:W-:Y:S01]  /*6530*/  FMUL.FTZ R67, R67, UR17 ;  /* 0x0000001143437c20 */ /* 0x000fe20008410000 */
[----:B------:R-:W-:Y:S01]  /*6540*/  FADD.FTZ R66, R66, -UR16 ;  /* 0x8000001042427e21 */ /* 0x000fe20008010000 */
[----:B------:R-:W-:Y:S01]  /*6550*/  FMUL.FTZ R25, R57, R64 ;  /* 0x0000004039197220 */ /* 0x000fe20000410000 */
[----:B------:R-:W-:-:S02]  /*6560*/  FADD.FTZ R58, R58, -UR16 ;  /* 0x800000103a3a7e21 */ /* 0x000fc40008010000 */
[----:B------:R-:W-:Y:S01]  /*6570*/  FMUL.FTZ R66, R66, UR17 ;  /* 0x0000001142427c20 */ /* 0x000fe20008410000 */
[----:B------:R-:W-:Y:S01]  /*6580*/  FADD.FTZ R2, R2, -UR16 ;  /* 0x8000001002027e21 */ /* 0x000fe20008010000 */
[----:B------:R-:W-:Y:S01]  /*6590*/  FMUL.FTZ R58, R58, UR17 ;  /* 0x000000113a3a7c20 */ /* 0x000fe20008410000 */
[----:B------:R-:W-:Y:S02]  /*65a0*/  FADD.FTZ R5, R5, -UR16 ;  /* 0x8000001005057e21 */ /* 0x000fe40008010000 */
        /* <DEDUP_REMOVED lines=19> */
[----:B------:R-:W-:Y:S01]  /*66e0*/  FADD.FTZ R22, R45, R26 ;  /* 0x0000001a2d167221 */ /* 0x000fe20000010000 */
[----:B------:R-:W-:Y:S01]  /*66f0*/  FFMA.FTZ R26, R35, R26, R51 ;  /* 0x0000001a231a7223 */ /* 0x000fe20000010033 */
[----:B------:R-:W-:Y:S01]  /*6700*/  FMUL.FTZ R35, R57, R28 ;  /* 0x0000001c39237220 */ /* 0x000fe20000410000 */
[----:B------:R-:W-:Y:S01]  /*6710*/  FFMA.FTZ R45, R43, R34, R48 ;  /* 0x000000222b2d7223 */ /* 0x000fe20000010030 */
[----:B------:R-:W-:Y:S02]  /*6720*/  FFMA.FTZ R23, R23, R27, R44 ;  /* 0x0000001b17177223 */ /* 0x000fe4000001002c */
        /* <DEDUP_REMOVED lines=93> */
.L_x_1832:
        /* <DEDUP_REMOVED lines=359> */
[----:B------:R-:W-:Y:S02]  /*8370*/  FMUL.FTZ R69, R125, R69 ;  /* 0x000000457d457220 */ /* 0x000fe40000410000 */
[----:B------:R-:W2:Y:S01]  /*8380*/  LDL.LU R125, [R1+0x2dc] ;  /* 0x0002dc00017d7983 */ /* 0x000ea20000300800 */
        /* <DEDUP_REMOVED lines=25> */
[----:B-1----:R-:W4:Y:S01]  /*8520*/  LDL.LU R61, [R1+0x23c] ;  /* 0x00023c00013d7983 */ /* 0x002f220000300800 */
        /* <DEDUP_REMOVED lines=35> */
[----:B--2---:R-:W-:Y:S02]  /*8760*/  FADD.FTZ R108, R125, -UR16 ;  /* 0x800000107d6c7e21 */ /* 0x004fe40008010000 */
[----:B------:R-:W2:Y:S03]  /*8770*/  LDL.LU R125, [R1+0x240] ;  /* 0x00024000017d7983 */ /* 0x000ea60000300800 */
        /* <DEDUP_REMOVED lines=26> */
[----:B----4-:R-:W-:-:S05]  /*8920*/  FADD.FTZ R112, R61, -UR16 ;  /* 0x800000103d707e21 */ /* 0x010fca0008010000 */
[----:B------:R-:W0:Y:S01]  /*8930*/  MUFU.RCP R107, R107 ;  /* 0x0000006b006b7308 */ /* 0x000e220000001000 */
[----:B------:R-:W4:Y:S01]  /*8940*/  LDL.LU R61, [R1+0x230] ;  /* 0x00023000013d7983 */ /* 0x000f220000300800 */
        /* <DEDUP_REMOVED lines=57> */
[----:B----4-:R-:W-:Y:S02]  /*8ce0*/  FADD.FTZ R115, R61, -UR16 ;  /* 0x800000103d737e21 */ /* 0x010fe40008010000 */
[----:B------:R-:W4:Y:S01]  /*8cf0*/  LDL.LU R61, [R1+0x228] ;  /* 0x00022800013d7983 */ /* 0x000f220000300800 */
        /* <DEDUP_REMOVED lines=32> */
[----:B------:R-:W-:Y:S01]  /*8f00*/  FMUL.FTZ R80, R118, R80 ;  /* 0x0000005076507220 */ /* 0x000fe20000410000 */
[C---:B0-----:R-:W-:Y:S01]  /*8f10*/  FMUL.FTZ R26, R117.reuse, R26 ;  /* 0x0000001a751a7220 */ /* 0x041fe20000410000 */
[----:B------:R-:W-:Y:S01]  /*8f20*/  FADD.FTZ R117, -R117, 1 ;  /* 0x3f80000075757421 */ /* 0x000fe20000010100 */
[----:B--2---:R-:W-:Y:S01]  /*8f30*/  FADD.FTZ R118, R125, -UR16 ;  /* 0x800000107d767e21 */ /* 0x004fe20008010000 */
[----:B------:R-:W-:Y:S01]  /*8f40*/  FMUL.FTZ R82, R119, R82 ;  /* 0x0000005277527220 */ /* 0x000fe20000410000 */
[----:B------:R-:W-:Y:S01]  /*8f50*/  FMUL.FTZ R108, R120, R108 ;  /* 0x0000006c786c7220 */ /* 0x000fe20000410000 */
[----:B------:R-:W-:Y:S01]  /*8f60*/  FFMA.FTZ R117, R116, R117, 1 ;  /* 0x3f80000074757423 */ /* 0x000fe20000010075 */
[----:B------:R-:W-:Y:S01]  /*8f70*/  FMUL.FTZ R116, R118, UR17 ;  /* 0x0000001176747c20 */ /* 0x000fe20008410000 */
[----:B------:R-:W-:Y:S01]  /*8f80*/  FADD.FTZ R122, R122, -UR16 ;  /* 0x800000107a7a7e21 */ /* 0x000fe20008010000 */
[----:B------:R-:W-:Y:S01]  /*8f90*/  FMUL.FTZ R106, R121, R106 ;  /* 0x0000006a796a7220 */ /* 0x000fe20000410000 */
        /* <DEDUP_REMOVED lines=12> */
[----:B------:R-:W2:Y:S01]  /*9060*/  LDL.LU R125, [R1+0x2e4] ;  /* 0x0002e400017d7983 */ /* 0x000ea20000300800 */
[----:B0-----:R-:W-:-:S06]  /*9070*/  FADD.FTZ R118, R118, 1 ;  /* 0x3f80000076767421 */ /* 0x001fcc0000010000 */
[----:B------:R-:W0:Y:S02]  /*9080*/  MUFU.RCP R118, R118 ;  /* 0x0000007600767308 */ /* 0x000e240000001000 */
[C---:B0-----:R-:W-:Y:S01]  /*9090*/  FMUL.FTZ R27, R118.reuse, R27 ;  /* 0x0000001b761b7220 */ /* 0x041fe20000410000 */
[----:B------:R-:W-:Y:S01]  /*90a0*/  FADD.FTZ R118, -R118, 1 ;  /* 0x3f80000076767421 */ /* 0x000fe20000010100 */
[----:B---3--:R-:W-:-:S03]  /*90b0*/  FADD.FTZ R119, R68, -UR16 ;  /* 0x8000001044777e21 */ /* 0x008fc60008010000 */
[----:B------:R-:W-:Y:S01]  /*90c0*/  FFMA.FTZ R118, R117, R118, 1 ;  /* 0x3f80000075767423 */ /* 0x000fe20000010076 */
[----:B----4-:R-:W-:Y:S01]  /*90d0*/  FADD.FTZ R120, R61, -UR16 ;  /* 0x800000103d787e21 */ /* 0x010fe20008010000 */
[----:B------:R-:W-:Y:S02]  /*90e0*/  FMUL.FTZ R117, R119, UR17 ;  /* 0x0000001177757c20 */ /* 0x000fe40008410000 */
        /* <DEDUP_REMOVED lines=9> */
[----:B------:R-:W-:Y:S01]  /*9180*/  FMUL.FTZ R21, R21, UR17 ;  /* 0x0000001115157c20 */ /* 0x000fe20008410000 */
[----:B------:R-:W3:Y:S03]  /*9190*/  LDL.LU R61, [R1+0x2ac] ;  /* 0x0002ac00013d7983 */ /* 0x000ee60000300800 */
[----:B------:R-:W0:Y:S01]  /*91a0*/  MUFU.EX2 R119, R119 ;  /* 0x0000007700777308 */ /* 0x000e220000000800 */
        /* <DEDUP_REMOVED lines=177> */
[----:B------:R-:W4:Y:S01]  /*9cc0*/  LDL.LU R122, [R1+0x2ec] ;  /* 0x0002ec00017a7983 */ /* 0x000f220000300800 */
[----:B------:R-:W-:Y:S01]  /*9cd0*/  FMUL.FTZ R30, R123, R30 ;  /* 0x0000001e7b1e7220 */ /* 0x000fe20000410000 */
[----:B--2---:R-:W-:Y:S02]  /*9ce0*/  FADD.FTZ R125, R0, R125 ;  /* 0x0000007d007d7221 */ /* 0x004fe40000010000 */
[----:B------:R-:W2:Y:S04]  /*9cf0*/  LDL.LU R123, [R1+0x2b4] ;  /* 0x0002b400017b7983 */ /* 0x000ea80000300800 */
[----:B------:R-:W2:Y:S01]  /*9d00*/  LDL.LU R0, [R1+0x2e0] ;  /* 0x0002e00001007983 */ /* 0x000ea20000300800 */
[-C--:B---3--:R-:W-:Y:S01]  /*9d10*/  FFMA.FTZ R121, R124, R59.reuse, R121 ;  /* 0x0000003b7c797223 */ /* 0x088fe20000010079 */
[----:B----4-:R-:W-:Y:S01]  /*9d20*/  FADD.FTZ R122, R122, R59 ;  /* 0x0000003b7a7a7221 */ /* 0x010fe20000010000 */
[----:B------:R-:W-:-:S04]  /*9d30*/  FMUL.FTZ R59, R60, R59 ;  /* 0x0000003b3c3b7220 */ /* 0x000fc80000410000 */
[----:B------:R-:W-:Y:S02]  /*9d40*/  FFMA.FTZ R124, R124, R59, R61 ;  /* 0x0000003b7c7c7223 */ /* 0x000fe4000001003d */
[----:B------:R-:W2:Y:S04]  /*9d50*/  LDL.LU R61, [R1+0x308] ;  /* 0x00030800013d7983 */ /* 0x000ea80000300800 */
[----:B------:R0:W-:Y:S04]  /*9d60*/  STL [R1+0x300], R69 ;  /* 0x0003004501007387 */ /* 0x0001e80000100800 */
[----:B0-----:R-:W3:Y:S01]  /*9d70*/  LDL.LU R69, [R1+0x29c] ;  /* 0x00029c0001457983 */ /* 0x001ee20000300800 */
[----:B--2---:R-:W-:Y:S01]  /*9d80*/  FADD.FTZ R0, R0, R61 ;  /* 0x0000003d00007221 */ /* 0x004fe20000010000 */
[-C--:B------:R-:W-:Y:S01]  /*9d90*/  FFMA.FTZ R123, R68, R61.reuse, R123 ;  /* 0x0000003d447b7223 */ /* 0x080fe2000001007b */
[----:B------:R-:W-:-:S04]  /*9da0*/  FMUL.FTZ R61, R57, R61 ;  /* 0x0000003d393d7220 */ /* 0x000fc80000410000 */
[----:B------:R-:W-:Y:S02]  /*9db0*/  FFMA.FTZ R124, R68, R61, R124 ;  /* 0x0000003d447c7223 */ /* 0x000fe4000001007c */
[----:B------:R-:W2:Y:S01]  /*9dc0*/  LDL.LU R68, [R1+0x304] ;  /* 0x0003040001447983 */ /* 0x000ea20000300800 */
        /* <DEDUP_REMOVED lines=299> */
.L_x_1833:
        /* <DEDUP_REMOVED lines=49> */
.L_x_1835:
[----:B------:R-:W-:Y:S05]  /*b390*/  BSYNC.RECONVERGENT B0 ;  /* 0x0000000000007941 */ /* 0x000fea0003800200 */
.L_x_1834:
        /* <DEDUP_REMOVED lines=43> */
.L_x_1837:
[----:B------:R-:W-:Y:S05]  /*b650*/  BSYNC.RECONVERGENT B0 ;  /* 0x0000000000007941 */ /* 0x000fea0003800200 */
.L_x_1836:
        /* <DEDUP_REMOVED lines=78> */
.L_x_1839:
[----:B------:R-:W-:Y:S05]  /*bb40*/  BSYNC.RECONVERGENT B0 ;  /* 0x0000000000007941 */ /* 0x000fea0003800200 */
.L_x_1838:
        /* <DEDUP_REMOVED lines=28> */
.L_x_1841:
[----:B------:R-:W-:Y:S05]  /*bd10*/  BSYNC.RECONVERGENT B0 ;  /* 0x0000000000007941 */ /* 0x000fea0003800200 */
.L_x_1840:
        /* <DEDUP_REMOVED lines=33> */
.L_x_1845:
[----:B------:R-:W2:Y:S04]  /*bf30*/  LDG.E.STRONG.GPU R0, desc[UR10][R10.64] ;  /* 0x0000000a0a007981 */ /* 0x000ea8000c1ef900 */
[----:B--2---:R-:W-:Y:S04]  /*bf40*/  CCTL.IVALL ;  /* 0x00000000ff00798f */ /* 0x004fe80002000000 */
[----:B------:R0:W-:Y:S01]  /*bf50*/  STL [R1], R0 ;  /* 0x0000000001007387 */ /* 0x0001e20000100800 */
[----:B------:R-:W-:-:S13]  /*bf60*/  ISETP.NE.AND P0, PT, R0, UR5, PT ;  /* 0x0000000500007c0c */ /* 0x000fda000bf05270 */
[----:B0-----:R-:W-:Y:S05]  /*bf70*/  @P0 BRA `(.L_x_1845) ;  /* 0xfffffffc00ec0947 */ /* 0x001fea000383ffff */
.L_x_1844:
[----:B------:R-:W-:Y:S05]  /*bf80*/  BSYNC.RECONVERGENT B0 ;  /* 0x0000000000007941 */ /* 0x000fea0003800200 */
.L_x_1843:
        /* <DEDUP_REMOVED lines=15> */
.L_x_1847:
        /* <DEDUP_REMOVED lines=83> */
.L_x_1846:
        /* <DEDUP_REMOVED lines=51> */
.L_x_1848:
        /* <DEDUP_REMOVED lines=24> */
.L_x_1849:
        /* <DEDUP_REMOVED lines=14> */
.L_x_1850:
[----:B------:R-:W-:Y:S05]  /*cb40*/  BSYNC.RECONVERGENT B0 ;  /* 0x0000000000007941 */ /* 0x000fea0003800200 */
.L_x_1842:
        /* <DEDUP_REMOVED lines=18> */
.L_x_1856:
        /* <DEDUP_REMOVED lines=62> */
.L_x_1852:
[----:B------:R-:W-:Y:S05]  /*d050*/  BSYNC.RECONVERGENT B0 ;  /* 0x0000000000007941 */ /* 0x000fea0003800200 */
.L_x_1851:
        /* <DEDUP_REMOVED lines=19> */
.L_x_1853:
        /* <DEDUP_REMOVED lines=15> */
.L_x_1855:
[----:B------:R-:W-:Y:S05]  /*d280*/  BSYNC.RECONVERGENT B0 ;  /* 0x0000000000007941 */ /* 0x000fea0003800200 */
.L_x_1854:
        /* <DEDUP_REMOVED lines=10> */
.L_x_1831:
        /* <DEDUP_REMOVED lines=16> */
.L_x_1859:
[----:B------:R-:W-:Y:S05]  /*d430*/  BSYNC.RECONVERGENT B0 ;  /* 0x0000000000007941 */ /* 0x000fea0003800200 */
.L_x_1858:
        /* <DEDUP_REMOVED lines=11> */
.L_x_1861:
[----:B------:R-:W2:Y:S04]  /*d4f0*/  LDG.E.STRONG.GPU R5, desc[UR10][R2.64] ;  /* 0x0000000a02057981 */ /* 0x000ea8000c1ef900 */
[----:B--2---:R-:W-:Y:S01]  /*d500*/  CCTL.IVALL ;  /* 0x00000000ff00798f */ /* 0x004fe20002000000 */
[----:B------:R-:W-:Y:S05]  /*d510*/  YIELD ;  /* 0x0000000000007946 */ /* 0x000fea0003800000 */
[----:B------:R-:W-:-:S13]  /*d520*/  ISETP.NE.AND P0, PT, R5, R0, PT ;  /* 0x000000000500720c */ /* 0x000fda0003f05270 */
[----:B------:R-:W-:Y:S05]  /*d530*/  @P0 BRA `(.L_x_1861) ;  /* 0xfffffffc00ec0947 */ /* 0x000fea000383ffff */
.L_x_1860:
        /* <DEDUP_REMOVED lines=61> */
.L_x_1864:
        /* <DEDUP_REMOVED lines=31> */
.L_x_1863:
[----:B------:R-:W-:Y:S05]  /*db00*/  BSYNC.RECONVERGENT B0 ;  /* 0x0000000000007941 */ /* 0x000fea0003800200 */
.L_x_1862:
        /* <DEDUP_REMOVED lines=10> */
.L_x_1865:
        /* <DEDUP_REMOVED lines=87> */
.L_x_1866:
        /* <DEDUP_REMOVED lines=14> */
.L_x_4531:


//--------------------- .text._Z35group_norm_nhwc_fwd_one_pass_kernelI11Bf16IOFp32WLi64ELi64ELi512EEv26Group_norm_nhwc_fwd_params --------------------------
	.section	.text._Z35group_norm_nhwc_fwd_one_pass_kernelI11Bf16IOFp32WLi64ELi64ELi512EEv26Group_norm_nhwc_fwd_params,"ax",@progbits
	.align	128
        .global         _Z35group_norm_nhwc_fwd_one_pass_kernelI11Bf16IOFp32WLi64ELi64ELi512EEv26Group_norm_nhwc_fwd_params
        .type           _Z35group_norm_nhwc_fwd_one_pass_kernelI11Bf16IOFp32WLi64ELi64ELi512EEv26Group_norm_nhwc_fwd_params,@function
        .size           _Z35group_norm_nhwc_fwd_one_pass_kernelI11Bf16IOFp32WLi64ELi64ELi512EEv26Group_norm_nhwc_fwd_params,(.L_x_4532 - _Z35group_norm_nhwc_fwd_one_pass_kernelI11Bf16IOFp32WLi64ELi64ELi512EEv26Group_norm_nhwc_fwd_params)
        .other          _Z35group_norm_nhwc_fwd_one_pass_kernelI11Bf16IOFp32WLi64ELi64ELi512EEv26Group_norm_nhwc_fwd_params,@"STO_CUDA_ENTRY STV_DEFAULT"
_Z35group_norm_nhwc_fwd_one_pass_kernelI11Bf16IOFp32WLi64ELi64ELi512EEv26Group_norm_nhwc_fwd_params:
.text._Z35group_norm_nhwc_fwd_one_pass_kernelI11Bf16IOFp32WLi64ELi64ELi512EEv26Group_norm_nhwc_fwd_params:
[----:B------:R-:W-:Y:S08]  /*0000*/  LDC R1, c[0x0][0x37c] ;  /* 0x0000df00ff017b82 */ /* 0x000ff00000000800 */
[----:B------:R-:W0:Y:S01]  /*0010*/  S2UR UR6, SR_CTAID.Y ;  /* 0x00000000000679c3 */ /* 0x000e220000002600 */
[----:B------:R-:W1:Y:S01]  /*0020*/  LDCU UR4, c[0x0][0x3f8] ;  /* 0x00007f00ff0477ac */ /* 0x000e620008000800 */
[----:B------:R-:W1:Y:S02]  /*0030*/  LDCU UR5, c[0x0][0x3c8] ;  /* 0x00007900ff0577ac */ /* 0x000e640008000800 */
[----:B-1----:R-:W-:-:S04]  /*0040*/  UIMAD UR4, UR4, UR5, URZ ;  /* 0x00000005040472a4 */ /* 0x002fc8000f8e02ff */
[----:B0-----:R-:W-:-:S06]  /*0050*/  UISETP.GE.AND UP0, UPT, UR6, UR4, UPT ;  /* 0x000000040600728c */ /* 0x001fcc000bf06270 */
[----:B------:R-:W-:-:S13]  /*0060*/  PLOP3.LUT P0, PT, PT, PT, UP0, 0x80, 0x8 ;  /* 0x000000000008781c */ /* 0x000fda0003f0f008 */
[----:B------:R-:W-:Y:S05]  /*0070*/  @P0 EXIT ;  /* 0x000000000000094d */ /* 0x000fea0003800000 */
[----:B------:R-:W0:Y:S01]  /*0080*/  S2R R23, SR_TID.X ;  /* 0x0000000000177919 */ /* 0x000e220000002100 */
[----:B------:R-:W0:Y:S01]  /*0090*/  S2UR UR18, SR_CTAID.X ;  /* 0x00000000001279c3 */ /* 0x000e220000002500 */
[----:B------:R-:W1:Y:S01]  /*00a0*/  LDCU UR4, c[0x0][0x404] ;  /* 0x00008080ff0477ac */ /* 0x000e620008000800 */
[----:B------:R-:W2:Y:S01]  /*00b0*/  LDCU.64 UR8, c[0x0][0x388] ;  /* 0x00007100ff0877ac */ /* 0x000ea20008000a00 */
[----:B------:R-:W3:Y:S05]  /*00c0*/  LDCU UR19, c[0x0][0x374] ;  /* 0x00006e80ff1377ac */ /* 0x000eea0008000800 */
[----:B------:R-:W4:Y:S01]  /*00d0*/  LDC R22, c[0x0][0x370] ;  /* 0x0000dc00ff167b82 */ /* 0x000f220000000800 */
[----:B------:R-:W0:Y:S01]  /*00e0*/  LDCU.64 UR14, c[0x0][0x358] ;  /* 0x00006b00ff0e77ac */ /* 0x000e220008000a00 */
[----:B------:R-:W-:Y:S01]  /*00f0*/  UMOV UR7, UR6 ;  /* 0x0000000600077c82 */ /* 0x000fe20008000000 */
[----:B-1----:R-:W-:Y:S01]  /*0100*/  MOV R0, UR4 ;  /* 0x0000000400007c02 */ /* 0x002fe20008000f00 */
[----:B------:R-:W-:Y:S01]  /*0110*/  UMOV UR4, URZ ;  /* 0x000000ff00047c82 */ /* 0x000fe20008000000 */
[----:B--2---:R-:W-:-:S02]  /*0120*/  ISETP.NE.U32.AND P1, PT, RZ, UR8, PT ;  /* 0x00000008ff007c0c */ /* 0x004fc4000bf25070 */
[----:B0-----:R-:W-:Y:S02]  /*0130*/  LOP3.LUT P0, RZ, R23, UR18, RZ, 0xfc, !PT ;  /* 0x0000001217ff7c12 */ /* 0x001fe4000f80fcff */
[----:B------:R-:W-:Y:S02]  /*0140*/  SHF.R.U32.HI R23, RZ, 0x5, R23 ;  /* 0x00000005ff177819 */ /* 0x000fe40000011617 */
[----:B------:R-:W-:-:S03]  /*0150*/  ISETP.NE.AND.EX P0, PT, RZ, UR9, !P0, P1 ;  /* 0x00000009ff007c0c */ /* 0x000fc6000c705310 */
[----:B---3--:R-:W-:-:S10]  /*0160*/  IMAD R23, R0, UR18, R23 ;  /* 0x0000001200177c24 */ /* 0x008fd4000f8e0217 */
.L_x_1894:
[----:B--2---:R-:W0:Y:S01]  /*0170*/  LDC R9, c[0x0][0x3f8] ;  /* 0x0000fe00ff097b82 */ /* 0x004e220000000800 */
[----:B-1----:R-:W1:Y:S01]  /*0180*/  LDCU.64 UR8, c[0x0][0x3e8] ;  /* 0x00007d00ff0877ac */ /* 0x002e620008000a00 */
[----:B------:R-:W-:Y:S02]  /*0190*/  SHF.R.S32.HI R15, RZ, 0x1f, R23 ;  /* 0x0000001fff0f7819 */ /* 0x000fe40000011417 */
[----:B------:R-:W-:Y:S01]  /*01a0*/  IADD3 R16, PT, PT, R23, 0x10, RZ ;  /* 0x0000001017107810 */ /* 0x000fe20007ffe0ff */
[----:B------:R-:W2:Y:S03]  /*01b0*/  LDCU.64 UR10, c[0x0][0x3f0] ;  /* 0x00007e00ff0a77ac */ /* 0x000ea60008000a00 */
[----:B------:R-:W-:Y:S02]  /*01c0*/  SHF.R.S32.HI R17, RZ, 0x1f, R16 ;  /* 0x0000001fff117819 */ /* 0x000fe40000011410 */
[----:B0--345:R-:W-:-:S02]  /*01d0*/  IABS R5, R9 ;  /* 0x0000000900057213 */ /* 0x039fc40000000000 */
[----:B------:R-:W-:Y:S02]  /*01e0*/  ISETP.NE.AND P3, PT, R9, RZ, PT ;  /* 0x000000ff0900720c */ /* 0x000fe40003f65270 */
[----:B------:R-:W0:Y:S08]  /*01f0*/  I2F.RP R0, R5 ;  /* 0x0000000500007306 */ /* 0x000e300000209400 */
[----:B0-----:R-:W0:Y:S02]  /*0200*/  MUFU.RCP R0, R0 ;  /* 0x0000000000007308 */ /* 0x001e240000001000 */
[----:B0-----:R-:W-:-:S06]  /*0210*/  IADD3 R2, PT, PT, R0, 0xffffffe, RZ ;  /* 0x0ffffffe00027810 */ /* 0x001fcc0007ffe0ff */
[----:B------:R0:W3:Y:S02]  /*0220*/  F2I.FTZ.U32.TRUNC.NTZ R3, R2 ;  /* 0x0000000200037305 */ /* 0x0000e4000021f000 */
[----:B0-----:R-:W-:Y:S01]  /*0230*/  HFMA2 R2, -RZ, RZ, 0, 0 ;  /* 0x00000000ff027431 */ /* 0x001fe200000001ff */
[----:B---3--:R-:W-:-:S05]  /*0240*/  IADD3 R4, PT, PT, RZ, -R3, RZ ;  /* 0x80000003ff047210 */ /* 0x008fca0007ffe0ff */
[----:B------:R-:W-:Y:S01]  /*0250*/  IMAD R7, R4, R5, RZ ;  /* 0x0000000504077224 */ /* 0x000fe200078e02ff */
[----:B------:R-:W-:-:S03]  /*0260*/  IABS R4, UR7 ;  /* 0x0000000700047c13 */ /* 0x000fc60008000000 */
[----:B------:R-:W-:Y:S01]  /*0270*/  IMAD.HI.U32 R3, R3, R7, R2 ;  /* 0x0000000703037227 */ /* 0x000fe200078e0002 */
[----:B------:R-:W-:-:S05]  /*0280*/  IADD3 R2, PT, PT, R23, 0x30, RZ ;  /* 0x0000003017027810 */ /* 0x000fca0007ffe0ff */
[----:B------:R-:W-:-:S05]  /*0290*/  IMAD.HI.U32 R3, R3, R4, RZ ;  /* 0x0000000403037227 */ /* 0x000fca00078e00ff */
[----:B------:R-:W-:-:S05]  /*02a0*/  IADD3 R0, PT, PT, -R3, RZ, RZ ;  /* 0x000000ff03007210 */ /* 0x000fca0007ffe1ff */
[C---:B------:R-:W-:Y:S02]  /*02b0*/  IMAD R0, R5.reuse, R0, R4 ;  /* 0x0000000005007224 */ /* 0x040fe400078e0204 */
[----:B------:R-:W0:Y:S03]  /*02c0*/  S2R R4, SR_TID.X ;  /* 0x0000000000047919 */ /* 0x000e260000002100 */
[----:B------:R-:W-:-:S13]  /*02d0*/  ISETP.GT.U32.AND P2, PT, R5, R0, PT ;  /* 0x000000000500720c */ /* 0x000fda0003f44070 */
[----:B------:R-:W-:Y:S01]  /*02e0*/  @!P2 IMAD.IADD R0, R0, 0x1, -R5 ;  /* 0x000000010000a824 */ /* 0x000fe200078e0a05 */
[----:B------:R-:W-:Y:S02]  /*02f0*/  @!P2 IADD3 R3, PT, PT, R3, 0x1, RZ ;  /* 0x000000010303a810 */ /* 0x000fe40007ffe0ff */
[----:B-1----:R-:W-:Y:S02]  /*0300*/  ISETP.GE.U32.AND P2, PT, R23, UR8, PT ;  /* 0x0000000817007c0c */ /* 0x002fe4000bf46070 */
[----:B------:R-:W-:Y:S02]  /*0310*/  ISETP.GE.U32.AND P1, PT, R0, R5, PT ;  /* 0x000000050000720c */ /* 0x000fe40003f26070 */
[----:B------:R-:W-:Y:S02]  /*0320*/  LOP3.LUT R0, R9, UR7, RZ, 0x3c, !PT ;  /* 0x0000000709007c12 */ /* 0x000fe4000f8e3cff */
[----:B------:R-:W-:Y:S02]  /*0330*/  ISETP.GE.AND.EX P2, PT, R15, UR9, PT, P2 ;  /* 0x000000090f007c0c */ /* 0x000fe4000bf46320 */
[----:B------:R-:W-:-:S02]  /*0340*/  ISETP.GE.AND P4, PT, R0, RZ, PT ;  /* 0x000000ff0000720c */ /* 0x000fc40003f86270 */
[----:B------:R-:W-:Y:S02]  /*0350*/  IADD3 R0, PT, PT, R23, 0x20, RZ ;  /* 0x0000002017007810 */ /* 0x000fe40007ffe0ff */
[----:B0-----:R-:W-:-:S03]  /*0360*/  SHF.L.U32 R25, R4, 0x1, RZ ;  /* 0x0000000104197819 */ /* 0x001fc600000006ff */
[----:B------:R-:W-:Y:S02]  /*0370*/  @P1 IADD3 R3, PT, PT, R3, 0x1, RZ ;  /* 0x0000000103031810 */ /* 0x000fe40007ffe0ff */
[----:B------:R-:W-:Y:S02]  /*0380*/  ISETP.GE.U32.AND P1, PT, R16, UR8, PT ;  /* 0x0000000810007c0c */ /* 0x000fe4000bf26070 */
[----:B------:R-:W-:Y:S01]  /*0390*/  MOV R13, R3 ;  /* 0x00000003000d7202 */ /* 0x000fe20000000f00 */
[----:B------:R-:W0:Y:S01]  /*03a0*/  @!P2 LDC.64 R6, c[0x0][0x3e0] ;  /* 0x0000f800ff06ab82 */ /* 0x000e220000000a00 */
[----:B------:R-:W-:Y:S02]  /*03b0*/  ISETP.GE.AND.EX P1, PT, R17, UR9, PT, P1 ;  /* 0x0000000911007c0c */ /* 0x000fe4000bf26310 */
[----:B------:R-:W-:Y:S01]  /*03c0*/  SHF.R.S32.HI R5, RZ, 0x1f, R0 ;  /* 0x0000001fff057819 */ /* 0x000fe20000011400 */
[----:B------:R-:W-:Y:S01]  /*03d0*/  @!P4 IMAD.MOV R13, RZ, RZ, -R13 ;  /* 0x000000ffff0dc224 */ /* 0x000fe200078e0a0d */
[----:B------:R-:W-:-:S02]  /*03e0*/  @!P3 LOP3.LUT R13, RZ, R9, RZ, 0x33, !PT ;  /* 0x00000009ff0db212 */ /* 0x000fc400078e33ff */
[----:B------:R-:W-:Y:S01]  /*03f0*/  ISETP.GE.U32.AND P3, PT, R0, UR8, PT ;  /* 0x0000000800007c0c */ /* 0x000fe2000bf66070 */
[----:B------:R-:W1:Y:S01]  /*0400*/  @!P2 LDC.64 R10, c[0x0][0x390] ;  /* 0x0000e400ff0aab82 */ /* 0x000e620000000a00 */
[----:B------:R-:W-:Y:S02]  /*0410*/  IADD3 R20, PT, PT, -R13, RZ, RZ ;  /* 0x000000ff0d147210 */ /* 0x000fe40007ffe1ff */
[----:B------:R-:W-:Y:S02]  /*0420*/  SHF.R.S32.HI R3, RZ, 0x1f, R13 ;  /* 0x0000001fff037819 */ /* 0x000fe4000001140d */
[----:B------:R-:W-:Y:S01]  /*0430*/  ISETP.GE.AND.EX P3, PT, R5, UR9, PT, P3 ;  /* 0x0000000905007c0c */ /* 0x000fe2000bf66330 */
[----:B------:R-:W-:Y:S01]  /*0440*/  IMAD R20, R9, R20, UR7 ;  /* 0x0000000709147e24 */ /* 0x000fe2000f8e0214 */
[----:B------:R-:W-:Y:S01]  /*0450*/  ISETP.GE.U32.AND P4, PT, R2, UR8, PT ;  /* 0x0000000802007c0c */ /* 0x000fe2000bf86070 */
[----:B------:R-:W3:Y:S01]  /*0460*/  @!P1 LDC.64 R8, c[0x0][0x3e0] ;  /* 0x0000f800ff089b82 */ /* 0x000ee20000000a00 */
[----:B--2---:R-:W-:Y:S01]  /*0470*/  IMAD R12, R3, UR10, RZ ;  /* 0x0000000a030c7c24 */ /* 0x004fe2000f8e02ff */
[----:B------:R-:W-:Y:S01]  /*0480*/  SHF.R.S32.HI R3, RZ, 0x1f, R2 ;  /* 0x0000001fff037819 */ /* 0x000fe20000011402 */
[----:B------:R-:W-:-:S02]  /*0490*/  IMAD.SHL.U32 R20, R20, 0x40, RZ ;  /* 0x0000004014147824 */ /* 0x000fc400078e00ff */
[----:B------:R-:W-:Y:S01]  /*04a0*/  IMAD R27, R13, UR11, R12 ;  /* 0x0000000b0d1b7c24 */ /* 0x000fe2000f8e020c */
[----:B------:R-:W-:Y:S02]  /*04b0*/  ISETP.GE.AND.EX P4, PT, R3, UR9, PT, P4 ;  /* 0x0000000903007c0c */ /* 0x000fe4000bf86340 */
[----:B------:R-:W-:Y:S01]  /*04c0*/  LOP3.LUT R24, R20, 0x3e, R25, 0xf8, !PT ;  /* 0x0000003e14187812 */ /* 0x000fe200078ef819 */
[----:B0-----:R-:W-:Y:S01]  /*04d0*/  @!P2 IMAD R18, R15, R6, RZ ;  /* 0x000000060f12a224 */ /* 0x001fe200078e02ff */
[----:B------:R-:W-:Y:S01]  /*04e0*/  SHF.R.S32.HI R25, RZ, 0x1f, R20 ;  /* 0x0000001fff197819 */ /* 0x000fe20000011414 */
[----:B------:R-:W0:Y:S02]  /*04f0*/  @!P3 LDC.64 R14, c[0x0][0x3e0] ;  /* 0x0000f800ff0ebb82 */ /* 0x000e240000000a00 */
[----:B------:R-:W-:-:S06]  /*0500*/  IMAD.WIDE.U32 R24, R13, UR10, R24 ;  /* 0x0000000a0d187c25 */ /* 0x000fcc000f8e0018 */
[----:B------:R-:W2:Y:S01]  /*0510*/  @!P1 LDC.64 R12, c[0x0][0x390] ;  /* 0x0000e400ff0c9b82 */ /* 0x000ea20000000a00 */
[----:B------:R-:W-:Y:S02]  /*0520*/  IADD3 R27, PT, PT, R25, R27, RZ ;  /* 0x0000001b191b7210 */ /* 0x000fe40007ffe0ff */
[----:B------:R-:W-:Y:S01]  /*0530*/  @!P2 MOV R26, R24 ;  /* 0x00000018001aa202 */ /* 0x000fe20000000f00 */
[----:B---3--:R-:W-:Y:S01]  /*0540*/  @!P1 IMAD R21, R17, R8, RZ ;  /* 0x0000000811159224 */ /* 0x008fe200078e02ff */
[----:B------:R-:W-:Y:S01]  /*0550*/  @!P1 MOV R19, R27 ;  /* 0x0000001b00139202 */ /* 0x000fe20000000f00 */
[C---:B------:R-:W-:Y:S01]  /*0560*/  @!P2 IMAD R17, R23.reuse, R7, R18 ;  /* 0x000000071711a224 */ /* 0x040fe200078e0212 */
[----:B------:R-:W-:Y:S01]  /*0570*/  @!P1 MOV R18, R24 ;  /* 0x0000001800129202 */ /* 0x000fe20000000f00 */
[----:B------:R-:W-:Y:S02]  /*0580*/  @!P2 IMAD.WIDE.U32 R28, R23, R6, R26 ;  /* 0x00000006171ca225 */ /* 0x000fe400078e001a */
[----:B------:R-:W3:Y:S02]  /*0590*/  @!P4 LDC.64 R6, c[0x0][0x3e0] ;  /* 0x0000f800ff06cb82 */ /* 0x000ee40000000a00 */
[----:B------:R-:W-:-:S02]  /*05a0*/  @!P1 IMAD R21, R16, R9, R21 ;  /* 0x0000000910159224 */ /* 0x000fc400078e0215 */
[----:B------:R-:W-:Y:S01]  /*05b0*/  @!P1 IMAD.WIDE.U32 R18, R16, R8, R18 ;  /* 0x0000000810129225 */ /* 0x000fe200078e0012 */
[----:B-1----:R-:W-:-:S03]  /*05c0*/  @!P2 LEA R16, P5, R28, R10, 0x1 ;  /* 0x0000000a1c10a211 */ /* 0x002fc600078a08ff */
[----:B------:R-:W-:Y:S01]  /*05d0*/  @!P2 IMAD.IADD R17, R29, 0x1, R17 ;  /* 0x000000011d11a824 */ /* 0x000fe200078e0211 */
[----:B------:R-:W1:Y:S01]  /*05e0*/  @!P3 LDC.64 R8, c[0x0][0x390] ;  /* 0x0000e400ff08bb82 */ /* 0x000e620000000a00 */
[----:B------:R-:W-:Y:S01]  /*05f0*/  @!P1 IADD3 R21, PT, PT, R19, R21, RZ ;  /* 0x0000001513159210 */ /* 0x000fe20007ffe0ff */
[----:B0-----:R-:W-:Y:S01]  /*0600*/  @!P3 IMAD R5, R5, R14, RZ ;  /* 0x0000000e0505b224 */ /* 0x001fe200078e02ff */
[----:B------:R-:W-:Y:S02]  /*0610*/  @!P3 MOV R19, R27 ;  /* 0x0000001b0013b202 */ /* 0x000fe40000000f00 */
[----:B------:R-:W-:Y:S01]  /*0620*/  @!P2 LEA.HI.X R17, R28, R11, R17, 0x1, P5 ;  /* 0x0000000b1c11a211 */ /* 0x000fe200028f0c11 */
[----:B------:R-:W-:Y:S01]  /*0630*/  @!P3 IMAD R15, R0, R15, R5 ;  /* 0x0000000f000fb224 */ /* 0x000fe200078e0205 */
[C---:B--2---:R-:W-:Y:S01]  /*0640*/  @!P1 LEA R12, P5, R18.reuse, R12, 0x1 ;  /* 0x0000000c120c9211 */ /* 0x044fe200078a08ff */
[----:B------:R-:W0:Y:S03]  /*0650*/  @!P4 LDC.64 R10, c[0x0][0x390] ;  /* 0x0000e400ff0acb82 */ /* 0x000e260000000a00 */
[----:B------:R-:W-:Y:S01]  /*0660*/  @!P1 LEA.HI.X R13, R18, R13, R21, 0x1, P5 ;  /* 0x0000000d120d9211 */ /* 0x000fe200028f0c15 */
[----:B------:R-:W-:Y:S01]  /*0670*/  HFMA2 R21, -RZ, RZ, 0, 0 ;  /* 0x00000000ff157431 */ /* 0x000fe200000001ff */
[----:B------:R-:W-:Y:S01]  /*0680*/  @!P3 MOV R18, R24 ;  /* 0x000000180012b202 */ /* 0x000fe20000000f00 */
[----:B---3--:R-:W-:-:S04]  /*0690*/  @!P4 IMAD R3, R3, R6, RZ ;  /* 0x000000060303c224 */ /* 0x008fc800078e02ff */
[----:B------:R-:W-:Y:S01]  /*06a0*/  @!P3 IMAD.WIDE.U32 R18, R0, R14, R18 ;  /* 0x0000000e0012b225 */ /* 0x000fe200078e0012 */
[----:B------:R-:W2:Y:S03]  /*06b0*/  @!P2 LDG.E R21, desc[UR14][R16.64] ;  /* 0x0000000e1015a981 */ /* 0x000ea6000c1e1900 */
[----:B------:R-:W-:-:S06]  /*06c0*/  IMAD.MOV.U32 R0, RZ, RZ, RZ ;  /* 0x000000ffff007224 */ /* 0x000fcc00078e00ff */
[----:B------:R3:W5:Y:S01]  /*06d0*/  @!P1 LDG.E R0, desc[UR14][R12.64] ;  /* 0x0000000e0c009981 */ /* 0x000762000c1e1900 */
[----:B------:R-:W-:Y:S01]  /*06e0*/  @!P4 IMAD R7, R2, R7, R3 ;  /* 0x000000070207c224 */ /* 0x000fe200078e0203 */
[----:B------:R-:W-:Y:S02]  /*06f0*/  @!P3 IADD3 R15, PT, PT, R19, R15, RZ ;  /* 0x0000000f130fb210 */ /* 0x000fe40007ffe0ff */
[----:B-1----:R-:W-:Y:S02]  /*0700*/  @!P3 LEA R8, P2, R18, R8, 0x1 ;  /* 0x000000081208b211 */ /* 0x002fe400078408ff */
[----:B---3--:R-:W-:Y:S02]  /*0710*/  @!P4 MOV R12, R24 ;  /* 0x00000018000cc202 */ /* 0x008fe40000000f00 */
[----:B------:R-:W-:-:S03]  /*0720*/  @!P4 MOV R13, R27 ;  /* 0x0000001b000dc202 */ /* 0x000fc60000000f00 */
[----:B------:R-:W-:Y:S01]  /*0730*/  @!P4 IMAD.WIDE.U32 R2, R2, R6, R12 ;  /* 0x000000060202c225 */ /* 0x000fe200078e000c */
[----:B------:R-:W-:-:S03]  /*0740*/  @!P3 LEA.HI.X R9, R18, R9, R15, 0x1, P2 ;  /* 0x000000091209b211 */ /* 0x000fc600010f0c0f */
[----:B------:R-:W-:Y:S01]  /*0750*/  HFMA2 R5, -RZ, RZ, 0, 0 ;  /* 0x00000000ff057431 */ /* 0x000fe200000001ff */
[----:B------:R-:W-:Y:S02]  /*0760*/  @!P4 IADD3 R3, PT, PT, R3, R7, RZ ;  /* 0x000000070303c210 */ /* 0x000fe40007ffe0ff */
[----:B0-----:R-:W-:-:S03]  /*0770*/  @!P4 LEA R10, P2, R2, R10, 0x1 ;  /* 0x0000000a020ac211 */ /* 0x001fc600078408ff */
[----:B------:R-:W3:Y:S01]  /*0780*/  @!P3 LDG.E R5, desc[UR14][R8.64] ;  /* 0x0000000e0805b981 */ /* 0x000ee2000c1e1900 */
[----:B------:R-:W-:Y:S01]  /*0790*/  @!P4 LEA.HI.X R11, R2, R11, R3, 0x1, P2 ;  /* 0x0000000b020bc211 */ /* 0x000fe200010f0c03 */
[----:B------:R-:W-:-:S06]  /*07a0*/  IMAD.MOV.U32 R3, RZ, RZ, RZ ;  /* 0x000000ffff037224 */ /* 0x000fcc00078e00ff */
[----:B------:R0:W4:Y:S02]  /*07b0*/  @!P4 LDG.E R3, desc[UR14][R10.64] ;  /* 0x0000000e0a03c981 */ /* 0x000124000c1e1900 */
[----:B0-----:R-:W0:Y:S02]  /*07c0*/  S2R R11, SR_LANEID ;  /* 0x00000000000b7919 */ /* 0x001e240000000000 */
[C---:B0-----:R-:W-:Y:S02]  /*07d0*/  ISETP.GT.AND P2, PT, R11.reuse, 0x1e, PT ;  /* 0x0000001e0b00780c */ /* 0x041fe40003f44270 */
[----:B------:R-:W-:Y:S01]  /*07e0*/  ISETP.GT.AND P3, PT, R11, 0xf, PT ;  /* 0x0000000f0b00780c */ /* 0x000fe20003f64270 */
[----:B------:R-:W-:Y:S01]  /*07f0*/  BSSY.RECONVERGENT B0, `(.L_x_1867) ;  /* 0x0000043000007945 */ /* 0x000fe20003800200 */
[C---:B--2---:R-:W-:Y:S02]  /*0800*/  PRMT R18, R21.reuse, 0x7632, R18 ;  /* 0x0000763215127816 */ /* 0x044fe40000000012 */
[----:B------:R-:W-:-:S02]  /*0810*/  SHF.L.U32 R21, R21, 0x10, RZ ;  /* 0x0000001015157819 */ /* 0x000fc400000006ff */
[----:B------:R-:W-:Y:S02]  /*0820*/  SHF.L.U32 R18, R18, 0x10, RZ ;  /* 0x0000001012127819 */ /* 0x000fe400000006ff */
[C---:B-----5:R-:W-:Y:S02]  /*0830*/  PRMT R16, R0.reuse, 0x7632, R16 ;  /* 0x0000763200107816 */ /* 0x060fe40000000010 */
[----:B------:R-:W-:Y:S01]  /*0840*/  SHF.L.U32 R19, R0, 0x10, RZ ;  /* 0x0000001000137819 */ /* 0x000fe200000006ff */
[----:B------:R-:W-:Y:S01]  /*0850*/  FADD.FTZ R0, R21, R18 ;  /* 0x0000001215007221 */ /* 0x000fe20000010000 */
[----:B------:R-:W-:Y:S01]  /*0860*/  SHF.L.U32 R16, R16, 0x10, RZ ;  /* 0x0000001010107819 */ /* 0x000fe200000006ff */
[----:B------:R-:W-:Y:S02]  /*0870*/  FMUL.FTZ R2, R18, R18 ;  /* 0x0000001212027220 */ /* 0x000fe40000410000 */
[----:B------:R-:W-:Y:S02]  /*0880*/  FADD.FTZ R6, RZ, R0 ;  /* 0x00000000ff067221 */ /* 0x000fe40000010000 */
[----:B------:R-:W-:Y:S01]  /*0890*/  FADD.FTZ R7, R19, R16 ;  /* 0x0000001013077221 */ /* 0x000fe20000010000 */
[----:B------:R-:W-:Y:S01]  /*08a0*/  FMUL.FTZ R8, R16, R16 ;  /* 0x0000001010087220 */ /* 0x000fe20000410000 */
[----:B------:R-:W-:-:S02]  /*08b0*/  FFMA.FTZ R2, R21, R21, R2 ;  /* 0x0000001515027223 */ /* 0x000fc40000010002 */
[----:B------:R-:W-:Y:S01]  /*08c0*/  FADD.FTZ R6, R6, R7 ;  /* 0x0000000706067221 */ /* 0x000fe20000010000 */
[----:B------:R-:W-:Y:S01]  /*08d0*/  FFMA.FTZ R7, R19, R19, R8 ;  /* 0x0000001313077223 */ /* 0x000fe20000010008 */
[----:B------:R-:W-:Y:S01]  /*08e0*/  FADD.FTZ R2, RZ, R2 ;  /* 0x00000002ff027221 */ /* 0x000fe20000010000 */
[C---:B---3--:R-:W-:Y:S01]  /*08f0*/  PRMT R0, R5.reuse, 0x7632, R0 ;  /* 0x0000763205007816 */ /* 0x048fe20000000000 */
[----:B------:R-:W-:-:S03]  /*0900*/  IMAD.U32 R17, R5, 0x10000, RZ ;  /* 0x0001000005117824 */ /* 0x000fc600078e00ff */
[----:B------:R-:W-:Y:S01]  /*0910*/  SHF.L.U32 R0, R0, 0x10, RZ ;  /* 0x0000001000007819 */ /* 0x000fe200000006ff */
[----:B------:R-:W-:Y:S01]  /*0920*/  FADD.FTZ R7, R2, R7 ;  /* 0x0000000702077221 */ /* 0x000fe20000010000 */
[----:B----4-:R-:W-:-:S03]  /*0930*/  PRMT R9, R3, 0x7632, R9 ;  /* 0x0000763203097816 */ /* 0x010fc60000000009 */
[----:B------:R-:W-:Y:S01]  /*0940*/  FMUL.FTZ R8, R0, R0 ;  /* 0x0000000000087220 */ /* 0x000fe20000410000 */
[----:B------:R-:W-:Y:S01]  /*0950*/  SHF.L.U32 R2, R9, 0x10, RZ ;  /* 0x0000001009027819 */ /* 0x000fe200000006ff */
[----:B------:R-:W-:Y:S01]  /*0960*/  FADD.FTZ R5, R17, R0 ;  /* 0x0000000011057221 */ /* 0x000fe20000010000 */
[----:B------:R-:W-:Y:S01]  /*0970*/  SHF.L.U32 R3, R3, 0x10, RZ ;  /* 0x0000001003037819 */ /* 0x000fe200000006ff */
[----:B------:R-:W-:Y:S02]  /*0980*/  FFMA.FTZ R8, R17, R17, R8 ;  /* 0x0000001111087223 */ /* 0x000fe40000010008 */
[----:B------:R-:W-:Y:S01]  /*0990*/  FMUL.FTZ R10, R2, R2 ;  /* 0x00000002020a7220 */ /* 0x000fe20000410000 */
[----:B------:R-:W-:Y:S01]  /*09a0*/  FADD.FTZ R5, R6, R5 ;  /* 0x0000000506057221 */ /* 0x000fe20000010000 */
[----:B------:R-:W-:Y:S01]  /*09b0*/  FADD.FTZ R6, R3, R2 ;  /* 0x0000000203067221 */ /* 0x000fe20000010000 */
[----:B------:R-:W-:Y:S01]  /*09c0*/  FADD.FTZ R7, R7, R8 ;  /* 0x0000000807077221 */ /* 0x000fe20000010000 */
[----:B------:R-:W-:-:S02]  /*09d0*/  FFMA.FTZ R10, R3, R3, R10 ;  /* 0x00000003030a7223 */ /* 0x000fc4000001000a */
[----:B------:R-:W-:Y:S02]  /*09e0*/  FADD.FTZ R5, R5, R6 ;  /* 0x0000000605057221 */ /* 0x000fe40000010000 */
[----:B------:R-:W-:-:S03]  /*09f0*/  FADD.FTZ R6, R7, R10 ;  /* 0x0000000a07067221 */ /* 0x000fc60000010000 */
[----:B------:R-:W0:Y:S04]  /*0a00*/  SHFL.DOWN PT, R8, R5, 0x1, 0x1f ;  /* 0x08201f0005087f89 */ /* 0x000e2800000e0000 */
[----:B------:R-:W1:Y:S01]  /*0a10*/  SHFL.DOWN PT, R7, R6, 0x1, 0x1f ;  /* 0x08201f0006077f89 */ /* 0x000e6200000e0000 */
[----:B0-----:R-:W-:Y:S01]  /*0a20*/  @!P2 FADD.FTZ R5, R5, R8 ;  /* 0x000000080505a221 */ /* 0x001fe20000010000 */
[----:B-1----:R-:W-:-:S04]  /*0a30*/  @!P2 FADD.FTZ R6, R6, R7 ;  /* 0x000000070606a221 */ /* 0x002fc80000010000 */
[----:B------:R-:W0:Y:S04]  /*0a40*/  SHFL.DOWN PT, R8, R5, 0x2, 0x1f ;  /* 0x08401f0005087f89 */ /* 0x000e2800000e0000 */
[----:B------:R-:W1:Y:S01]  /*0a50*/  SHFL.DOWN PT, R7, R6, 0x2, 0x1f ;  /* 0x08401f0006077f89 */ /* 0x000e6200000e0000 */
[----:B------:R-:W-:-:S13]  /*0a60*/  ISETP.GT.AND P2, PT, R11, 0x1d, PT ;  /* 0x0000001d0b00780c */ /* 0x000fda0003f44270 */
        /* <DEDUP_REMOVED lines=9> */
[----:B------:R-:W-:Y:S01]  /*0b00*/  ISETP.GT.AND P2, PT, R11, 0x17, PT ;  /* 0x000000170b00780c */ /* 0x000fe20003f44270 */
        /* <DEDUP_REMOVED lines=8> */
[----:B01----:R-:W-:-:S12]  /*0b90*/  FADD.FTZ R8, R10, R13 ;  /* 0x0000000d0a087221 */ /* 0x003fd80000010000 */
[----:B------:R-:W0:Y:S01]  /*0ba0*/  @!P2 S2R R9, SR_CgaCtaId ;  /* 0x000000000009a919 */ /* 0x000e220000008800 */
[----:B------:R-:W-:Y:S02]  /*0bb0*/  @!P2 MOV R6, 0x400 ;  /* 0x000004000006a802 */ /* 0x000fe40000000f00 */
[----:B------:R-:W-:-:S04]  /*0bc0*/  @!P2 SHF.R.U32.HI R5, RZ, 0x2, R4 ;  /* 0x00000002ff05a819 */ /* 0x000fc80000011604 */
[----:B------:R-:W-:Y:S02]  /*0bd0*/  @!P2 LOP3.LUT R5, R5, 0xf8, RZ, 0xc0, !PT ;  /* 0x000000f80505a812 */ /* 0x000fe400078ec0ff */
[----:B0-----:R-:W-:Y:S01]  /*0be0*/  @!P2 LEA R6, R9, R6, 0x18 ;  /* 0x000000060906a211 */ /* 0x001fe200078ec0ff */
[----:B--2---:R-:W-:-:S03]  /*0bf0*/  FADD.FTZ R9, R7, R12 ;  /* 0x0000000c07097221 */ /* 0x004fc60000010000 */
[----:B------:R-:W-:-:S05]  /*0c00*/  @!P2 IADD3 R5, PT, PT, R5, R6, RZ ;  /* 0x000000060505a210 */ /* 0x000fca0007ffe0ff */
[----:B------:R3:W-:Y:S02]  /*0c10*/  @!P2 STS.64 [R5+0x10], R8 ;  /* 0x000010080500a388 */ /* 0x0007e40000000a00 */
.L_x_1868:
[----:B------:R-:W-:Y:S05]  /*0c20*/  BSYNC.RECONVERGENT B0 ;  /* 0x0000000000007941 */ /* 0x000fea0003800200 */
.L_x_1867:
[----:B------:R-:W-:Y:S01]  /*0c30*/  BAR.SYNC.DEFER_BLOCKING 0x0 ;  /* 0x0000000000007b1d */ /* 0x000fe20000010000 */
[----:B------:R-:W-:Y:S02]  /*0c40*/  ISETP.NE.AND P3, PT, R4, RZ, PT ;  /* 0x000000ff0400720c */ /* 0x000fe40003f65270 */
[----:B------:R-:W-:-:S03]  /*0c50*/  ISETP.GE.U32.AND P2, PT, R22, 0x2, PT ;  /* 0x000000021600780c */ /* 0x000fc60003f46070 */
[----:B------:R-:W-:Y:S08]  /*0c60*/  BSSY.RECONVERGENT B0, `(.L_x_1869) ;  /* 0x000002b000007945 */ /* 0x000ff00003800200 */
[----:B------:R-:W-:Y:S05]  /*0c70*/  @P3 BRA `(.L_x_1870) ;  /* 0x0000000000a43947 */ /* 0x000fea0003800000 */
[----:B------:R-:W4:Y:S01]  /*0c80*/  S2UR UR8, SR_CgaCtaId ;  /* 0x00000000000879c3 */ /* 0x000f220000008800 */
[----:B------:R-:W-:Y:S02]  /*0c90*/  UMOV UR5, 0x400 ;  /* 0x0000040000057882 */ /* 0x000fe40000000000 */
[----:B----4-:R-:W-:-:S09]  /*0ca0*/  ULEA UR5, UR8, UR5, 0x18 ;  /* 0x0000000508057291 */ /* 0x010fd2000f8ec0ff */
[----:B------:R-:W4:Y:S04]  /*0cb0*/  LDS.64 R10, [UR5+0x18] ;  /* 0x00001805ff0a7984 */ /* 0x000f280008000a00 */
[----:B---3--:R-:W3:Y:S04]  /*0cc0*/  LDS.128 R4, [UR5+0x20] ;  /* 0x00002005ff047984 */ /* 0x008ee80008000c00 */
[----:B-12---:R-:W1:Y:S01]  /*0cd0*/  LDS.128 R12, [UR5+0x30] ;  /* 0x00003005ff0c7984 */ /* 0x006e620008000c00 */
[----:B----4-:R-:W-:Y:S01]  /*0ce0*/  FADD.FTZ R29, R8, R10 ;  /* 0x0000000a081d7221 */ /* 0x010fe20000010000 */
[----:B0-----:R-:W-:-:S03]  /*0cf0*/  FADD.FTZ R8, R9, R11 ;  /* 0x0000000b09087221 */ /* 0x001fc60000010000 */
[----:B---3--:R-:W-:Y:S01]  /*0d00*/  FADD.FTZ R29, R29, R4 ;  /* 0x000000041d1d7221 */ /* 0x008fe20000010000 */
        /* <DEDUP_REMOVED lines=32> */
.L_x_1870:
[----:B------:R-:W-:Y:S05]  /*0f10*/  BSYNC.RECONVERGENT B0 ;  /* 0x0000000000007941 */ /* 0x000fea0003800200 */
.L_x_1869:
[----:B------:R-:W-:Y:S05]  /*0f20*/  @!P2 BRA `(.L_x_1871) ;  /* 0x0000000c00aca947 */ /* 0x000fea0003800000 */
[----:B---3--:R-:W3:Y:S01]  /*0f30*/  LDC.64 R4, c[0x0][0x3b8] ;  /* 0x0000ee00ff047b82 */ /* 0x008ee20000000a00 */
[----:B------:R-:W-:Y:S01]  /*0f40*/  ULOP3.LUT UR10, UR4, 0x1, URZ, 0xc0, !UPT ;  /* 0x00000001040a7892 */ /* 0x000fe2000f8ec0ff */
[----:B------:R-:W-:-:S03]  /*0f50*/  ISETP.GE.U32.AND P4, PT, R22, 0x8, PT ;  /* 0x000000081600780c */ /* 0x000fc60003f86070 */
[----:B------:R-:W-:-:S06]  /*0f60*/  UIMAD UR5, UR10, UR19, URZ ;  /* 0x000000130a0572a4 */ /* 0x000fcc000f8e02ff */
[----:B------:R-:W-:-:S05]  /*0f70*/  IMAD R6, R22, UR5, RZ ;  /* 0x0000000516067c24 */ /* 0x000fca000f8e02ff */
[----:B------:R-:W-:-:S05]  /*0f80*/  SHF.L.U32 R7, R6, 0x1, RZ ;  /* 0x0000000106077819 */ /* 0x000fca00000006ff */
[----:B---3--:R-:W-:-:S03]  /*0f90*/  IMAD.WIDE R4, R7, 0x4, R4 ;  /* 0x0000000407047825 */ /* 0x008fc600078e0204 */
[----:B------:R-:W-:Y:S02]  /*0fa0*/  R2UR UR16, R4 ;  /* 0x00000000041072ca */ /* 0x000fe400000e0000 */
[----:B------:R-:W-:Y:S01]  /*0fb0*/  R2UR UR17, R5 ;  /* 0x00000000051172ca */ /* 0x000fe200000e0000 */
[----:B------:R-:W-:-:S14]  /*0fc0*/  @P3 BRA `(.L_x_1872) ;  /* 0x0000000000643947 */ /* 0x000fdc0003800000 */
[----:B------:R-:W3:Y:S01]  /*0fd0*/  LDC.64 R6, c[0x0][0x3b0] ;  /* 0x0000ec00ff067b82 */ /* 0x000ee20000000a00 */
[----:B------:R-:W-:Y:S02]  /*0fe0*/  ULOP3.LUT UP0, UR5, UR4, 0x2, URZ, 0xc0, !UPT ;  /* 0x0000000204057892 */ /* 0x000fe4000f80c0ff */
[----:B------:R-:W-:Y:S02]  /*0ff0*/  UIMAD UR11, UR10, UR19, UR6 ;  /* 0x000000130a0b72a4 */ /* 0x000fe4000f8e0206 */
[----:B------:R-:W-:Y:S02]  /*1000*/  UIMAD UR8, UR18, UR19, UR6 ;  /* 0x00000013120872a4 */ /* 0x000fe4000f8e0206 */
[----:B------:R-:W-:Y:S01]  /*1010*/  PLOP3.LUT P2, PT, PT, PT, UP0, 0x80, 0x8 ;  /* 0x000000000008781c */ /* 0x000fe20003f4f008 */
[----:B------:R-:W-:Y:S01]  /*1020*/  UIADD3 UR5, UPT, UPT, -UR5, 0x1, URZ ;  /* 0x0000000105057890 */ /* 0x000fe2000fffe1ff */
[----:B------:R-:W-:Y:S01]  /*1030*/  MOV R5, UR11 ;  /* 0x0000000b00057c02 */ /* 0x000fe20008000f00 */
[----:B------:R-:W-:Y:S01]  /*1040*/  UIMAD.WIDE.U32 UR8, UR8, 0x8, UR16 ;  /* 0x00000008080878a5 */ /* 0x000fe2000f8e0010 */
[----:B------:R-:W-:-:S03]  /*1050*/  SEL R11, R22, RZ, !P2 ;  /* 0x000000ff160b7207 */ /* 0x000fc60005000000 */
[----:B-1----:R-:W-:Y:S02]  /*1060*/  MOV R13, UR5 ;  /* 0x00000005000d7c02 */ /* 0x002fe40008000f00 */
[----:B------:R-:W-:Y:S01]  /*1070*/  ISETP.NE.AND P2, PT, R11, -0x1, PT ;  /* 0xffffffff0b00780c */ /* 0x000fe20003f45270 */
[----:B------:R-:W-:Y:S02]  /*1080*/  IMAD.U32 R4, RZ, RZ, UR8 ;  /* 0x00000008ff047e24 */ /* 0x000fe4000f8e00ff */
[----:B---3--:R-:W-:Y:S01]  /*1090*/  IMAD.WIDE.U32 R6, R5, 0x4, R6 ;  /* 0x0000000405067825 */ /* 0x008fe200078e0006 */
[----:B------:R-:W-:-:S05]  /*10a0*/  MOV R5, UR9 ;  /* 0x0000000900057c02 */ /* 0x000fca0008000f00 */
[----:B------:R3:W-:Y:S01]  /*10b0*/  STG.E.64 desc[UR14][R4.64], R8 ;  /* 0x0000000804007986 */ /* 0x0007e2000c101b0e */
[----:B------:R-:W-:Y:S06]  /*10c0*/  MEMBAR.ALL.GPU ;  /* 0x0000000000007992 */ /* 0x000fec000000a000 */
[----:B------:R-:W-:-:S00]  /*10d0*/  ERRBAR ;  /* 0x00000000000079ab */ /* 0x000fc00000000000 */
[----:B------:R-:W-:Y:S06]  /*10e0*/  CGAERRBAR ;  /* 0x00000000000075ab */ /* 0x000fec0000000000 */
[----:B------:R3:W-:Y:S01]  /*10f0*/  REDG.E.ADD.S32.STRONG.GPU desc[UR14][R6.64], R13 ;  /* 0x0000000d0600798e */ /* 0x0007e2000c12e30e */
[----:B------:R-:W-:Y:S05]  /*1100*/  @!P2 BRA `(.L_x_1872) ;  /* 0x000000000014a947 */ /* 0x000fea0003800000 */
.L_x_1873:
[----:B---3--:R-:W3:Y:S04]  /*1110*/  LDG.E.STRONG.GPU R4, desc[UR14][R6.64] ;  /* 0x0000000e06047981 */ /* 0x008ee8000c1ef900 */
[----:B---3--:R-:W-:Y:S01]  /*1120*/  CCTL.IVALL ;  /* 0x00000000ff00798f */ /* 0x008fe20002000000 */
[----:B------:R-:W-:Y:S05]  /*1130*/  YIELD ;  /* 0x0000000000007946 */ /* 0x000fea0003800000 */
[----:B------:R-:W-:-:S13]  /*1140*/  ISETP.NE.AND P2, PT, R4, R11, PT ;  /* 0x0000000b0400720c */ /* 0x000fda0003f45270 */
[----:B------:R-:W-:Y:S05]  /*1150*/  @P2 BRA `(.L_x_1873) ;  /* 0xfffffffc00ec2947 */ /* 0x000fea000383ffff */
.L_x_1872:
[----:B------:R-:W-:Y:S05]  /*1160*/  WARPSYNC.ALL ;  /* 0x0000000000007948 */ /* 0x000fea0003800000 */
[----:B------:R-:W-:Y:S06]  /*1170*/  BAR.SYNC.DEFER_BLOCKING 0x0 ;  /* 0x0000000000007b1d */ /* 0x000fec0000010000 */
[----:B------:R-:W-:Y:S01]  /*1180*/  UMOV UR5, URZ ;  /* 0x000000ff00057c82 */ /* 0x000fe20008000000 */
[----:B------:R-:W-:Y:S05]  /*1190*/  @!P4 BRA `(.L_x_1874) ;  /* 0x000000040098c947 */ /* 0x000fea0003800000 */
[----:B------:R-:W-:Y:S01]  /*11a0*/  LOP3.LUT R14, R22, 0x7ffffff8, RZ, 0xc0, !PT ;  /* 0x7ffffff8160e7812 */ /* 0x000fe200078ec0ff */
[----:B------:R-:W-:Y:S02]  /*11b0*/  UIMAD UR9, UR19, 0x7, UR6 ;  /* 0x00000007130978a4 */ /* 0x000fe4000f8e0206 */
[----:B------:R-:W-:Y:S02]  /*11c0*/  UIMAD UR10, UR19, 0x6, UR6 ;  /* 0x00000006130a78a4 */ /* 0x000fe4000f8e0206 */
[----:B------:R-:W-:Y:S02]  /*11d0*/  UIMAD UR11, UR19, 0x3, UR6 ;  /* 0x00000003130b78a4 */ /* 0x000fe4000f8e0206 */
[----:B------:R-:W-:Y:S02]  /*11e0*/  UIMAD UR12, UR19, 0x5, UR6 ;  /* 0x00000005130c78a4 */ /* 0x000fe4000f8e0206 */
[----:B------:R-:W-:Y:S02]  /*11f0*/  ULEA UR13, UR19, UR6, 0x2 ;  /* 0x00000006130d7291 */ /* 0x000fe4000f8e10ff */
[----:B------:R-:W-:-:S02]  /*1200*/  ULEA UR20, UR19, UR6, 0x1 ;  /* 0x0000000613147291 */ /* 0x000fc4000f8e08ff */
[----:B------:R-:W-:Y:S02]  /*1210*/  UIADD3 UR21, UPT, UPT, UR6, UR19, URZ ;  /* 0x0000001306157290 */ /* 0x000fe4000fffe0ff */
[----:B------:R-:W-:Y:S01]  /*1220*/  UIADD3 UR22, UPT, UPT, -UR18, URZ, URZ ;  /* 0x000000ff12167290 */ /* 0x000fe2000fffe1ff */
[----:B------:R-:W-:Y:S01]  /*1230*/  UMOV UR5, URZ ;  /* 0x000000ff00057c82 */ /* 0x000fe20008000000 */
[----:B------:R-:W-:-:S10]  /*1240*/  UMOV UR8, UR6 ;  /* 0x0000000600087c82 */ /* 0x000fd40008000000 */
.L_x_1875:
[----:B------:R-:W-:Y:S01]  /*1250*/  ISETP.EQ.OR P2, PT, RZ, UR22, P3 ;  /* 0x00000016ff007c0c */ /* 0x000fe20009f42670 */
[----:B------:R-:W-:Y:S02]  /*1260*/  UIADD3 UR23, UPT, UPT, UR5, 0x1, URZ ;  /* 0x0000000105177890 */ /* 0x000fe4000fffe0ff */
[----:B------:R-:W-:-:S04]  /*1270*/  UIADD3 UR24, UPT, UPT, UR5, 0x2, URZ ;  /* 0x0000000205187890 */ /* 0x000fc8000fffe0ff */
[----:B---3--:R-:W-:Y:S01]  /*1280*/  MOV R4, UR23 ;  /* 0x0000001700047c02 */ /* 0x008fe20008000f00 */
[----:B------:R-:W-:Y:S01]  /*1290*/  UIADD3 UR23, UPT, UPT, UR5, 0x3, URZ ;  /* 0x0000000305177890 */ /* 0x000fe2000fffe0ff */
[----:B------:R-:W-:Y:S02]  /*12a0*/  MOV R5, UR24 ;  /* 0x0000001800057c02 */ /* 0x000fe40008000f00 */
[----:B------:R-:W-:Y:S02]  /*12b0*/  ISETP.EQ.OR P4, PT, R4, UR18, P3 ;  /* 0x0000001204007c0c */ /* 0x000fe40009f82670 */
[----:B------:R-:W-:Y:S01]  /*12c0*/  VOTEU.ALL UP0, P2 ;  /* 0x0000000000ff7886 */ /* 0x000fe20001000000 */
[----:B------:R-:W-:Y:S02]  /*12d0*/  ISETP.EQ.OR P6, PT, R5, UR18, P3 ;  /* 0x0000001205007c0c */ /* 0x000fe40009fc2670 */
[----:B------:R-:W-:Y:S02]  /*12e0*/  MOV R4, UR23 ;  /* 0x0000001700047c02 */ /* 0x000fe40008000f00 */
[----:B------:R-:W-:-:S02]  /*12f0*/  @!UP0 UIMAD.WIDE.U32 UR24, UR8, 0x8, UR16 ;  /* 0x00000008081888a5 */ /* 0x000fc4000f8e0010 */
[----:B------:R-:W-:-:S04]  /*1300*/  ISETP.EQ.OR P5, PT, R4, UR18, P3 ;  /* 0x0000001204007c0c */ /* 0x000fc80009fa2670 */
[----:B------:R-:W-:Y:S01]  /*1310*/  IMAD.U32 R4, RZ, RZ, UR24 ;  /* 0x00000018ff047e24 */ /* 0x000fe2000f8e00ff */
[----:B------:R-:W-:Y:S01]  /*1320*/  MOV R5, UR25 ;  /* 0x0000001900057c02 */ /* 0x000fe20008000f00 */
[----:B------:R-:W-:Y:S01]  /*1330*/  VOTEU.ALL UP0, P4 ;  /* 0x0000000000ff7886 */ /* 0x000fe20002000000 */
[----:B------:R-:W-:-:S04]  /*1340*/  VOTEU.ALL UP1, P6 ;  /* 0x0000000000ff7886 */ /* 0x000fc80003020000 */
[----:B------:R-:W-:Y:S01]  /*1350*/  @!UP0 UIMAD.WIDE.U32 UR24, UR21, 0x8, UR16 ;  /* 0x00000008151888a5 */ /* 0x000fe2000f8e0010 */
[----:B------:R-:W0:Y:S01]  /*1360*/  @!P2 LDG.E.64 R4, desc[UR14][R4.64] ;  /* 0x0000000e0404a981 */ /* 0x000e22000c1e1b00 */
[----:B------:R-:W-:Y:S01]  /*1370*/  VOTEU.ALL UP0, P5 ;  /* 0x0000000000ff7886 */ /* 0x000fe20002800000 */
[----:B------:R-:W-:-:S03]  /*1380*/  @!UP1 UIMAD.WIDE.U32 UR26, UR20, 0x8, UR16 ;  /* 0x00000008141a98a5 */ /* 0x000fc6000f8e0010 */
[----:B------:R-:W-:Y:S02]  /*1390*/  MOV R6, UR24 ;  /* 0x0000001800067c02 */ /* 0x000fe40008000f00 */
[----:B------:R-:W-:Y:S01]  /*13a0*/  MOV R7, UR25 ;  /* 0x0000001900077c02 */ /* 0x000fe20008000f00 */
[----:B------:R-:W-:Y:S01]  /*13b0*/  @!UP0 UIMAD.WIDE.U32 UR24, UR11, 0x8, UR16 ;  /* 0x000000080b1888a5 */ /* 0x000fe2000f8e0010 */
[----:B------:R-:W-:Y:S02]  /*13c0*/  MOV R10, UR26 ;  /* 0x0000001a000a7c02 */ /* 0x000fe40008000f00 */
[----:B------:R-:W-:Y:S02]  /*13d0*/  MOV R11, UR27 ;  /* 0x0000001b000b7c02 */ /* 0x000fe40008000f00 */
[----:B------:R-:W3:Y:S01]  /*13e0*/  @!P4 LDG.E.64 R6, desc[UR14][R6.64] ;  /* 0x0000000e0606c981 */ /* 0x000ee2000c1e1b00 */
[----:B--2---:R-:W-:Y:S01]  /*13f0*/  IMAD.U32 R12, RZ, RZ, UR24 ;  /* 0x00000018ff0c7e24 */ /* 0x004fe2000f8e00ff */
[----:B-1----:R-:W-:-:S02]  /*1400*/  MOV R13, UR25 ;  /* 0x00000019000d7c02 */ /* 0x002fc40008000f00 */
[----:B------:R-:W2:Y:S04]  /*1410*/  @!P6 LDG.E.64 R10, desc[UR14][R10.64] ;  /* 0x0000000e0a0ae981 */ /* 0x000ea8000c1e1b00 */
[----:B------:R-:W4:Y:S01]  /*1420*/  @!P5 LDG.E.64 R12, desc[UR14][R12.64] ;  /* 0x0000000e0c0cd981 */ /* 0x000f22000c1e1b00 */
[----:B------:R-:W-:Y:S02]  /*1430*/  UIADD3 UR23, UPT, UPT, UR5, 0x4, URZ ;  /* 0x0000000405177890 */ /* 0x000fe4000fffe0ff */
[----:B------:R-:W-:Y:S01]  /*1440*/  UIADD3 UR24, UPT, UPT, UR5, 0x6, URZ ;  /* 0x0000000605187890 */ /* 0x000fe2000fffe0ff */
[----:B0-----:R-:W-:-:S03]  /*1450*/  @!P2 FADD.FTZ R8, R8, R4 ;  /* 0x000000040808a221 */ /* 0x001fc60000010000 */
[----:B------:R-:W-:Y:S01]  /*1460*/  MOV R4, UR23 ;  /* 0x0000001700047c02 */ /* 0x000fe20008000f00 */
[----:B------:R-:W-:Y:S01]  /*1470*/  UIADD3 UR23, UPT, UPT, UR5, 0x5, URZ ;  /* 0x0000000505177890 */ /* 0x000fe2000fffe0ff */
[----:B------:R-:W-:Y:S01]  /*1480*/  @!P2 FADD.FTZ R9, R9, R5 ;  /* 0x000000050909a221 */ /* 0x000fe20000010000 */
[----:B------:R-:W-:Y:S02]  /*1490*/  MOV R5, UR24 ;  /* 0x0000001800057c02 */ /* 0x000fe40008000f00 */
[----:B------:R-:W-:Y:S02]  /*14a0*/  ISETP.EQ.OR P2, PT, R4, UR18, P3 ;  /* 0x0000001204007c0c */ /* 0x000fe40009f42670 */
[----:B------:R-:W-:Y:S01]  /*14b0*/  MOV R4, UR23 ;  /* 0x0000001700047c02 */ /* 0x000fe20008000f00 */
[----:B------:R-:W-:Y:S01]  /*14c0*/  UIADD3 UR23, UPT, UPT, UR5, 0x7, URZ ;  /* 0x0000000705177890 */ /* 0x000fe2000fffe0ff */
[----:B---3--:R-:W-:Y:S01]  /*14d0*/  @!P4 FADD.FTZ R8, R8, R6 ;  /* 0x000000060808c221 */ /* 0x008fe20000010000 */
[----:B------:R-:W-:Y:S01]  /*14e0*/  @!P4 FADD.FTZ R9, R9, R7 ;  /* 0x000000070909c221 */ /* 0x000fe20000010000 */
[----:B------:R-:W-:-:S02]  /*14f0*/  ISETP.EQ.OR P4, PT, R4, UR18, P3 ;  /* 0x0000001204007c0c */ /* 0x000fc40009f82670 */
[----:B--2---:R-:W-:Y:S01]  /*1500*/  @!P6 FADD.FTZ R8, R8, R10 ;  /* 0x0000000a0808e221 */ /* 0x004fe20000010000 */
[----:B------:R-:W-:Y:S01]  /*1510*/  @!P6 FADD.FTZ R9, R9, R11 ;  /* 0x0000000b0909e221 */ /* 0x000fe20000010000 */
[----:B------:R-:W-:-:S03]  /*1520*/  ISETP.EQ.OR P6, PT, R5, UR18, P3 ;  /* 0x0000001205007c0c */ /* 0x000fc60009fc2670 */
[----:B------:R-:W-:Y:S01]  /*1530*/  VOTEU.ALL UP0, P2 ;  /* 0x0000000000ff7886 */ /* 0x000fe20001000000 */
[----:B------:R-:W-:Y:S01]  /*1540*/  MOV R4, UR23 ;  /* 0x0000001700047c02 */ /* 0x000fe20008000f00 */
[----:B----4-:R-:W-:Y:S01]  /*1550*/  @!P5 FADD.FTZ R8, R8, R12 ;  /* 0x0000000c0808d221 */ /* 0x010fe20000010000 */
[----:B------:R-:W-:Y:S02]  /*1560*/  @!P5 FADD.FTZ R9, R9, R13 ;  /* 0x0000000d0909d221 */ /* 0x000fe40000010000 */
[----:B------:R-:W-:Y:S01]  /*1570*/  ISETP.EQ.OR P5, PT, R4, UR18, P3 ;  /* 0x0000001204007c0c */ /* 0x000fe20009fa2670 */
[----:B------:R-:W-:Y:S01]  /*1580*/  @!UP0 UIMAD.WIDE.U32 UR24, UR13, 0x8, UR16 ;  /* 0x000000080d1888a5 */ /* 0x000fe2000f8e0010 */
[----:B------:R-:W-:-:S05]  /*1590*/  VOTEU.ALL UP0, P4 ;  /* 0x0000000000ff7886 */ /* 0x000fca0002000000 */
[----:B------:R-:W-:Y:S01]  /*15a0*/  IMAD.U32 R4, RZ, RZ, UR24 ;  /* 0x00000018ff047e24 */ /* 0x000fe2000f8e00ff */
[----:B------:R-:W-:Y:S01]  /*15b0*/  MOV R5, UR25 ;  /* 0x0000001900057c02 */ /* 0x000fe20008000f00 */
[----:B------:R-:W-:Y:S01]  /*15c0*/  VOTEU.ALL UP1, P6 ;  /* 0x0000000000ff7886 */ /* 0x000fe20003020000 */
[----:B------:R-:W-:-:S03]  /*15d0*/  @!UP0 UIMAD.WIDE.U32 UR24, UR12, 0x8, UR16 ;  /* 0x000000080c1888a5 */ /* 0x000fc6000f8e0010 */
[----:B------:R-:W-:Y:S01]  /*15e0*/  VOTEU.ALL UP0, P5 ;  /* 0x0000000000ff7886 */ /* 0x000fe20002800000 */
[----:B------:R-:W2:Y:S01]  /*15f0*/  @!P2 LDG.E.64 R4, desc[UR14][R4.64] ;  /* 0x0000000e0404a981 */ /* 0x000ea2000c1e1b00 */
[----:B------:R-:W-:Y:S01]  /*1600*/  @!UP1 UIMAD.WIDE.U32 UR26, UR10, 0x8, UR16 ;  /* 0x000000080a1a98a5 */ /* 0x000fe2000f8e0010 */
[----:B------:R-:W-:Y:S02]  /*1610*/  MOV R6, UR24 ;  /* 0x0000001800067c02 */ /* 0x000fe40008000f00 */
[----:B------:R-:W-:Y:S01]  /*1620*/  MOV R7, UR25 ;  /* 0x0000001900077c02 */ /* 0x000fe20008000f00 */
[----:B------:R-:W-:Y:S02]  /*1630*/  @!UP0 UIMAD.WIDE.U32 UR24, UR9, 0x8, UR16 ;  /* 0x00000008091888a5 */ /* 0x000fe4000f8e0010 */
[----:B------:R-:W-:Y:S02]  /*1640*/  MOV R10, UR26 ;  /* 0x0000001a000a7c02 */ /* 0x000fe40008000f00 */
[----:B------:R-:W-:Y:S01]  /*1650*/  MOV R11, UR27 ;  /* 0x0000001b000b7c02 */ /* 0x000fe20008000f00 */
[----:B------:R-:W3:Y:S01]  /*1660*/  @!P4 LDG.E.64 R6, desc[UR14][R6.64] ;  /* 0x0000000e0606c981 */ /* 0x000ee2000c1e1b00 */
[----:B------:R-:W-:Y:S01]  /*1670*/  IMAD.U32 R12, RZ, RZ, UR24 ;  /* 0x00000018ff0c7e24 */ /* 0x000fe2000f8e00ff */
[----:B------:R-:W-:-:S03]  /*1680*/  MOV R13, UR25 ;  /* 0x00000019000d7c02 */ /* 0x000fc60008000f00 */
[----:B------:R-:W4:Y:S04]  /*1690*/  @!P6 LDG.E.64 R10, desc[UR14][R10.64] ;  /* 0x0000000e0a0ae981 */ /* 0x000f28000c1e1b00 */
[----:B------:R-:W5:Y:S01]  /*16a0*/  @!P5 LDG.E.64 R12, desc[UR14][R12.64] ;  /* 0x0000000e0c0cd981 */ /* 0x000f62000c1e1b00 */
[----:B------:R-:W-:Y:S02]  /*16b0*/  UIADD3 UR5, UPT, UPT, UR5, 0x8, URZ ;  /* 0x0000000805057890 */ /* 0x000fe4000fffe0ff */
[----:B------:R-:W-:Y:S02]  /*16c0*/  UIADD3 UR22, UPT, UPT, UR22, 0x8, URZ ;  /* 0x0000000816167890 */ /* 0x000fe4000fffe0ff */
[----:B------:R-:W-:Y:S02]  /*16d0*/  ULEA UR8, UR19, UR8, 0x3 ;  /* 0x0000000813087291 */ /* 0x000fe4000f8e18ff */
[----:B------:R-:W-:-:S02]  /*16e0*/  ULEA UR21, UR19, UR21, 0x3 ;  /* 0x0000001513157291 */ /* 0x000fc4000f8e18ff */
[----:B------:R-:W-:Y:S02]  /*16f0*/  ULEA UR20, UR19, UR20, 0x3 ;  /* 0x0000001413147291 */ /* 0x000fe4000f8e18ff */
[----:B------:R-:W-:Y:S02]  /*1700*/  ULEA UR11, UR19, UR11, 0x3 ;  /* 0x0000000b130b7291 */ /* 0x000fe4000f8e18ff */
[----:B------:R-:W-:Y:S02]  /*1710*/  ULEA UR13, UR19, UR13, 0x3 ;  /* 0x0000000d130d7291 */ /* 0x000fe4000f8e18ff */
[----:B------:R-:W-:Y:S02]  /*1720*/  ULEA UR12, UR19, UR12, 0x3 ;  /* 0x0000000c130c7291 */ /* 0x000fe4000f8e18ff */
[----:B------:R-:W-:Y:S02]  /*1730*/  ULEA UR10, UR19, UR10, 0x3 ;  /* 0x0000000a130a7291 */ /* 0x000fe4000f8e18ff */
[----:B------:R-:W-:Y:S01]  /*1740*/  ULEA UR9, UR19, UR9, 0x3 ;  /* 0x0000000913097291 */ /* 0x000fe2000f8e18ff */
[----:B--2---:R-:W-:Y:S01]  /*1750*/  @!P2 FADD.FTZ R8, R8, R4 ;  /* 0x000000040808a221 */ /* 0x004fe20000010000 */
[----:B------:R-:W-:Y:S01]  /*1760*/  @!P2 FADD.FTZ R9, R9, R5 ;  /* 0x000000050909a221 */ /* 0x000fe20000010000 */
[----:B------:R-:W-:-:S02]  /*1770*/  ISETP.NE.AND P2, PT, R14, UR5, PT ;  /* 0x000000050e007c0c */ /* 0x000fc4000bf45270 */
[----:B---3--:R-:W-:Y:S01]  /*1780*/  @!P4 FADD.FTZ R8, R8, R6 ;  /* 0x000000060808c221 */ /* 0x008fe20000010000 */
[----:B------:R-:W-:-:S03]  /*1790*/  @!P4 FADD.FTZ R9, R9, R7 ;  /* 0x000000070909c221 */ /* 0x000fc60000010000 */
[----:B----4-:R-:W-:Y:S01]  /*17a0*/  @!P6 FADD.FTZ R8, R8, R10 ;  /* 0x0000000a0808e221 */ /* 0x010fe20000010000 */
[----:B------:R-:W-:-:S03]  /*17b0*/  @!P6 FADD.FTZ R9, R9, R11 ;  /* 0x0000000b0909e221 */ /* 0x000fc60000010000 */
[----:B-----5:R-:W-:Y:S01]  /*17c0*/  @!P5 FADD.FTZ R8, R8, R12 ;  /* 0x0000000c0808d221 */ /* 0x020fe20000010000 */
[----:B------:R-:W-:Y:S02]  /*17d0*/  @!P5 FADD.FTZ R9, R9, R13 ;  /* 0x0000000d0909d221 */ /* 0x000fe40000010000 */
[----:B------:R-:W-:Y:S05]  /*17e0*/  @P2 BRA `(.L_x_1875) ;  /* 0xfffffff800982947 */ /* 0x000fea000383ffff */
[----:B------:R-:W-:-:S15]  /*17f0*/  R2UR UR5, R14 ;  /* 0x000000000e0572ca */ /* 0x000fde00000e0000 */
.L_x_1874:
[----:B------:R-:W-:-:S13]  /*1800*/  LOP3.LUT P2, RZ, R22, 0x7, RZ, 0xc0, !PT ;  /* 0x0000000716ff7812 */ /* 0x000fda000784c0ff */
[----:B------:R-:W-:Y:S05]  /*1810*/  @!P2 BRA `(.L_x_1871) ;  /* 0x000000040070a947 */ /* 0x000fea0003800000 */
[----:B---3--:R-:W-:-:S04]  /*1820*/  LOP3.LUT R4, R22, 0x7, RZ, 0xc0, !PT ;  /* 0x0000000716047812 */ /* 0x008fc800078ec0ff */
[----:B------:R-:W-:-:S04]  /*1830*/  IADD3 R4, PT, PT, R4, -0x1, RZ ;  /* 0xffffffff04047810 */ /* 0x000fc80007ffe0ff */
[----:B------:R-:W-:-:S13]  /*1840*/  ISETP.GE.U32.AND P2, PT, R4, 0x3, PT ;  /* 0x000000030400780c */ /* 0x000fda0003f46070 */
[----:B------:R-:W-:Y:S05]  /*1850*/  @!P2 BRA `(.L_x_1876) ;  /* 0x0000000000b8a947 */ /* 0x000fea0003800000 */
[----:B------:R-:W-:Y:S02]  /*1860*/  UIADD3 UR10, UPT, UPT, UR5, 0x1, URZ ;  /* 0x00000001050a7890 */ /* 0x000fe4000fffe0ff */
[----:B------:R-:W-:Y:S01]  /*1870*/  MOV R4, UR5 ;  /* 0x0000000500047c02 */ /* 0x000fe20008000f00 */
[----:B------:R-:W-:Y:S02]  /*1880*/  UIADD3 UR12, UPT, UPT, UR5, 0x2, URZ ;  /* 0x00000002050c7890 */ /* 0x000fe4000fffe0ff */
[----:B------:R-:W-:Y:S01]  /*1890*/  UIADD3 UR13, UPT, UPT, UR5, 0x3, URZ ;  /* 0x00000003050d7890 */ /* 0x000fe2000fffe0ff */
[----:B------:R-:W-:Y:S02]  /*18a0*/  ISETP.EQ.OR P2, PT, R4, UR18, P3 ;  /* 0x0000001204007c0c */ /* 0x000fe40009f42670 */
[----:B------:R-:W-:Y:S02]  /*18b0*/  MOV R4, UR10 ;  /* 0x0000000a00047c02 */ /* 0x000fe40008000f00 */
[----:B------:R-:W-:-:S02]  /*18c0*/  MOV R5, UR12 ;  /* 0x0000000c00057c02 */ /* 0x000fc40008000f00 */
[----:B------:R-:W-:Y:S01]  /*18d0*/  ISETP.EQ.OR P4, PT, R4, UR18, P3 ;  /* 0x0000001204007c0c */ /* 0x000fe20009f82670 */
[----:B------:R-:W-:Y:S01]  /*18e0*/  IMAD.U32 R4, RZ, RZ, UR13 ;  /* 0x0000000dff047e24 */ /* 0x000fe2000f8e00ff */
[----:B------:R-:W-:-:S04]  /*18f0*/  ISETP.EQ.OR P5, PT, R5, UR18, P3 ;  /* 0x0000001205007c0c */ /* 0x000fc80009fa2670 */
[----:B------:R-:W-:Y:S01]  /*1900*/  ISETP.EQ.OR P6, PT, R4, UR18, P3 ;  /* 0x0000001204007c0c */ /* 0x000fe20009fc2670 */
[----:B------:R-:W-:-:S05]  /*1910*/  VOTEU.ALL UP2, P2 ;  /* 0x0000000000ff7886 */ /* 0x000fca0001040000 */
[----:B------:R-:W-:Y:S01]  /*1920*/  @!UP2 UIMAD UR8, UR5, UR19, UR6 ;  /* 0x000000130508a2a4 */ /* 0x000fe2000f8e0206 */
[----:B------:R-:W-:Y:S02]  /*1930*/  VOTEU.ALL UP1, P4 ;  /* 0x0000000000ff7886 */ /* 0x000fe40002020000 */
[----:B------:R-:W-:Y:S01]  /*1940*/  VOTEU.ALL UP0, P5 ;  /* 0x0000000000ff7886 */ /* 0x000fe20002800000 */
[----:B------:R-:W-:Y:S02]  /*1950*/  @!UP2 UIMAD.WIDE.U32 UR8, UR8, 0x8, UR16 ;  /* 0x000000080808a8a5 */ /* 0x000fe4000f8e0010 */
[----:B------:R-:W-:Y:S01]  /*1960*/  @!UP1 UIMAD UR10, UR10, UR19, UR6 ;  /* 0x000000130a0a92a4 */ /* 0x000fe2000f8e0206 */
[----:B------:R-:W-:Y:S01]  /*1970*/  VOTEU.ALL UP2, P6 ;  /* 0x0000000000ff7886 */ /* 0x000fe20003040000 */
[----:B------:R-:W-:Y:S02]  /*1980*/  @!UP0 UIMAD UR12, UR12, UR19, UR6 ;  /* 0x000000130c0c82a4 */ /* 0x000fe4000f8e0206 */
[----:B------:R-:W-:Y:S01]  /*1990*/  MOV R4, UR8 ;  /* 0x0000000800047c02 */ /* 0x000fe20008000f00 */
[----:B------:R-:W-:Y:S01]  /*19a0*/  @!UP1 UIMAD.WIDE.U32 UR10, UR10, 0x8, UR16 ;  /* 0x000000080a0a98a5 */ /* 0x000fe2000f8e0010 */
[----:B------:R-:W-:Y:S01]  /*19b0*/  MOV R5, UR9 ;  /* 0x0000000900057c02 */ /* 0x000fe20008000f00 */
[----:B------:R-:W-:-:S02]  /*19c0*/  @!UP2 UIMAD UR13, UR13, UR19, UR6 ;  /* 0x000000130d0da2a4 */ /* 0x000fc4000f8e0206 */
[----:B------:R-:W-:Y:S02]  /*19d0*/  @!UP0 UIMAD.WIDE.U32 UR8, UR12, 0x8, UR16 ;  /* 0x000000080c0888a5 */ /* 0x000fe4000f8e0010 */
[----:B------:R-:W-:Y:S01]  /*19e0*/  MOV R6, UR10 ;  /* 0x0000000a00067c02 */ /* 0x000fe20008000f00 */
[----:B------:R-:W0:Y:S01]  /*19f0*/  @!P2 LDG.E.64 R4, desc[UR14][R4.64] ;  /* 0x0000000e0404a981 */ /* 0x000e22000c1e1b00 */
[----:B------:R-:W-:Y:S01]  /*1a00*/  MOV R7, UR11 ;  /* 0x0000000b00077c02 */ /* 0x000fe20008000f00 */
[----:B------:R-:W-:Y:S01]  /*1a10*/  @!UP2 UIMAD.WIDE.U32 UR10, UR13, 0x8, UR16 ;  /* 0x000000080d0aa8a5 */ /* 0x000fe2000f8e0010 */
[----:B------:R-:W-:Y:S01]  /*1a20*/  MOV R10, UR8 ;  /* 0x00000008000a7c02 */ /* 0x000fe20008000f00 */
[----:B------:R-:W-:-:S03]  /*1a30*/  IMAD.U32 R11, RZ, RZ, UR9 ;  /* 0x00000009ff0b7e24 */ /* 0x000fc6000f8e00ff */
[----:B------:R-:W3:Y:S01]  /*1a40*/  @!P4 LDG.E.64 R6, desc[UR14][R6.64] ;  /* 0x0000000e0606c981 */ /* 0x000ee2000c1e1b00 */
[----:B--2---:R-:W-:Y:S02]  /*1a50*/  MOV R12, UR10 ;  /* 0x0000000a000c7c02 */ /* 0x004fe40008000f00 */
[----:B-1----:R-:W-:Y:S01]  /*1a60*/  MOV R13, UR11 ;  /* 0x0000000b000d7c02 */ /* 0x002fe20008000f00 */
[----:B------:R-:W2:Y:S05]  /*1a70*/  @!P5 LDG.E.64 R10, desc[UR14][R10.64] ;  /* 0x0000000e0a0ad981 */ /* 0x000eaa000c1e1b00 */
[----:B------:R-:W4:Y:S01]  /*1a80*/  @!P6 LDG.E.64 R12, desc[UR14][R12.64] ;  /* 0x0000000e0c0ce981 */ /* 0x000f22000c1e1b00 */
[----:B------:R-:W-:-:S04]  /*1a90*/  MOV R14, UR5 ;  /* 0x00000005000e7c02 */ /* 0x000fc80008000f00 */
[----:B------:R-:W-:-:S04]  /*1aa0*/  IADD3 R14, PT, PT, R14, 0x4, RZ ;  /* 0x000000040e0e7810 */ /* 0x000fc80007ffe0ff */
[----:B------:R-:W-:Y:S01]  /*1ab0*/  R2UR UR5, R14 ;  /* 0x000000000e0572ca */ /* 0x000fe200000e0000 */
[----:B0-----:R-:W-:Y:S01]  /*1ac0*/  @!P2 FADD.FTZ R8, R8, R4 ;  /* 0x000000040808a221 */ /* 0x001fe20000010000 */
[----:B------:R-:W-:-:S03]  /*1ad0*/  @!P2 FADD.FTZ R9, R9, R5 ;  /* 0x000000050909a221 */ /* 0x000fc60000010000 */
[----:B---3--:R-:W-:Y:S01]  /*1ae0*/  @!P4 FADD.FTZ R8, R8, R6 ;  /* 0x000000060808c221 */ /* 0x008fe20000010000 */
[----:B------:R-:W-:-:S03]  /*1af0*/  @!P4 FADD.FTZ R9, R9, R7 ;  /* 0x000000070909c221 */ /* 0x000fc60000010000 */
[----:B--2---:R-:W-:Y:S01]  /*1b00*/  @!P5 FADD.FTZ R8, R8, R10 ;  /* 0x0000000a0808d221 */ /* 0x004fe20000010000 */
[----:B------:R-:W-:-:S03]  /*1b10*/  @!P5 FADD.FTZ R9, R9, R11 ;  /* 0x0000000b0909d221 */ /* 0x000fc60000010000 */
[----:B----4-:R-:W-:Y:S01]  /*1b20*/  @!P6 FADD.FTZ R8, R8, R12 ;  /* 0x0000000c0808e221 */ /* 0x010fe20000010000 */
[----:B------:R-:W-:-:S07]  /*1b30*/  @!P6 FADD.FTZ R9, R9, R13 ;  /* 0x0000000d0909e221 */ /* 0x000fce0000010000 */
.L_x_1876:
[----:B------:R-:W-:-:S13]  /*1b40*/  LOP3.LUT P2, R4, R22, 0x3, RZ, 0xc0, !PT ;  /* 0x0000000316047812 */ /* 0x000fda000784c0ff */
[----:B------:R-:W-:Y:S05]  /*1b50*/  @!P2 BRA `(.L_x_1871) ;  /* 0x0000000000a0a947 */ /* 0x000fea0003800000 */
[----:B------:R-:W-:-:S13]  /*1b60*/  ISETP.NE.AND P2, PT, R4, 0x1, PT ;  /* 0x000000010400780c */ /* 0x000fda0003f45270 */
[----:B------:R-:W-:Y:S05]  /*1b70*/  @!P2 BRA `(.L_x_1877) ;  /* 0x000000000060a947 */ /* 0x000fea0003800000 */
[----:B------:R-:W-:Y:S02]  /*1b80*/  UIADD3 UR8, UPT, UPT, UR5, 0x1, URZ ;  /* 0x0000000105087890 */ /* 0x000fe4000fffe0ff */
[----:B------:R-:W-:-:S04]  /*1b90*/  MOV R4, UR5 ;  /* 0x0000000500047c02 */ /* 0x000fc80008000f00 */
[----:B------:R-:W-:Y:S01]  /*1ba0*/  ISETP.EQ.OR P4, PT, R4, UR18, P3 ;  /* 0x0000001204007c0c */ /* 0x000fe20009f82670 */
[----:B------:R-:W-:-:S05]  /*1bb0*/  IMAD.U32 R4, RZ, RZ, UR8 ;  /* 0x00000008ff047e24 */ /* 0x000fca000f8e00ff */
[----:B------:R-:W-:-:S07]  /*1bc0*/  ISETP.EQ.OR P2, PT, R4, UR18, P3 ;  /* 0x0000001204007c0c */ /* 0x000fce0009f42670 */
[----:B------:R-:W-:-:S05]  /*1bd0*/  VOTEU.ALL UP0, P4 ;  /* 0x0000000000ff7886 */ /* 0x000fca0002000000 */
[----:B------:R-:W-:Y:S01]  /*1be0*/  @!UP0 UIMAD UR10, UR5, UR19, UR6 ;  /* 0x00000013050a82a4 */ /* 0x000fe2000f8e0206 */
[----:B------:R-:W-:-:S03]  /*1bf0*/  VOTEU.ALL UP1, P2 ;  /* 0x0000000000ff7886 */ /* 0x000fc60001020000 */
[----:B------:R-:W-:Y:S02]  /*1c00*/  @!UP0 UIMAD.WIDE.U32 UR10, UR10, 0x8, UR16 ;  /* 0x000000080a0a88a5 */ /* 0x000fe4000f8e0010 */
[----:B------:R-:W-:-:S04]  /*1c10*/  @!UP1 UIMAD UR8, UR8, UR19, UR6 ;  /* 0x00000013080892a4 */ /* 0x000fc8000f8e0206 */
[----:B------:R-:W-:Y:S01]  /*1c20*/  MOV R4, UR10 ;  /* 0x0000000a00047c02 */ /* 0x000fe20008000f00 */
[----:B------:R-:W-:Y:S01]  /*1c30*/  @!UP1 UIMAD.WIDE.U32 UR8, UR8, 0x8, UR16 ;  /* 0x00000008080898a5 */ /* 0x000fe2000f8e0010 */
[----:B------:R-:W-:-:S05]  /*1c40*/  MOV R5, UR11 ;  /* 0x0000000b00057c02 */ /* 0x000fca0008000f00 */
[----:B------:R-:W-:Y:S01]  /*1c50*/  MOV R6, UR8 ;  /* 0x0000000800067c02 */ /* 0x000fe20008000f00 */
[----:B------:R-:W0:Y:S01]  /*1c60*/  @!P4 LDG.E.64 R4, desc[UR14][R4.64] ;  /* 0x0000000e0404c981 */ /* 0x000e22000c1e1b00 */
[----:B------:R-:W-:-:S06]  /*1c70*/  MOV R7, UR9 ;  /* 0x0000000900077c02 */ /* 0x000fcc0008000f00 */
[----:B------:R-:W3:Y:S01]  /*1c80*/  @!P2 LDG.E.64 R6, desc[UR14][R6.64] ;  /* 0x0000000e0606a981 */ /* 0x000ee2000c1e1b00 */
[----:B------:R-:W-:-:S05]  /*1c90*/  MOV R10, UR5 ;  /* 0x00000005000a7c02 */ /* 0x000fca0008000f00 */
[----:B------:R-:W-:-:S05]  /*1ca0*/  VIADD R10, R10, 0x2 ;  /* 0x000000020a0a7836 */ /* 0x000fca0000000000 */
[----:B------:R-:W-:Y:S01]  /*1cb0*/  R2UR UR5, R10 ;  /* 0x000000000a0572ca */ /* 0x000fe200000e0000 */
[----:B0-----:R-:W-:Y:S01]  /*1cc0*/  @!P4 FADD.FTZ R8, R8, R4 ;  /* 0x000000040808c221 */ /* 0x001fe20000010000 */
[----:B------:R-:W-:-:S03]  /*1cd0*/  @!P4 FADD.FTZ R9, R9, R5 ;  /* 0x000000050909c221 */ /* 0x000fc60000010000 */
[----:B---3--:R-:W-:Y:S01]  /*1ce0*/  @!P2 FADD.FTZ R8, R8, R6 ;  /* 0x000000060808a221 */ /* 0x008fe20000010000 */
[----:B------:R-:W-:-:S09]  /*1cf0*/  @!P2 FADD.FTZ R9, R9, R7 ;  /* 0x000000070909a221 */ /* 0x000fd20000010000 */
.L_x_1877:
[----:B------:R-:W-:Y:S01]  /*1d00*/  MOV R5, UR5 ;  /* 0x0000000500057c02 */ /* 0x000fe20008000f00 */
[----:B------:R-:W-:Y:S01]  /*1d10*/  BSSY.RECONVERGENT B0, `(.L_x_1871) ;  /* 0x000000c000007945 */ /* 0x000fe20003800200 */
[----:B------:R-:W-:Y:S02]  /*1d20*/  LOP3.LUT R4, R22, 0x1, RZ, 0xc0, !PT ;  /* 0x0000000116047812 */ /* 0x000fe400078ec0ff */
[----:B------:R-:W-:-:S04]  /*1d30*/  ISETP.EQ.OR P2, PT, R5, UR18, P3 ;  /* 0x0000001205007c0c */ /* 0x000fc80009f42670 */
[----:B------:R-:W-:-:S13]  /*1d40*/  ISETP.NE.U32.OR P2, PT, R4, 0x1, P2 ;  /* 0x000000010400780c */ /* 0x000fda0001745470 */
[----:B------:R-:W-:Y:S05]  /*1d50*/  @P2 BRA `(.L_x_1878) ;  /* 0x00000000001c2947 */ /* 0x000fea0003800000 */
[----:B------:R-:W-:Y:S01]  /*1d60*/  UIMAD UR8, UR19, UR5, UR6 ;  /* 0x00000005130872a4 */ /* 0x000fe2000f8e0206 */
[----:B------:R-:W-:-:S05]  /*1d70*/  HFMA2 R5, -RZ, RZ, 0, 4.76837158203125e-07 ;  /* 0x00000008ff057431 */ /* 0x000fca00000001ff */
[----:B------:R-:W-:-:S05]  /*1d80*/  MOV R4, UR8 ;  /* 0x0000000800047c02 */ /* 0x000fca0008000f00 */
[----:B------:R-:W-:-:S06]  /*1d90*/  IMAD.WIDE.U32 R4, R4, R5, UR16 ;  /* 0x0000001004047e25 */ /* 0x000fcc000f8e0005 */
[----:B------:R-:W0:Y:S02]  /*1da0*/  LDG.E.64 R4, desc[UR14][R4.64] ;  /* 0x0000000e04047981 */ /* 0x000e24000c1e1b00 */
[----:B0-----:R-:W-:Y:S01]  /*1db0*/  FADD.FTZ R8, R8, R4 ;  /* 0x0000000408087221 */ /* 0x001fe20000010000 */
[----:B------:R-:W-:-:S07]  /*1dc0*/  FADD.FTZ R9, R9, R5 ;  /* 0x0000000509097221 */ /* 0x000fce0000010000 */
.L_x_1878:
[----:B------:R-:W-:Y:S05]  /*1dd0*/  BSYNC.RECONVERGENT B0 ;  /* 0x0000000000007941 */ /* 0x000fea0003800200 */
.L_x_1871:
[----:B------:R-:W4:Y:S01]  /*1de0*/  S2UR UR8, SR_CgaCtaId ;  /* 0x00000000000879c3 */ /* 0x000f220000008800 */
[----:B------:R-:W0:Y:S01]  /*1df0*/  S2R R10, SR_TID.X ;  /* 0x00000000000a7919 */ /* 0x000e220000002100 */
[----:B------:R-:W1:Y:S01]  /*1e00*/  LDCU UR9, c[0x0][0x414] ;  /* 0x00008280ff0977ac */ /* 0x000e620008000800 */
[----:B------:R-:W-:Y:S01]  /*1e10*/  MOV R11, UR7 ;  /* 0x00000007000b7c02 */ /* 0x000fe20008000f00 */
[----:B------:R-:W-:-:S04]  /*1e20*/  UMOV UR5, 0x400 ;  /* 0x0000040000057882 */ /* 0x000fc80000000000 */
[----:B------:R-:W2:Y:S08]  /*1e30*/  @P0 LDC.64 R28, c[0x0][0x388] ;  /* 0x0000e200ff1c0b82 */ /* 0x000eb00000000a00 */
[----:B---3--:R-:W3:Y:S01]  /*1e40*/  LDC.64 R6, c[0x0][0x398] ;  /* 0x0000e600ff067b82 */ /* 0x008ee20000000a00 */
[----:B-1----:R-:W-:Y:S01]  /*1e50*/  @P0 FMUL.FTZ R14, R8, UR9 ;  /* 0x00000009080e0c20 */ /* 0x002fe20008410000 */
[----:B------:R-:W-:Y:S01]  /*1e60*/  @P0 FMUL.FTZ R15, R9, UR9 ;  /* 0x00000009090f0c20 */ /* 0x000fe20008410000 */
[----:B----4-:R-:W-:-:S05]  /*1e70*/  ULEA UR5, UR8, UR5, 0x18 ;  /* 0x0000000508057291 */ /* 0x010fca000f8ec0ff */
[----:B------:R-:W1:Y:S01]  /*1e80*/  LDC.64 R4, c[0x0][0x3a0] ;  /* 0x0000e800ff047b82 */ /* 0x000e620000000a00 */
[----:B--2---:R-:W-:-:S03]  /*1e90*/  @P0 IMAD.WIDE R28, R11, 0x8, R28 ;  /* 0x000000080b1c0825 */ /* 0x004fc600078e021c */
[----:B------:R-:W-:Y:S01]  /*1ea0*/  @!P3 STS.64 [UR5+0x98], R8 ;  /* 0x00009808ff00b988 */ /* 0x000fe20008000a05 */
[----:B0-----:R-:W-:-:S03]  /*1eb0*/  SHF.L.U32 R10, R10, 0x1, RZ ;  /* 0x000000010a0a7819 */ /* 0x001fc600000006ff */
[----:B------:R-:W-:Y:S01]  /*1ec0*/  @P0 STG.E.64 desc[UR14][R28.64], R14 ;  /* 0x0000000e1c000986 */ /* 0x000fe2000c101b0e */
[----:B------:R-:W-:-:S05]  /*1ed0*/  LOP3.LUT R13, R10, 0x3e, RZ, 0xc0, !PT ;  /* 0x0000003e0a0d7812 */ /* 0x000fca00078ec0ff */
[----:B------:R-:W-:-:S04]  /*1ee0*/  IMAD.IADD R13, R20, 0x1, R13 ;  /* 0x00000001140d7824 */ /* 0x000fc800078e020d */
[----:B---3--:R-:W-:-:S04]  /*1ef0*/  IMAD.WIDE R10, R13, 0x4, R6 ;  /* 0x000000040d0a7825 */ /* 0x008fc800078e0206 */
[----:B-1----:R-:W-:Y:S01]  /*1f00*/  IMAD.WIDE R6, R13, 0x4, R4 ;  /* 0x000000040d067825 */ /* 0x002fe200078e0204 */
[----:B------:R-:W-:Y:S06]  /*1f10*/  BAR.SYNC.DEFER_BLOCKING 0x0 ;  /* 0x0000000000007b1d */ /* 0x000fec0000010000 */
[----:B------:R-:W5:Y:S04]  /*1f20*/  LDG.E.64 R6, desc[UR14][R6.64] ;  /* 0x0000000e06067981 */ /* 0x000f68000c1e1b00 */
[----:B------:R0:W5:Y:S04]  /*1f30*/  LDG.E.64 R4, desc[UR14][R10.64] ;  /* 0x0000000e0a047981 */ /* 0x000168000c1e1b00 */
[----:B0-----:R-:W0:Y:S01]  /*1f40*/  LDS.64 R10, [UR5+0x98] ;  /* 0x00009805ff0a7984 */ /* 0x001e220008000a00 */
[----:B------:R-:W1:Y:S01]  /*1f50*/  LDCU.U8 UR5, c[0x0][0x3fc] ;  /* 0x00007f80ff0577ac */ /* 0x000e620008000000 */
[----:B0-----:R-:W-:-:S04]  /*1f60*/  FMUL.FTZ R12, R10, UR9 ;  /* 0x000000090a0c7c20 */ /* 0x001fc80008410000 */
[----:B------:R-:W-:-:S04]  /*1f70*/  FMUL.FTZ R20, R12, R12 ;  /* 0x0000000c0c147220 */ /* 0x000fc80000410000 */
[----:B------:R-:W-:-:S05]  /*1f80*/  FFMA.FTZ R20, R11, UR9, -R20 ;  /* 0x000000090b147c23 */ /* 0x000fca0008010814 */
[----:B------:R-:W-:-:S13]  /*1f90*/  FSETP.GTU.FTZ.AND P2, PT, R20, RZ, PT ;  /* 0x000000ff1400720b */ /* 0x000fda0003f5c000 */
[----:B------:R-:W0:Y:S01]  /*1fa0*/  @P2 LDC R13, c[0x0][0x3a8] ;  /* 0x0000ea00ff0d2b82 */ /* 0x000e220000000800 */
[----:B-1----:R-:W-:Y:S01]  /*1fb0*/  UISETP.NE.AND UP0, UPT, UR5, URZ, UPT ;  /* 0x000000ff0500728c */ /* 0x002fe2000bf05270 */
[----:B------:R-:W-:Y:S01]  /*1fc0*/  BSSY.RECONVERGENT B0, `(.L_x_1879) ;  /* 0x00000ee000007945 */ /* 0x000fe20003800200 */
[----:B0-----:R-:W-:Y:S01]  /*1fd0*/  @P2 FADD.FTZ R20, R20, R13 ;  /* 0x0000000d14142221 */ /* 0x001fe20000010000 */
[----:B------:R-:W-:-:S06]  /*1fe0*/  MOV R13, 0x3f800000 ;  /* 0x3f800000000d7802 */ /* 0x000fcc0000000f00 */
[----:B------:R0:W1:Y:S01]  /*1ff0*/  @P2 MUFU.RSQ R13, R20 ;  /* 0x00000014000d2308 */ /* 0x0000620000001400 */
[----:B------:R-:W-:Y:S05]  /*2000*/  BRA.U UP0, `(.L_x_1880) ;  /* 0x0000000500887547 */ /* 0x000fea000b800000 */
[----:B------:R-:W2:Y:S01]  /*2010*/  LDCU.64 UR10, c[0x0][0x3e8] ;  /* 0x00007d00ff0a77ac */ /* 0x000ea20008000a00 */
[----:B------:R-:W-:Y:S01]  /*2020*/  SHF.R.S32.HI R28, RZ, 0x1f, R23 ;  /* 0x0000001fff1c7819 */ /* 0x000fe20000011417 */
[----:B------:R-:W-:Y:S01]  /*2030*/  BSSY.RECONVERGENT B1, `(.L_x_1881) ;  /* 0x0000019000017945 */ /* 0x000fe20003800200 */
[C---:B0-----:R-:W-:Y:S02]  /*2040*/  IADD3 R20, PT, PT, R23.reuse, 0x10, RZ ;  /* 0x0000001017147810 */ /* 0x041fe40007ffe0ff */
[C---:B------:R-:W-:Y:S02]  /*2050*/  IADD3 R14, PT, PT, R23.reuse, 0x20, RZ ;  /* 0x00000020170e7810 */ /* 0x040fe40007ffe0ff */
[C---:B------:R-:W-:Y:S02]  /*2060*/  IADD3 R15, PT, PT, R23.reuse, 0x30, RZ ;  /* 0x00000030170f7810 */ /* 0x040fe40007ffe0ff */
[----:B--2---:R-:W-:-:S04]  /*2070*/  ISETP.GE.U32.AND P1, PT, R23, UR10, PT ;  /* 0x0000000a17007c0c */ /* 0x004fc8000bf26070 */
[----:B------:R-:W-:-:S13]  /*2080*/  ISETP.GE.AND.EX P1, PT, R28, UR11, PT, P1 ;  /* 0x0000000b1c007c0c */ /* 0x000fda000bf26310 */
[----:B------:R-:W-:Y:S05]  /*2090*/  @P1 BRA `(.L_x_1882) ;  /* 0x0000000000481947 */ /* 0x000fea0003800000 */
[----:B------:R-:W0:Y:S01]  /*20a0*/  LDCU.64 UR12, c[0x0][0x3e0] ;  /* 0x00007c00ff0c77ac */ /* 0x000e220008000a00 */
[--C-:B------:R-:W-:Y:S01]  /*20b0*/  FADD.FTZ R10, R21, -R12.reuse ;  /* 0x8000000c150a7221 */ /* 0x100fe20000010000 */
[----:B------:R-:W-:Y:S01]  /*20c0*/  MOV R8, R24 ;  /* 0x0000001800087202 */ /* 0x000fe20000000f00 */
[----:B------:R-:W-:Y:S01]  /*20d0*/  FADD.FTZ R18, R18, -R12 ;  /* 0x8000000c12127221 */ /* 0x000fe20000010000 */
[----:B------:R-:W2:Y:S01]  /*20e0*/  LDCU.64 UR8, c[0x0][0x380] ;  /* 0x00007000ff0877ac */ /* 0x000ea20008000a00 */
[----:B------:R-:W-:Y:S02]  /*20f0*/  IMAD.MOV.U32 R9, RZ, RZ, R27 ;  /* 0x000000ffff097224 */ /* 0x000fe400078e001b */
[-C--:B-1----:R-:W-:Y:S01]  /*2100*/  FMUL.FTZ R21, R10, R13.reuse ;  /* 0x0000000d0a157220 */ /* 0x082fe20000410000 */
[----:B------:R-:W-:-:S03]  /*2110*/  FMUL.FTZ R10, R18, R13 ;  /* 0x0000000d120a7220 */ /* 0x000fc60000410000 */
[----:B-----5:R-:W-:Y:S01]  /*2120*/  FFMA.FTZ R18, R4, R21, R6 ;  /* 0x0000001504127223 */ /* 0x020fe20000010006 */
[----:B------:R-:W-:Y:S01]  /*2130*/  FFMA.FTZ R21, R5, R10, R7 ;  /* 0x0000000a05157223 */ /* 0x000fe20000010007 */
[----:B0-----:R-:W-:Y:S02]  /*2140*/  IMAD R28, R28, UR12, RZ ;  /* 0x0000000c1c1c7c24 */ /* 0x001fe4000f8e02ff */
[----:B------:R-:W-:-:S04]  /*2150*/  IMAD.WIDE.U32 R8, R23, UR12, R8 ;  /* 0x0000000c17087c25 */ /* 0x000fc8000f8e0008 */
[----:B------:R-:W-:Y:S01]  /*2160*/  IMAD R11, R23, UR13, R28 ;  /* 0x0000000d170b7c24 */ /* 0x000fe2000f8e021c */
[----:B--2---:R-:W-:-:S04]  /*2170*/  LEA R10, P1, R8, UR8, 0x1 ;  /* 0x00000008080a7c11 */ /* 0x004fc8000f8208ff */
[----:B------:R-:W-:Y:S02]  /*2180*/  IADD3 R11, PT, PT, R9, R11, RZ ;  /* 0x0000000b090b7210 */ /* 0x000fe40007ffe0ff */
[----:B------:R-:W-:Y:S02]  /*2190*/  F2FP.BF16.F32.PACK_AB R9, R21, R18 ;  /* 0x000000121509723e */ /* 0x000fe400000010ff */
[----:B------:R-:W-:-:S05]  /*21a0*/  LEA.HI.X R11, R8, UR9, R11, 0x1, P1 ;  /* 0x00000009080b7c11 */ /* 0x000fca00088f0c0b */
[----:B------:R0:W-:Y:S02]  /*21b0*/  STG.E desc[UR14][R10.64], R9 ;  /* 0x000000090a007986 */ /* 0x0001e4000c10190e */
.L_x_1882:
[----:B------:R-:W-:Y:S05]  /*21c0*/  BSYNC.RECONVERGENT B1 ;  /* 0x0000000000017941 */ /* 0x000fea0003800200 */
.L_x_1881:
[----:B------:R-:W-:Y:S01]  /*21d0*/  ISETP.GE.U32.AND P1, PT, R20, UR10, PT ;  /* 0x0000000a14007c0c */ /* 0x000fe2000bf26070 */
[----:B------:R-:W-:Y:S01]  /*21e0*/  BSSY.RECONVERGENT B1, `(.L_x_1883) ;  /* 0x000001c000017945 */ /* 0x000fe20003800200 */
[----:B0-----:R-:W-:Y:S02]  /*21f0*/  SHF.R.S32.HI R11, RZ, 0x1f, R20 ;  /* 0x0000001fff0b7819 */ /* 0x001fe40000011414 */
[----:B------:R-:W-:Y:S02]  /*2200*/  ISETP.GE.U32.AND P2, PT, R14, UR10, PT ;  /* 0x0000000a0e007c0c */ /* 0x000fe4000bf46070 */
[----:B------:R-:W-:Y:S02]  /*2210*/  ISETP.GE.AND.EX P1, PT, R11, UR11, PT, P1 ;  /* 0x0000000b0b007c0c */ /* 0x000fe4000bf26310 */
[----:B------:R-:W-:Y:S02]  /*2220*/  ISETP.GE.U32.AND P3, PT, R15, UR10, PT ;  /* 0x0000000a0f007c0c */ /* 0x000fe4000bf66070 */
[----:B------:R-:W-:-:S02]  /*2230*/  SHF.R.S32.HI R21, RZ, 0x1f, R14 ;  /* 0x0000001fff157819 */ /* 0x000fc4000001140e */
[----:B------:R-:W-:Y:S02]  /*2240*/  SHF.R.S32.HI R18, RZ, 0x1f, R15 ;  /* 0x0000001fff127819 */ /* 0x000fe4000001140f */
[----:B------:R-:W-:Y:S02]  /*2250*/  ISETP.GE.AND.EX P2, PT, R21, UR11, PT, P2 ;  /* 0x0000000b15007c0c */ /* 0x000fe4000bf46320 */
[----:B------:R-:W-:-:S03]  /*2260*/  ISETP.GE.AND.EX P3, PT, R18, UR11, PT, P3 ;  /* 0x0000000b12007c0c */ /* 0x000fc6000bf66330 */
[----:B------:R-:W-:Y:S10]  /*2270*/  @P1 BRA `(.L_x_1884) ;  /* 0x0000000000481947 */ /* 0x000ff40003800000 */
[----:B------:R-:W0:Y:S01]  /*2280*/  LDCU.64 UR8, c[0x0][0x3e0] ;  /* 0x00007c00ff0877ac */ /* 0x000e220008000a00 */
[----:B------:R-:W-:Y:S01]  /*2290*/  MOV R8, R24 ;  /* 0x0000001800087202 */ /* 0x000fe20000000f00 */
[--C-:B------:R-:W-:Y:S01]  /*22a0*/  FADD.FTZ R10, R19, -R12.reuse ;  /* 0x8000000c130a7221 */ /* 0x100fe20000010000 */
[----:B------:R-:W-:Y:S01]  /*22b0*/  MOV R9, R27 ;  /* 0x0000001b00097202 */ /* 0x000fe20000000f00 */
[----:B------:R-:W2:Y:S01]  /*22c0*/  LDCU.64 UR12, c[0x0][0x380] ;  /* 0x00007000ff0c77ac */ /* 0x000ea20008000a00 */
[----:B------:R-:W-:Y:S01]  /*22d0*/  FADD.FTZ R16, R16, -R12 ;  /* 0x8000000c10107221 */ /* 0x000fe20000010000 */
[----:B-1----:R-:W-:-:S03]  /*22e0*/  FMUL.FTZ R19, R10, R13 ;  /* 0x0000000d0a137220 */ /* 0x002fc60000410000 */
[----:B------:R-:W-:Y:S01]  /*22f0*/  FMUL.FTZ R16, R16, R13 ;  /* 0x0000000d10107220 */ /* 0x000fe20000410000 */
[----:B-----5:R-:W-:-:S03]  /*2300*/  FFMA.FTZ R19, R4, R19, R6 ;  /* 0x0000001304137223 */ /* 0x020fc60000010006 */
        /* <DEDUP_REMOVED lines=9> */
.L_x_1884:
[----:B------:R-:W-:Y:S05]  /*23a0*/  BSYNC.RECONVERGENT B1 ;  /* 0x0000000000017941 */ /* 0x000fea0003800200 */
.L_x_1883:
[----:B------:R-:W-:Y:S04]  /*23b0*/  BSSY.RECONVERGENT B1, `(.L_x_1885) ;  /* 0x0000014000017945 */ /* 0x000fe80003800200 */
[----:B------:R-:W-:Y:S05]  /*23c0*/  @P2 BRA `(.L_x_1886) ;  /* 0x0000000000482947 */ /* 0x000fea0003800000 */
[----:B------:R-:W2:Y:S01]  /*23d0*/  LDCU.64 UR8, c[0x0][0x3e0] ;  /* 0x00007c00ff0877ac */ /* 0x000ea20008000a00 */
[----:B------:R-:W-:Y:S01]  /*23e0*/  MOV R8, R24 ;  /* 0x0000001800087202 */ /* 0x000fe20000000f00 */
[--C-:B0-----:R-:W-:Y:S01]  /*23f0*/  FADD.FTZ R10, R17, -R12.reuse ;  /* 0x8000000c110a7221 */ /* 0x101fe20000010000 */
[----:B------:R-:W-:Y:S01]  /*2400*/  FADD.FTZ R0, R0, -R12 ;  /* 0x8000000c00007221 */ /* 0x000fe20000010000 */
[----:B------:R-:W0:Y:S01]  /*2410*/  LDCU.64 UR12, c[0x0][0x380] ;  /* 0x00007000ff0c77ac */ /* 0x000e220008000a00 */
[----:B------:R-:W-:Y:S02]  /*2420*/  IMAD.MOV.U32 R9, RZ, RZ, R27 ;  /* 0x000000ffff097224 */ /* 0x000fe400078e001b */
[-C--:B-1----:R-:W-:Y:S01]  /*2430*/  FMUL.FTZ R11, R10, R13.reuse ;  /* 0x0000000d0a0b7220 */ /* 0x082fe20000410000 */
[----:B------:R-:W-:-:S04]  /*2440*/  FMUL.FTZ R0, R0, R13 ;  /* 0x0000000d00007220 */ /* 0x000fc80000410000 */
[----:B-----5:R-:W-:Y:S01]  /*2450*/  FFMA.FTZ R17, R5, R0, R7 ;  /* 0x0000000005117223 */ /* 0x020fe20000010007 */
[----:B--2---:R-:W-:Y:S02]  /*2460*/  IMAD R21, R21, UR8, RZ ;  /* 0x0000000815157c24 */ /* 0x004fe4000f8e02ff */
[----:B------:R-:W-:-:S04]  /*2470*/  IMAD.WIDE.U32 R8, R14, UR8, R8 ;  /* 0x000000080e087c25 */ /* 0x000fc8000f8e0008 */
[----:B------:R-:W-:Y:S02]  /*2480*/  IMAD R21, R14, UR9, R21 ;  /* 0x000000090e157c24 */ /* 0x000fe4000f8e0215 */
[----:B------:R-:W-:Y:S01]  /*2490*/  FFMA.FTZ R14, R4, R11, R6 ;  /* 0x0000000b040e7223 */ /* 0x000fe20000010006 */
[C---:B0-----:R-:W-:Y:S02]  /*24a0*/  LEA R10, P1, R8.reuse, UR12, 0x1 ;  /* 0x0000000c080a7c11 */ /* 0x041fe4000f8208ff */
[----:B------:R-:W-:Y:S02]  /*24b0*/  IADD3 R21, PT, PT, R9, R21, RZ ;  /* 0x0000001509157210 */ /* 0x000fe40007ffe0ff */
[----:B------:R-:W-:Y:S02]  /*24c0*/  F2FP.BF16.F32.PACK_AB R9, R17, R14 ;  /* 0x0000000e1109723e */ /* 0x000fe400000010ff */
[----:B------:R-:W-:-:S05]  /*24d0*/  LEA.HI.X R11, R8, UR13, R21, 0x1, P1 ;  /* 0x0000000d080b7c11 */ /* 0x000fca00088f0c15 */
[----:B------:R2:W-:Y:S02]  /*24e0*/  STG.E desc[UR14][R10.64], R9 ;  /* 0x000000090a007986 */ /* 0x0005e4000c10190e */
.L_x_1886:
[----:B------:R-:W-:Y:S05]  /*24f0*/  BSYNC.RECONVERGENT B1 ;  /* 0x0000000000017941 */ /* 0x000fea0003800200 */
.L_x_1885:
[----:B------:R-:W-:Y:S05]  /*2500*/  @P3 BRA `(.L_x_1887) ;  /* 0x0000000800643947 */ /* 0x000fea0003800000 */
[----:B------:R-:W3:Y:S01]  /*2510*/  LDCU.64 UR8, c[0x0][0x3e0] ;  /* 0x00007c00ff0877ac */ /* 0x000ee20008000a00 */
[----:B------:R-:W-:Y:S01]  /*2520*/  MOV R25, R27 ;  /* 0x0000001b00197202 */ /* 0x000fe20000000f00 */
[--C-:B------:R-:W-:Y:S01]  /*2530*/  FADD.FTZ R0, R3, -R12.reuse ;  /* 0x8000000c03007221 */ /* 0x100fe20000010000 */
[----:B------:R-:W-:Y:S01]  /*2540*/  FADD.FTZ R2, R2, -R12 ;  /* 0x8000000c02027221 */ /* 0x000fe20000010000 */
[----:B------:R-:W4:Y:S02]  /*2550*/  LDCU.64 UR10, c[0x0][0x380] ;  /* 0x00007000ff0a77ac */ /* 0x000f240008000a00 */
[-C--:B-1----:R-:W-:Y:S01]  /*2560*/  FMUL.FTZ R3, R0, R13.reuse ;  /* 0x0000000d00037220 */ /* 0x082fe20000410000 */
[----:B------:R-:W-:-:S03]  /*2570*/  FMUL.FTZ R2, R2, R13 ;  /* 0x0000000d02027220 */ /* 0x000fc60000410000 */
[----:B-----5:R-:W-:Y:S01]  /*2580*/  FFMA.FTZ R4, R4, R3, R6 ;  /* 0x0000000304047223 */ /* 0x020fe20000010006 */
[----:B------:R-:W-:-:S05]  /*2590*/  FFMA.FTZ R5, R5, R2, R7 ;  /* 0x0000000205057223 */ /* 0x000fca0000010007 */
[----:B------:R-:W-:Y:S01]  /*25a0*/  F2FP.BF16.F32.PACK_AB R5, R5, R4 ;  /* 0x000000040505723e */ /* 0x000fe200000010ff */
[----:B---3--:R-:W-:Y:S02]  /*25b0*/  IMAD R18, R18, UR8, RZ ;  /* 0x0000000812127c24 */ /* 0x008fe4000f8e02ff */
[----:B------:R-:W-:-:S04]  /*25c0*/  IMAD.WIDE.U32 R24, R15, UR8, R24 ;  /* 0x000000080f187c25 */ /* 0x000fc8000f8e0018 */
[----:B------:R-:W-:Y:S01]  /*25d0*/  IMAD R15, R15, UR9, R18 ;  /* 0x000000090f0f7c24 */ /* 0x000fe2000f8e0212 */
[----:B----4-:R-:W-:-:S04]  /*25e0*/  LEA R2, P1, R24, UR10, 0x1 ;  /* 0x0000000a18027c11 */ /* 0x010fc8000f8208ff */
[----:B------:R-:W-:-:S04]  /*25f0*/  IADD3 R15, PT, PT, R25, R15, RZ ;  /* 0x0000000f190f7210 */ /* 0x000fc80007ffe0ff */
[----:B------:R-:W-:-:S05]  /*2600*/  LEA.HI.X R3, R24, UR11, R15, 0x1, P1 ;  /* 0x0000000b18037c11 */ /* 0x000fca00088f0c0f */
[----:B------:R3:W-:Y:S01]  /*2610*/  STG.E desc[UR14][R2.64], R5 ;  /* 0x0000000502007986 */ /* 0x0007e2000c10190e */
[----:B------:R-:W-:Y:S05]  /*2620*/  BRA `(.L_x_1887) ;  /* 0x00000008001c7947 */ /* 0x000fea0003800000 */
.L_x_1880:
[----:B------:R-:W2:Y:S01]  /*2630*/  LDCU.64 UR8, c[0x0][0x3e8] ;  /* 0x00007d00ff0877ac */ /* 0x000ea20008000a00 */
[----:B------:R-:W-:Y:S01]  /*2640*/  SHF.R.S32.HI R8, RZ, 0x1f, R23 ;  /* 0x0000001fff087819 */ /* 0x000fe20000011417 */
[----:B------:R-:W-:Y:S01]  /*2650*/  BSSY.RECONVERGENT B1, `(.L_x_1888) ;  /* 0x0000028000017945 */ /* 0x000fe20003800200 */
[C---:B------:R-:W-:Y:S02]  /*2660*/  IADD3 R14, PT, PT, R23.reuse, 0x20, RZ ;  /* 0x00000020170e7810 */ /* 0x040fe40007ffe0ff */
[C---:B------:R-:W-:Y:S02]  /*2670*/  IADD3 R15, PT, PT, R23.reuse, 0x30, RZ ;  /* 0x00000030170f7810 */ /* 0x040fe40007ffe0ff */
[----:B0-----:R-:W-:Y:S02]  /*2680*/  SHF.R.S32.HI R20, RZ, 0x1f, R14 ;  /* 0x0000001fff147819 */ /* 0x001fe4000001140e */
[----:B------:R-:W-:Y:S02]  /*2690*/  SHF.R.S32.HI R28, RZ, 0x1f, R15 ;  /* 0x0000001fff1c7819 */ /* 0x000fe4000001140f */
[----:B--2---:R-:W-:-:S02]  /*26a0*/  ISETP.GE.U32.AND P2, PT, R23, UR8, PT ;  /* 0x0000000817007c0c */ /* 0x004fc4000bf46070 */
[----:B------:R-:W-:Y:S02]  /*26b0*/  ISETP.GE.U32.AND P3, PT, R14, UR8, PT ;  /* 0x000000080e007c0c */ /* 0x000fe4000bf66070 */
[----:B------:R-:W-:Y:S02]  /*26c0*/  ISETP.GE.AND.EX P4, PT, R8, UR9, PT, P2 ;  /* 0x0000000908007c0c */ /* 0x000fe4000bf86320 */
[----:B------:R-:W-:Y:S02]  /*26d0*/  ISETP.GE.U32.AND P5, PT, R15, UR8, PT ;  /* 0x000000080f007c0c */ /* 0x000fe4000bfa6070 */
[----:B------:R-:W-:Y:S02]  /*26e0*/  ISETP.GE.AND.EX P2, PT, R20, UR9, PT, P3 ;  /* 0x0000000914007c0c */ /* 0x000fe4000bf46330 */
[----:B------:R-:W-:-:S07]  /*26f0*/  ISETP.GE.AND.EX P3, PT, R28, UR9, PT, P5 ;  /* 0x000000091c007c0c */ /* 0x000fce000bf66350 */
[----:B------:R-:W-:Y:S06]  /*2700*/  @P4 BRA `(.L_x_1889) ;  /* 0x0000000000704947 */ /* 0x000fec0003800000 */
[--C-:B------:R-:W-:Y:S01]  /*2710*/  FADD.FTZ R10, R21, -R12.reuse ;  /* 0x8000000c150a7221 */ /* 0x100fe20000010000 */
[----:B------:R-:W0:Y:S03]  /*2720*/  LDCU.64 UR10, c[0x0][0x3e0] ;  /* 0x00007c00ff0a77ac */ /* 0x000e260008000a00 */
[----:B-1----:R-:W-:Y:S01]  /*2730*/  FMUL.FTZ R9, R10, R13 ;  /* 0x0000000d0a097220 */ /* 0x002fe20000410000 */
[----:B------:R-:W-:Y:S01]  /*2740*/  FADD.FTZ R10, R18, -R12 ;  /* 0x8000000c120a7221 */ /* 0x000fe20000010000 */
[----:B------:R-:W1:Y:S02]  /*2750*/  LDCU.64 UR12, c[0x0][0x380] ;  /* 0x00007000ff0c77ac */ /* 0x000e640008000a00 */
[----:B-----5:R-:W-:Y:S01]  /*2760*/  FFMA.FTZ R18, R4, R9, R6 ;  /* 0x0000000904127223 */ /* 0x020fe20000010006 */
[----:B------:R-:W-:-:S03]  /*2770*/  FMUL.FTZ R10, R10, R13 ;  /* 0x0000000d0a0a7220 */ /* 0x000fc60000410000 */
[----:B------:R-:W-:Y:S01]  /*2780*/  FMUL.FTZ R9, R18, -1.4426950216293334961 ;  /* 0xbfb8aa3b12097820 */ /* 0x000fe20000410000 */
[----:B------:R-:W-:-:S04]  /*2790*/  FFMA.FTZ R21, R5, R10, R7 ;  /* 0x0000000a05157223 */ /* 0x000fc80000010007 */
[----:B------:R-:W-:Y:S01]  /*27a0*/  FMUL.FTZ R29, R21, -1.4426950216293334961 ;  /* 0xbfb8aa3b151d7820 */ /* 0x000fe20000410000 */
[----:B------:R-:W2:Y:S05]  /*27b0*/  MUFU.EX2 R9, R9 ;  /* 0x0000000900097308 */ /* 0x000eaa0000000800 */
[----:B------:R-:W3:Y:S01]  /*27c0*/  MUFU.EX2 R29, R29 ;  /* 0x0000001d001d7308 */ /* 0x000ee20000000800 */
[----:B--2---:R-:W-:Y:S01]  /*27d0*/  FADD.FTZ R10, R9, 1 ;  /* 0x3f800000090a7421 */ /* 0x004fe20000010000 */
[----:B------:R-:W-:-:S03]  /*27e0*/  MOV R9, R27 ;  /* 0x0000001b00097202 */ /* 0x000fc60000000f00 */
[----:B------:R-:W2:Y:S01]  /*27f0*/  MUFU.RCP R11, R10 ;  /* 0x0000000a000b7308 */ /* 0x000ea20000001000 */
[----:B---3--:R-:W-:-:S07]  /*2800*/  FADD.FTZ R29, R29, 1 ;  /* 0x3f8000001d1d7421 */ /* 0x008fce0000010000 */
[----:B------:R-:W3:Y:S01]  /*2810*/  MUFU.RCP R10, R29 ;  /* 0x0000001d000a7308 */ /* 0x000ee20000001000 */
[----:B--2---:R-:W-:Y:S01]  /*2820*/  FMUL.FTZ R18, R18, R11 ;  /* 0x0000000b12127220 */ /* 0x004fe20000410000 */
[----:B0-----:R-:W-:Y:S02]  /*2830*/  IMAD R11, R8, UR10, RZ ;  /* 0x0000000a080b7c24 */ /* 0x001fe4000f8e02ff */
[----:B------:R-:W-:Y:S02]  /*2840*/  IMAD.MOV.U32 R8, RZ, RZ, R24 ;  /* 0x000000ffff087224 */ /* 0x000fe400078e0018 */
[C---:B------:R-:W-:Y:S02]  /*2850*/  IMAD R11, R23.reuse, UR11, R11 ;  /* 0x0000000b170b7c24 */ /* 0x040fe4000f8e020b */
[----:B------:R-:W-:-:S04]  /*2860*/  IMAD.WIDE.U32 R8, R23, UR10, R8 ;  /* 0x0000000a17087c25 */ /* 0x000fc8000f8e0008 */
[----:B---3--:R-:W-:Y:S01]  /*2870*/  FMUL.FTZ R21, R21, R10 ;  /* 0x0000000a15157220 */ /* 0x008fe20000410000 */
[----:B------:R-:W-:Y:S02]  /*2880*/  IADD3 R11, PT, PT, R9, R11, RZ ;  /* 0x0000000b090b7210 */ /* 0x000fe40007ffe0ff */
[C---:B-1----:R-:W-:Y:S02]  /*2890*/  LEA R10, P4, R8.reuse, UR12, 0x1 ;  /* 0x0000000c080a7c11 */ /* 0x042fe4000f8808ff */
[----:B------:R-:W-:Y:S02]  /*28a0*/  F2FP.BF16.F32.PACK_AB R21, R21, R18 ;  /* 0x000000121515723e */ /* 0x000fe400000010ff */
[----:B------:R-:W-:-:S05]  /*28b0*/  LEA.HI.X R11, R8, UR13, R11, 0x1, P4 ;  /* 0x0000000d080b7c11 */ /* 0x000fca000a0f0c0b */
[----:B------:R0:W-:Y:S04]  /*28c0*/  STG.E desc[UR14][R10.64], R21 ;  /* 0x000000150a007986 */ /* 0x0001e8000c10190e */
.L_x_1889:
[----:B------:R-:W-:Y:S05]  /*28d0*/  BSYNC.RECONVERGENT B1 ;  /* 0x0000000000017941 */ /* 0x000fea0003800200 */
.L_x_1888:
[----:B------:R-:W-:Y:S04]  /*28e0*/  BSSY.RECONVERGENT B1, `(.L_x_1890) ;  /* 0x0000020000017945 */ /* 0x000fe80003800200 */
[----:B------:R-:W-:Y:S05]  /*28f0*/  @P1 BRA `(.L_x_1891) ;  /* 0x0000000000781947 */ /* 0x000fea0003800000 */
[--C-:B------:R-:W-:Y:S01]  /*2900*/  FADD.FTZ R8, R19, -R12.reuse ;  /* 0x8000000c13087221 */ /* 0x100fe20000010000 */
[----:B------:R-:W-:Y:S01]  /*2910*/  FADD.FTZ R16, R16, -R12 ;  /* 0x8000000c10107221 */ /* 0x000fe20000010000 */
[----:B------:R-:W2:Y:S01]  /*2920*/  LDCU.64 UR10, c[0x0][0x3e0] ;  /* 0x00007c00ff0a77ac */ /* 0x000ea20008000a00 */
[----:B------:R-:W-:Y:S01]  /*2930*/  IADD3 R29, PT, PT, R23, 0x10, RZ ;  /* 0x00000010171d7810 */ /* 0x000fe20007ffe0ff */
[-C--:B-1----:R-:W-:Y:S01]  /*2940*/  FMUL.FTZ R9, R8, R13.reuse ;  /* 0x0000000d08097220 */ /* 0x082fe20000410000 */
[----:B------:R-:W-:Y:S01]  /*2950*/  FMUL.FTZ R16, R16, R13 ;  /* 0x0000000d10107220 */ /* 0x000fe20000410000 */
[----:B------:R-:W1:Y:S01]  /*2960*/  LDCU.64 UR12, c[0x0][0x380] ;  /* 0x00007000ff0c77ac */ /* 0x000e620008000a00 */
[----:B------:R-:W-:Y:S01]  /*2970*/  SHF.R.S32.HI R18, RZ, 0x1f, R29 ;  /* 0x0000001fff127819 */ /* 0x000fe2000001141d */
[----:B-----5:R-:W-:Y:S01]  /*2980*/  FFMA.FTZ R9, R4, R9, R6 ;  /* 0x0000000904097223 */ /* 0x020fe20000010006 */
[----:B------:R-:W-:-:S03]  /*2990*/  FFMA.FTZ R16, R5, R16, R7 ;  /* 0x0000001005107223 */ /* 0x000fc60000010007 */
[----:B0-----:R-:W-:Y:S01]  /*29a0*/  FMUL.FTZ R10, R9, -1.4426950216293334961 ;  /* 0xbfb8aa3b090a7820 */ /* 0x001fe20000410000 */
[----:B------:R-:W-:-:S05]  /*29b0*/  FMUL.FTZ R11, R16, -1.4426950216293334961 ;  /* 0xbfb8aa3b100b7820 */ /* 0x000fca0000410000 */
[----:B------:R-:W0:Y:S04]  /*29c0*/  MUFU.EX2 R10, R10 ;  /* 0x0000000a000a7308 */ /* 0x000e280000000800 */
[----:B------:R-:W3:Y:S01]  /*29d0*/  MUFU.EX2 R11, R11 ;  /* 0x0000000b000b7308 */ /* 0x000ee20000000800 */
[----:B0-----:R-:W-:Y:S01]  /*29e0*/  FADD.FTZ R8, R10, 1 ;  /* 0x3f8000000a087421 */ /* 0x001fe20000010000 */
[----:B--2---:R-:W-:Y:S02]  /*29f0*/  IMAD R10, R18, UR10, RZ ;  /* 0x0000000a120a7c24 */ /* 0x004fe4000f8e02ff */
[----:B---3--:R-:W-:Y:S02]  /*2a00*/  FADD.FTZ R19, R11, 1 ;  /* 0x3f8000000b137421 */ /* 0x008fe40000010000 */
[----:B------:R-:W-:Y:S01]  /*2a10*/  IMAD R21, R29, UR11, R10 ;  /* 0x0000000b1d157c24 */ /* 0x000fe2000f8e020a */
[----:B------:R-:W0:Y:S01]  /*2a20*/  MUFU.RCP R8, R8 ;  /* 0x0000000800087308 */ /* 0x000e220000001000 */
[----:B------:R-:W-:-:S02]  /*2a30*/  MOV R10, R24 ;  /* 0x00000018000a7202 */ /* 0x000fc40000000f00 */
[----:B------:R-:W-:-:S05]  /*2a40*/  MOV R11, R27 ;  /* 0x0000001b000b7202 */ /* 0x000fca0000000f00 */
[----:B------:R-:W2:Y:S01]  /*2a50*/  MUFU.RCP R19, R19 ;  /* 0x0000001300137308 */ /* 0x000ea20000001000 */
[----:B------:R-:W-:-:S04]  /*2a60*/  IMAD.WIDE.U32 R10, R29, UR10, R10 ;  /* 0x0000000a1d0a7c25 */ /* 0x000fc8000f8e000a */
[----:B------:R-:W-:Y:S02]  /*2a70*/  IMAD.IADD R21, R11, 0x1, R21 ;  /* 0x000000010b157824 */ /* 0x000fe400078e0215 */
[----:B0-----:R-:W-:Y:S01]  /*2a80*/  FMUL.FTZ R18, R9, R8 ;  /* 0x0000000809127220 */ /* 0x001fe20000410000 */
[----:B-1----:R-:W-:-:S04]  /*2a90*/  LEA R8, P1, R10, UR12, 0x1 ;  /* 0x0000000c0a087c11 */ /* 0x002fc8000f8208ff */
[----:B------:R-:W-:Y:S01]  /*2aa0*/  LEA.HI.X R9, R10, UR13, R21, 0x1, P1 ;  /* 0x0000000d0a097c11 */ /* 0x000fe200088f0c15 */
[----:B--2---:R-:W-:-:S05]  /*2ab0*/  FMUL.FTZ R29, R16, R19 ;  /* 0x00000013101d7220 */ /* 0x004fca0000410000 */
[----:B------:R-:W-:-:S05]  /*2ac0*/  F2FP.BF16.F32.PACK_AB R29, R29, R18 ;  /* 0x000000121d1d723e */ /* 0x000fca00000010ff */
[----:B------:R2:W-:Y:S02]  /*2ad0*/  STG.E desc[UR14][R8.64], R29 ;  /* 0x0000001d08007986 */ /* 0x0005e4000c10190e */
.L_x_1891:
[----:B------:R-:W-:Y:S05]  /*2ae0*/  BSYNC.RECONVERGENT B1 ;  /* 0x0000000000017941 */ /* 0x000fea0003800200 */
.L_x_1890:
[----:B------:R-:W-:Y:S04]  /*2af0*/  BSSY.RECONVERGENT B1, `(.L_x_1892) ;  /* 0x000001e000017945 */ /* 0x000fe80003800200 */
[----:B------:R-:W-:Y:S05]  /*2b00*/  @P2 BRA `(.L_x_1893) ;  /* 0x0000000000702947 */ /* 0x000fea0003800000 */
[--C-:B--2---:R-:W-:Y:S01]  /*2b10*/  FADD.FTZ R8, R17, -R12.reuse ;  /* 0x8000000c11087221 */ /* 0x104fe20000010000 */
[----:B------:R-:W-:Y:S01]  /*2b20*/  FADD.FTZ R0, R0, -R12 ;  /* 0x8000000c00007221 */ /* 0x000fe20000010000 */
[----:B------:R-:W2:Y:S02]  /*2b30*/  LDCU.64 UR10, c[0x0][0x3e0] ;  /* 0x00007c00ff0a77ac */ /* 0x000ea40008000a00 */
[-C--:B-1----:R-:W-:Y:S01]  /*2b40*/  FMUL.FTZ R9, R8, R13.reuse ;  /* 0x0000000d08097220 */ /* 0x082fe20000410000 */
[----:B------:R-:W-:Y:S01]  /*2b50*/  FMUL.FTZ R0, R0, R13 ;  /* 0x0000000d00007220 */ /* 0x000fe20000410000 */
[----:B------:R-:W1:Y:S02]  /*2b60*/  LDCU.64 UR12, c[0x0][0x380] ;  /* 0x00007000ff0c77ac */ /* 0x000e640008000a00 */
[----:B0----5:R-:W-:Y:S01]  /*2b70*/  FFMA.FTZ R10, R4, R9, R6 ;  /* 0x00000009040a7223 */ /* 0x021fe20000010006 */
[----:B------:R-:W-:Y:S01]  /*2b80*/  FFMA.FTZ R0, R5, R0, R7 ;  /* 0x0000000005007223 */ /* 0x000fe20000010007 */
[----:B------:R-:W-:-:S02]  /*2b90*/  MOV R9, R27 ;  /* 0x0000001b00097202 */ /* 0x000fc40000000f00 */
[----:B------:R-:W-:Y:S01]  /*2ba0*/  FMUL.FTZ R8, R10, -1.4426950216293334961 ;  /* 0xbfb8aa3b0a087820 */ /* 0x000fe20000410000 */
[----:B------:R-:W-:-:S05]  /*2bb0*/  FMUL.FTZ R16, R0, -1.4426950216293334961 ;  /* 0xbfb8aa3b00107820 */ /* 0x000fca0000410000 */
[----:B------:R-:W0:Y:S01]  /*2bc0*/  MUFU.EX2 R8, R8 ;  /* 0x0000000800087308 */ /* 0x000e220000000800 */
[----:B--2---:R-:W-:-:S03]  /*2bd0*/  IMAD R19, R20, UR10, RZ ;  /* 0x0000000a14137c24 */ /* 0x004fc6000f8e02ff */
[----:B------:R-:W2:Y:S01]  /*2be0*/  MUFU.EX2 R16, R16 ;  /* 0x0000001000107308 */ /* 0x000ea20000000800 */
[----:B------:R-:W-:Y:S02]  /*2bf0*/  IMAD R21, R14, UR11, R19 ;  /* 0x0000000b0e157c24 */ /* 0x000fe4000f8e0213 */
[----:B0-----:R-:W-:Y:S01]  /*2c00*/  FADD.FTZ R11, R8, 1 ;  /* 0x3f800000080b7421 */ /* 0x001fe20000010000 */
[----:B------:R-:W-:Y:S01]  /*2c10*/  MOV R8, R24 ;  /* 0x0000001800087202 */ /* 0x000fe20000000f00 */
[----:B--2---:R-:W-:-:S04]  /*2c20*/  FADD.FTZ R17, R16, 1 ;  /* 0x3f80000010117421 */ /* 0x004fc80000010000 */
[----:B------:R-:W0:Y:S01]  /*2c30*/  MUFU.RCP R11, R11 ;  /* 0x0000000b000b7308 */ /* 0x000e220000001000 */
[----:B------:R-:W-:-:S05]  /*2c40*/  IMAD.WIDE.U32 R8, R14, UR10, R8 ;  /* 0x0000000a0e087c25 */ /* 0x000fca000f8e0008 */
[----:B------:R-:W-:Y:S02]  /*2c50*/  IADD3 R21, PT, PT, R9, R21, RZ ;  /* 0x0000001509157210 */ /* 0x000fe40007ffe0ff */
[----:B------:R-:W2:Y:S01]  /*2c60*/  MUFU.RCP R17, R17 ;  /* 0x0000001100117308 */ /* 0x000ea20000001000 */
[----:B0-----:R-:W-:Y:S01]  /*2c70*/  FMUL.FTZ R14, R10, R11 ;  /* 0x0000000b0a0e7220 */ /* 0x001fe20000410000 */
[----:B-1----:R-:W-:-:S04]  /*2c80*/  LEA R10, P1, R8, UR12, 0x1 ;  /* 0x0000000c080a7c11 */ /* 0x002fc8000f8208ff */
[----:B------:R-:W-:Y:S01]  /*2c90*/  LEA.HI.X R11, R8, UR13, R21, 0x1, P1 ;  /* 0x0000000d080b7c11 */ /* 0x000fe200088f0c15 */
[----:B--2---:R-:W-:-:S05]  /*2ca0*/  FMUL.FTZ R19, R0, R17 ;  /* 0x0000001100137220 */ /* 0x004fca0000410000 */
[----:B------:R-:W-:-:S05]  /*2cb0*/  F2FP.BF16.F32.PACK_AB R19, R19, R14 ;  /* 0x0000000e1313723e */ /* 0x000fca00000010ff */
[----:B------:R3:W-:Y:S02]  /*2cc0*/  STG.E desc[UR14][R10.64], R19 ;  /* 0x000000130a007986 */ /* 0x0007e4000c10190e */
.L_x_1893:
[----:B------:R-:W-:Y:S05]  /*2cd0*/  BSYNC.RECONVERGENT B1 ;  /* 0x0000000000017941 */ /* 0x000fea0003800200 */
.L_x_1892:
[----:B------:R-:W-:Y:S05]  /*2ce0*/  @P3 BRA `(.L_x_1887) ;  /* 0x00000000006c3947 */ /* 0x000fea0003800000 */
[--C-:B------:R-:W-:Y:S01]  /*2cf0*/  FADD.FTZ R0, R3, -R12.reuse ;  /* 0x8000000c03007221 */ /* 0x100fe20000010000 */
[----:B------:R-:W-:Y:S01]  /*2d00*/  FADD.FTZ R2, R2, -R12 ;  /* 0x8000000c02027221 */ /* 0x000fe20000010000 */
[----:B------:R-:W4:Y:S01]  /*2d10*/  LDCU.64 UR8, c[0x0][0x3e0] ;  /* 0x00007c00ff0877ac */ /* 0x000f220008000a00 */
[----:B------:R-:W-:Y:S01]  /*2d20*/  MOV R25, R27 ;  /* 0x0000001b00197202 */ /* 0x000fe20000000f00 */
[-C--:B-1----:R-:W-:Y:S01]  /*2d30*/  FMUL.FTZ R3, R0, R13.reuse ;  /* 0x0000000d00037220 */ /* 0x082fe20000410000 */
[----:B------:R-:W-:Y:S01]  /*2d40*/  FMUL.FTZ R2, R2, R13 ;  /* 0x0000000d02027220 */ /* 0x000fe20000410000 */
[----:B------:R-:W1:Y:S02]  /*2d50*/  LDCU.64 UR10, c[0x0][0x380] ;  /* 0x00007000ff0a77ac */ /* 0x000e640008000a00 */
[----:B--2--5:R-:W-:Y:S01]  /*2d60*/  FFMA.FTZ R9, R4, R3, R6 ;  /* 0x0000000304097223 */ /* 0x024fe20000010006 */
[----:B------:R-:W-:-:S03]  /*2d70*/  FFMA.FTZ R5, R5, R2, R7 ;  /* 0x0000000205057223 */ /* 0x000fc60000010007 */
[----:B------:R-:W-:Y:S01]  /*2d80*/  FMUL.FTZ R0, R9, -1.4426950216293334961 ;  /* 0xbfb8aa3b09007820 */ /* 0x000fe20000410000 */
[----:B------:R-:W-:-:S05]  /*2d90*/  FMUL.FTZ R3, R5, -1.4426950216293334961 ;  /* 0xbfb8aa3b05037820 */ /* 0x000fca0000410000 */
[----:B------:R-:W2:Y:S01]  /*2da0*/  MUFU.EX2 R0, R0 ;  /* 0x0000000000007308 */ /* 0x000ea20000000800 */
[----:B----4-:R-:W-:-:S03]  /*2db0*/  IMAD R28, R28, UR8, RZ ;  /* 0x000000081c1c7c24 */ /* 0x010fc6000f8e02ff */
[----:B------:R-:W4:Y:S01]  /*2dc0*/  MUFU.EX2 R3, R3 ;  /* 0x0000000300037308 */ /* 0x000f220000000800 */
[----:B------:R-:W-:-:S04]  /*2dd0*/  IMAD.WIDE.U32 R24, R15, UR8, R24 ;  /* 0x000000080f187c25 */ /* 0x000fc8000f8e0018 */
[----:B------:R-:W-:Y:S02]  /*2de0*/  IMAD R15, R15, UR9, R28 ;  /* 0x000000090f0f7c24 */ /* 0x000fe4000f8e021c */
[----:B--2---:R-:W-:-:S03]  /*2df0*/  FADD.FTZ R2, R0, 1 ;  /* 0x3f80000000027421 */ /* 0x004fc60000010000 */
[----:B------:R-:W-:Y:S01]  /*2e00*/  IADD3 R15, PT, PT, R25, R15, RZ ;  /* 0x0000000f190f7210 */ /* 0x000fe20007ffe0ff */
[----:B----4-:R-:W-:Y:S02]  /*2e10*/  FADD.FTZ R4, R3, 1 ;  /* 0x3f80000003047421 */ /* 0x010fe40000010000 */
[----:B------:R-:W2:Y:S08]  /*2e20*/  MUFU.RCP R2, R2 ;  /* 0x0000000200027308 */ /* 0x000eb00000001000 */
[----:B------:R-:W4:Y:S01]  /*2e30*/  MUFU.RCP R4, R4 ;  /* 0x0000000400047308 */ /* 0x000f220000001000 */
[----:B--2---:R-:W-:Y:S01]  /*2e40*/  FMUL.FTZ R0, R9, R2 ;  /* 0x0000000209007220 */ /* 0x004fe20000410000 */
[----:B-1----:R-:W-:-:S04]  /*2e50*/  LEA R2, P1, R24, UR10, 0x1 ;  /* 0x0000000a18027c11 */ /* 0x002fc8000f8208ff */
[----:B------:R-:W-:Y:S01]  /*2e60*/  LEA.HI.X R3, R24, UR11, R15, 0x1, P1 ;  /* 0x0000000b18037c11 */ /* 0x000fe200088f0c0f */
[----:B----4-:R-:W-:-:S05]  /*2e70*/  FMUL.FTZ R5, R5, R4 ;  /* 0x0000000405057220 */ /* 0x010fca0000410000 */
[----:B------:R-:W-:-:S05]  /*2e80*/  F2FP.BF16.F32.PACK_AB R5, R5, R0 ;  /* 0x000000000505723e */ /* 0x000fca00000010ff */
[----:B------:R4:W-:Y:S02]  /*2e90*/  STG.E desc[UR14][R2.64], R5 ;  /* 0x0000000502007986 */ /* 0x0009e4000c10190e */
.L_x_1887:
[----:B------:R-:W-:Y:S05]  /*2ea0*/  BSYNC.RECONVERGENT B0 ;  /* 0x0000000000007941 */ /* 0x000fea0003800200 */
.L_x_1879:
[----:B------:R-:W0:Y:S01]  /*2eb0*/  LDCU UR5, c[0x0][0x3f8] ;  /* 0x00007f00ff0577ac */ /* 0x000e220008000800 */
[----:B------:R-:W0:Y:S01]  /*2ec0*/  LDCU UR8, c[0x0][0x3c8] ;  /* 0x00007900ff0877ac */ /* 0x000e220008000800 */
[----:B------:R-:W-:Y:S02]  /*2ed0*/  UIADD3 UR7, UPT, UPT, UR19, UR7, URZ ;  /* 0x0000000713077290 */ /* 0x000fe4000fffe0ff */
[----:B------:R-:W-:Y:S02]  /*2ee0*/  UIADD3 UR4, UPT, UPT, UR4, 0x1, URZ ;  /* 0x0000000104047890 */ /* 0x000fe4000fffe0ff */
[----:B0-----:R-:W-:-:S04]  /*2ef0*/  UIMAD UR5, UR5, UR8, URZ ;  /* 0x00000008050572a4 */ /* 0x001fc8000f8e02ff */
[----:B------:R-:W-:-:S09]  /*2f00*/  UISETP.GE.AND UP0, UPT, UR7, UR5, UPT ;  /* 0x000000050700728c */ /* 0x000fd2000bf06270 */
[----:B------:R-:W-:Y:S05]  /*2f10*/  BRA.U !UP0, `(.L_x_1894) ;  /* 0xffffffd108947547 */ /* 0x000fea000b83ffff */
[----:B------:R-:W-:Y:S05]  /*2f20*/  EXIT ;  /* 0x000000000000794d */ /* 0x000fea0003800000 */
.L_x_1895:
        /* <DEDUP_REMOVED lines=13> */
.L_x_4532:


//--------------------- .text._Z35group_norm_nhwc_fwd_one_pass_kernelI11Bf16IOFp32WLi128ELi64ELi512EEv26Group_norm_nhwc_fwd_params --------------------------
	.section	.text._Z35group_norm_nhwc_fwd_one_pass_kernelI11Bf16IOFp32WLi128ELi64ELi512EEv26Group_norm_nhwc_fwd_params,"ax",@progbits
	.align	128
        .global         _Z35group_norm_nhwc_fwd_one_pass_kernelI11Bf16IOFp32WLi128ELi64ELi512EEv26Group_norm_nhwc_fwd_params
        .type           _Z35group_norm_nhwc_fwd_one_pass_kernelI11Bf16IOFp32WLi128ELi64ELi512EEv26Group_norm_nhwc_fwd_params,@function
        .size           _Z35group_norm_nhwc_fwd_one_pass_kernelI11Bf16IOFp32WLi128ELi64ELi512EEv26Group_norm_nhwc_fwd_params,(.L_x_4533 - _Z35group_norm_nhwc_fwd_one_pass_kernelI11Bf16IOFp32WLi128ELi64ELi512EEv26Group_norm_nhwc_fwd_params)
        .other          _Z35group_norm_nhwc_fwd_one_pass_kernelI11Bf16IOFp32WLi128ELi64ELi512EEv26Group_norm_nhwc_fwd_params,@"STO_CUDA_ENTRY STV_DEFAULT"
_Z35group_norm_nhwc_fwd_one_pass_kernelI11Bf16IOFp32WLi128ELi64ELi512EEv26Group_norm_nhwc_fwd_params:
.text._Z35group_norm_nhwc_fwd_one_pass_kernelI11Bf16IOFp32WLi128ELi64ELi512EEv26Group_norm_nhwc_fwd_params:
[----:B------:R-:W-:Y:S01]  /*0000*/  LDC R1, c[0x0][0x37c] ;  /* 0x0000df00ff017b82 */ /* 0x000fe20000000800 */
[----:B------:R-:W0:Y:S01]  /*0010*/  S2R R0, SR_CTAID.Y ;  /* 0x0000000000007919 */ /* 0x000e220000002600 */
[----:B------:R-:W1:Y:S01]  /*0020*/  LDCU UR5, c[0x0][0x3f8] ;  /* 0x00007f00ff0577ac */ /* 0x000e620008000800 */
[----:B------:R-:W1:Y:S02]  /*0030*/  LDCU UR4, c[0x0][0x3c8] ;  /* 0x00007900ff0477ac */ /* 0x000e640008000800 */
[----:B-1----:R-:W-:-:S06]  /*0040*/  UIMAD UR5, UR5, UR4, URZ ;  /* 0x00000004050572a4 */ /* 0x002fcc000f8e02ff */
[----:B0-----:R-:W-:-:S13]  /*0050*/  ISETP.GE.AND P0, PT, R0, UR5, PT ;  /* 0x0000000500007c0c */ /* 0x001fda000bf06270 */
[----:B------:R-:W-:Y:S05]  /*0060*/  @P0 EXIT ;  /* 0x000000000000094d */ /* 0x000fea0003800000 */
[----:B------:R-:W0:Y:S01]  /*0070*/  S2R R2, SR_TID.X ;  /* 0x0000000000027919 */ /* 0x000e220000002100 */
[----:B------:R-:W1:Y:S01]  /*0080*/  S2UR UR6, SR_CgaCtaId ;  /* 0x00000000000679c3 */ /* 0x000e620000008800 */
[----:B------:R-:W2:Y:S01]  /*0090*/  LDCU UR7, c[0x0][0x404] ;  /* 0x00008080ff0777ac */ /* 0x000ea20008000800 */
[----:B------:R-:W-:Y:S01]  /*00a0*/  HFMA2 R45, -RZ, RZ, 0, 0 ;  /* 0x00000000ff2d7431 */ /* 0x000fe200000001ff */
[----:B------:R-:W3:Y:S01]  /*00b0*/  S2R R43, SR_CTAID.X ;  /* 0x00000000002b7919 */ /* 0x000ee20000002500 */
[----:B------:R-:W-:Y:S01]  /*00c0*/  MOV R44, R0 ;  /* 0x00000000002c7202 */ /* 0x000fe20000000f00 */
[----:B------:R-:W4:Y:S01]  /*00d0*/  LDCU.64 UR8, c[0x0][0x388] ;  /* 0x00007100ff0877ac */ /* 0x000f220008000a00 */
[----:B------:R-:W2:Y:S02]  /*00e0*/  S2R R3, SR_LANEID ;  /* 0x0000000000037919 */ /* 0x000ea40000000000 */
[----:B------:R-:W2:Y:S01]  /*00f0*/  LDC R4, c[0x0][0x374] ;  /* 0x0000dd00ff047b82 */ /* 0x000ea20000000800 */
[----:B------:R-:W5:Y:S01]  /*0100*/  LDCU.U8 UR10, c[0x0][0x3fc] ;  /* 0x00007f80ff0a77ac */ /* 0x000f620008000000 */
[----:B------:R-:W-:-:S06]  /*0110*/  UMOV UR4, 0x400 ;  /* 0x0000040000047882 */ /* 0x000fcc0000000000 */
[----:B------:R-:W2:Y:S01]  /*0120*/  LDC R5, c[0x0][0x370] ;  /* 0x0000dc00ff057b82 */ /* 0x000ea20000000800 */
[----:B----4-:R-:W-:Y:S01]  /*0130*/  ISETP.NE.U32.AND P1, PT, RZ, UR8, PT ;  /* 0x00000008ff007c0c */ /* 0x010fe2000bf25070 */
[----:B-1----:R-:W-:Y:S02]  /*0140*/  ULEA UR4, UR6, UR4, 0x18 ;  /* 0x0000000406047291 */ /* 0x002fe4000f8ec0ff */
[----:B-----5:R-:W-:Y:S01]  /*0150*/  UISETP.NE.AND UP0, UPT, UR10, URZ, UPT ;  /* 0x000000ff0a00728c */ /* 0x020fe2000bf05270 */
[----:B0-----:R-:W-:Y:S02]  /*0160*/  SHF.R.U32.HI R50, RZ, 0x5, R2 ;  /* 0x00000005ff327819 */ /* 0x001fe40000011602 */
[C---:B------:R-:W-:Y:S02]  /*0170*/  SHF.L.U32 R52, R2.reuse, 0x1, RZ ;  /* 0x0000000102347819 */ /* 0x040fe400000006ff */
[----:B---3--:R-:W-:Y:S01]  /*0180*/  LOP3.LUT P0, RZ, R2, R43, RZ, 0xfc, !PT ;  /* 0x0000002b02ff7212 */ /* 0x008fe2000780fcff */
[----:B--2---:R-:W-:Y:S01]  /*0190*/  IMAD R51, R43, UR7, R50 ;  /* 0x000000072b337c24 */ /* 0x004fe2000f8e0232 */
[----:B------:R-:W-:-:S02]  /*01a0*/  LEA R50, R50, UR4, 0x3 ;  /* 0x0000000432327c11 */ /* 0x000fc4000f8e18ff */
[----:B------:R-:W-:Y:S02]  /*01b0*/  LOP3.LUT R52, R52, 0x3e, RZ, 0xc0, !PT ;  /* 0x0000003e34347812 */ /* 0x000fe400078ec0ff */
[C---:B------:R-:W-:Y:S02]  /*01c0*/  IADD3 R49, PT, PT, R51.reuse, 0x40, RZ ;  /* 0x0000004033317810 */ /* 0x040fe40007ffe0ff */
[C---:B------:R-:W-:Y:S02]  /*01d0*/  IADD3 R48, PT, PT, R51.reuse, 0x50, RZ ;  /* 0x0000005033307810 */ /* 0x040fe40007ffe0ff */
[C---:B------:R-:W-:Y:S02]  /*01e0*/  IADD3 R47, PT, PT, R51.reuse, 0x60, RZ ;  /* 0x00000060332f7810 */ /* 0x040fe40007ffe0ff */
[----:B------:R-:W-:Y:S02]  /*01f0*/  IADD3 R46, PT, PT, R51, 0x70, RZ ;  /* 0x00000070332e7810 */ /* 0x000fe40007ffe0ff */
[----:B------:R-:W-:-:S02]  /*0200*/  SHF.R.S32.HI R6, RZ, 0x1f, R51 ;  /* 0x0000001fff067819 */ /* 0x000fc40000011433 */
[----:B------:R-:W-:Y:S02]  /*0210*/  SHF.R.S32.HI R7, RZ, 0x1f, R49 ;  /* 0x0000001fff077819 */ /* 0x000fe40000011431 */
[----:B------:R-:W-:Y:S02]  /*0220*/  SHF.R.S32.HI R8, RZ, 0x1f, R48 ;  /* 0x0000001fff087819 */ /* 0x000fe40000011430 */
[----:B------:R-:W-:Y:S02]  /*0230*/  SHF.R.S32.HI R9, RZ, 0x1f, R47 ;  /* 0x0000001fff097819 */ /* 0x000fe4000001142f */
[----:B------:R-:W-:Y:S02]  /*0240*/  SHF.R.S32.HI R10, RZ, 0x1f, R46 ;  /* 0x0000001fff0a7819 */ /* 0x000fe4000001142e */
[----:B------:R-:W-:Y:S01]  /*0250*/  ISETP.NE.AND.EX P0, PT, RZ, UR9, !P0, P1 ;  /* 0x00000009ff007c0c */ /* 0x000fe2000c705310 */
[----:B------:R-:W0:-:S12]  /*0260*/  LDCU.64 UR8, c[0x0][0x358] ;  /* 0x00006b00ff0877ac */ /* 0x000e180008000a00 */
.L_x_1939:
[----:B01--4-:R-:W1:Y:S01]  /*0270*/  LDC R17, c[0x0][0x3f8] ;  /* 0x0000fe00ff117b82 */ /* 0x013e620000000800 */
[----:B------:R-:W-:Y:S01]  /*0280*/  IABS R16, R44 ;  /* 0x0000002c00107213 */ /* 0x000fe20000000000 */
[----:B--2---:R-:W2:Y:S01]  /*0290*/  LDCU.64 UR6, c[0x0][0x3e8] ;  /* 0x00007d00ff0677ac */ /* 0x004ea20008000a00 */
[C---:B------:R-:W-:Y:S02]  /*02a0*/  IADD3 R27, PT, PT, R51.reuse, 0x30, RZ ;  /* 0x00000030331b7810 */ /* 0x040fe40007ffe0ff */
[----:B------:R-:W-:Y:S01]  /*02b0*/  IADD3 R31, PT, PT, R51, 0x10, RZ ;  /* 0x00000010331f7810 */ /* 0x000fe20007ffe0ff */
[----:B---3--:R-:W3:Y:S01]  /*02c0*/  LDCU.64 UR10, c[0x0][0x3f0] ;  /* 0x00007e00ff0a77ac */ /* 0x008ee20008000a00 */
[----:B------:R-:W-:Y:S02]  /*02d0*/  SHF.R.S32.HI R35, RZ, 0x1f, R27 ;  /* 0x0000001fff237819 */ /* 0x000fe4000001141b */
[----:B------:R-:W-:Y:S02]  /*02e0*/  SHF.R.S32.HI R33, RZ, 0x1f, R31 ;  /* 0x0000001fff217819 */ /* 0x000fe4000001141f */
[----:B--2---:R-:W-:-:S02]  /*02f0*/  ISETP.GE.U32.AND P5, PT, R31, UR6, PT ;  /* 0x000000061f007c0c */ /* 0x004fc4000bfa6070 */
[----:B-1---5:R-:W-:Y:S02]  /*0300*/  IABS R14, R17 ;  /* 0x00000011000e7213 */ /* 0x022fe40000000000 */
[----:B------:R-:W-:Y:S02]  /*0310*/  ISETP.NE.AND P4, PT, R17, RZ, PT ;  /* 0x000000ff1100720c */ /* 0x000fe40003f85270 */
[----:B------:R-:W1:Y:S01]  /*0320*/  I2F.RP R11, R14 ;  /* 0x0000000e000b7306 */ /* 0x000e620000209400 */
[----:B------:R-:W-:-:S13]  /*0330*/  ISETP.GE.AND.EX P5, PT, R33, UR7, PT, P5 ;  /* 0x0000000721007c0c */ /* 0x000fda000bfa6350 */
[----:B------:R-:W2:Y:S01]  /*0340*/  @!P5 LDC.64 R24, c[0x0][0x3e0] ;  /* 0x0000f800ff18db82 */ /* 0x000ea20000000a00 */
[----:B-1----:R-:W1:Y:S07]  /*0350*/  MUFU.RCP R11, R11 ;  /* 0x0000000b000b7308 */ /* 0x002e6e0000001000 */
[----:B------:R-:W4:Y:S01]  /*0360*/  @!P5 LDC.64 R20, c[0x0][0x390] ;  /* 0x0000e400ff14db82 */ /* 0x000f220000000a00 */
[----:B-1----:R-:W-:-:S04]  /*0370*/  IADD3 R12, PT, PT, R11, 0xffffffe, RZ ;  /* 0x0ffffffe0b0c7810 */ /* 0x002fc80007ffe0ff */
[----:B------:R1:W5:Y:S02]  /*0380*/  F2I.FTZ.U32.TRUNC.NTZ R13, R12 ;  /* 0x0000000c000d7305 */ /* 0x000364000021f000 */
[----:B-1----:R-:W-:Y:S02]  /*0390*/  MOV R12, RZ ;  /* 0x000000ff000c7202 */ /* 0x002fe40000000f00 */
[----:B-----5:R-:W-:-:S05]  /*03a0*/  IADD3 R15, PT, PT, RZ, -R13, RZ ;  /* 0x8000000dff0f7210 */ /* 0x020fca0007ffe0ff */
[----:B------:R-:W-:-:S04]  /*03b0*/  IMAD R15, R15, R14, RZ ;  /* 0x0000000e0f0f7224 */ /* 0x000fc800078e02ff */
[----:B------:R-:W-:Y:S01]  /*03c0*/  IMAD.HI.U32 R13, R13, R15, R12 ;  /* 0x0000000f0d0d7227 */ /* 0x000fe200078e000c */
[----:B------:R-:W-:-:S05]  /*03d0*/  MOV R15, R16 ;  /* 0x00000010000f7202 */ /* 0x000fca0000000f00 */
[----:B------:R-:W-:-:S05]  /*03e0*/  IMAD.HI.U32 R13, R13, R15, RZ ;  /* 0x0000000f0d0d7227 */ /* 0x000fca00078e00ff */
[----:B------:R-:W-:-:S05]  /*03f0*/  IADD3 R11, PT, PT, -R13, RZ, RZ ;  /* 0x000000ff0d0b7210 */ /* 0x000fca0007ffe1ff */
[----:B------:R-:W-:-:S05]  /*0400*/  IMAD R11, R14, R11, R15 ;  /* 0x0000000b0e0b7224 */ /* 0x000fca00078e020f */
[----:B------:R-:W-:-:S13]  /*0410*/  ISETP.GT.U32.AND P3, PT, R14, R11, PT ;  /* 0x0000000b0e00720c */ /* 0x000fda0003f64070 */
[-C--:B------:R-:W-:Y:S02]  /*0420*/  @!P3 IADD3 R11, PT, PT, R11, -R14.reuse, RZ ;  /* 0x8000000e0b0bb210 */ /* 0x080fe40007ffe0ff */
[----:B------:R-:W-:Y:S02]  /*0430*/  @!P3 IADD3 R13, PT, PT, R13, 0x1, RZ ;  /* 0x000000010d0db810 */ /* 0x000fe40007ffe0ff */
[----:B------:R-:W-:Y:S02]  /*0440*/  ISETP.GE.U32.AND P2, PT, R11, R14, PT ;  /* 0x0000000e0b00720c */ /* 0x000fe40003f46070 */
[----:B------:R-:W-:Y:S02]  /*0450*/  LOP3.LUT R11, R44, R17, RZ, 0x3c, !PT ;  /* 0x000000112c0b7212 */ /* 0x000fe400078e3cff */
[----:B------:R-:W-:Y:S02]  /*0460*/  ISETP.GE.U32.AND P3, PT, R27, UR6, PT ;  /* 0x000000061b007c0c */ /* 0x000fe4000bf66070 */
[----:B------:R-:W-:-:S02]  /*0470*/  ISETP.GE.AND P1, PT, R11, RZ, PT ;  /* 0x000000ff0b00720c */ /* 0x000fc40003f26270 */
[----:B------:R-:W-:Y:S02]  /*0480*/  ISETP.GE.AND.EX P3, PT, R35, UR7, PT, P3 ;  /* 0x0000000723007c0c */ /* 0x000fe4000bf66330 */
[----:B------:R-:W-:-:S03]  /*0490*/  IADD3 R11, PT, PT, R51, 0x20, RZ ;  /* 0x00000020330b7810 */ /* 0x000fc60007ffe0ff */
[----:B------:R-:W-:Y:S02]  /*04a0*/  @P2 IADD3 R13, PT, PT, R13, 0x1, RZ ;  /* 0x000000010d0d2810 */ /* 0x000fe40007ffe0ff */
[----:B------:R-:W-:Y:S02]  /*04b0*/  ISETP.GE.U32.AND P2, PT, R11, UR6, PT ;  /* 0x000000060b007c0c */ /* 0x000fe4000bf46070 */
[----:B------:R-:W-:Y:S02]  /*04c0*/  MOV R15, R13 ;  /* 0x0000000d000f7202 */ /* 0x000fe40000000f00 */
[----:B------:R-:W-:Y:S02]  /*04d0*/  SHF.R.S32.HI R29, RZ, 0x1f, R11 ;  /* 0x0000001fff1d7819 */ /* 0x000fe4000001140b */
[----:B------:R-:W-:Y:S01]  /*04e0*/  @!P1 IADD3 R15, PT, PT, -R15, RZ, RZ ;  /* 0x000000ff0f0f9210 */ /* 0x000fe20007ffe1ff */
[----:B------:R-:W1:Y:S01]  /*04f0*/  @!P3 LDC.64 R12, c[0x0][0x3e0] ;  /* 0x0000f800ff0cbb82 */ /* 0x000e620000000a00 */
[----:B------:R-:W-:-:S02]  /*0500*/  @!P4 LOP3.LUT R15, RZ, R17, RZ, 0x33, !PT ;  /* 0x00000011ff0fc212 */ /* 0x000fc400078e33ff */
[----:B------:R-:W-:Y:S02]  /*0510*/  ISETP.GE.AND.EX P2, PT, R29, UR7, PT, P2 ;  /* 0x000000071d007c0c */ /* 0x000fe4000bf46320 */
[----:B------:R-:W-:Y:S02]  /*0520*/  IADD3 R53, PT, PT, -R15, RZ, RZ ;  /* 0x000000ff0f357210 */ /* 0x000fe40007ffe1ff */
[----:B------:R-:W-:Y:S01]  /*0530*/  SHF.R.S32.HI R14, RZ, 0x1f, R15 ;  /* 0x0000001fff0e7819 */ /* 0x000fe2000001140f */
[----:B------:R-:W5:Y:S01]  /*0540*/  @!P3 LDC.64 R22, c[0x0][0x390] ;  /* 0x0000e400ff16bb82 */ /* 0x000f620000000a00 */
[----:B------:R-:W-:Y:S01]  /*0550*/  ISETP.GE.U32.AND P1, PT, R51, UR6, PT ;  /* 0x0000000633007c0c */ /* 0x000fe2000bf26070 */
[----:B------:R-:W-:Y:S02]  /*0560*/  IMAD R53, R17, R53, R44 ;  /* 0x0000003511357224 */ /* 0x000fe400078e022c */
[----:B---3--:R-:W-:Y:S01]  /*0570*/  IMAD R14, R14, UR10, RZ ;  /* 0x0000000a0e0e7c24 */ /* 0x008fe2000f8e02ff */
[----:B------:R-:W-:-:S02]  /*0580*/  ISETP.GE.AND.EX P1, PT, R6, UR7, PT, P1 ;  /* 0x0000000706007c0c */ /* 0x000fc4000bf26310 */
[----:B------:R-:W-:Y:S01]  /*0590*/  SHF.L.U32 R53, R53, 0x6, RZ ;  /* 0x0000000635357819 */ /* 0x000fe200000006ff */
[----:B------:R-:W-:Y:S01]  /*05a0*/  IMAD R55, R15, UR11, R14 ;  /* 0x0000000b0f377c24 */ /* 0x000fe2000f8e020e */
[----:B------:R-:W3:Y:S02]  /*05b0*/  @!P2 LDC.64 R18, c[0x0][0x3e0] ;  /* 0x0000f800ff12ab82 */ /* 0x000ee40000000a00 */
[----:B------:R-:W-:Y:S02]  /*05c0*/  SHF.R.S32.HI R57, RZ, 0x1f, R53 ;  /* 0x0000001fff397819 */ /* 0x000fe40000011435 */
[----:B------:R-:W-:Y:S01]  /*05d0*/  LOP3.LUT R56, R53, R52, RZ, 0xfc, !PT ;  /* 0x0000003435387212 */ /* 0x000fe200078efcff */
[----:B-1----:R-:W-:Y:S01]  /*05e0*/  @!P3 IMAD R14, R35, R12, RZ ;  /* 0x0000000c230eb224 */ /* 0x002fe200078e02ff */
[----:B------:R-:W-:-:S03]  /*05f0*/  CS2R R34, SRZ ;  /* 0x0000000000227805 */ /* 0x000fc6000001ff00 */
[----:B------:R-:W-:Y:S01]  /*0600*/  IMAD.WIDE.U32 R56, R15, UR10, R56 ;  /* 0x0000000a0f387c25 */ /* 0x000fe2000f8e0038 */
[----:B------:R-:W1:Y:S03]  /*0610*/  @!P1 LDC.64 R16, c[0x0][0x3e0] ;  /* 0x0000f800ff109b82 */ /* 0x000e660000000a00 */
[----:B------:R-:W-:Y:S01]  /*0620*/  @!P3 IMAD R15, R27, R13, R14 ;  /* 0x0000000d1b0fb224 */ /* 0x000fe200078e020e */
[----:B------:R-:W-:Y:S01]  /*0630*/  IADD3 R55, PT, PT, R57, R55, RZ ;  /* 0x0000003739377210 */ /* 0x000fe20007ffe0ff */
[----:B--2---:R-:W-:Y:S01]  /*0640*/  @!P5 IMAD R14, R33, R24, RZ ;  /* 0x00000018210ed224 */ /* 0x004fe200078e02ff */
[-C--:B------:R-:W-:Y:S02]  /*0650*/  @!P3 MOV R54, R56.reuse ;  /* 0x000000380036b202 */ /* 0x080fe40000000f00 */
[----:B------:R-:W-:Y:S01]  /*0660*/  @!P5 MOV R26, R56 ;  /* 0x00000038001ad202 */ /* 0x000fe20000000f00 */
[----:B------:R-:W-:-:S02]  /*0670*/  @!P5 IMAD R33, R31, R25, R14 ;  /* 0x000000191f21d224 */ /* 0x000fc400078e020e */
[----:B------:R-:W-:Y:S01]  /*0680*/  @!P3 IMAD.WIDE.U32 R12, R27, R12, R54 ;  /* 0x0000000c1b0cb225 */ /* 0x000fe200078e0036 */
[----:B------:R-:W-:-:S04]  /*0690*/  @!P5 MOV R27, R55 ;  /* 0x00000037001bd202 */ /* 0x000fc80000000f00 */
[----:B------:R-:W-:Y:S01]  /*06a0*/  @!P3 IADD3 R13, PT, PT, R13, R15, RZ ;  /* 0x0000000f0d0db210 */ /* 0x000fe20007ffe0ff */
[----:B------:R-:W-:Y:S01]  /*06b0*/  @!P5 IMAD.WIDE.U32 R24, R31, R24, R26 ;  /* 0x000000181f18d225 */ /* 0x000fe200078e001a */
[C---:B-----5:R-:W-:Y:S01]  /*06c0*/  @!P3 LEA R22, P4, R12.reuse, R22, 0x1 ;  /* 0x000000160c16b211 */ /* 0x060fe200078808ff */
[----:B------:R-:W2:Y:S02]  /*06d0*/  @!P2 LDC.64 R14, c[0x0][0x390] ;  /* 0x0000e400ff0eab82 */ /* 0x000ea40000000a00 */
[----:B---3--:R-:W-:Y:S01]  /*06e0*/  @!P2 IMAD R26, R29, R18, RZ ;  /* 0x000000121d1aa224 */ /* 0x008fe200078e02ff */
[----:B------:R-:W-:Y:S02]  /*06f0*/  @!P3 LEA.HI.X R23, R12, R23, R13, 0x1, P4 ;  /* 0x000000170c17b211 */ /* 0x000fe400020f0c0d */
[----:B------:R-:W-:Y:S02]  /*0700*/  ISETP.GE.U32.AND P4, PT, R49, UR6, PT ;  /* 0x0000000631007c0c */ /* 0x000fe4000bf86070 */
[----:B------:R-:W-:Y:S01]  /*0710*/  @!P5 IADD3 R25, PT, PT, R25, R33, RZ ;  /* 0x000000211919d210 */ /* 0x000fe20007ffe0ff */
[----:B0-----:R0:W3:Y:S01]  /*0720*/  @!P3 LDG.E R34, desc[UR8][R22.64] ;  /* 0x000000081622b981 */ /* 0x0010e2000c1e1900 */
[----:B------:R-:W-:Y:S01]  /*0730*/  ISETP.GE.AND.EX P3, PT, R7, UR7, PT, P4 ;  /* 0x0000000707007c0c */ /* 0x000fe2000bf66340 */
[----:B------:R-:W5:Y:S01]  /*0740*/  @!P1 LDC.64 R12, c[0x0][0x390] ;  /* 0x0000e400ff0c9b82 */ /* 0x000f620000000a00 */
[----:B------:R-:W-:Y:S01]  /*0750*/  @!P2 IMAD R27, R11, R19, R26 ;  /* 0x000000130b1ba224 */ /* 0x000fe200078e021a */
[----:B------:R-:W-:-:S02]  /*0760*/  ISETP.GE.U32.AND P4, PT, R48, UR6, PT ;  /* 0x0000000630007c0c */ /* 0x000fc4000bf86070 */
[----:B----4-:R-:W-:Y:S02]  /*0770*/  @!P5 LEA R20, P6, R24, R20, 0x1 ;  /* 0x000000141814d211 */ /* 0x010fe400078c08ff */
[----:B0-----:R-:W-:Y:S02]  /*0780*/  @!P2 MOV R22, R56 ;  /* 0x000000380016a202 */ /* 0x001fe40000000f00 */
[----:B------:R-:W-:Y:S02]  /*0790*/  @!P2 MOV R23, R55 ;  /* 0x000000370017a202 */ /* 0x000fe40000000f00 */
[----:B------:R-:W-:Y:S01]  /*07a0*/  ISETP.GE.AND.EX P4, PT, R8, UR7, PT, P4 ;  /* 0x0000000708007c0c */ /* 0x000fe2000bf86340 */
[----:B------:R-:W-:Y:S01]  /*07b0*/  @!P2 IMAD.WIDE.U32 R18, R11, R18, R22 ;  /* 0x000000120b12a225 */ /* 0x000fe200078e0016 */
[----:B------:R-:W-:-:S04]  /*07c0*/  @!P5 LEA.HI.X R21, R24, R21, R25, 0x1, P6 ;  /* 0x000000151815d211 */ /* 0x000fc800030f0c19 */
[----:B------:R-:W-:Y:S02]  /*07d0*/  @!P2 IADD3 R11, PT, PT, R19, R27, RZ ;  /* 0x0000001b130ba210 */ /* 0x000fe40007ffe0ff */
[----:B------:R-:W0:Y:S01]  /*07e0*/  @!P3 LDC.64 R26, c[0x0][0x3e0] ;  /* 0x0000f800ff1abb82 */ /* 0x000e220000000a00 */
[----:B-1----:R-:W-:Y:S01]  /*07f0*/  @!P1 IMAD R24, R6, R16, RZ ;  /* 0x0000001006189224 */ /* 0x002fe200078e02ff */
[----:B------:R-:W-:Y:S02]  /*0800*/  @!P1 MOV R22, R56 ;  /* 0x0000003800169202 */ /* 0x000fe40000000f00 */
[----:B------:R-:W-:Y:S01]  /*0810*/  @!P1 MOV R23, R55 ;  /* 0x0000003700179202 */ /* 0x000fe20000000f00 */
[C---:B------:R-:W-:Y:S01]  /*0820*/  @!P1 IMAD R25, R51.reuse, R17, R24 ;  /* 0x0000001133199224 */ /* 0x040fe200078e0218 */
[----:B------:R-:W-:Y:S02]  /*0830*/  MOV R29, RZ ;  /* 0x000000ff001d7202 */ /* 0x000fe40000000f00 */
[----:B--2---:R-:W-:Y:S01]  /*0840*/  @!P2 LEA R14, P6, R18, R14, 0x1 ;  /* 0x0000000e120ea211 */ /* 0x004fe200078c08ff */
[----:B------:R-:W-:-:S02]  /*0850*/  @!P1 IMAD.WIDE.U32 R16, R51, R16, R22 ;  /* 0x0000001033109225 */ /* 0x000fc400078e0016 */
[----:B------:R-:W1:Y:S01]  /*0860*/  @!P4 LDC.64 R22, c[0x0][0x3e0] ;  /* 0x0000f800ff16cb82 */ /* 0x000e620000000a00 */
[----:B------:R-:W-:Y:S01]  /*0870*/  @!P2 LEA.HI.X R15, R18, R15, R11, 0x1, P6 ;  /* 0x0000000f120fa211 */ /* 0x000fe200030f0c0b */
[----:B------:R2:W4:Y:S01]  /*0880*/  @!P5 LDG.E R29, desc[UR8][R20.64] ;  /* 0x00000008141dd981 */ /* 0x000522000c1e1900 */
[----:B------:R-:W-:Y:S02]  /*0890*/  ISETP.GE.U32.AND P6, PT, R47, UR6, PT ;  /* 0x000000062f007c0c */ /* 0x000fe4000bfc6070 */
[----:B------:R-:W-:Y:S02]  /*08a0*/  @!P1 IADD3 R11, PT, PT, R17, R25, RZ ;  /* 0x00000019110b9210 */ /* 0x000fe40007ffe0ff */
[C---:B-----5:R-:W-:Y:S02]  /*08b0*/  @!P1 LEA R12, P5, R16.reuse, R12, 0x1 ;  /* 0x0000000c100c9211 */ /* 0x060fe400078a08ff */
[----:B------:R-:W-:Y:S01]  /*08c0*/  ISETP.GE.AND.EX P6, PT, R9, UR7, PT, P6 ;  /* 0x0000000709007c0c */ /* 0x000fe2000bfc6360 */
[----:B--2---:R-:W2:Y:S01]  /*08d0*/  @!P3 LDC.64 R20, c[0x0][0x390] ;  /* 0x0000e400ff14bb82 */ /* 0x004ea20000000a00 */
[----:B------:R-:W-:-:S02]  /*08e0*/  @!P1 LEA.HI.X R13, R16, R13, R11, 0x1, P5 ;  /* 0x0000000d100d9211 */ /* 0x000fc400028f0c0b */
[----:B------:R-:W-:Y:S02]  /*08f0*/  ISETP.GE.U32.AND P5, PT, R46, UR6, PT ;  /* 0x000000062e007c0c */ /* 0x000fe4000bfa6070 */
[----:B------:R-:W-:Y:S01]  /*0900*/  MOV R11, RZ ;  /* 0x000000ff000b7202 */ /* 0x000fe20000000f00 */
[----:B0-----:R-:W-:Y:S01]  /*0910*/  @!P3 IMAD R24, R7, R26, RZ ;  /* 0x0000001a0718b224 */ /* 0x001fe200078e02ff */
[----:B------:R-:W-:Y:S02]  /*0920*/  ISETP.GE.AND.EX P5, PT, R10, UR7, PT, P5 ;  /* 0x000000070a007c0c */ /* 0x000fe4000bfa6350 */
[----:B------:R-:W-:Y:S01]  /*0930*/  @!P3 MOV R25, R55 ;  /* 0x000000370019b202 */ /* 0x000fe20000000f00 */
[----:B------:R-:W-:Y:S01]  /*0940*/  @!P3 IMAD R31, R49, R27, R24 ;  /* 0x0000001b311fb224 */ /* 0x000fe200078e0218 */
[----:B------:R0:W5:Y:S01]  /*0950*/  @!P1 LDG.E R11, desc[UR8][R12.64] ;  /* 0x000000080c0b9981 */ /* 0x000162000c1e1900 */
[----:B------:R-:W2:Y:S01]  /*0960*/  @!P6 LDC.64 R18, c[0x0][0x3e0] ;  /* 0x0000f800ff12eb82 */ /* 0x000ea20000000a00 */
[----:B------:R-:W-:Y:S01]  /*0970*/  @!P3 MOV R24, R56 ;  /* 0x000000380018b202 */ /* 0x000fe20000000f00 */
[----:B-1----:R-:W-:Y:S01]  /*0980*/  @!P4 IMAD R28, R8, R22, RZ ;  /* 0x00000016081cc224 */ /* 0x002fe200078e02ff */
[----:B------:R-:W-:-:S05]  /*0990*/  MOV R32, RZ ;  /* 0x000000ff00207202 */ /* 0x000fca0000000f00 */
[----:B------:R-:W1:Y:S01]  /*09a0*/  @!P5 LDC.64 R16, c[0x0][0x3e0] ;  /* 0x0000f800ff10db82 */ /* 0x000e620000000a00 */
[----:B------:R-:W-:Y:S01]  /*09b0*/  @!P3 IMAD.WIDE.U32 R26, R49, R26, R24 ;  /* 0x0000001a311ab225 */ /* 0x000fe200078e0018 */
[----:B------:R2:W5:Y:S06]  /*09c0*/  @!P2 LDG.E R32, desc[UR8][R14.64] ;  /* 0x000000080e20a981 */ /* 0x00056c000c1e1900 */
[----:B0-----:R-:W0:Y:S01]  /*09d0*/  @!P4 LDC.64 R12, c[0x0][0x390] ;  /* 0x0000e400ff0ccb82 */ /* 0x001e220000000a00 */
[----:B------:R-:W-:Y:S01]  /*09e0*/  @!P4 IMAD R33, R48, R23, R28 ;  /* 0x000000173021c224 */ /* 0x000fe200078e021c */
[----:B------:R-:W-:-:S02]  /*09f0*/  @!P3 IADD3 R23, PT, PT, R27, R31, RZ ;  /* 0x0000001f1b17b210 */ /* 0x000fc40007ffe0ff */
[----:B------:R-:W-:Y:S02]  /*0a00*/  @!P4 MOV R24, R56 ;  /* 0x000000380018c202 */ /* 0x000fe40000000f00 */
[----:B------:R-:W-:Y:S02]  /*0a10*/  @!P4 MOV R25, R55 ;  /* 0x000000370019c202 */ /* 0x000fe40000000f00 */
[----:B--2---:R-:W2:Y:S01]  /*0a20*/  @!P6 LDC.64 R14, c[0x0][0x390] ;  /* 0x0000e400ff0eeb82 */ /* 0x004ea20000000a00 */
[----:B------:R-:W-:Y:S01]  /*0a30*/  @!P3 LEA R20, P2, R26, R20, 0x1 ;  /* 0x000000141a14b211 */ /* 0x000fe200078408ff */
[----:B------:R-:W-:-:S03]  /*0a40*/  @!P4 IMAD.WIDE.U32 R24, R48, R22, R24 ;  /* 0x000000163018c225 */ /* 0x000fc600078e0018 */
[----:B------:R-:W-:-:S03]  /*0a50*/  @!P3 LEA.HI.X R21, R26, R21, R23, 0x1, P2 ;  /* 0x000000151a15b211 */ /* 0x000fc600010f0c17 */
[----:B------:R-:W2:Y:S01]  /*0a60*/  @!P5 LDC.64 R22, c[0x0][0x390] ;  /* 0x0000e400ff16db82 */ /* 0x000ea20000000a00 */
[----:B------:R-:W-:Y:S01]  /*0a70*/  @!P4 IADD3 R25, PT, PT, R25, R33, RZ ;  /* 0x000000211919c210 */ /* 0x000fe20007ffe0ff */
[----:B------:R0:W5:Y:S01]  /*0a80*/  @!P3 LDG.E R35, desc[UR8][R20.64] ;  /* 0x000000081423b981 */ /* 0x000162000c1e1900 */
[----:B------:R-:W-:Y:S01]  /*0a90*/  @!P6 IMAD R26, R9, R18, RZ ;  /* 0x00000012091ae224 */ /* 0x000fe200078e02ff */
[C---:B0-----:R-:W-:Y:S02]  /*0aa0*/  @!P4 LEA R12, P2, R24.reuse, R12, 0x1 ;  /* 0x0000000c180cc211 */ /* 0x041fe400078408ff */
[----:B------:R-:W-:Y:S02]  /*0ab0*/  @!P6 MOV R20, R56 ;  /* 0x000000380014e202 */ /* 0x000fe40000000f00 */
[----:B------:R-:W-:Y:S02]  /*0ac0*/  @!P6 MOV R21, R55 ;  /* 0x000000370015e202 */ /* 0x000fe40000000f00 */
[----:B------:R-:W-:Y:S01]  /*0ad0*/  @!P4 LEA.HI.X R13, R24, R13, R25, 0x1, P2 ;  /* 0x0000000d180dc211 */ /* 0x000fe200010f0c19 */
[C---:B------:R-:W-:Y:S01]  /*0ae0*/  @!P6 IMAD R25, R47.reuse, R19, R26 ;  /* 0x000000132f19e224 */ /* 0x040fe200078e021a */
[----:B------:R-:W-:Y:S01]  /*0af0*/  @!P5 MOV R19, R55 ;  /* 0x000000370013d202 */ /* 0x000fe20000000f00 */
[----:B------:R-:W-:Y:S01]  /*0b00*/  @!P6 IMAD.WIDE.U32 R20, R47, R18, R20 ;  /* 0x000000122f14e225 */ /* 0x000fe200078e0014 */
[----:B------:R-:W-:-:S03]  /*0b10*/  @!P5 MOV R18, R56 ;  /* 0x000000380012d202 */ /* 0x000fc60000000f00 */
[-C--:B-1----:R-:W-:Y:S01]  /*0b20*/  @!P5 IMAD R24, R10, R16.reuse, RZ ;  /* 0x000000100a18d224 */ /* 0x082fe200078e02ff */
[----:B------:R-:W-:Y:S01]  /*0b30*/  MOV R38, RZ ;  /* 0x000000ff00267202 */ /* 0x000fe20000000f00 */
[----:B------:R-:W-:Y:S01]  /*0b40*/  @!P5 IMAD.WIDE.U32 R18, R46, R16, R18 ;  /* 0x000000102e12d225 */ /* 0x000fe200078e0012 */
[----:B------:R-:W-:Y:S02]  /*0b50*/  @!P6 IADD3 R16, PT, PT, R21, R25, RZ ;  /* 0x000000191510e210 */ /* 0x000fe40007ffe0ff */
[----:B--2---:R-:W-:Y:S01]  /*0b60*/  @!P6 LEA R14, P2, R20, R14, 0x1 ;  /* 0x0000000e140ee211 */ /* 0x004fe200078408ff */
[----:B------:R-:W-:Y:S01]  /*0b70*/  @!P5 IMAD R17, R46, R17, R24 ;  /* 0x000000112e11d224 */ /* 0x000fe200078e0218 */
[----:B------:R-:W-:Y:S01]  /*0b80*/  MOV R40, RZ ;  /* 0x000000ff00287202 */ /* 0x000fe20000000f00 */
[----:B------:R0:W2:Y:S01]  /*0b90*/  @!P4 LDG.E R38, desc[UR8][R12.64] ;  /* 0x000000080c26c981 */ /* 0x0000a2000c1e1900 */
[----:B------:R-:W-:Y:S02]  /*0ba0*/  @!P6 LEA.HI.X R15, R20, R15, R16, 0x1, P2 ;  /* 0x0000000f140fe211 */ /* 0x000fe400010f0c10 */
[----:B------:R-:W-:-:S02]  /*0bb0*/  @!P5 IADD3 R16, PT, PT, R19, R17, RZ ;  /* 0x000000111310d210 */ /* 0x000fc40007ffe0ff */
[C---:B------:R-:W-:Y:S01]  /*0bc0*/  @!P5 LEA R22, P2, R18.reuse, R22, 0x1 ;  /* 0x000000161216d211 */ /* 0x040fe200078408ff */
[----:B------:R1:W2:Y:S01]  /*0bd0*/  @!P6 LDG.E R40, desc[UR8][R14.64] ;  /* 0x000000080e28e981 */ /* 0x0002a2000c1e1900 */
[----:B------:R-:W-:Y:S02]  /*0be0*/  MOV R42, RZ ;  /* 0x000000ff002a7202 */ /* 0x000fe40000000f00 */
[----:B------:R-:W-:-:S05]  /*0bf0*/  @!P5 LEA.HI.X R23, R18, R23, R16, 0x1, P2 ;  /* 0x000000171217d211 */ /* 0x000fca00010f0c10 */
[----:B------:R-:W2:Y:S01]  /*0c00*/  @!P5 LDG.E R42, desc[UR8][R22.64] ;  /* 0x00000008162ad981 */ /* 0x000ea2000c1e1900 */
[C---:B------:R-:W-:Y:S02]  /*0c10*/  ISETP.GT.AND P2, PT, R3.reuse, 0x1e, PT ;  /* 0x0000001e0300780c */ /* 0x040fe40003f44270 */
[----:B------:R-:W-:Y:S02]  /*0c20*/  ISETP.GT.AND P3, PT, R3, 0xf, PT ;  /* 0x0000000f0300780c */ /* 0x000fe40003f64270 */
[----:B---3--:R-:W-:-:S04]  /*0c30*/  PRMT R33, R34, 0x7632, R33 ;  /* 0x0000763222217816 */ /* 0x008fc80000000021 */
[----:B------:R-:W-:Y:S02]  /*0c40*/  SHF.L.U32 R33, R33, 0x10, RZ ;  /* 0x0000001021217819 */ /* 0x000fe400000006ff */
[----:B------:R-:W-:Y:S02]  /*0c50*/  SHF.L.U32 R34, R34, 0x10, RZ ;  /* 0x0000001022227819 */ /* 0x000fe400000006ff */
[C---:B----4-:R-:W-:Y:S02]  /*0c60*/  PRMT R30, R29.reuse, 0x7632, R30 ;  /* 0x000076321d1e7816 */ /* 0x050fe4000000001e */
[----:B------:R-:W-:Y:S02]  /*0c70*/  SHF.L.U32 R29, R29, 0x10, RZ ;  /* 0x000000101d1d7819 */ /* 0x000fe400000006ff */
[----:B------:R-:W-:Y:S02]  /*0c80*/  SHF.L.U32 R30, R30, 0x10, RZ ;  /* 0x000000101e1e7819 */ /* 0x000fe400000006ff */
[----:B-----5:R-:W-:-:S02]  /*0c90*/  PRMT R28, R11, 0x7632, R28 ;  /* 0x000076320b1c7816 */ /* 0x020fc4000000001c */
[----:B------:R-:W-:Y:S02]  /*0ca0*/  SHF.L.U32 R11, R11, 0x10, RZ ;  /* 0x000000100b0b7819 */ /* 0x000fe400000006ff */
[----:B------:R-:W-:Y:S01]  /*0cb0*/  SHF.L.U32 R28, R28, 0x10, RZ ;  /* 0x000000101c1c7819 */ /* 0x000fe200000006ff */
[----:B0-----:R-:W-:-:S04]  /*0cc0*/  FADD.FTZ R13, R29, R30 ;  /* 0x0000001e1d0d7221 */ /* 0x001fc80000010000 */
[C---:B------:R-:W-:Y:S01]  /*0cd0*/  FADD.FTZ R12, R11.reuse, R28 ;  /* 0x0000001c0b0c7221 */ /* 0x040fe20000010000 */
[----:B-1----:R-:W-:Y:S01]  /*0ce0*/  FMUL.FTZ R14, R28, R28 ;  /* 0x0000001c1c0e7220 */ /* 0x002fe20000410000 */
[----:B------:R-:W-:Y:S01]  /*0cf0*/  PRMT R31, R32, 0x7632, R31 ;  /* 0x00007632201f7816 */ /* 0x000fe2000000001f */
[----:B------:R-:W-:Y:S01]  /*0d00*/  FMUL.FTZ R16, R30, R30 ;  /* 0x0000001e1e107220 */ /* 0x000fe20000410000 */
[----:B------:R-:W-:Y:S01]  /*0d10*/  FADD.FTZ R12, RZ, R12 ;  /* 0x0000000cff0c7221 */ /* 0x000fe20000010000 */
[----:B------:R-:W-:Y:S01]  /*0d20*/  FFMA.FTZ R14, R11, R11, R14 ;  /* 0x0000000b0b0e7223 */ /* 0x000fe2000001000e */
[----:B------:R-:W-:Y:S02]  /*0d30*/  SHF.L.U32 R31, R31, 0x10, RZ ;  /* 0x000000101f1f7819 */ /* 0x000fe400000006ff */
[----:B------:R-:W-:Y:S01]  /*0d40*/  FADD.FTZ R12, R12, R13 ;  /* 0x0000000d0c0c7221 */ /* 0x000fe20000010000 */
[----:B------:R-:W-:Y:S01]  /*0d50*/  SHF.L.U32 R32, R32, 0x10, RZ ;  /* 0x0000001020207819 */ /* 0x000fe200000006ff */
[----:B------:R-:W-:Y:S01]  /*0d60*/  FFMA.FTZ R13, R29, R29, R16 ;  /* 0x0000001d1d0d7223 */ /* 0x000fe20000010010 */
[----:B------:R-:W-:Y:S01]  /*0d70*/  FADD.FTZ R14, RZ, R14 ;  /* 0x0000000eff0e7221 */ /* 0x000fe20000010000 */
[----:B------:R-:W-:-:S03]  /*0d80*/  FMUL.FTZ R17, R31, R31 ;  /* 0x0000001f1f117220 */ /* 0x000fc60000410000 */
[----:B------:R-:W-:Y:S01]  /*0d90*/  FADD.FTZ R13, R14, R13 ;  /* 0x0000000d0e0d7221 */ /* 0x000fe20000010000 */
[C---:B------:R-:W-:Y:S01]  /*0da0*/  FFMA.FTZ R14, R32.reuse, R32, R17 ;  /* 0x00000020200e7223 */ /* 0x040fe20000010011 */
[----:B------:R-:W-:Y:S01]  /*0db0*/  FMUL.FTZ R17, R33, R33 ;  /* 0x0000002121117220 */ /* 0x000fe20000410000 */
[----:B------:R-:W-:Y:S02]  /*0dc0*/  FADD.FTZ R15, R32, R31 ;  /* 0x0000001f200f7221 */ /* 0x000fe40000010000 */
[----:B------:R-:W-:Y:S01]  /*0dd0*/  FADD.FTZ R13, R13, R14 ;  /* 0x0000000e0d0d7221 */ /* 0x000fe20000010000 */
[----:B------:R-:W-:Y:S01]  /*0de0*/  FFMA.FTZ R14, R34, R34, R17 ;  /* 0x00000022220e7223 */ /* 0x000fe20000010011 */
[----:B------:R-:W-:Y:S01]  /*0df0*/  PRMT R36, R35, 0x7632, R36 ;  /* 0x0000763223247816 */ /* 0x000fe20000000024 */
[----:B------:R-:W-:-:S03]  /*0e00*/  FADD.FTZ R12, R12, R15 ;  /* 0x0000000f0c0c7221 */ /* 0x000fc60000010000 */
[----:B------:R-:W-:Y:S01]  /*0e10*/  SHF.L.U32 R36, R36, 0x10, RZ ;  /* 0x0000001024247819 */ /* 0x000fe200000006ff */
[----:B------:R-:W-:Y:S01]  /*0e20*/  FADD.FTZ R15, R34, R33 ;  /* 0x00000021220f7221 */ /* 0x000fe20000010000 */
[----:B------:R-:W-:Y:S01]  /*0e30*/  SHF.L.U32 R35, R35, 0x10, RZ ;  /* 0x0000001023237819 */ /* 0x000fe200000006ff */
[----:B------:R-:W-:Y:S02]  /*0e40*/  FADD.FTZ R13, R13, R14 ;  /* 0x0000000e0d0d7221 */ /* 0x000fe40000010000 */
[----:B------:R-:W-:Y:S01]  /*0e50*/  FMUL.FTZ R14, R36, R36 ;  /* 0x00000024240e7220 */ /* 0x000fe20000410000 */
[----:B------:R-:W-:Y:S01]  /*0e60*/  FADD.FTZ R12, R12, R15 ;  /* 0x0000000f0c0c7221 */ /* 0x000fe20000010000 */
[C---:B------:R-:W-:Y:S02]  /*0e70*/  FADD.FTZ R15, R35.reuse, R36 ;  /* 0x00000024230f7221 */ /* 0x040fe40000010000 */
[----:B------:R-:W-:Y:S02]  /*0e80*/  FFMA.FTZ R14, R35, R35, R14 ;  /* 0x00000023230e7223 */ /* 0x000fe4000001000e */
[----:B------:R-:W-:-:S02]  /*0e90*/  FADD.FTZ R12, R12, R15 ;  /* 0x0000000f0c0c7221 */ /* 0x000fc40000010000 */
[----:B------:R-:W-:Y:S01]  /*0ea0*/  FADD.FTZ R13, R13, R14 ;  /* 0x0000000e0d0d7221 */ /* 0x000fe20000010000 */
[----:B--2---:R-:W-:-:S04]  /*0eb0*/  PRMT R37, R38, 0x7632, R37 ;  /* 0x0000763226257816 */ /* 0x004fc80000000025 */
[----:B------:R-:W-:Y:S02]  /*0ec0*/  SHF.L.U32 R37, R37, 0x10, RZ ;  /* 0x0000001025257819 */ /* 0x000fe400000006ff */
[----:B------:R-:W-:Y:S02]  /*0ed0*/  PRMT R39, R40, 0x7632, R39 ;  /* 0x0000763228277816 */ /* 0x000fe40000000027 */
[----:B------:R-:W-:Y:S01]  /*0ee0*/  SHF.L.U32 R38, R38, 0x10, RZ ;  /* 0x0000001026267819 */ /* 0x000fe200000006ff */
[----:B------:R-:W-:Y:S01]  /*0ef0*/  FMUL.FTZ R17, R37, R37 ;  /* 0x0000002525117220 */ /* 0x000fe20000410000 */
[----:B------:R-:W-:Y:S02]  /*0f00*/  SHF.L.U32 R39, R39, 0x10, RZ ;  /* 0x0000001027277819 */ /* 0x000fe400000006ff */
[----:B------:R-:W-:Y:S01]  /*0f10*/  PRMT R41, R42, 0x7632, R41 ;  /* 0x000076322a297816 */ /* 0x000fe20000000029 */
[C---:B------:R-:W-:Y:S01]  /*0f20*/  FADD.FTZ R15, R38.reuse, R37 ;  /* 0x00000025260f7221 */ /* 0x040fe20000010000 */
[----:B------:R-:W-:Y:S01]  /*0f30*/  FFMA.FTZ R14, R38, R38, R17 ;  /* 0x00000026260e7223 */ /* 0x000fe20000010011 */
[----:B------:R-:W-:Y:S01]  /*0f40*/  SHF.L.U32 R40, R40, 0x10, RZ ;  /* 0x0000001028287819 */ /* 0x000fe200000006ff */
[----:B------:R-:W-:Y:S01]  /*0f50*/  FMUL.FTZ R17, R39, R39 ;  /* 0x0000002727117220 */ /* 0x000fe20000410000 */
[----:B------:R-:W-:Y:S01]  /*0f60*/  SHF.L.U32 R41, R41, 0x10, RZ ;  /* 0x0000001029297819 */ /* 0x000fe200000006ff */
[----:B------:R-:W-:Y:S01]  /*0f70*/  FADD.FTZ R12, R12, R15 ;  /* 0x0000000f0c0c7221 */ /* 0x000fe20000010000 */
[----:B------:R-:W-:Y:S01]  /*0f80*/  FADD.FTZ R13, R13, R14 ;  /* 0x0000000e0d0d7221 */ /* 0x000fe20000010000 */
[----:B------:R-:W-:Y:S01]  /*0f90*/  SHF.L.U32 R42, R42, 0x10, RZ ;  /* 0x000000102a2a7819 */ /* 0x000fe200000006ff */
[C---:B------:R-:W-:Y:S01]  /*0fa0*/  FADD.FTZ R15, R40.reuse, R39 ;  /* 0x00000027280f7221 */ /* 0x040fe20000010000 */
[----:B------:R-:W-:Y:S01]  /*0fb0*/  FFMA.FTZ R14, R40, R40, R17 ;  /* 0x00000028280e7223 */ /* 0x000fe20000010011 */
[----:B------:R-:W-:-:S02]  /*0fc0*/  FMUL.FTZ R17, R41, R41 ;  /* 0x0000002929117220 */ /* 0x000fc40000410000 */
[----:B------:R-:W-:Y:S01]  /*0fd0*/  FADD.FTZ R12, R12, R15 ;  /* 0x0000000f0c0c7221 */ /* 0x000fe20000010000 */
[----:B------:R-:W-:Y:S01]  /*0fe0*/  FADD.FTZ R13, R13, R14 ;  /* 0x0000000e0d0d7221 */ /* 0x000fe20000010000 */
[C---:B------:R-:W-:Y:S01]  /*0ff0*/  FADD.FTZ R15, R42.reuse, R41 ;  /* 0x000000292a0f7221 */ /* 0x040fe20000010000 */
[----:B------:R-:W-:-:S03]  /*1000*/  FFMA.FTZ R14, R42, R42, R17 ;  /* 0x0000002a2a0e7223 */ /* 0x000fc60000010011 */
[----:B------:R-:W-:Y:S01]  /*1010*/  FADD.FTZ R12, R12, R15 ;  /* 0x0000000f0c0c7221 */ /* 0x000fe20000010000 */
[----:B------:R-:W-:-:S04]  /*1020*/  FADD.FTZ R13, R13, R14 ;  /* 0x0000000e0d0d7221 */ /* 0x000fc80000010000 */
        /* <DEDUP_REMOVED lines=17> */
[----:B------:R-:W-:Y:S01]  /*1140*/  BSSY.RECONVERGENT B0, `(.L_x_1896) ;  /* 0x000000c000007945 */ /* 0x000fe20003800200 */
        /* <DEDUP_REMOVED lines=10> */
[----:B------:R3:W-:Y:S02]  /*11f0*/  @!P2 STS.64 [R50+0x10], R16 ;  /* 0x000010103200a388 */ /* 0x0007e40000000a00 */
.L_x_1897:
[----:B------:R-:W-:Y:S05]  /*1200*/  BSYNC.RECONVERGENT B0 ;  /* 0x0000000000007941 */ /* 0x000fea0003800200 */
.L_x_1896:
        /* <DEDUP_REMOVED lines=8> */
[----:B-12---:R-:W1:Y:S04]  /*1290*/  LDS.64 R18, [UR4+0x18] ;  /* 0x00001804ff127984 */ /* 0x006e680008000a00 */
[----:B------:R-:W2:Y:S04]  /*12a0*/  LDS.128 R20, [UR4+0x20] ;  /* 0x00002004ff147984 */ /* 0x000ea80008000c00 */
[----:B------:R-:W4:Y:S04]  /*12b0*/  LDS.128 R24, [UR4+0x30] ;  /* 0x00003004ff187984 */ /* 0x000f280008000c00 */
[----:B------:R-:W5:Y:S01]  /*12c0*/  LDS.128 R12, [UR4+0x40] ;  /* 0x00004004ff0c7984 */ /* 0x000f620008000c00 */
[----:B-1----:R-:W-:Y:S01]  /*12d0*/  FADD.FTZ R59, R16, R18 ;  /* 0x00000012103b7221 */ /* 0x002fe20000010000 */
[----:B0--3--:R-:W-:-:S03]  /*12e0*/  FADD.FTZ R16, R17, R19 ;  /* 0x0000001311107221 */ /* 0x009fc60000010000 */
[----:B--2---:R-:W-:Y:S01]  /*12f0*/  FADD.FTZ R59, R59, R20 ;  /* 0x000000143b3b7221 */ /* 0x004fe20000010000 */
[----:B------:R-:W-:Y:S02]  /*1300*/  FADD.FTZ R20, R16, R21 ;  /* 0x0000001510147221 */ /* 0x000fe40000010000 */
[----:B------:R-:W0:Y:S01]  /*1310*/  LDS.128 R16, [UR4+0x50] ;  /* 0x00005004ff107984 */ /* 0x000e220008000c00 */
[----:B------:R-:W-:Y:S01]  /*1320*/  FADD.FTZ R59, R59, R22 ;  /* 0x000000163b3b7221 */ /* 0x000fe20000010000 */
[----:B------:R-:W-:-:S03]  /*1330*/  FADD.FTZ R20, R20, R23 ;  /* 0x0000001714147221 */ /* 0x000fc60000010000 */
[----:B----4-:R-:W-:Y:S01]  /*1340*/  FADD.FTZ R59, R59, R24 ;  /* 0x000000183b3b7221 */ /* 0x010fe20000010000 */
[----:B------:R-:W-:Y:S02]  /*1350*/  FADD.FTZ R24, R20, R25 ;  /* 0x0000001914187221 */ /* 0x000fe40000010000 */
[----:B------:R-:W1:Y:S01]  /*1360*/  LDS.128 R20, [UR4+0x60] ;  /* 0x00006004ff147984 */ /* 0x000e620008000c00 */
[----:B------:R-:W-:Y:S01]  /*1370*/  FADD.FTZ R59, R59, R26 ;  /* 0x0000001a3b3b7221 */ /* 0x000fe20000010000 */
[----:B------:R-:W-:-:S03]  /*1380*/  FADD.FTZ R24, R24, R27 ;  /* 0x0000001b18187221 */ /* 0x000fc60000010000 */
[----:B-----5:R-:W-:Y:S01]  /*1390*/  FADD.FTZ R59, R59, R12 ;  /* 0x0000000c3b3b7221 */ /* 0x020fe20000010000 */
[----:B------:R-:W-:Y:S02]  /*13a0*/  FADD.FTZ R12, R24, R13 ;  /* 0x0000000d180c7221 */ /* 0x000fe40000010000 */
[----:B------:R-:W2:Y:S01]  /*13b0*/  LDS.128 R24, [UR4+0x70] ;  /* 0x00007004ff187984 */ /* 0x000ea20008000c00 */
[----:B------:R-:W-:Y:S01]  /*13c0*/  FADD.FTZ R59, R59, R14 ;  /* 0x0000000e3b3b7221 */ /* 0x000fe20000010000 */
[----:B------:R-:W-:Y:S02]  /*13d0*/  FADD.FTZ R58, R12, R15 ;  /* 0x0000000f0c3a7221 */ /* 0x000fe40000010000 */
[----:B------:R-:W3:Y:S01]  /*13e0*/  LDS.128 R12, [UR4+0x80] ;  /* 0x00008004ff0c7984 */ /* 0x000ee20008000c00 */
        /* <DEDUP_REMOVED lines=11> */
[----:B------:R-:W-:-:S03]  /*14a0*/  FADD.FTZ R58, R58, R27 ;  /* 0x0000001b3a3a7221 */ /* 0x000fc60000010000 */
[----:B---3--:R-:W-:Y:S01]  /*14b0*/  FADD.FTZ R59, R59, R12 ;  /* 0x0000000c3b3b7221 */ /* 0x008fe20000010000 */
[----:B------:R-:W-:-:S03]  /*14c0*/  FADD.FTZ R58, R58, R13 ;  /* 0x0000000d3a3a7221 */ /* 0x000fc60000010000 */
[----:B------:R-:W-:Y:S01]  /*14d0*/  FADD.FTZ R16, R59, R14 ;  /* 0x0000000e3b107221 */ /* 0x000fe20000010000 */
[----:B------:R-:W-:-:S07]  /*14e0*/  FADD.FTZ R17, R58, R15 ;  /* 0x0000000f3a117221 */ /* 0x000fce0000010000 */
.L_x_1899:
[----:B------:R-:W-:Y:S05]  /*14f0*/  BSYNC.RECONVERGENT B0 ;  /* 0x0000000000007941 */ /* 0x000fea0003800200 */
.L_x_1898:
[----:B------:R-:W-:Y:S05]  /*1500*/  @!P2 BRA `(.L_x_1900) ;  /* 0x00000008009ca947 */ /* 0x000fea0003800000 */
[----:B------:R-:W4:Y:S01]  /*1510*/  LDC.64 R58, c[0x0][0x3b8] ;  /* 0x0000ee00ff3a7b82 */ /* 0x000f220000000a00 */
[----:B------:R-:W-:Y:S02]  /*1520*/  LOP3.LUT R13, R45, 0x1, RZ, 0xc0, !PT ;  /* 0x000000012d0d7812 */ /* 0x000fe400078ec0ff */
[----:B------:R-:W-:-:S03]  /*1530*/  ISETP.GE.U32.AND P2, PT, R5, 0x8, PT ;  /* 0x000000080500780c */ /* 0x000fc60003f46070 */
[----:B------:R-:W-:-:S04]  /*1540*/  IMAD R14, R13, R4, RZ ;  /* 0x000000040d0e7224 */ /* 0x000fc800078e02ff */
[----:B------:R-:W-:-:S05]  /*1550*/  IMAD R12, R14, R5, RZ ;  /* 0x000000050e0c7224 */ /* 0x000fca00078e02ff */
[----:B------:R-:W-:-:S05]  /*1560*/  SHF.L.U32 R13, R12, 0x1, RZ ;  /* 0x000000010c0d7819 */ /* 0x000fca00000006ff */
[----:B----4-:R-:W-:Y:S01]  /*1570*/  IMAD.WIDE R58, R13, 0x4, R58 ;  /* 0x000000040d3a7825 */ /* 0x010fe200078e023a */
[----:B------:R-:W-:Y:S06]  /*1580*/  @P3 BRA `(.L_x_1901) ;  /* 0x0000000000543947 */ /* 0x000fec0003800000 */
[----:B------:R-:W4:Y:S01]  /*1590*/  LDC.64 R12, c[0x0][0x3b0] ;  /* 0x0000ec00ff0c7b82 */ /* 0x000f220000000a00 */
[----:B-1----:R-:W-:Y:S01]  /*15a0*/  LOP3.LUT P4, R18, R45, 0x2, RZ, 0xc0, !PT ;  /* 0x000000022d127812 */ /* 0x002fe2000788c0ff */
[----:B------:R-:W-:Y:S01]  /*15b0*/  IMAD R15, R43, R4, R0 ;  /* 0x000000042b0f7224 */ /* 0x000fe200078e0200 */
[----:B--2---:R-:W-:Y:S02]  /*15c0*/  IADD3 R19, PT, PT, R14, R0, RZ ;  /* 0x000000000e137210 */ /* 0x004fe40007ffe0ff */
[----:B------:R-:W-:Y:S01]  /*15d0*/  SEL R21, R5, RZ, !P4 ;  /* 0x000000ff05157207 */ /* 0x000fe20006000000 */
[----:B------:R-:W-:-:S03]  /*15e0*/  IMAD.WIDE.U32 R14, R15, 0x8, R58 ;  /* 0x000000080f0e7825 */ /* 0x000fc600078e003a */
[----:B------:R-:W-:Y:S02]  /*15f0*/  ISETP.NE.AND P4, PT, R21, -0x1, PT ;  /* 0xffffffff1500780c */ /* 0x000fe40003f85270 */
[----:B------:R1:W-:Y:S01]  /*1600*/  STG.E.64 desc[UR8][R14.64], R16 ;  /* 0x000000100e007986 */ /* 0x0003e2000c101b08 */
[----:B----4-:R-:W-:-:S04]  /*1610*/  LEA R12, P5, R19, R12, 0x2 ;  /* 0x0000000c130c7211 */ /* 0x010fc800078a10ff */
[----:B------:R-:W-:Y:S02]  /*1620*/  LEA.HI.X R13, R19, R13, RZ, 0x2, P5 ;  /* 0x0000000d130d7211 */ /* 0x000fe400028f14ff */
[----:B------:R-:W-:Y:S01]  /*1630*/  IADD3 R19, PT, PT, -R18, 0x1, RZ ;  /* 0x0000000112137810 */ /* 0x000fe20007ffe1ff */
[----:B------:R-:W-:Y:S06]  /*1640*/  MEMBAR.ALL.GPU ;  /* 0x0000000000007992 */ /* 0x000fec000000a000 */
[----:B------:R-:W-:-:S00]  /*1650*/  ERRBAR ;  /* 0x00000000000079ab */ /* 0x000fc00000000000 */
[----:B------:R-:W-:Y:S06]  /*1660*/  CGAERRBAR ;  /* 0x00000000000075ab */ /* 0x000fec0000000000 */
[----:B------:R1:W-:Y:S01]  /*1670*/  REDG.E.ADD.S32.STRONG.GPU desc[UR8][R12.64], R19 ;  /* 0x000000130c00798e */ /* 0x0003e2000c12e308 */
[----:B------:R-:W-:Y:S05]  /*1680*/  @!P4 BRA `(.L_x_1901) ;  /* 0x000000000014c947 */ /* 0x000fea0003800000 */
.L_x_1902:
[----:B-1----:R-:W2:Y:S04]  /*1690*/  LDG.E.STRONG.GPU R14, desc[UR8][R12.64] ;  /* 0x000000080c0e7981 */ /* 0x002ea8000c1ef900 */
[----:B--2---:R-:W-:Y:S01]  /*16a0*/  CCTL.IVALL ;  /* 0x00000000ff00798f */ /* 0x004fe20002000000 */
[----:B------:R-:W-:Y:S05]  /*16b0*/  YIELD ;  /* 0x0000000000007946 */ /* 0x000fea0003800000 */
[----:B------:R-:W-:-:S13]  /*16c0*/  ISETP.NE.AND P4, PT, R14, R21, PT ;  /* 0x000000150e00720c */ /* 0x000fda0003f85270 */
[----:B------:R-:W-:Y:S05]  /*16d0*/  @P4 BRA `(.L_x_1902) ;  /* 0xfffffffc00ec4947 */ /* 0x000fea000383ffff */
.L_x_1901:
[----:B------:R-:W-:Y:S05]  /*16e0*/  WARPSYNC.ALL ;  /* 0x0000000000007948 */ /* 0x000fea0003800000 */
[----:B------:R-:W-:Y:S01]  /*16f0*/  BAR.SYNC.DEFER_BLOCKING 0x0 ;  /* 0x0000000000007b1d */ /* 0x000fe20000010000 */
[----:B------:R-:W-:-:S05]  /*1700*/  HFMA2 R20, -RZ, RZ, 0, 0 ;  /* 0x00000000ff147431 */ /* 0x000fca00000001ff */
[----:B------:R-:W-:Y:S05]  /*1710*/  @!P2 BRA `(.L_x_1903) ;  /* 0x00000004001ca947 */ /* 0x000fea0003800000 */
[CC--:B------:R-:W-:Y:S01]  /*1720*/  LEA R22, R4.reuse, R0.reuse, 0x1 ;  /* 0x0000000004167211 */ /* 0x0c0fe200078e08ff */
[C-C-:B-1----:R-:W-:Y:S01]  /*1730*/  IMAD R18, R4.reuse, 0x7, R0.reuse ;  /* 0x0000000704127824 */ /* 0x142fe200078e0200 */
[C---:B------:R-:W-:Y:S01]  /*1740*/  LEA R26, R4.reuse, R0, 0x2 ;  /* 0x00000000041a7211 */ /* 0x040fe200078e10ff */
[--C-:B------:R-:W-:Y:S01]  /*1750*/  IMAD R20, R4, 0x5, R0.reuse ;  /* 0x0000000504147824 */ /* 0x100fe200078e0200 */
[----:B------:R-:W-:Y:S01]  /*1760*/  IADD3 R25, PT, PT, R0, R4, RZ ;  /* 0x0000000400197210 */ /* 0x000fe20007ffe0ff */
[C-C-:B------:R-:W-:Y:S01]  /*1770*/  IMAD R21, R4.reuse, 0x3, R0.reuse ;  /* 0x0000000304157824 */ /* 0x140fe200078e0200 */
[----:B------:R-:W-:Y:S01]  /*1780*/  IADD3 R24, PT, PT, -R43, RZ, RZ ;  /* 0x000000ff2b187210 */ /* 0x000fe20007ffe1ff */
[----:B------:R-:W-:Y:S01]  /*1790*/  IMAD R27, R4, 0x6, R0 ;  /* 0x00000006041b7824 */ /* 0x000fe200078e0200 */
[----:B------:R-:W-:Y:S01]  /*17a0*/  MOV R23, R0 ;  /* 0x0000000000177202 */ /* 0x000fe20000000f00 */
[----:B------:R-:W-:Y:S01]  /*17b0*/  UMOV UR4, URZ ;  /* 0x000000ff00047c82 */ /* 0x000fe20008000000 */
[----:B--2---:R-:W-:-:S07]  /*17c0*/  LOP3.LUT R19, R5, 0x7ffffff8, RZ, 0xc0, !PT ;  /* 0x7ffffff805137812 */ /* 0x004fce00078ec0ff */
.L_x_1904:
        /* <DEDUP_REMOVED lines=9> */
[----:B------:R-:W-:Y:S01]  /*1860*/  ISETP.EQ.OR P2, PT, R43, UR6, P3 ;  /* 0x000000062b007c0c */ /* 0x000fe20009f42670 */
[----:B0--3--:R-:W-:Y:S01]  /*1870*/  @!P4 FADD.FTZ R16, R16, R12 ;  /* 0x0000000c1010c221 */ /* 0x009fe20000010000 */
[----:B------:R-:W-:Y:S01]  /*1880*/  @!P4 FADD.FTZ R17, R17, R13 ;  /* 0x0000000d1111c221 */ /* 0x000fe20000010000 */
[----:B------:R-:W-:-:S10]  /*1890*/  ISETP.EQ.OR P4, PT, R43, UR7, P3 ;  /* 0x000000072b007c0c */ /* 0x000fd40009f82670 */
[----:B------:R-:W-:-:S04]  /*18a0*/  @!P2 IMAD.WIDE.U32 R12, R22, 0x8, R58 ;  /* 0x00000008160ca825 */ /* 0x000fc800078e003a */
[----:B--2---:R-:W-:Y:S01]  /*18b0*/  @!P5 FADD.FTZ R16, R16, R14 ;  /* 0x0000000e1010d221 */ /* 0x004fe20000010000 */
[----:B------:R-:W-:Y:S01]  /*18c0*/  @!P5 FADD.FTZ R17, R17, R15 ;  /* 0x0000000f1111d221 */ /* 0x000fe20000010000 */
[----:B------:R-:W2:Y:S01]  /*18d0*/  @!P2 LDG.E.64 R12, desc[UR8][R12.64] ;  /* 0x000000080c0ca981 */ /* 0x000ea2000c1e1b00 */
[----:B------:R-:W-:-:S06]  /*18e0*/  @!P4 IMAD.WIDE.U32 R14, R21, 0x8, R58 ;  /* 0x00000008150ec825 */ /* 0x000fcc00078e003a */
[----:B------:R-:W3:Y:S01]  /*18f0*/  @!P4 LDG.E.64 R14, desc[UR8][R14.64] ;  /* 0x000000080e0ec981 */ /* 0x000ee2000c1e1b00 */
[----:B------:R-:W-:-:S06]  /*1900*/  UIADD3 UR6, UPT, UPT, UR4, 0x4, URZ ;  /* 0x0000000404067890 */ /* 0x000fcc000fffe0ff */
[----:B------:R-:W-:Y:S01]  /*1910*/  ISETP.EQ.OR P5, PT, R43, UR6, P3 ;  /* 0x000000062b007c0c */ /* 0x000fe20009fa2670 */
[----:B------:R-:W-:Y:S01]  /*1920*/  UIADD3 UR6, UPT, UPT, UR4, 0x5, URZ ;  /* 0x0000000504067890 */ /* 0x000fe2000fffe0ff */
[----:B--2---:R-:W-:Y:S01]  /*1930*/  @!P2 FADD.FTZ R16, R16, R12 ;  /* 0x0000000c1010a221 */ /* 0x004fe20000010000 */
[----:B------:R-:W-:-:S04]  /*1940*/  @!P2 FADD.FTZ R17, R17, R13 ;  /* 0x0000000d1111a221 */ /* 0x000fc80000010000 */
[----:B------:R-:W-:-:S06]  /*1950*/  ISETP.EQ.OR P2, PT, R43, UR6, P3 ;  /* 0x000000062b007c0c */ /* 0x000fcc0009f42670 */
[----:B------:R-:W-:-:S06]  /*1960*/  @!P5 IMAD.WIDE.U32 R12, R26, 0x8, R58 ;  /* 0x000000081a0cd825 */ /* 0x000fcc00078e003a */
[----:B------:R-:W2:Y:S01]  /*1970*/  @!P5 LDG.E.64 R12, desc[UR8][R12.64] ;  /* 0x000000080c0cd981 */ /* 0x000ea2000c1e1b00 */
[----:B---3--:R-:W-:Y:S01]  /*1980*/  @!P4 FADD.FTZ R16, R16, R14 ;  /* 0x0000000e1010c221 */ /* 0x008fe20000010000 */
[----:B------:R-:W-:Y:S01]  /*1990*/  @!P4 FADD.FTZ R17, R17, R15 ;  /* 0x0000000f1111c221 */ /* 0x000fe20000010000 */
[----:B------:R-:W-:-:S06]  /*19a0*/  @!P2 IMAD.WIDE.U32 R14, R20, 0x8, R58 ;  /* 0x00000008140ea825 */ /* 0x000fcc00078e003a */
[----:B------:R-:W3:Y:S01]  /*19b0*/  @!P2 LDG.E.64 R14, desc[UR8][R14.64] ;  /* 0x000000080e0ea981 */ /* 0x000ee2000c1e1b00 */
[----:B------:R-:W-:Y:S02]  /*19c0*/  UIADD3 UR6, UPT, UPT, UR4, 0x6, URZ ;  /* 0x0000000604067890 */ /* 0x000fe4000fffe0ff */
[----:B------:R-:W-:-:S04]  /*19d0*/  UIADD3 UR7, UPT, UPT, UR4, 0x7, URZ ;  /* 0x0000000704077890 */ /* 0x000fc8000fffe0ff */
[----:B------:R-:W-:Y:S01]  /*19e0*/  ISETP.EQ.OR P4, PT, R43, UR6, P3 ;  /* 0x000000062b007c0c */ /* 0x000fe20009f82670 */
[----:B--2---:R-:W-:Y:S01]  /*19f0*/  @!P5 FADD.FTZ R16, R16, R12 ;  /* 0x0000000c1010d221 */ /* 0x004fe20000010000 */
[----:B------:R-:W-:Y:S01]  /*1a00*/  @!P5 FADD.FTZ R17, R17, R13 ;  /* 0x0000000d1111d221 */ /* 0x000fe20000010000 */
[----:B------:R-:W-:-:S10]  /*1a10*/  ISETP.EQ.OR P5, PT, R43, UR7, P3 ;  /* 0x000000072b007c0c */ /* 0x000fd40009fa2670 */
[----:B------:R-:W-:-:S06]  /*1a20*/  @!P4 IMAD.WIDE.U32 R12, R27, 0x8, R58 ;  /* 0x000000081b0cc825 */ /* 0x000fcc00078e003a */
[----:B------:R-:W2:Y:S01]  /*1a30*/  @!P4 LDG.E.64 R12, desc[UR8][R12.64] ;  /* 0x000000080c0cc981 */ /* 0x000ea2000c1e1b00 */
[----:B---3--:R-:W-:Y:S01]  /*1a40*/  @!P2 FADD.FTZ R16, R16, R14 ;  /* 0x0000000e1010a221 */ /* 0x008fe20000010000 */
[----:B------:R-:W-:Y:S01]  /*1a50*/  @!P2 FADD.FTZ R17, R17, R15 ;  /* 0x0000000f1111a221 */ /* 0x000fe20000010000 */
[----:B------:R-:W-:-:S06]  /*1a60*/  @!P5 IMAD.WIDE.U32 R14, R18, 0x8, R58 ;  /* 0x00000008120ed825 */ /* 0x000fcc00078e003a */
[----:B------:R-:W3:Y:S01]  /*1a70*/  @!P5 LDG.E.64 R14, desc[UR8][R14.64] ;  /* 0x000000080e0ed981 */ /* 0x000ee2000c1e1b00 */
[----:B------:R-:W-:-:S06]  /*1a80*/  UIADD3 UR4, UPT, UPT, UR4, 0x8, URZ ;  /* 0x0000000804047890 */ /* 0x000fcc000fffe0ff */
[----:B------:R-:W-:Y:S02]  /*1a90*/  ISETP.NE.AND P2, PT, R19, UR4, PT ;  /* 0x0000000413007c0c */ /* 0x000fe4000bf45270 */
        /* <DEDUP_REMOVED lines=11> */
[----:B---3--:R-:W-:Y:S01]  /*1b50*/  @!P5 FADD.FTZ R16, R16, R14 ;  /* 0x0000000e1010d221 */ /* 0x008fe20000010000 */
[----:B------:R-:W-:Y:S01]  /*1b60*/  @!P5 FADD.FTZ R17, R17, R15 ;  /* 0x0000000f1111d221 */ /* 0x000fe20000010000 */
[----:B------:R-:W-:Y:S06]  /*1b70*/  @P2 BRA `(.L_x_1904) ;  /* 0xfffffffc00142947 */ /* 0x000fec000383ffff */
[----:B------:R-:W-:-:S07]  /*1b80*/  MOV R20, R19 ;  /* 0x0000001300147202 */ /* 0x000fce0000000f00 */
.L_x_1903:
[----:B-1----:R-:W-:-:S04]  /*1b90*/  LOP3.LUT R12, R5, 0x7, RZ, 0xc0, !PT ;  /* 0x00000007050c7812 */ /* 0x002fc800078ec0ff */
[----:B------:R-:W-:-:S13]  /*1ba0*/  ISETP.NE.AND P2, PT, R12, RZ, PT ;  /* 0x000000ff0c00720c */ /* 0x000fda0003f45270 */
[----:B------:R-:W-:Y:S05]  /*1bb0*/  @!P2 BRA `(.L_x_1900) ;  /* 0x0000000000f0a947 */ /* 0x000fea0003800000 */
[----:B------:R-:W-:Y:S02]  /*1bc0*/  IADD3 R12, PT, PT, R12, -0x1, RZ ;  /* 0xffffffff0c0c7810 */ /* 0x000fe40007ffe0ff */
[----:B------:R-:W-:Y:S02]  /*1bd0*/  LOP3.LUT P2, R21, R5, 0x3, RZ, 0xc0, !PT ;  /* 0x0000000305157812 */ /* 0x000fe4000784c0ff */
[----:B------:R-:W-:-:S13]  /*1be0*/  ISETP.GE.U32.AND P4, PT, R12, 0x3, PT ;  /* 0x000000030c00780c */ /* 0x000fda0003f86070 */
[----:B------:R-:W-:Y:S05]  /*1bf0*/  @!P4 BRA `(.L_x_1905) ;  /* 0x000000000070c947 */ /* 0x000fea0003800000 */
[----:B------:R-:W-:-:S13]  /*1c00*/  ISETP.EQ.OR P6, PT, R20, R43, P3 ;  /* 0x0000002b1400720c */ /* 0x000fda0001fc2670 */
[----:B------:R-:W-:-:S04]  /*1c10*/  @!P6 IMAD R13, R20, R4, R0 ;  /* 0x00000004140de224 */ /* 0x000fc800078e0200 */
[----:B------:R-:W-:-:S06]  /*1c20*/  @!P6 IMAD.WIDE.U32 R12, R13, 0x8, R58 ;  /* 0x000000080d0ce825 */ /* 0x000fcc00078e003a */
[----:B------:R-:W0:Y:S01]  /*1c30*/  @!P6 LDG.E.64 R12, desc[UR8][R12.64] ;  /* 0x000000080c0ce981 */ /* 0x000e22000c1e1b00 */
[C---:B------:R-:W-:Y:S02]  /*1c40*/  IADD3 R15, PT, PT, R20.reuse, 0x1, RZ ;  /* 0x00000001140f7810 */ /* 0x040fe40007ffe0ff */
[C---:B--2---:R-:W-:Y:S02]  /*1c50*/  IADD3 R19, PT, PT, R20.reuse, 0x2, RZ ;  /* 0x0000000214137810 */ /* 0x044fe40007ffe0ff */
[-C--:B------:R-:W-:Y:S02]  /*1c60*/  ISETP.EQ.OR P5, PT, R15, R43.reuse, P3 ;  /* 0x0000002b0f00720c */ /* 0x080fe40001fa2670 */
[----:B------:R-:W-:Y:S02]  /*1c70*/  IADD3 R23, PT, PT, R20, 0x3, RZ ;  /* 0x0000000314177810 */ /* 0x000fe40007ffe0ff */
[----:B------:R-:W-:-:S09]  /*1c80*/  ISETP.EQ.OR P4, PT, R19, R43, P3 ;  /* 0x0000002b1300720c */ /* 0x000fd20001f82670 */
[----:B------:R-:W-:-:S04]  /*1c90*/  @!P5 IMAD R15, R15, R4, R0 ;  /* 0x000000040f0fd224 */ /* 0x000fc800078e0200 */
[----:B------:R-:W-:Y:S02]  /*1ca0*/  @!P4 IMAD R19, R19, R4, R0 ;  /* 0x000000041313c224 */ /* 0x000fe400078e0200 */
[----:B0--3--:R-:W-:Y:S01]  /*1cb0*/  @!P6 FADD.FTZ R16, R16, R12 ;  /* 0x0000000c1010e221 */ /* 0x009fe20000010000 */
[----:B------:R-:W-:Y:S01]  /*1cc0*/  @!P6 FADD.FTZ R17, R17, R13 ;  /* 0x0000000d1111e221 */ /* 0x000fe20000010000 */
[----:B------:R-:W-:Y:S01]  /*1cd0*/  ISETP.EQ.OR P6, PT, R23, R43, P3 ;  /* 0x0000002b1700720c */ /* 0x000fe20001fc2670 */
        /* <DEDUP_REMOVED lines=14> */
.L_x_1905:
        /* <DEDUP_REMOVED lines=12> */
[----:B------:R-:W4:Y:S01]  /*1e80*/  @!P2 LDG.E.64 R14, desc[UR8][R14.64] ;  /* 0x000000080e0ea981 */ /* 0x000f22000c1e1b00 */
[----:B------:R-:W-:Y:S01]  /*1e90*/  IADD3 R20, PT, PT, R20, 0x2, RZ ;  /* 0x0000000214147810 */ /* 0x000fe20007ffe0ff */
[----:B0--3--:R-:W-:Y:S01]  /*1ea0*/  @!P4 FADD.FTZ R16, R16, R12 ;  /* 0x0000000c1010c221 */ /* 0x009fe20000010000 */
[----:B------:R-:W-:-:S03]  /*1eb0*/  @!P4 FADD.FTZ R17, R17, R13 ;  /* 0x0000000d1111c221 */ /* 0x000fc60000010000 */
[----:B----4-:R-:W-:Y:S01]  /*1ec0*/  @!P2 FADD.FTZ R16, R16, R14 ;  /* 0x0000000e1010a221 */ /* 0x010fe20000010000 */
[----:B------:R-:W-:-:S07]  /*1ed0*/  @!P2 FADD.FTZ R17, R17, R15 ;  /* 0x0000000f1111a221 */ /* 0x000fce0000010000 */
.L_x_1906:
[----:B------:R-:W-:Y:S01]  /*1ee0*/  ISETP.EQ.OR P2, PT, R20, R43, P3 ;  /* 0x0000002b1400720c */ /* 0x000fe20001f42670 */
[----:B------:R-:W-:Y:S03]  /*1ef0*/  BSSY.RECONVERGENT B0, `(.L_x_1900) ;  /* 0x0000008000007945 */ /* 0x000fe60003800200 */
[----:B------:R-:W-:-:S13]  /*1f00*/  ISETP.NE.U32.OR P2, PT, R18, 0x1, P2 ;  /* 0x000000011200780c */ /* 0x000fda0001745470 */
[----:B------:R-:W-:Y:S05]  /*1f10*/  @P2 BRA `(.L_x_1907) ;  /* 0x0000000000142947 */ /* 0x000fea0003800000 */
[----:B------:R-:W-:-:S04]  /*1f20*/  IMAD R13, R4, R20, R0 ;  /* 0x00000014040d7224 */ /* 0x000fc800078e0200 */
[----:B------:R-:W-:-:S06]  /*1f30*/  IMAD.WIDE.U32 R12, R13, 0x8, R58 ;  /* 0x000000080d0c7825 */ /* 0x000fcc00078e003a */
[----:B------:R-:W0:Y:S02]  /*1f40*/  LDG.E.64 R12, desc[UR8][R12.64] ;  /* 0x000000080c0c7981 */ /* 0x000e24000c1e1b00 */
[----:B0--3--:R-:W-:Y:S01]  /*1f50*/  FADD.FTZ R16, R16, R12 ;  /* 0x0000000c10107221 */ /* 0x009fe20000010000 */
[----:B------:R-:W-:-:S07]  /*1f60*/  FADD.FTZ R17, R17, R13 ;  /* 0x0000000d11117221 */ /* 0x000fce0000010000 */
.L_x_1907:
[----:B------:R-:W-:Y:S05]  /*1f70*/  BSYNC.RECONVERGENT B0 ;  /* 0x0000000000007941 */ /* 0x000fea0003800200 */
.L_x_1900:
[----:B------:R-:W4:Y:S01]  /*1f80*/  S2UR UR6, SR_CgaCtaId ;  /* 0x00000000000679c3 */ /* 0x000f220000008800 */
[----:B------:R-:W0:Y:S01]  /*1f90*/  LDCU UR7, c[0x0][0x414] ;  /* 0x00008280ff0777ac */ /* 0x000e220008000800 */
[----:B------:R-:W-:Y:S01]  /*1fa0*/  IADD3 R53, PT, PT, R52, R53, RZ ;  /* 0x0000003534357210 */ /* 0x000fe20007ffe0ff */
[----:B------:R-:W-:-:S05]  /*1fb0*/  UMOV UR4, 0x400 ;  /* 0x0000040000047882 */ /* 0x000fca0000000000 */
[----:B------:R-:W3:Y:S08]  /*1fc0*/  @P0 LDC.64 R20, c[0x0][0x388] ;  /* 0x0000e200ff140b82 */ /* 0x000ef00000000a00 */
[----:B------:R-:W3:Y:S01]  /*1fd0*/  LDC.64 R14, c[0x0][0x3a0] ;  /* 0x0000e800ff0e7b82 */ /* 0x000ee20000000a00 */
[----:B0-----:R-:W-:Y:S01]  /*1fe0*/  @P0 FMUL.FTZ R12, R16, UR7 ;  /* 0x00000007100c0c20 */ /* 0x001fe20008410000 */
[----:B------:R-:W-:Y:S01]  /*1ff0*/  @P0 FMUL.FTZ R13, R17, UR7 ;  /* 0x00000007110d0c20 */ /* 0x000fe20008410000 */
[----:B----4-:R-:W-:-:S05]  /*2000*/  ULEA UR4, UR6, UR4, 0x18 ;  /* 0x0000000406047291 */ /* 0x010fca000f8ec0ff */
[----:B-12---:R-:W0:Y:S01]  /*2010*/  LDC.64 R18, c[0x0][0x398] ;  /* 0x0000e600ff127b82 */ /* 0x006e220000000a00 */
[----:B---3--:R-:W-:-:S03]  /*2020*/  @P0 IMAD.WIDE R20, R44, 0x8, R20 ;  /* 0x000000082c140825 */ /* 0x008fc600078e0214 */
[----:B------:R-:W-:Y:S04]  /*2030*/  @!P3 STS.64 [UR4+0x98], R16 ;  /* 0x00009810ff00b988 */ /* 0x000fe80008000a04 */
[----:B------:R1:W-:Y:S01]  /*2040*/  @P0 STG.E.64 desc[UR8][R20.64], R12 ;  /* 0x0000000c14000986 */ /* 0x0003e2000c101b08 */
[C---:B------:R-:W-:Y:S01]  /*2050*/  IMAD.WIDE R14, R53.reuse, 0x4, R14 ;  /* 0x00000004350e7825 */ /* 0x040fe200078e020e */
[----:B------:R-:W-:Y:S03]  /*2060*/  BAR.SYNC.DEFER_BLOCKING 0x0 ;  /* 0x0000000000007b1d */ /* 0x000fe60000010000 */
[----:B0-----:R-:W-:-:S05]  /*2070*/  IMAD.WIDE R18, R53, 0x4, R18 ;  /* 0x0000000435127825 */ /* 0x001fca00078e0212 */
[----:B-1----:R0:W5:Y:S04]  /*2080*/  LDG.E.64 R12, desc[UR8][R18.64] ;  /* 0x00000008120c7981 */ /* 0x002168000c1e1b00 */
[----:B------:R-:W5:Y:S01]  /*2090*/  LDG.E.64 R14, desc[UR8][R14.64] ;  /* 0x000000080e0e7981 */ /* 0x000f62000c1e1b00 */
[----:B------:R-:W-:Y:S01]  /*20a0*/  HFMA2 R21, -RZ, RZ, 1.875, 0 ;  /* 0x3f800000ff157431 */ /* 0x000fe200000001ff */
[----:B------:R-:W-:Y:S02]  /*20b0*/  BSSY.RECONVERGENT B0, `(.L_x_1908) ;  /* 0x00001d3000007945 */ /* 0x000fe40003800200 */
[----:B------:R-:W1:Y:S02]  /*20c0*/  LDS.64 R16, [UR4+0x98] ;  /* 0x00009804ff107984 */ /* 0x000e640008000a00 */
[----:B-1----:R-:W-:-:S04]  /*20d0*/  FMUL.FTZ R20, R16, UR7 ;  /* 0x0000000710147c20 */ /* 0x002fc80008410000 */
[----:B------:R-:W-:-:S04]  /*20e0*/  FMUL.FTZ R22, R20, R20 ;  /* 0x0000001414167220 */ /* 0x000fc80000410000 */
[----:B------:R-:W-:-:S05]  /*20f0*/  FFMA.FTZ R22, R17, UR7, -R22 ;  /* 0x0000000711167c23 */ /* 0x000fca0008010816 */
[----:B------:R-:W-:-:S13]  /*2100*/  FSETP.GTU.FTZ.AND P2, PT, R22, RZ, PT ;  /* 0x000000ff1600720b */ /* 0x000fda0003f5c000 */
[----:B------:R-:W1:Y:S02]  /*2110*/  @P2 LDC R23, c[0x0][0x3a8] ;  /* 0x0000ea00ff172b82 */ /* 0x000e640000000800 */
[----:B-1----:R-:W-:-:S04]  /*2120*/  @P2 FADD.FTZ R22, R22, R23 ;  /* 0x0000001716162221 */ /* 0x002fc80000010000 */
[----:B------:R0:W1:Y:S01]  /*2130*/  @P2 MUFU.RSQ R21, R22 ;  /* 0x0000001600152308 */ /* 0x0000620000001400 */
[----:B------:R-:W-:Y:S05]  /*2140*/  BRA.U UP0, `(.L_x_1909) ;  /* 0x0000000900f87547 */ /* 0x000fea000b800000 */
[----:B------:R-:W2:Y:S01]  /*2150*/  LDCU.64 UR10, c[0x0][0x3e8] ;  /* 0x00007d00ff0a77ac */ /* 0x000ea20008000a00 */
[C---:B------:R-:W-:Y:S01]  /*2160*/  IADD3 R25, PT, PT, R51.reuse, 0x10, RZ ;  /* 0x0000001033197810 */ /* 0x040fe20007ffe0ff */
[----:B------:R-:W-:Y:S01]  /*2170*/  BSSY.RECONVERGENT B1, `(.L_x_1910) ;  /* 0x000001d000017945 */ /* 0x000fe20003800200 */
[C---:B------:R-:W-:Y:S02]  /*2180*/  IADD3 R23, PT, PT, R51.reuse, 0x20, RZ ;  /* 0x0000002033177810 */ /* 0x040fe40007ffe0ff */
[C---:B0-----:R-:W-:Y:S02]  /*2190*/  IADD3 R22, PT, PT, R51.reuse, 0x30, RZ ;  /* 0x0000003033167810 */ /* 0x041fe40007ffe0ff */
[----:B------:R-:W-:Y:S02]  /*21a0*/  SHF.R.S32.HI R24, RZ, 0x1f, R25 ;  /* 0x0000001fff187819 */ /* 0x000fe40000011419 */
[----:B--2---:R-:W-:Y:S02]  /*21b0*/  ISETP.GE.U32.AND P2, PT, R51, UR10, PT ;  /* 0x0000000a33007c0c */ /* 0x004fe4000bf46070 */
[----:B------:R-:W-:-:S02]  /*21c0*/  ISETP.GE.U32.AND P3, PT, R25, UR10, PT ;  /* 0x0000000a19007c0c */ /* 0x000fc4000bf66070 */
[----:B------:R-:W-:Y:S02]  /*21d0*/  ISETP.GE.AND.EX P2, PT, R6, UR11, PT, P2 ;  /* 0x0000000b06007c0c */ /* 0x000fe4000bf46320 */
[----:B------:R-:W-:Y:S02]  /*21e0*/  ISETP.GE.U32.AND P5, PT, R23, UR10, PT ;  /* 0x0000000a17007c0c */ /* 0x000fe4000bfa6070 */
[----:B------:R-:W-:Y:S02]  /*21f0*/  ISETP.GE.U32.AND P1, PT, R22, UR10, PT ;  /* 0x0000000a16007c0c */ /* 0x000fe4000bf26070 */
[----:B------:R-:W-:-:S07]  /*2200*/  ISETP.GE.AND.EX P3, PT, R24, UR11, PT, P3 ;  /* 0x0000000b18007c0c */ /* 0x000fce000bf66330 */
[----:B------:R-:W-:Y:S06]  /*2210*/  @P2 BRA `(.L_x_1911) ;  /* 0x0000000000482947 */ /* 0x000fec0003800000 */
        /* <DEDUP_REMOVED lines=10> */
[----:B0-----:R-:W-:-:S04]  /*22c0*/  IMAD R26, R6, UR12, RZ ;  /* 0x0000000c061a7c24 */ /* 0x001fc8000f8e02ff */
[----:B------:R-:W-:Y:S01]  /*22d0*/  F2FP.BF16.F32.PACK_AB R11, R28, R11 ;  /* 0x0000000b1c0b723e */ /* 0x000fe200000010ff */
[----:B------:R-:W-:-:S04]  /*22e0*/  IMAD.WIDE.U32 R16, R51, UR12, R16 ;  /* 0x0000000c33107c25 */ /* 0x000fc8000f8e0010 */
[----:B------:R-:W-:Y:S01]  /*22f0*/  IMAD R19, R51, UR13, R26 ;  /* 0x0000000d33137c24 */ /* 0x000fe2000f8e021a */
[----:B--2---:R-:W-:-:S04]  /*2300*/  LEA R18, P2, R16, UR6, 0x1 ;  /* 0x0000000610127c11 */ /* 0x004fc8000f8408ff */
[----:B------:R-:W-:-:S04]  /*2310*/  IADD3 R19, PT, PT, R17, R19, RZ ;  /* 0x0000001311137210 */ /* 0x000fc80007ffe0ff */
[----:B------:R-:W-:-:S05]  /*2320*/  LEA.HI.X R19, R16, UR7, R19, 0x1, P2 ;  /* 0x0000000710137c11 */ /* 0x000fca00090f0c13 */
[----:B------:R0:W-:Y:S02]  /*2330*/  STG.E desc[UR8][R18.64], R11 ;  /* 0x0000000b12007986 */ /* 0x0001e4000c101908 */
.L_x_1911:
[----:B------:R-:W-:Y:S05]  /*2340*/  BSYNC.RECONVERGENT B1 ;  /* 0x0000000000017941 */ /* 0x000fea0003800200 */
.L_x_1910:
[----:B------:R-:W-:Y:S04]  /*2350*/  BSSY.RECONVERGENT B1, `(.L_x_1912) ;  /* 0x0000014000017945 */ /* 0x000fe80003800200 */
[----:B------:R-:W-:Y:S05]  /*2360*/  @P3 BRA `(.L_x_1913) ;  /* 0x0000000000483947 */ /* 0x000fea0003800000 */
[----:B------:R-:W2:Y:S01]  /*2370*/  LDCU.64 UR6, c[0x0][0x3e0] ;  /* 0x00007c00ff0677ac */ /* 0x000ea20008000a00 */
[----:B------:R-:W-:Y:S01]  /*2380*/  MOV R16, R56 ;  /* 0x0000003800107202 */ /* 0x000fe20000000f00 */
[--C-:B0-----:R-:W-:Y:S01]  /*2390*/  FADD.FTZ R18, R29, -R20.reuse ;  /* 0x800000141d127221 */ /* 0x101fe20000010000 */
[----:B------:R-:W-:Y:S01]  /*23a0*/  MOV R17, R55 ;  /* 0x0000003700117202 */ /* 0x000fe20000000f00 */
[----:B------:R-:W0:Y:S01]  /*23b0*/  LDCU.64 UR12, c[0x0][0x380] ;  /* 0x00007000ff0c77ac */ /* 0x000e220008000a00 */
[----:B------:R-:W-:Y:S01]  /*23c0*/  FADD.FTZ R30, R30, -R20 ;  /* 0x800000141e1e7221 */ /* 0x000fe20000010000 */
[----:B-1----:R-:W-:-:S03]  /*23d0*/  FMUL.FTZ R11, R18, R21 ;  /* 0x00000015120b7220 */ /* 0x002fc60000410000 */
[----:B------:R-:W-:Y:S01]  /*23e0*/  FMUL.FTZ R30, R30, R21 ;  /* 0x000000151e1e7220 */ /* 0x000fe20000410000 */
[----:B-----5:R-:W-:-:S03]  /*23f0*/  FFMA.FTZ R11, R12, R11, R14 ;  /* 0x0000000b0c0b7223 */ /* 0x020fc6000001000e */
[----:B------:R-:W-:Y:S01]  /*2400*/  FFMA.FTZ R30, R13, R30, R15 ;  /* 0x0000001e0d1e7223 */ /* 0x000fe2000001000f */
[----:B--2---:R-:W-:-:S04]  /*2410*/  IMAD R24, R24, UR6, RZ ;  /* 0x0000000618187c24 */ /* 0x004fc8000f8e02ff */
[----:B------:R-:W-:Y:S01]  /*2420*/  F2FP.BF16.F32.PACK_AB R11, R30, R11 ;  /* 0x0000000b1e0b723e */ /* 0x000fe200000010ff */
[----:B------:R-:W-:-:S04]  /*2430*/  IMAD.WIDE.U32 R16, R25, UR6, R16 ;  /* 0x0000000619107c25 */ /* 0x000fc8000f8e0010 */
[----:B------:R-:W-:Y:S01]  /*2440*/  IMAD R25, R25, UR7, R24 ;  /* 0x0000000719197c24 */ /* 0x000fe2000f8e0218 */
[----:B0-----:R-:W-:-:S04]  /*2450*/  LEA R18, P2, R16, UR12, 0x1 ;  /* 0x0000000c10127c11 */ /* 0x001fc8000f8408ff */
[----:B------:R-:W-:-:S04]  /*2460*/  IADD3 R25, PT, PT, R17, R25, RZ ;  /* 0x0000001911197210 */ /* 0x000fc80007ffe0ff */
[----:B------:R-:W-:-:S05]  /*2470*/  LEA.HI.X R19, R16, UR13, R25, 0x1, P2 ;  /* 0x0000000d10137c11 */ /* 0x000fca00090f0c19 */
[----:B------:R2:W-:Y:S02]  /*2480*/  STG.E desc[UR8][R18.64], R11 ;  /* 0x0000000b12007986 */ /* 0x0005e4000c101908 */
.L_x_1913:
[----:B------:R-:W-:Y:S05]  /*2490*/  BSYNC.RECONVERGENT B1 ;  /* 0x0000000000017941 */ /* 0x000fea0003800200 */
.L_x_1912:
[----:B------:R-:W-:Y:S01]  /*24a0*/  SHF.R.S32.HI R24, RZ, 0x1f, R23 ;  /* 0x0000001fff187819 */ /* 0x000fe20000011417 */
[----:B------:R-:W-:Y:S01]  /*24b0*/  BSSY.RECONVERGENT B1, `(.L_x_1914) ;  /* 0x000001f000017945 */ /* 0x000fe20003800200 */
[----:B------:R-:W-:Y:S02]  /*24c0*/  ISETP.GE.U32.AND P6, PT, R49, UR10, PT ;  /* 0x0000000a31007c0c */ /* 0x000fe4000bfc6070 */
[----:B------:R-:W-:Y:S02]  /*24d0*/  ISETP.GE.AND.EX P5, PT, R24, UR11, PT, P5 ;  /* 0x0000000b18007c0c */ /* 0x000fe4000bfa6350 */
[----:B------:R-:W-:Y:S02]  /*24e0*/  ISETP.GE.U32.AND P2, PT, R48, UR10, PT ;  /* 0x0000000a30007c0c */ /* 0x000fe4000bf46070 */
[----:B0-2---:R-:W-:Y:S02]  /*24f0*/  SHF.R.S32.HI R11, RZ, 0x1f, R22 ;  /* 0x0000001fff0b7819 */ /* 0x005fe40000011416 */
[----:B------:R-:W-:-:S02]  /*2500*/  ISETP.GE.U32.AND P3, PT, R47, UR10, PT ;  /* 0x0000000a2f007c0c */ /* 0x000fc4000bf66070 */
[----:B------:R-:W-:Y:S02]  /*2510*/  ISETP.GE.U32.AND P4, PT, R46, UR10, PT ;  /* 0x0000000a2e007c0c */ /* 0x000fe4000bf86070 */
[----:B------:R-:W-:Y:S02]  /*2520*/  ISETP.GE.AND.EX P1, PT, R11, UR11, PT, P1 ;  /* 0x0000000b0b007c0c */ /* 0x000fe4000bf26310 */
[----:B------:R-:W-:Y:S02]  /*2530*/  ISETP.GE.AND.EX P6, PT, R7, UR11, PT, P6 ;  /* 0x0000000b07007c0c */ /* 0x000fe4000bfc6360 */
[----:B------:R-:W-:Y:S02]  /*2540*/  ISETP.GE.AND.EX P2, PT, R8, UR11, PT, P2 ;  /* 0x0000000b08007c0c */ /* 0x000fe4000bf46320 */
[----:B------:R-:W-:Y:S02]  /*2550*/  ISETP.GE.AND.EX P3, PT, R9, UR11, PT, P3 ;  /* 0x0000000b09007c0c */ /* 0x000fe4000bf66330 */
[----:B------:R-:W-:Y:S01]  /*2560*/  ISETP.GE.AND.EX P4, PT, R10, UR11, PT, P4 ;  /* 0x0000000b0a007c0c */ /* 0x000fe2000bf86340 */
[----:B------:R-:W-:-:S12]  /*2570*/  @P5 BRA `(.L_x_1915) ;  /* 0x0000000000485947 */ /* 0x000fd80003800000 */
        /* <DEDUP_REMOVED lines=8> */
[----:B0-----:R-:W-:Y:S02]  /*2600*/  IMAD R24, R24, UR6, RZ ;  /* 0x0000000618187c24 */ /* 0x001fe4000f8e02ff */
[----:B------:R-:W-:-:S04]  /*2610*/  IMAD.WIDE.U32 R16, R23, UR6, R16 ;  /* 0x0000000617107c25 */ /* 0x000fc8000f8e0010 */
[----:B------:R-:W-:Y:S02]  /*2620*/  IMAD R25, R23, UR7, R24 ;  /* 0x0000000717197c24 */ /* 0x000fe4000f8e0218 */
[----:B-----5:R-:W-:Y:S01]  /*2630*/  FFMA.FTZ R23, R12, R19, R14 ;  /* 0x000000130c177223 */ /* 0x020fe2000001000e */
[----:B------:R-:W-:Y:S01]  /*2640*/  FFMA.FTZ R24, R13, R18, R15 ;  /* 0x000000120d187223 */ /* 0x000fe2000001000f */
[----:B--2---:R-:W-:Y:S02]  /*2650*/  LEA R18, P5, R16, UR12, 0x1 ;  /* 0x0000000c10127c11 */ /* 0x004fe4000f8a08ff */
[----:B------:R-:W-:Y:S02]  /*2660*/  IADD3 R25, PT, PT, R17, R25, RZ ;  /* 0x0000001911197210 */ /* 0x000fe40007ffe0ff */
[----:B------:R-:W-:Y:S02]  /*2670*/  F2FP.BF16.F32.PACK_AB R17, R24, R23 ;  /* 0x000000171811723e */ /* 0x000fe400000010ff */
[----:B------:R-:W-:-:S05]  /*2680*/  LEA.HI.X R19, R16, UR13, R25, 0x1, P5 ;  /* 0x0000000d10137c11 */ /* 0x000fca000a8f0c19 */
[----:B------:R0:W-:Y:S02]  /*2690*/  STG.E desc[UR8][R18.64], R17 ;  /* 0x0000001112007986 */ /* 0x0001e4000c101908 */
.L_x_1915:
[----:B------:R-:W-:Y:S05]  /*26a0*/  BSYNC.RECONVERGENT B1 ;  /* 0x0000000000017941 */ /* 0x000fea0003800200 */
.L_x_1914:
[----:B------:R-:W-:Y:S04]  /*26b0*/  BSSY.RECONVERGENT B1, `(.L_x_1916) ;  /* 0x0000014000017945 */ /* 0x000fe80003800200 */
[----:B------:R-:W-:Y:S05]  /*26c0*/  @P1 BRA `(.L_x_1917) ;  /* 0x0000000000481947 */ /* 0x000fea0003800000 */
[----:B------:R-:W2:Y:S01]  /*26d0*/  LDCU.64 UR6, c[0x0][0x3e0] ;  /* 0x00007c00ff0677ac */ /* 0x000ea20008000a00 */
[----:B------:R-:W-:Y:S01]  /*26e0*/  MOV R16, R56 ;  /* 0x0000003800107202 */ /* 0x000fe20000000f00 */
[--C-:B------:R-:W-:Y:S01]  /*26f0*/  FADD.FTZ R34, R34, -R20.reuse ;  /* 0x8000001422227221 */ /* 0x100fe20000010000 */
[----:B0-----:R-:W-:Y:S01]  /*2700*/  MOV R17, R55 ;  /* 0x0000003700117202 */ /* 0x001fe20000000f00 */
[----:B------:R-:W0:Y:S01]  /*2710*/  LDCU.64 UR12, c[0x0][0x380] ;  /* 0x00007000ff0c77ac */ /* 0x000e220008000a00 */
[----:B------:R-:W-:-:S04]  /*2720*/  FADD.FTZ R18, R33, -R20 ;  /* 0x8000001421127221 */ /* 0x000fc80000010000 */
[-C--:B-1----:R-:W-:Y:S01]  /*2730*/  FMUL.FTZ R18, R18, R21.reuse ;  /* 0x0000001512127220 */ /* 0x082fe20000410000 */
[----:B--2---:R-:W-:Y:S02]  /*2740*/  IMAD R19, R11, UR6, RZ ;  /* 0x000000060b137c24 */ /* 0x004fe4000f8e02ff */
[----:B------:R-:W-:Y:S01]  /*2750*/  FMUL.FTZ R11, R34, R21 ;  /* 0x00000015220b7220 */ /* 0x000fe20000410000 */
[----:B------:R-:W-:-:S04]  /*2760*/  IMAD.WIDE.U32 R16, R22, UR6, R16 ;  /* 0x0000000616107c25 */ /* 0x000fc8000f8e0010 */
[----:B-----5:R-:W-:Y:S01]  /*2770*/  FFMA.FTZ R11, R12, R11, R14 ;  /* 0x0000000b0c0b7223 */ /* 0x020fe2000001000e */
[----:B------:R-:W-:Y:S02]  /*2780*/  IMAD R19, R22, UR7, R19 ;  /* 0x0000000716137c24 */ /* 0x000fe4000f8e0213 */
[----:B------:R-:W-:Y:S01]  /*2790*/  FFMA.FTZ R22, R13, R18, R15 ;  /* 0x000000120d167223 */ /* 0x000fe2000001000f */
[----:B0-----:R-:W-:Y:S02]  /*27a0*/  LEA R18, P1, R16, UR12, 0x1 ;  /* 0x0000000c10127c11 */ /* 0x001fe4000f8208ff */
[----:B------:R-:W-:Y:S02]  /*27b0*/  IADD3 R19, PT, PT, R17, R19, RZ ;  /* 0x0000001311137210 */ /* 0x000fe40007ffe0ff */
[----:B------:R-:W-:Y:S02]  /*27c0*/  F2FP.BF16.F32.PACK_AB R11, R22, R11 ;  /* 0x0000000b160b723e */ /* 0x000fe400000010ff */
[----:B------:R-:W-:-:S05]  /*27d0*/  LEA.HI.X R19, R16, UR13, R19, 0x1, P1 ;  /* 0x0000000d10137c11 */ /* 0x000fca00088f0c13 */
[----:B------:R2:W-:Y:S02]  /*27e0*/  STG.E desc[UR8][R18.64], R11 ;  /* 0x0000000b12007986 */ /* 0x0005e4000c101908 */
.L_x_1917:
[----:B------:R-:W-:Y:S05]  /*27f0*/  BSYNC.RECONVERGENT B1 ;  /* 0x0000000000017941 */ /* 0x000fea0003800200 */
.L_x_1916:
[----:B------:R-:W-:Y:S04]  /*2800*/  BSSY.RECONVERGENT B1, `(.L_x_1918) ;  /* 0x0000014000017945 */ /* 0x000fe80003800200 */
[----:B------:R-:W-:Y:S05]  /*2810*/  @P6 BRA `(.L_x_1919) ;  /* 0x0000000000486947 */ /* 0x000fea0003800000 */
[----:B------:R-:W3:Y:S01]  /*2820*/  LDCU.64 UR6, c[0x0][0x3e0] ;  /* 0x00007c00ff0677ac */ /* 0x000ee20008000a00 */
[----:B------:R-:W-:Y:S01]  /*2830*/  MOV R16, R56 ;  /* 0x0000003800107202 */ /* 0x000fe20000000f00 */
[--C-:B0-2---:R-:W-:Y:S01]  /*2840*/  FADD.FTZ R18, R35, -R20.reuse ;  /* 0x8000001423127221 */ /* 0x105fe20000010000 */
[----:B------:R-:W-:Y:S01]  /*2850*/  MOV R17, R55 ;  /* 0x0000003700117202 */ /* 0x000fe20000000f00 */
[----:B------:R-:W0:Y:S01]  /*2860*/  LDCU.64 UR12, c[0x0][0x380] ;  /* 0x00007000ff0c77ac */ /* 0x000e220008000a00 */
[----:B------:R-:W-:Y:S01]  /*2870*/  FADD.FTZ R36, R36, -R20 ;  /* 0x8000001424247221 */ /* 0x000fe20000010000 */
[----:B-1----:R-:W-:-:S03]  /*2880*/  FMUL.FTZ R11, R18, R21 ;  /* 0x00000015120b7220 */ /* 0x002fc60000410000 */
[----:B------:R-:W-:Y:S01]  /*2890*/  FMUL.FTZ R36, R36, R21 ;  /* 0x0000001524247220 */ /* 0x000fe20000410000 */
[----:B-----5:R-:W-:-:S03]  /*28a0*/  FFMA.FTZ R11, R12, R11, R14 ;  /* 0x0000000b0c0b7223 */ /* 0x020fc6000001000e */
[----:B------:R-:W-:Y:S01]  /*28b0*/  FFMA.FTZ R36, R13, R36, R15 ;  /* 0x000000240d247223 */ /* 0x000fe2000001000f */
[----:B---3--:R-:W-:-:S04]  /*28c0*/  IMAD R22, R7, UR6, RZ ;  /* 0x0000000607167c24 */ /* 0x008fc8000f8e02ff */
[----:B------:R-:W-:Y:S01]  /*28d0*/  F2FP.BF16.F32.PACK_AB R11, R36, R11 ;  /* 0x0000000b240b723e */ /* 0x000fe200000010ff */
[----:B------:R-:W-:-:S04]  /*28e0*/  IMAD.WIDE.U32 R16, R49, UR6, R16 ;  /* 0x0000000631107c25 */ /* 0x000fc8000f8e0010 */
[----:B------:R-:W-:Y:S01]  /*28f0*/  IMAD R19, R49, UR7, R22 ;  /* 0x0000000731137c24 */ /* 0x000fe2000f8e0216 */
[----:B0-----:R-:W-:-:S04]  /*2900*/  LEA R18, P1, R16, UR12, 0x1 ;  /* 0x0000000c10127c11 */ /* 0x001fc8000f8208ff */
[----:B------:R-:W-:-:S04]  /*2910*/  IADD3 R19, PT, PT, R17, R19, RZ ;  /* 0x0000001311137210 */ /* 0x000fc80007ffe0ff */
[----:B------:R-:W-:-:S05]  /*2920*/  LEA.HI.X R19, R16, UR13, R19, 0x1, P1 ;  /* 0x0000000d10137c11 */ /* 0x000fca00088f0c13 */
[----:B------:R3:W-:Y:S02]  /*2930*/  STG.E desc[UR8][R18.64], R11 ;  /* 0x0000000b12007986 */ /* 0x0007e4000c101908 */
.L_x_1919:
[----:B------:R-:W-:Y:S05]  /*2940*/  BSYNC.RECONVERGENT B1 ;  /* 0x0000000000017941 */ /* 0x000fea0003800200 */
.L_x_1918:
[----:B------:R-:W-:Y:S04]  /*2950*/  BSSY.RECONVERGENT B1, `(.L_x_1920) ;  /* 0x0000014000017945 */ /* 0x000fe80003800200 */
[----:B------:R-:W-:Y:S05]  /*2960*/  @P2 BRA `(.L_x_1921) ;  /* 0x0000000000482947 */ /* 0x000fea0003800000 */
[----:B------:R-:W4:Y:S01]  /*2970*/  LDCU.64 UR6, c[0x0][0x3e0] ;  /* 0x00007c00ff0677ac */ /* 0x000f220008000a00 */
[----:B------:R-:W-:Y:S01]  /*2980*/  MOV R16, R56 ;  /* 0x0000003800107202 */ /* 0x000fe20000000f00 */
[--C-:B------:R-:W-:Y:S01]  /*2990*/  FADD.FTZ R38, R38, -R20.reuse ;  /* 0x8000001426267221 */ /* 0x100fe20000010000 */
[----:B0-----:R-:W-:Y:S01]  /*29a0*/  MOV R17, R55 ;  /* 0x0000003700117202 */ /* 0x001fe20000000f00 */
[----:B------:R-:W0:Y:S01]  /*29b0*/  LDCU.64 UR12, c[0x0][0x380] ;  /* 0x00007000ff0c77ac */ /* 0x000e220008000a00 */
[----:B--23--:R-:W-:Y:S01]  /*29c0*/  FADD.FTZ R18, R37, -R20 ;  /* 0x8000001425127221 */ /* 0x00cfe20000010000 */
[----:B-1----:R-:W-:-:S03]  /*29d0*/  FMUL.FTZ R11, R38, R21 ;  /* 0x00000015260b7220 */ /* 0x002fc60000410000 */
[----:B------:R-:W-:Y:S01]  /*29e0*/  FMUL.FTZ R18, R18, R21 ;  /* 0x0000001512127220 */ /* 0x000fe20000410000 */
[----:B-----5:R-:W-:-:S03]  /*29f0*/  FFMA.FTZ R11, R12, R11, R14 ;  /* 0x0000000b0c0b7223 */ /* 0x020fc6000001000e */
[----:B------:R-:W-:Y:S01]  /*2a00*/  FFMA.FTZ R22, R13, R18, R15 ;  /* 0x000000120d167223 */ /* 0x000fe2000001000f */
[----:B----4-:R-:W-:-:S04]  /*2a10*/  IMAD R19, R8, UR6, RZ ;  /* 0x0000000608137c24 */ /* 0x010fc8000f8e02ff */
[----:B------:R-:W-:Y:S01]  /*2a20*/  F2FP.BF16.F32.PACK_AB R11, R22, R11 ;  /* 0x0000000b160b723e */ /* 0x000fe200000010ff */
[----:B------:R-:W-:-:S04]  /*2a30*/  IMAD.WIDE.U32 R16, R48, UR6, R16 ;  /* 0x0000000630107c25 */ /* 0x000fc8000f8e0010 */
[----:B------:R-:W-:Y:S01]  /*2a40*/  IMAD R19, R48, UR7, R19 ;  /* 0x0000000730137c24 */ /* 0x000fe2000f8e0213 */
[----:B0-----:R-:W-:-:S04]  /*2a50*/  LEA R18, P1, R16, UR12, 0x1 ;  /* 0x0000000c10127c11 */ /* 0x001fc8000f8208ff */
[----:B------:R-:W-:-:S04]  /*2a60*/  IADD3 R19, PT, PT, R17, R19, RZ ;  /* 0x0000001311137210 */ /* 0x000fc80007ffe0ff */
[----:B------:R-:W-:-:S05]  /*2a70*/  LEA.HI.X R19, R16, UR13, R19, 0x1, P1 ;  /* 0x0000000d10137c11 */ /* 0x000fca00088f0c13 */
[----:B------:R4:W-:Y:S02]  /*2a80*/  STG.E desc[UR8][R18.64], R11 ;  /* 0x0000000b12007986 */ /* 0x0009e4000c101908 */
.L_x_1921:
[----:B------:R-:W-:Y:S05]  /*2a90*/  BSYNC.RECONVERGENT B1 ;  /* 0x0000000000017941 */ /* 0x000fea0003800200 */
.L_x_1920:
[----:B------:R-:W-:Y:S04]  /*2aa0*/  BSSY.RECONVERGENT B1, `(.L_x_1922) ;  /* 0x0000014000017945 */ /* 0x000fe80003800200 */
[----:B------:R-:W-:Y:S05]  /*2ab0*/  @P3 BRA `(.L_x_1923) ;  /* 0x0000000000483947 */ /* 0x000fea0003800000 */
[----:B------:R-:W1:Y:S01]  /*2ac0*/  LDCU.64 UR6, c[0x0][0x3e0] ;  /* 0x00007c00ff0677ac */ /* 0x000e620008000a00 */
[----:B------:R-:W-:Y:S01]  /*2ad0*/  MOV R16, R56 ;  /* 0x0000003800107202 */ /* 0x000fe20000000f00 */
[--C-:B------:R-:W-:Y:S01]  /*2ae0*/  FADD.FTZ R40, R40, -R20.reuse ;  /* 0x8000001428287221 */ /* 0x100fe20000010000 */
[----:B0-----:R-:W-:Y:S01]  /*2af0*/  MOV R17, R55 ;  /* 0x0000003700117202 */ /* 0x001fe20000000f00 */
[----:B------:R-:W0:Y:S01]  /*2b00*/  LDCU.64 UR12, c[0x0][0x380] ;  /* 0x00007000ff0c77ac */ /* 0x000e220008000a00 */
[----:B--234-:R-:W-:Y:S01]  /*2b10*/  FADD.FTZ R18, R39, -R20 ;  /* 0x8000001427127221 */ /* 0x01cfe20000010000 */
[----:B-1----:R-:W-:-:S03]  /*2b20*/  FMUL.FTZ R11, R40, R21 ;  /* 0x00000015280b7220 */ /* 0x002fc60000410000 */
[----:B------:R-:W-:Y:S01]  /*2b30*/  FMUL.FTZ R18, R18, R21 ;  /* 0x0000001512127220 */ /* 0x000fe20000410000 */
[----:B-----5:R-:W-:Y:S01]  /*2b40*/  FFMA.FTZ R11, R12, R11, R14 ;  /* 0x0000000b0c0b7223 */ /* 0x020fe2000001000e */
[----:B------:R-:W-:Y:S02]  /*2b50*/  IMAD R22, R9, UR6, RZ ;  /* 0x0000000609167c24 */ /* 0x000fe4000f8e02ff */
[----:B------:R-:W-:-:S04]  /*2b60*/  IMAD.WIDE.U32 R16, R47, UR6, R16 ;  /* 0x000000062f107c25 */ /* 0x000fc8000f8e0010 */
[----:B------:R-:W-:Y:S02]  /*2b70*/  IMAD R19, R47, UR7, R22 ;  /* 0x000000072f137c24 */ /* 0x000fe4000f8e0216 */
[----:B------:R-:W-:Y:S01]  /*2b80*/  FFMA.FTZ R22, R13, R18, R15 ;  /* 0x000000120d167223 */ /* 0x000fe2000001000f */
[----:B0-----:R-:W-:Y:S02]  /*2b90*/  LEA R18, P1, R16, UR12, 0x1 ;  /* 0x0000000c10127c11 */ /* 0x001fe4000f8208ff */
[----:B------:R-:W-:Y:S02]  /*2ba0*/  IADD3 R19, PT, PT, R17, R19, RZ ;  /* 0x0000001311137210 */ /* 0x000fe40007ffe0ff */
[----:B------:R-:W-:Y:S02]  /*2bb0*/  F2FP.BF16.F32.PACK_AB R11, R22, R11 ;  /* 0x0000000b160b723e */ /* 0x000fe400000010ff */
[----:B------:R-:W-:-:S05]  /*2bc0*/  LEA.HI.X R19, R16, UR13, R19, 0x1, P1 ;  /* 0x0000000d10137c11 */ /* 0x000fca00088f0c13 */
[----:B------:R0:W-:Y:S02]  /*2bd0*/  STG.E desc[UR8][R18.64], R11 ;  /* 0x0000000b12007986 */ /* 0x0001e4000c101908 */
.L_x_1923:
[----:B------:R-:W-:Y:S05]  /*2be0*/  BSYNC.RECONVERGENT B1 ;  /* 0x0000000000017941 */ /* 0x000fea0003800200 */
.L_x_1922:
[----:B------:R-:W-:Y:S05]  /*2bf0*/  @P4 BRA `(.L_x_1924) ;  /* 0x0000001000784947 */ /* 0x000fea0003800000 */
[----:B------:R-:W1:Y:S01]  /*2c00*/  LDCU.64 UR6, c[0x0][0x3e0] ;  /* 0x00007c00ff0677ac */ /* 0x000e620008000a00 */
[--C-:B------:R-:W-:Y:S01]  /*2c10*/  FADD.FTZ R42, R42, -R20.reuse ;  /* 0x800000142a2a7221 */ /* 0x100fe20000010000 */
[----:B------:R-:W-:Y:S01]  /*2c20*/  MOV R16, R56 ;  /* 0x0000003800107202 */ /* 0x000fe20000000f00 */
[----:B------:R-:W-:Y:S01]  /*2c30*/  FADD.FTZ R20, R41, -R20 ;  /* 0x8000001429147221 */ /* 0x000fe20000010000 */
[----:B------:R-:W1:Y:S01]  /*2c40*/  LDCU.64 UR10, c[0x0][0x380] ;  /* 0x00007000ff0a77ac */ /* 0x000e620008000a00 */
[----:B0-----:R-:W-:Y:S01]  /*2c50*/  MOV R17, R55 ;  /* 0x0000003700117202 */ /* 0x001fe20000000f00 */
[-C--:B-1234-:R-:W-:Y:S01]  /*2c60*/  FMUL.FTZ R11, R42, R21.reuse ;  /* 0x000000152a0b7220 */ /* 0x09efe20000410000 */
[----:B------:R-:W-:-:S03]  /*2c70*/  FMUL.FTZ R20, R20, R21 ;  /* 0x0000001514147220 */ /* 0x000fc60000410000 */
[----:B-----5:R-:W-:Y:S01]  /*2c80*/  FFMA.FTZ R11, R12, R11, R14 ;  /* 0x0000000b0c0b7223 */ /* 0x020fe2000001000e */
[----:B------:R-:W-:-:S05]  /*2c90*/  FFMA.FTZ R20, R13, R20, R15 ;  /* 0x000000140d147223 */ /* 0x000fca000001000f */
[----:B------:R-:W-:Y:S01]  /*2ca0*/  F2FP.BF16.F32.PACK_AB R11, R20, R11 ;  /* 0x0000000b140b723e */ /* 0x000fe200000010ff */
[----:B------:R-:W-:Y:S02]  /*2cb0*/  IMAD R19, R10, UR6, RZ ;  /* 0x000000060a137c24 */ /* 0x000fe4000f8e02ff */
[----:B------:R-:W-:-:S04]  /*2cc0*/  IMAD.WIDE.U32 R16, R46, UR6, R16 ;  /* 0x000000062e107c25 */ /* 0x000fc8000f8e0010 */
[----:B------:R-:W-:Y:S01]  /*2cd0*/  IMAD R19, R46, UR7, R19 ;  /* 0x000000072e137c24 */ /* 0x000fe2000f8e0213 */
[----:B------:R-:W-:-:S04]  /*2ce0*/  LEA R12, P1, R16, UR10, 0x1 ;  /* 0x0000000a100c7c11 */ /* 0x000fc8000f8208ff */
[----:B------:R-:W-:-:S04]  /*2cf0*/  IADD3 R19, PT, PT, R17, R19, RZ ;  /* 0x0000001311137210 */ /* 0x000fc80007ffe0ff */
[----:B------:R-:W-:-:S05]  /*2d00*/  LEA.HI.X R13, R16, UR11, R19, 0x1, P1 ;  /* 0x0000000b100d7c11 */ /* 0x000fca00088f0c13 */
[----:B------:R0:W-:Y:S01]  /*2d10*/  STG.E desc[UR8][R12.64], R11 ;  /* 0x0000000b0c007986 */ /* 0x0001e2000c101908 */
[----:B------:R-:W-:Y:S05]  /*2d20*/  BRA `(.L_x_1924) ;  /* 0x00000010002c7947 */ /* 0x000fea0003800000 */
.L_x_1909:
[----:B------:R-:W2:Y:S01]  /*2d30*/  LDCU.64 UR12, c[0x0][0x3e8] ;  /* 0x00007d00ff0c77ac */ /* 0x000ea20008000a00 */
[C---:B------:R-:W-:Y:S01]  /*2d40*/  IADD3 R25, PT, PT, R51.reuse, 0x10, RZ ;  /* 0x0000001033197810 */ /* 0x040fe20007ffe0ff */
[----:B------:R-:W-:Y:S01]  /*2d50*/  BSSY.RECONVERGENT B1, `(.L_x_1925) ;  /* 0x0000025000017945 */ /* 0x000fe20003800200 */
[C---:B------:R-:W-:Y:S02]  /*2d60*/  IADD3 R23, PT, PT, R51.reuse, 0x20, RZ ;  /* 0x0000002033177810 */ /* 0x040fe40007ffe0ff */
[----:B0-----:R-:W-:Y:S02]  /*2d70*/  IADD3 R22, PT, PT, R51, 0x30, RZ ;  /* 0x0000003033167810 */ /* 0x001fe40007ffe0ff */
[----:B------:R-:W-:Y:S02]  /*2d80*/  SHF.R.S32.HI R24, RZ, 0x1f, R25 ;  /* 0x0000001fff187819 */ /* 0x000fe40000011419 */
[----:B--2---:R-:W-:Y:S02]  /*2d90*/  ISETP.GE.U32.AND P2, PT, R25, UR12, PT ;  /* 0x0000000c19007c0c */ /* 0x004fe4000bf46070 */
[----:B------:R-:W-:-:S02]  /*2da0*/  ISETP.GE.U32.AND P5, PT, R23, UR12, PT ;  /* 0x0000000c17007c0c */ /* 0x000fc4000bfa6070 */
[----:B------:R-:W-:Y:S02]  /*2db0*/  ISETP.GE.U32.AND P6, PT, R22, UR12, PT ;  /* 0x0000000c16007c0c */ /* 0x000fe4000bfc6070 */
[----:B------:R-:W-:Y:S01]  /*2dc0*/  ISETP.GE.AND.EX P2, PT, R24, UR13, PT, P2 ;  /* 0x0000000d18007c0c */ /* 0x000fe2000bf46320 */
[----:B------:R-:W-:-:S12]  /*2dd0*/  @P1 BRA `(.L_x_1926) ;  /* 0x0000000000701947 */ /* 0x000fd80003800000 */
[--C-:B------:R-:W-:Y:S01]  /*2de0*/  FADD.FTZ R16, R11, -R20.reuse ;  /* 0x800000140b107221 */ /* 0x100fe20000010000 */
[----:B------:R-:W-:Y:S01]  /*2df0*/  FADD.FTZ R28, R28, -R20 ;  /* 0x800000141c1c7221 */ /* 0x000fe20000010000 */
[----:B------:R-:W0:Y:S01]  /*2e00*/  LDCU.64 UR6, c[0x0][0x3e0] ;  /* 0x00007c00ff0677ac */ /* 0x000e220008000a00 */
[----:B------:R-:W-:Y:S01]  /*2e10*/  MOV R18, R56 ;  /* 0x0000003800127202 */ /* 0x000fe20000000f00 */
[-C--:B-1----:R-:W-:Y:S01]  /*2e20*/  FMUL.FTZ R11, R16, R21.reuse ;  /* 0x00000015100b7220 */ /* 0x082fe20000410000 */
[----:B------:R-:W-:Y:S01]  /*2e30*/  FMUL.FTZ R28, R28, R21 ;  /* 0x000000151c1c7220 */ /* 0x000fe20000410000 */
[----:B------:R-:W1:Y:S01]  /*2e40*/  LDCU.64 UR10, c[0x0][0x380] ;  /* 0x00007000ff0a77ac */ /* 0x000e620008000a00 */
[----:B------:R-:W-:Y:S01]  /*2e50*/  MOV R19, R55 ;  /* 0x0000003700137202 */ /* 0x000fe20000000f00 */
[----:B-----5:R-:W-:Y:S01]  /*2e60*/  FFMA.FTZ R16, R12, R11, R14 ;  /* 0x0000000b0c107223 */ /* 0x020fe2000001000e */
[----:B------:R-:W-:-:S03]  /*2e70*/  FFMA.FTZ R11, R13, R28, R15 ;  /* 0x0000001c0d0b7223 */ /* 0x000fc6000001000f */
[----:B------:R-:W-:Y:S01]  /*2e80*/  FMUL.FTZ R17, R16, -1.4426950216293334961 ;  /* 0xbfb8aa3b10117820 */ /* 0x000fe20000410000 */
[----:B------:R-:W-:-:S05]  /*2e90*/  FMUL.FTZ R28, R11, -1.4426950216293334961 ;  /* 0xbfb8aa3b0b1c7820 */ /* 0x000fca0000410000 */
[----:B------:R-:W2:Y:S01]  /*2ea0*/  MUFU.EX2 R17, R17 ;  /* 0x0000001100117308 */ /* 0x000ea20000000800 */
[----:B0-----:R-:W-:-:S03]  /*2eb0*/  IMAD R60, R6, UR6, RZ ;  /* 0x00000006063c7c24 */ /* 0x001fc6000f8e02ff */
[----:B------:R-:W0:Y:S01]  /*2ec0*/  MUFU.EX2 R28, R28 ;  /* 0x0000001c001c7308 */ /* 0x000e220000000800 */
[----:B------:R-:W-:-:S04]  /*2ed0*/  IMAD.WIDE.U32 R18, R51, UR6, R18 ;  /* 0x0000000633127c25 */ /* 0x000fc8000f8e0012 */
[----:B--2---:R-:W-:Y:S01]  /*2ee0*/  FADD.FTZ R26, R17, 1 ;  /* 0x3f800000111a7421 */ /* 0x004fe20000010000 */
[----:B------:R-:W-:Y:S02]  /*2ef0*/  IMAD R17, R51, UR7, R60 ;  /* 0x0000000733117c24 */ /* 0x000fe4000f8e023c */
[----:B0-----:R-:W-:Y:S01]  /*2f00*/  FADD.FTZ R53, R28, 1 ;  /* 0x3f8000001c357421 */ /* 0x001fe20000010000 */
[----:B------:R-:W0:Y:S02]  /*2f10*/  MUFU.RCP R27, R26 ;  /* 0x0000001a001b7308 */ /* 0x000e240000001000 */
[----:B------:R-:W-:-:S06]  /*2f20*/  IADD3 R17, PT, PT, R19, R17, RZ ;  /* 0x0000001113117210 */ /* 0x000fcc0007ffe0ff */
[----:B------:R-:W2:Y:S01]  /*2f30*/  MUFU.RCP R58, R53 ;  /* 0x00000035003a7308 */ /* 0x000ea20000001000 */
[----:B0-----:R-:W-:Y:S01]  /*2f40*/  FMUL.FTZ R27, R16, R27 ;  /* 0x0000001b101b7220 */ /* 0x001fe20000410000 */
[----:B-1----:R-:W-:-:S04]  /*2f50*/  LEA R16, P1, R18, UR10, 0x1 ;  /* 0x0000000a12107c11 */ /* 0x002fc8000f8208ff */
[----:B------:R-:W-:Y:S01]  /*2f60*/  LEA.HI.X R17, R18, UR11, R17, 0x1, P1 ;  /* 0x0000000b12117c11 */ /* 0x000fe200088f0c11 */
[----:B--2---:R-:W-:-:S05]  /*2f70*/  FMUL.FTZ R58, R11, R58 ;  /* 0x0000003a0b3a7220 */ /* 0x004fca0000410000 */
[----:B------:R-:W-:-:S05]  /*2f80*/  F2FP.BF16.F32.PACK_AB R27, R58, R27 ;  /* 0x0000001b3a1b723e */ /* 0x000fca00000010ff */
[----:B------:R0:W-:Y:S02]  /*2f90*/  STG.E desc[UR8][R16.64], R27 ;  /* 0x0000001b10007986 */ /* 0x0001e4000c101908 */
.L_x_1926:
[----:B------:R-:W-:Y:S05]  /*2fa0*/  BSYNC.RECONVERGENT B1 ;  /* 0x0000000000017941 */ /* 0x000fea0003800200 */
.L_x_1925:
[----:B------:R-:W-:Y:S04]  /*2fb0*/  BSSY.RECONVERGENT B1, `(.L_x_1927) ;  /* 0x000001e000017945 */ /* 0x000fe80003800200 */
[----:B------:R-:W-:Y:S05]  /*2fc0*/  @P2 BRA `(.L_x_1928) ;  /* 0x0000000000702947 */ /* 0x000fea0003800000 */
[--C-:B0-----:R-:W-:Y:S01]  /*2fd0*/  FADD.FTZ R16, R29, -R20.reuse ;  /* 0x800000141d107221 */ /* 0x101fe20000010000 */
        /* <DEDUP_REMOVED lines=15> */
[----:B------:R-:W-:Y:S02]  /*30d0*/  IMAD R25, R25, UR7, R24 ;  /* 0x0000000719197c24 */ /* 0x000fe4000f8e0218 */
[----:B--2---:R-:W-:-:S03]  /*30e0*/  FADD.FTZ R26, R17, 1 ;  /* 0x3f800000111a7421 */ /* 0x004fc60000010000 */
[----:B------:R-:W-:Y:S01]  /*30f0*/  IADD3 R25, PT, PT, R19, R25, RZ ;  /* 0x0000001913197210 */ /* 0x000fe20007ffe0ff */
[----:B0-----:R-:W-:Y:S02]  /*3100*/  FADD.FTZ R28, R27, 1 ;  /* 0x3f8000001b1c7421 */ /* 0x001fe40000010000 */
[----:B------:R-:W0:Y:S08]  /*3110*/  MUFU.RCP R26, R26 ;  /* 0x0000001a001a7308 */ /* 0x000e300000001000 */
[----:B------:R-:W2:Y:S01]  /*3120*/  MUFU.RCP R29, R28 ;  /* 0x0000001c001d7308 */ /* 0x000ea20000001000 */
[----:B0-----:R-:W-:Y:S01]  /*3130*/  FMUL.FTZ R11, R11, R26 ;  /* 0x0000001a0b0b7220 */ /* 0x001fe20000410000 */
[----:B--2---:R-:W-:Y:S01]  /*3140*/  FMUL.FTZ R24, R16, R29 ;  /* 0x0000001d10187220 */ /* 0x004fe20000410000 */
[----:B-1----:R-:W-:-:S04]  /*3150*/  LEA R16, P1, R18, UR10, 0x1 ;  /* 0x0000000a12107c11 */ /* 0x002fc8000f8208ff */
[----:B------:R-:W-:Y:S02]  /*3160*/  LEA.HI.X R17, R18, UR11, R25, 0x1, P1 ;  /* 0x0000000b12117c11 */ /* 0x000fe400088f0c19 */
[----:B------:R-:W-:-:S05]  /*3170*/  F2FP.BF16.F32.PACK_AB R11, R24, R11 ;  /* 0x0000000b180b723e */ /* 0x000fca00000010ff */
[----:B------:R2:W-:Y:S02]  /*3180*/  STG.E desc[UR8][R16.64], R11 ;  /* 0x0000000b10007986 */ /* 0x0005e4000c101908 */
.L_x_1928:
[----:B------:R-:W-:Y:S05]  /*3190*/  BSYNC.RECONVERGENT B1 ;  /* 0x0000000000017941 */ /* 0x000fea0003800200 */
.L_x_1927:
[----:B------:R-:W-:Y:S01]  /*31a0*/  SHF.R.S32.HI R28, RZ, 0x1f, R23 ;  /* 0x0000001fff1c7819 */ /* 0x000fe20000011417 */
[----:B------:R-:W-:Y:S01]  /*31b0*/  BSSY.RECONVERGENT B1, `(.L_x_1929) ;  /* 0x0000029000017945 */ /* 0x000fe20003800200 */
[----:B------:R-:W-:Y:S02]  /*31c0*/  ISETP.GE.U32.AND P1, PT, R49, UR12, PT ;  /* 0x0000000c31007c0c */ /* 0x000fe4000bf26070 */
[----:B------:R-:W-:Y:S02]  /*31d0*/  ISETP.GE.AND.EX P5, PT, R28, UR13, PT, P5 ;  /* 0x0000000d1c007c0c */ /* 0x000fe4000bfa6350 */
[----:B------:R-:W-:Y:S02]  /*31e0*/  ISETP.GE.U32.AND P2, PT, R48, UR12, PT ;  /* 0x0000000c30007c0c */ /* 0x000fe4000bf46070 */
[----:B--2---:R-:W-:Y:S02]  /*31f0*/  SHF.R.S32.HI R11, RZ, 0x1f, R22 ;  /* 0x0000001fff0b7819 */ /* 0x004fe40000011416 */
        /* <DEDUP_REMOVED lines=8> */
[--C-:B------:R-:W-:Y:S01]  /*3280*/  FADD.FTZ R32, R32, -R20.reuse ;  /* 0x8000001420207221 */ /* 0x100fe20000010000 */
[----:B0-----:R-:W-:Y:S01]  /*3290*/  FADD.FTZ R16, R31, -R20 ;  /* 0x800000141f107221 */ /* 0x001fe20000010000 */
[----:B------:R-:W0:Y:S02]  /*32a0*/  LDCU.64 UR6, c[0x0][0x3e0] ;  /* 0x00007c00ff0677ac */ /* 0x000e240008000a00 */
[-C--:B-1----:R-:W-:Y:S01]  /*32b0*/  FMUL.FTZ R17, R32, R21.reuse ;  /* 0x0000001520117220 */ /* 0x082fe20000410000 */
[----:B------:R-:W-:Y:S01]  /*32c0*/  FMUL.FTZ R24, R16, R21 ;  /* 0x0000001510187220 */ /* 0x000fe20000410000 */
[----:B------:R-:W1:Y:S02]  /*32d0*/  LDCU.64 UR10, c[0x0][0x380] ;  /* 0x00007000ff0a77ac */ /* 0x000e640008000a00 */
[----:B-----5:R-:W-:Y:S01]  /*32e0*/  FFMA.FTZ R18, R12, R17, R14 ;  /* 0x000000110c127223 */ /* 0x020fe2000001000e */
[----:B------:R-:W-:Y:S01]  /*32f0*/  FFMA.FTZ R26, R13, R24, R15 ;  /* 0x000000180d1a7223 */ /* 0x000fe2000001000f */
[----:B------:R-:W-:-:S02]  /*3300*/  MOV R17, R55 ;  /* 0x0000003700117202 */ /* 0x000fc40000000f00 */
[----:B------:R-:W-:Y:S01]  /*3310*/  FMUL.FTZ R16, R18, -1.4426950216293334961 ;  /* 0xbfb8aa3b12107820 */ /* 0x000fe20000410000 */
[----:B------:R-:W-:-:S05]  /*3320*/  FMUL.FTZ R24, R26, -1.4426950216293334961 ;  /* 0xbfb8aa3b1a187820 */ /* 0x000fca0000410000 */
[----:B------:R-:W2:Y:S01]  /*3330*/  MUFU.EX2 R16, R16 ;  /* 0x0000001000107308 */ /* 0x000ea20000000800 */
[----:B0-----:R-:W-:-:S03]  /*3340*/  IMAD R28, R28, UR6, RZ ;  /* 0x000000061c1c7c24 */ /* 0x001fc6000f8e02ff */
[----:B------:R-:W0:Y:S01]  /*3350*/  MUFU.EX2 R24, R24 ;  /* 0x0000001800187308 */ /* 0x000e220000000800 */
[----:B------:R-:W-:Y:S02]  /*3360*/  IMAD R27, R23, UR7, R28 ;  /* 0x00000007171b7c24 */ /* 0x000fe4000f8e021c */
[----:B--2---:R-:W-:Y:S01]  /*3370*/  FADD.FTZ R19, R16, 1 ;  /* 0x3f80000010137421 */ /* 0x004fe20000010000 */
[----:B------:R-:W-:Y:S01]  /*3380*/  MOV R16, R56 ;  /* 0x0000003800107202 */ /* 0x000fe20000000f00 */
[----:B0-----:R-:W-:-:S04]  /*3390*/  FADD.FTZ R25, R24, 1 ;  /* 0x3f80000018197421 */ /* 0x001fc80000010000 */
        /* <DEDUP_REMOVED lines=10> */
.L_x_1930:
[----:B------:R-:W-:Y:S05]  /*3440*/  BSYNC.RECONVERGENT B1 ;  /* 0x0000000000017941 */ /* 0x000fea0003800200 */
.L_x_1929:
[----:B------:R-:W-:Y:S04]  /*3450*/  BSSY.RECONVERGENT B1, `(.L_x_1931) ;  /* 0x000001e000017945 */ /* 0x000fe80003800200 */
[----:B------:R-:W-:Y:S05]  /*3460*/  @P6 BRA `(.L_x_1932) ;  /* 0x0000000000706947 */ /* 0x000fea0003800000 */
[--C-:B------:R-:W-:Y:S01]  /*3470*/  FADD.FTZ R34, R34, -R20.reuse ;  /* 0x8000001422227221 */ /* 0x100fe20000010000 */
[----:B0-----:R-:W-:Y:S01]  /*3480*/  FADD.FTZ R16, R33, -R20 ;  /* 0x8000001421107221 */ /* 0x001fe20000010000 */
[----:B------:R-:W0:Y:S02]  /*3490*/  LDCU.64 UR6, c[0x0][0x3e0] ;  /* 0x00007c00ff0677ac */ /* 0x000e240008000a00 */
[-C--:B-1----:R-:W-:Y:S01]  /*34a0*/  FMUL.FTZ R17, R34, R21.reuse ;  /* 0x0000001522117220 */ /* 0x082fe20000410000 */
[----:B--2---:R-:W-:Y:S01]  /*34b0*/  FMUL.FTZ R18, R16, R21 ;  /* 0x0000001510127220 */ /* 0x004fe20000410000 */
        /* <DEDUP_REMOVED lines=23> */
.L_x_1932:
[----:B------:R-:W-:Y:S05]  /*3630*/  BSYNC.RECONVERGENT B1 ;  /* 0x0000000000017941 */ /* 0x000fea0003800200 */
.L_x_1931:
[----:B------:R-:W-:Y:S04]  /*3640*/  BSSY.RECONVERGENT B1, `(.L_x_1933) ;  /* 0x000001e000017945 */ /* 0x000fe80003800200 */
[----:B------:R-:W-:Y:S05]  /*3650*/  @P1 BRA `(.L_x_1934) ;  /* 0x0000000000701947 */ /* 0x000fea0003800000 */
[--C-:B0-----:R-:W-:Y:S01]  /*3660*/  FADD.FTZ R16, R35, -R20.reuse ;  /* 0x8000001423107221 */ /* 0x101fe20000010000 */
[----:B------:R-:W-:Y:S01]  /*3670*/  FADD.FTZ R36, R36, -R20 ;  /* 0x8000001424247221 */ /* 0x000fe20000010000 */
[----:B------:R-:W0:Y:S01]  /*3680*/  LDCU.64 UR6, c[0x0][0x3e0] ;  /* 0x00007c00ff0677ac */ /* 0x000e220008000a00 */
[----:B--23--:R-:W-:Y:S01]  /*3690*/  MOV R18, R56 ;  /* 0x0000003800127202 */ /* 0x00cfe20000000f00 */
        /* <DEDUP_REMOVED lines=19> */
[----:B-1----:R-:W-:-:S04]  /*37d0*/  LEA R16, P1, R18, UR10, 0x1 ;  /* 0x0000000a12107c11 */ /* 0x002fc8000f8208ff */
[----:B------:R-:W-:Y:S01]  /*37e0*/  LEA.HI.X R17, R18, UR11, R27, 0x1, P1 ;  /* 0x0000000b12117c11 */ /* 0x000fe200088f0c1b */
[----:B--2---:R-:W-:-:S05]  /*37f0*/  FMUL.FTZ R24, R25, R22 ;  /* 0x0000001619187220 */ /* 0x004fca0000410000 */
[----:B------:R-:W-:-:S05]  /*3800*/  F2FP.BF16.F32.PACK_AB R11, R24, R11 ;  /* 0x0000000b180b723e */ /* 0x000fca00000010ff */
[----:B------:R4:W-:Y:S02]  /*3810*/  STG.E desc[UR8][R16.64], R11 ;  /* 0x0000000b10007986 */ /* 0x0009e4000c101908 */
.L_x_1934:
[----:B------:R-:W-:Y:S05]  /*3820*/  BSYNC.RECONVERGENT B1 ;  /* 0x0000000000017941 */ /* 0x000fea0003800200 */
.L_x_1933:
[----:B------:R-:W-:Y:S04]  /*3830*/  BSSY.RECONVERGENT B1, `(.L_x_1935) ;  /* 0x000001e000017945 */ /* 0x000fe80003800200 */
[----:B------:R-:W-:Y:S05]  /*3840*/  @P2 BRA `(.L_x_1936) ;  /* 0x0000000000702947 */ /* 0x000fea0003800000 */
[--C-:B------:R-:W-:Y:S01]  /*3850*/  FADD.FTZ R38, R38, -R20.reuse ;  /* 0x8000001426267221 */ /* 0x100fe20000010000 */
[----:B0---4-:R-:W-:Y:S01]  /*3860*/  FADD.FTZ R16, R37, -R20 ;  /* 0x8000001425107221 */ /* 0x011fe20000010000 */
        /* <DEDUP_REMOVED lines=26> */
.L_x_1936:
[----:B------:R-:W-:Y:S05]  /*3a10*/  BSYNC.RECONVERGENT B1 ;  /* 0x0000000000017941 */ /* 0x000fea0003800200 */
.L_x_1935:
[----:B------:R-:W-:Y:S04]  /*3a20*/  BSSY.RECONVERGENT B1, `(.L_x_1937) ;  /* 0x000001e000017945 */ /* 0x000fe80003800200 */
[----:B------:R-:W-:Y:S05]  /*3a30*/  @P3 BRA `(.L_x_1938) ;  /* 0x0000000000703947 */ /* 0x000fea0003800000 */
[--C-:B------:R-:W-:Y:S01]  /*3a40*/  FADD.FTZ R40, R40, -R20.reuse ;  /* 0x8000001428287221 */ /* 0x100fe20000010000 */
[----:B0---4-:R-:W-:Y:S01]  /*3a50*/  FADD.FTZ R16, R39, -R20 ;  /* 0x8000001427107221 */ /* 0x011fe20000010000 */
[----:B------:R-:W0:Y:S01]  /*3a60*/  LDCU.64 UR6, c[0x0][0x3e0] ;  /* 0x00007c00ff0677ac */ /* 0x000e220008000a00 */
[----:B------:R-:W-:Y:S01]  /*3a70*/  MOV R17, R55 ;  /* 0x0000003700117202 */ /* 0x000fe20000000f00 */
[-C--:B-1-3--:R-:W-:Y:S01]  /*3a80*/  FMUL.FTZ R11, R40, R21.reuse ;  /* 0x00000015280b7220 */ /* 0x08afe20000410000 */
[----:B------:R-:W-:Y:S01]  /*3a90*/  FMUL.FTZ R16, R16, R21 ;  /* 0x0000001510107220 */ /* 0x000fe20000410000 */
[----:B------:R-:W1:Y:S02]  /*3aa0*/  LDCU.64 UR10, c[0x0][0x380] ;  /* 0x00007000ff0a77ac */ /* 0x000e640008000a00 */
[----:B--2--5:R-:W-:Y:S01]  /*3ab0*/  FFMA.FTZ R23, R12, R11, R14 ;  /* 0x0000000b0c177223 */ /* 0x024fe2000001000e */
[----:B------:R-:W-:Y:S01]  /*3ac0*/  FFMA.FTZ R25, R13, R16, R15 ;  /* 0x000000100d197223 */ /* 0x000fe2000001000f */
[----:B------:R-:W-:-:S02]  /*3ad0*/  MOV R16, R56 ;  /* 0x0000003800107202 */ /* 0x000fc40000000f00 */
        /* <DEDUP_REMOVED lines=18> */
.L_x_1938:
[----:B------:R-:W-:Y:S05]  /*3c00*/  BSYNC.RECONVERGENT B1 ;  /* 0x0000000000017941 */ /* 0x000fea0003800200 */
.L_x_1937:
[----:B------:R-:W-:Y:S05]  /*3c10*/  @P4 BRA `(.L_x_1924) ;  /* 0x0000000000704947 */ /* 0x000fea0003800000 */
[--C-:B------:R-:W-:Y:S01]  /*3c20*/  FADD.FTZ R42, R42, -R20.reuse ;  /* 0x800000142a2a7221 */ /* 0x100fe20000010000 */
[----:B------:R-:W-:Y:S01]  /*3c30*/  FADD.FTZ R20, R41, -R20 ;  /* 0x8000001429147221 */ /* 0x000fe20000010000 */
[----:B------:R-:W2:Y:S02]  /*3c40*/  LDCU.64 UR6, c[0x0][0x3e0] ;  /* 0x00007c00ff0677ac */ /* 0x000ea40008000a00 */
[-C--:B01-34-:R-:W-:Y:S01]  /*3c50*/  FMUL.FTZ R11, R42, R21.reuse ;  /* 0x000000152a0b7220 */ /* 0x09bfe20000410000 */
[----:B------:R-:W-:Y:S01]  /*3c60*/  FMUL.FTZ R20, R20, R21 ;  /* 0x0000001514147220 */ /* 0x000fe20000410000 */
[----:B------:R-:W0:Y:S02]  /*3c70*/  LDCU.64 UR10, c[0x0][0x380] ;  /* 0x00007000ff0a77ac */ /* 0x000e240008000a00 */
[----:B-----5:R-:W-:Y:S01]  /*3c80*/  FFMA.FTZ R17, R12, R11, R14 ;  /* 0x0000000b0c117223 */ /* 0x020fe2000001000e */
[----:B--2---:R-:W-:Y:S01]  /*3c90*/  FFMA.FTZ R19, R13, R20, R15 ;  /* 0x000000140d137223 */ /* 0x004fe2000001000f */
[----:B------:R-:W-:-:S02]  /*3ca0*/  MOV R12, R56 ;  /* 0x00000038000c7202 */ /* 0x000fc40000000f00 */
[----:B------:R-:W-:Y:S01]  /*3cb0*/  FMUL.FTZ R11, R17, -1.4426950216293334961 ;  /* 0xbfb8aa3b110b7820 */ /* 0x000fe20000410000 */
[----:B------:R-:W-:Y:S01]  /*3cc0*/  FMUL.FTZ R15, R19, -1.4426950216293334961 ;  /* 0xbfb8aa3b130f7820 */ /* 0x000fe20000410000 */
[----:B------:R-:W-:-:S04]  /*3cd0*/  MOV R13, R55 ;  /* 0x00000037000d7202 */ /* 0x000fc80000000f00 */
[----:B------:R-:W1:Y:S01]  /*3ce0*/  MUFU.EX2 R11, R11 ;  /* 0x0000000b000b7308 */ /* 0x000e620000000800 */
[----:B------:R-:W-:-:S03]  /*3cf0*/  IMAD R21, R10, UR6, RZ ;  /* 0x000000060a157c24 */ /* 0x000fc6000f8e02ff */
[----:B------:R-:W2:Y:S01]  /*3d00*/  MUFU.EX2 R15, R15 ;  /* 0x0000000f000f7308 */ /* 0x000ea20000000800 */
[----:B------:R-:W-:-:S04]  /*3d10*/  IMAD.WIDE.U32 R12, R46, UR6, R12 ;  /* 0x000000062e0c7c25 */ /* 0x000fc8000f8e000c */
[----:B------:R-:W-:Y:S02]  /*3d20*/  IMAD R21, R46, UR7, R21 ;  /* 0x000000072e157c24 */ /* 0x000fe4000f8e0215 */
[----:B-1----:R-:W-:-:S03]  /*3d30*/  FADD.FTZ R14, R11, 1 ;  /* 0x3f8000000b0e7421 */ /* 0x002fc60000010000 */
[----:B------:R-:W-:Y:S01]  /*3d40*/  IADD3 R21, PT, PT, R13, R21, RZ ;  /* 0x000000150d157210 */ /* 0x000fe20007ffe0ff */
[----:B--2---:R-:W-:Y:S02]  /*3d50*/  FADD.FTZ R16, R15, 1 ;  /* 0x3f8000000f107421 */ /* 0x004fe40000010000 */
[----:B------:R-:W1:Y:S08]  /*3d60*/  MUFU.RCP R14, R14 ;  /* 0x0000000e000e7308 */ /* 0x000e700000001000 */
[----:B------:R-:W2:Y:S01]  /*3d70*/  MUFU.RCP R16, R16 ;  /* 0x0000001000107308 */ /* 0x000ea20000001000 */
[----:B-1----:R-:W-:Y:S01]  /*3d80*/  FMUL.FTZ R11, R17, R14 ;  /* 0x0000000e110b7220 */ /* 0x002fe20000410000 */
[----:B0-----:R-:W-:-:S04]  /*3d90*/  LEA R14, P1, R12, UR10, 0x1 ;  /* 0x0000000a0c0e7c11 */ /* 0x001fc8000f8208ff */
[----:B------:R-:W-:Y:S01]  /*3da0*/  LEA.HI.X R15, R12, UR11, R21, 0x1, P1 ;  /* 0x0000000b0c0f7c11 */ /* 0x000fe200088f0c15 */
[----:B--2---:R-:W-:-:S05]  /*3db0*/  FMUL.FTZ R18, R19, R16 ;  /* 0x0000001013127220 */ /* 0x004fca0000410000 */
[----:B------:R-:W-:-:S05]  /*3dc0*/  F2FP.BF16.F32.PACK_AB R11, R18, R11 ;  /* 0x0000000b120b723e */ /* 0x000fca00000010ff */
[----:B------:R0:W-:Y:S02]  /*3dd0*/  STG.E desc[UR8][R14.64], R11 ;  /* 0x0000000b0e007986 */ /* 0x0001e4000c101908 */
.L_x_1924:
[----:B------:R-:W-:Y:S05]  /*3de0*/  BSYNC.RECONVERGENT B0 ;  /* 0x0000000000007941 */ /* 0x000fea0003800200 */
.L_x_1908:
[----:B------:R-:W-:Y:S02]  /*3df0*/  IADD3 R44, PT, PT, R4, R44, RZ ;  /* 0x0000002c042c7210 */ /* 0x000fe40007ffe0ff */
[----:B------:R-:W-:Y:S02]  /*3e00*/  IADD3 R45, PT, PT, R45, 0x1, RZ ;  /* 0x000000012d2d7810 */ /* 0x000fe40007ffe0ff */
[----:B------:R-:W-:-:S13]  /*3e10*/  ISETP.GE.AND P1, PT, R44, UR5, PT ;  /* 0x000000052c007c0c */ /* 0x000fda000bf26270 */
[----:B------:R-:W-:Y:S05]  /*3e20*/  @!P1 BRA `(.L_x_1939) ;  /* 0xffffffc400109947 */ /* 0x000fea000383ffff */
[----:B------:R-:W-:Y:S05]  /*3e30*/  EXIT ;  /* 0x000000000000794d */ /* 0x000fea0003800000 */
.L_x_1940:
        /* <DEDUP_REMOVED lines=12> */
.L_x_4533:


//--------------------- .text._Z35group_norm_nhwc_fwd_one_pass_kernelI11Bf16IOFp32WLi256ELi64ELi512EEv26Group_norm_nhwc_fwd_params --------------------------
	.section	.text._Z35group_norm_nhwc_fwd_one_pass_kernelI11Bf16IOFp32WLi256ELi64ELi512EEv26Group_norm_nhwc_fwd_params,"ax",@progbits
	.align	128
        .global         _Z35group_norm_nhwc_fwd_one_pass_kernelI11Bf16IOFp32WLi256ELi64ELi512EEv26Group_norm_nhwc_fwd_params
        .type           _Z35group_norm_nhwc_fwd_one_pass_kernelI11Bf16IOFp32WLi256ELi64ELi512EEv26Group_norm_nhwc_fwd_params,@function
        .size           _Z35group_norm_nhwc_fwd_one_pass_kernelI11Bf16IOFp32WLi256ELi64ELi512EEv26Group_norm_nhwc_fwd_params,(.L_x_4534 - _Z35group_norm_nhwc_fwd_one_pass_kernelI11Bf16IOFp32WLi256ELi64ELi512EEv26Group_norm_nhwc_fwd_params)
        .other          _Z35group_norm_nhwc_fwd_one_pass_kernelI11Bf16IOFp32WLi256ELi64ELi512EEv26Group_norm_nhwc_fwd_params,@"STO_CUDA_ENTRY STV_DEFAULT"
_Z35group_norm_nhwc_fwd_one_pass_kernelI11Bf16IOFp32WLi256ELi64ELi512EEv26Group_norm_nhwc_fwd_params:
.text._Z35group_norm_nhwc_fwd_one_pass_kernelI11Bf16IOFp32WLi256ELi64ELi512EEv26Group_norm_nhwc_fwd_params:
        /* <DEDUP_REMOVED lines=8> */
[----:B------:R-:W1:Y:S01]  /*0080*/  LDCU UR4, c[0x0][0x404] ;  /* 0x00008080ff0477ac */ /* 0x000e620008000800 */
[----:B------:R-:W2:Y:S01]  /*0090*/  LDC R5, c[0x0][0x374] ;  /* 0x0000dd00ff057b82 */ /* 0x000ea20000000800 */
[----:B------:R-:W-:Y:S01]  /*00a0*/  HFMA2 R6, -RZ, RZ, 0, 0 ;  /* 0x00000000ff067431 */ /* 0x000fe200000001ff */
[----:B------:R-:W3:Y:S01]  /*00b0*/  S2R R3, SR_CTAID.X ;  /* 0x0000000000037919 */ /* 0x000ee20000002500 */
[----:B------:R-:W4:Y:S01]  /*00c0*/  LDCU.64 UR6, c[0x0][0x388] ;  /* 0x00007100ff0677ac */ /* 0x000f220008000a00 */
[----:B------:R-:W-:Y:S01]  /*00d0*/  MOV R8, R0 ;  /* 0x0000000000087202 */ /* 0x000fe20000000f00 */
[----:B------:R-:W2:Y:S03]  /*00e0*/  S2R R4, SR_LANEID ;  /* 0x0000000000047919 */ /* 0x000ea60000000000 */
[----:B------:R-:W2:Y:S01]  /*00f0*/  LDC R7, c[0x0][0x370] ;  /* 0x0000dc00ff077b82 */ /* 0x000ea20000000800 */
[----:B----4-:R-:W-:-:S02]  /*0100*/  ISETP.NE.U32.AND P1, PT, RZ, UR6, PT ;  /* 0x00000006ff007c0c */ /* 0x010fc4000bf25070 */
[----:B0-----:R-:W-:Y:S02]  /*0110*/  SHF.R.U32.HI R92, RZ, 0x5, R2 ;  /* 0x00000005ff5c7819 */ /* 0x001fe40000011602 */
[----:B---3--:R-:W-:-:S03]  /*0120*/  LOP3.LUT P0, RZ, R2, R3, RZ, 0xfc, !PT ;  /* 0x0000000302ff7212 */ /* 0x008fc6000780fcff */
[----:B-1----:R-:W-:Y:S01]  /*0130*/  IMAD R92, R3, UR4, R92 ;  /* 0x00000004035c7c24 */ /* 0x002fe2000f8e025c */
[----:B------:R-:W-:Y:S01]  /*0140*/  ISETP.NE.AND.EX P0, PT, RZ, UR7, !P0, P1 ;  /* 0x00000007ff007c0c */ /* 0x000fe2000c705310 */
[----:B------:R-:W0:Y:S03]  /*0150*/  LDCU.64 UR6, c[0x0][0x358] ;  /* 0x00006b00ff0677ac */ /* 0x000e260008000a00 */
        /* <DEDUP_REMOVED lines=30> */
[----:B0-2---:R-:W-:-:S07]  /*0340*/  SHF.R.S32.HI R67, RZ, 0x1f, R13 ;  /* 0x0000001fff437819 */ /* 0x005fce000001140d */
.L_x_2016:
[----:B0--34-:R-:W0:Y:S01]  /*0350*/  LDC R43, c[0x0][0x3f8] ;  /* 0x0000fe00ff2b7b82 */ /* 0x019e220000000800 */
[----:B------:R-:W1:Y:S01]  /*0360*/  LDCU.64 UR4, c[0x0][0x3e8] ;  /* 0x00007d00ff0477ac */ /* 0x000e620008000a00 */
[----:B------:R-:W-:Y:S01]  /*0370*/  SHF.L.U32 R103, R2, 0x1, RZ ;  /* 0x0000000102677819 */ /* 0x000fe200000006ff */
[----:B--2---:R-:W2:Y:S01]  /*0380*/  LDCU.64 UR8, c[0x0][0x3f0] ;  /* 0x00007e00ff0877ac */ /* 0x004ea20008000a00 */
[----:B-1----:R-:W-:Y:S02]  /*0390*/  ISETP.GE.U32.AND P4, PT, R90, UR4, PT ;  /* 0x000000045a007c0c */ /* 0x002fe4000bf86070 */
[----:B------:R-:W-:Y:S02]  /*03a0*/  ISETP.GE.U32.AND P5, PT, R88, UR4, PT ;  /* 0x0000000458007c0c */ /* 0x000fe4000bfa6070 */
[----:B------:R-:W-:Y:S02]  /*03b0*/  ISETP.GE.AND.EX P4, PT, R15, UR5, PT, P4 ;  /* 0x000000050f007c0c */ /* 0x000fe4000bf86340 */
[----:B0----5:R-:W-:-:S02]  /*03c0*/  IABS R39, R43 ;  /* 0x0000002b00277213 */ /* 0x021fc40000000000 */
[----:B------:R-:W-:Y:S02]  /*03d0*/  ISETP.GE.AND.EX P5, PT, R17, UR5, PT, P5 ;  /* 0x0000000511007c0c */ /* 0x000fe4000bfa6350 */
[----:B------:R-:W0:Y:S07]  /*03e0*/  I2F.RP R14, R39 ;  /* 0x00000027000e7306 */ /* 0x000e2e0000209400 */
[----:B------:R-:W1:Y:S01]  /*03f0*/  @!P4 LDC.64 R44, c[0x0][0x390] ;  /* 0x0000e400ff2ccb82 */ /* 0x000e620000000a00 */
[----:B0-----:R-:W0:Y:S07]  /*0400*/  MUFU.RCP R14, R14 ;  /* 0x0000000e000e7308 */ /* 0x001e2e0000001000 */
[----:B------:R-:W3:Y:S01]  /*0410*/  @!P5 LDC.64 R50, c[0x0][0x390] ;  /* 0x0000e400ff32db82 */ /* 0x000ee20000000a00 */
[----:B0-----:R-:W-:-:S04]  /*0420*/  IADD3 R36, PT, PT, R14, 0xffffffe, RZ ;  /* 0x0ffffffe0e247810 */ /* 0x001fc80007ffe0ff */
[----:B------:R0:W4:Y:S02]  /*0430*/  F2I.FTZ.U32.TRUNC.NTZ R37, R36 ;  /* 0x0000002400257305 */ /* 0x000124000021f000 */
[----:B0-----:R-:W-:Y:S02]  /*0440*/  MOV R36, RZ ;  /* 0x000000ff00247202 */ /* 0x001fe40000000f00 */
[----:B----4-:R-:W-:-:S05]  /*0450*/  IADD3 R16, PT, PT, RZ, -R37, RZ ;  /* 0x80000025ff107210 */ /* 0x010fca0007ffe0ff */
[----:B------:R-:W-:Y:S01]  /*0460*/  IMAD R41, R16, R39, RZ ;  /* 0x0000002710297224 */ /* 0x000fe200078e02ff */
[----:B------:R-:W-:-:S03]  /*0470*/  IABS R16, R8 ;  /* 0x0000000800107213 */ /* 0x000fc60000000000 */
[----:B------:R-:W-:Y:S02]  /*0480*/  IMAD.HI.U32 R37, R37, R41, R36 ;  /* 0x0000002925257227 */ /* 0x000fe400078e0024 */
[----:B------:R-:W0:Y:S04]  /*0490*/  @!P4 LDC.64 R40, c[0x0][0x3e0] ;  /* 0x0000f800ff28cb82 */ /* 0x000e280000000a00 */
        /* <DEDUP_REMOVED lines=8> */
[----:B------:R-:W-:Y:S02]  /*0520*/  ISETP.NE.AND P2, PT, R43, RZ, PT ;  /* 0x000000ff2b00720c */ /* 0x000fe40003f45270 */
[----:B------:R-:W-:-:S07]  /*0530*/  ISETP.GE.AND P3, PT, R14, RZ, PT ;  /* 0x000000ff0e00720c */ /* 0x000fce0003f66270 */
[----:B------:R-:W-:Y:S02]  /*0540*/  @P1 IADD3 R37, PT, PT, R37, 0x1, RZ ;  /* 0x0000000125251810 */ /* 0x000fe40007ffe0ff */
[----:B------:R-:W-:-:S04]  /*0550*/  ISETP.GE.U32.AND P1, PT, R84, UR4, PT ;  /* 0x0000000454007c0c */ /* 0x000fc8000bf26070 */
[----:B------:R-:W-:Y:S02]  /*0560*/  @!P3 IADD3 R37, PT, PT, -R37, RZ, RZ ;  /* 0x000000ff2525b210 */ /* 0x000fe40007ffe1ff */
[----:B------:R-:W-:Y:S02]  /*0570*/  @!P2 LOP3.LUT R37, RZ, R43, RZ, 0x33, !PT ;  /* 0x0000002bff25a212 */ /* 0x000fe400078e33ff */
[----:B------:R-:W-:Y:S02]  /*0580*/  ISETP.GE.U32.AND P3, PT, R86, UR4, PT ;  /* 0x0000000456007c0c */ /* 0x000fe4000bf66070 */
[----:B------:R-:W-:Y:S02]  /*0590*/  IADD3 R39, PT, PT, -R37, RZ, RZ ;  /* 0x000000ff25277210 */ /* 0x000fe40007ffe1ff */
[----:B------:R-:W-:Y:S02]  /*05a0*/  SHF.R.S32.HI R14, RZ, 0x1f, R37 ;  /* 0x0000001fff0e7819 */ /* 0x000fe40000011425 */
[----:B------:R-:W-:Y:S01]  /*05b0*/  ISETP.GE.AND.EX P3, PT, R19, UR5, PT, P3 ;  /* 0x0000000513007c0c */ /* 0x000fe2000bf66330 */
[----:B------:R-:W-:Y:S01]  /*05c0*/  IMAD R94, R43, R39, R8 ;  /* 0x000000272b5e7224 */ /* 0x000fe200078e0208 */
[----:B------:R-:W-:Y:S01]  /*05d0*/  ISETP.GE.U32.AND P2, PT, R82, UR4, PT ;  /* 0x0000000452007c0c */ /* 0x000fe2000bf46070 */
[----:B--2---:R-:W-:Y:S01]  /*05e0*/  IMAD R14, R14, UR8, RZ ;  /* 0x000000080e0e7c24 */ /* 0x004fe2000f8e02ff */
[----:B------:R-:W2:Y:S01]  /*05f0*/  @!P5 LDC.64 R38, c[0x0][0x3e0] ;  /* 0x0000f800ff26db82 */ /* 0x000ea20000000a00 */
[----:B------:R-:W-:-:S02]  /*0600*/  ISETP.GE.AND.EX P1, PT, R21, UR5, PT, P1 ;  /* 0x0000000515007c0c */ /* 0x000fc4000bf26310 */
[----:B------:R-:W-:Y:S01]  /*0610*/  SHF.L.U32 R94, R94, 0x6, RZ ;  /* 0x000000065e5e7819 */ /* 0x000fe200000006ff */
[----:B------:R-:W-:Y:S01]  /*0620*/  IMAD R101, R37, UR9, R14 ;  /* 0x0000000925657c24 */ /* 0x000fe2000f8e020e */
[----:B------:R-:W-:Y:S01]  /*0630*/  ISETP.GE.AND.EX P2, PT, R23, UR5, PT, P2 ;  /* 0x0000000517007c0c */ /* 0x000fe2000bf46320 */
[----:B0-----:R-:W-:Y:S01]  /*0640*/  @!P4 IMAD R14, R15, R40, RZ ;  /* 0x000000280f0ec224 */ /* 0x001fe200078e02ff */
[----:B------:R-:W-:Y:S02]  /*0650*/  LOP3.LUT R102, R94, 0x3e, R103, 0xf8, !PT ;  /* 0x0000003e5e667812 */ /* 0x000fe400078ef867 */
[----:B------:R-:W-:Y:S01]  /*0660*/  SHF.R.S32.HI R103, RZ, 0x1f, R94 ;  /* 0x0000001fff677819 */ /* 0x000fe2000001145e */
[----:B------:R-:W-:Y:S01]  /*0670*/  @!P4 IMAD R43, R90, R41, R14 ;  /* 0x000000295a2bc224 */ /* 0x000fe200078e020e */
[----:B------:R-:W0:Y:S01]  /*0680*/  @!P3 LDC.64 R46, c[0x0][0x390] ;  /* 0x0000e400ff2ebb82 */ /* 0x000e220000000a00 */
[----:B------:R-:W-:-:S05]  /*0690*/  IMAD.WIDE.U32 R102, R37, UR8, R102 ;  /* 0x0000000825667c25 */ /* 0x000fca000f8e0066 */
[----:B------:R-:W-:Y:S02]  /*06a0*/  IADD3 R101, PT, PT, R103, R101, RZ ;  /* 0x0000006567657210 */ /* 0x000fe40007ffe0ff */
[----:B------:R-:W-:Y:S01]  /*06b0*/  @!P4 MOV R100, R102 ;  /* 0x000000660064c202 */ /* 0x000fe20000000f00 */
[----:B--2---:R-:W-:-:S04]  /*06c0*/  @!P5 IMAD R16, R17, R38, RZ ;  /* 0x000000261110d224 */ /* 0x004fc800078e02ff */
[----:B------:R-:W-:Y:S02]  /*06d0*/  @!P4 IMAD.WIDE.U32 R36, R90, R40, R100 ;  /* 0x000000285a24c225 */ /* 0x000fe400078e0064 */
[----:B------:R-:W2:Y:S02]  /*06e0*/  @!P3 LDC.64 R40, c[0x0][0x3e0] ;  /* 0x0000f800ff28bb82 */ /* 0x000ea40000000a00 */
[----:B------:R-:W-:Y:S01]  /*06f0*/  @!P5 IMAD R49, R88, R39, R16 ;  /* 0x000000275831d224 */ /* 0x000fe200078e0210 */
[----:B------:R-:W-:Y:S02]  /*0700*/  @!P4 IADD3 R14, PT, PT, R37, R43, RZ ;  /* 0x0000002b250ec210 */ /* 0x000fe40007ffe0ff */
[C---:B-1----:R-:W-:Y:S02]  /*0710*/  @!P4 LEA R42, P6, R36.reuse, R44, 0x1 ;  /* 0x0000002c242ac211 */ /* 0x042fe400078c08ff */
[----:B------:R-:W-:Y:S02]  /*0720*/  @!P5 MOV R44, R102 ;  /* 0x00000066002cd202 */ /* 0x000fe40000000f00 */
[----:B------:R-:W-:-:S02]  /*0730*/  @!P4 LEA.HI.X R43, R36, R45, R14, 0x1, P6 ;  /* 0x0000002d242bc211 */ /* 0x000fc400030f0c0e */
[----:B------:R-:W-:Y:S01]  /*0740*/  MOV R14, RZ ;  /* 0x000000ff000e7202 */ /* 0x000fe20000000f00 */
[----:B------:R-:W1:Y:S01]  /*0750*/  @!P1 LDC.64 R36, c[0x0][0x3e0] ;  /* 0x0000f800ff249b82 */ /* 0x000e620000000a00 */
[----:B------:R-:W-:-:S04]  /*0760*/  @!P5 MOV R45, R101 ;  /* 0x00000065002dd202 */ /* 0x000fc80000000f00 */
[----:B------:R4:W5:Y:S01]  /*0770*/  @!P4 LDG.E R14, desc[UR6][R42.64] ;  /* 0x000000062a0ec981 */ /* 0x000962000c1e1900 */
[----:B------:R-:W-:Y:S01]  /*0780*/  @!P5 IMAD.WIDE.U32 R38, R88, R38, R44 ;  /* 0x000000265826d225 */ /* 0x000fe200078e002c */
[----:B------:R-:W-:Y:S01]  /*0790*/  ISETP.GE.U32.AND P4, PT, R80, UR4, PT ;  /* 0x0000000450007c0c */ /* 0x000fe2000bf86070 */
[----:B------:R-:W1:Y:S03]  /*07a0*/  @!P2 LDC.64 R44, c[0x0][0x3e0] ;  /* 0x0000f800ff2cab82 */ /* 0x000e660000000a00 */
[----:B------:R-:W-:Y:S02]  /*07b0*/  @!P5 IADD3 R16, PT, PT, R39, R49, RZ ;  /* 0x000000312710d210 */ /* 0x000fe40007ffe0ff */
[C---:B---3--:R-:W-:Y:S02]  /*07c0*/  @!P5 LEA R48, P6, R38.reuse, R50, 0x1 ;  /* 0x000000322630d211 */ /* 0x048fe400078c08ff */
[----:B------:R-:W-:Y:S01]  /*07d0*/  ISETP.GE.AND.EX P4, PT, R25, UR5, PT, P4 ;  /* 0x0000000519007c0c */ /* 0x000fe2000bf86340 */
[----:B--2---:R-:W-:Y:S01]  /*07e0*/  @!P3 IMAD R18, R19, R40, RZ ;  /* 0x000000281312b224 */ /* 0x004fe200078e02ff */
[----:B------:R-:W-:-:S02]  /*07f0*/  @!P5 LEA.HI.X R49, R38, R51, R16, 0x1, P6 ;  /* 0x000000332631d211 */ /* 0x000fc400030f0c10 */
[----:B------:R-:W-:Y:S01]  /*0800*/  @!P3 MOV R50, R102 ;  /* 0x000000660032b202 */ /* 0x000fe20000000f00 */
[C---:B------:R-:W-:Y:S01]  /*0810*/  @!P3 IMAD R53, R86.reuse, R41, R18 ;  /* 0x000000295635b224 */ /* 0x040fe200078e0212 */
[----:B------:R-:W-:Y:S01]  /*0820*/  @!P3 MOV R51, R101 ;  /* 0x000000650033b202 */ /* 0x000fe20000000f00 */
[----:B------:R-:W2:Y:S01]  /*0830*/  @!P1 LDC.64 R38, c[0x0][0x390] ;  /* 0x0000e400ff269b82 */ /* 0x000ea20000000a00 */
[----:B------:R-:W-:Y:S01]  /*0840*/  MOV R18, RZ ;  /* 0x000000ff00127202 */ /* 0x000fe20000000f00 */
[----:B------:R-:W-:-:S05]  /*0850*/  @!P3 IMAD.WIDE.U32 R50, R86, R40, R50 ;  /* 0x000000285632b225 */ /* 0x000fca00078e0032 */
[----:B------:R3:W5:Y:S01]  /*0860*/  @!P5 LDG.E R18, desc[UR6][R48.64] ;  /* 0x000000063012d981 */ /* 0x000762000c1e1900 */
[----:B----4-:R-:W4:Y:S01]  /*0870*/  @!P4 LDC.64 R42, c[0x0][0x3e0] ;  /* 0x0000f800ff2acb82 */ /* 0x010f220000000a00 */
[----:B------:R-:W-:Y:S02]  /*0880*/  @!P3 IADD3 R16, PT, PT, R51, R53, RZ ;  /* 0x000000353310b210 */ /* 0x000fe40007ffe0ff */
[----:B0-----:R-:W-:Y:S02]  /*0890*/  @!P3 LEA R46, P6, R50, R46, 0x1 ;  /* 0x0000002e322eb211 */ /* 0x001fe400078c08ff */
[----:B------:R-:W-:Y:S02]  /*08a0*/  ISETP.GE.U32.AND P5, PT, R78, UR4, PT ;  /* 0x000000044e007c0c */ /* 0x000fe4000bfa6070 */
[----:B------:R-:W-:Y:S01]  /*08b0*/  MOV R75, RZ ;  /* 0x000000ff004b7202 */ /* 0x000fe20000000f00 */
[----:B------:R-:W0:Y:S01]  /*08c0*/  @!P2 LDC.64 R40, c[0x0][0x390] ;  /* 0x0000e400ff28ab82 */ /* 0x000e220000000a00 */
[----:B------:R-:W-:-:S02]  /*08d0*/  @!P3 LEA.HI.X R47, R50, R47, R16, 0x1, P6 ;  /* 0x0000002f322fb211 */ /* 0x000fc400030f0c10 */
[----:B------:R-:W-:Y:S01]  /*08e0*/  ISETP.GE.AND.EX P5, PT, R27, UR5, PT, P5 ;  /* 0x000000051b007c0c */ /* 0x000fe2000bfa6350 */
[----:B-1----:R-:W-:Y:S01]  /*08f0*/  @!P1 IMAD R20, R21, R36, RZ ;  /* 0x0000002415149224 */ /* 0x002fe200078e02ff */
[----:B---3--:R-:W-:Y:S01]  /*0900*/  @!P1 MOV R48, R102 ;  /* 0x0000006600309202 */ /* 0x008fe20000000f00 */
[----:B------:R1:W3:Y:S01]  /*0910*/  @!P3 LDG.E R75, desc[UR6][R46.64] ;  /* 0x000000062e4bb981 */ /* 0x0002e2000c1e1900 */
[----:B------:R-:W-:Y:S01]  /*0920*/  @!P1 MOV R49, R101 ;  /* 0x0000006500319202 */ /* 0x000fe20000000f00 */
[----:B------:R-:W-:Y:S01]  /*0930*/  @!P1 IMAD R37, R84, R37, R20 ;  /* 0x0000002554259224 */ /* 0x000fe200078e0214 */
[----:B------:R-:W-:Y:S01]  /*0940*/  ISETP.GE.U32.AND P3, PT, R92, UR4, PT ;  /* 0x000000045c007c0c */ /* 0x000fe2000bf66070 */
[----:B------:R-:W-:Y:S01]  /*0950*/  @!P2 IMAD R16, R23, R44, RZ ;  /* 0x0000002c1710a224 */ /* 0x000fe200078e02ff */
[----:B------:R-:W-:Y:S01]  /*0960*/  @!P2 MOV R50, R102 ;  /* 0x000000660032a202 */ /* 0x000fe20000000f00 */
[----:B------:R-:W-:Y:S01]  /*0970*/  @!P1 IMAD.WIDE.U32 R48, R84, R36, R48 ;  /* 0x0000002454309225 */ /* 0x000fe200078e0030 */
[----:B------:R-:W-:-:S02]  /*0980*/  @!P2 MOV R51, R101 ;  /* 0x000000650033a202 */ /* 0x000fc40000000f00 */
[----:B------:R-:W-:Y:S01]  /*0990*/  ISETP.GE.AND.EX P3, PT, R9, UR5, PT, P3 ;  /* 0x0000000509007c0c */ /* 0x000fe2000bf66330 */
[C---:B------:R-:W-:Y:S01]  /*09a0*/  @!P2 IMAD R53, R82.reuse, R45, R16 ;  /* 0x0000002d5235a224 */ /* 0x040fe200078e0210 */
[----:B------:R-:W-:Y:S01]  /*09b0*/  @!P1 IADD3 R16, PT, PT, R49, R37, RZ ;  /* 0x0000002531109210 */ /* 0x000fe20007ffe0ff */
[----:B------:R-:W-:Y:S01]  /*09c0*/  @!P2 IMAD.WIDE.U32 R50, R82, R44, R50 ;  /* 0x0000002c5232a225 */ /* 0x000fe200078e0032 */
[C---:B--2---:R-:W-:Y:S01]  /*09d0*/  @!P1 LEA R38, P6, R48.reuse, R38, 0x1 ;  /* 0x0000002630269211 */ /* 0x044fe200078c08ff */
[----:B------:R-:W2:Y:S01]  /*09e0*/  @!P4 LDC.64 R44, c[0x0][0x390] ;  /* 0x0000e400ff2ccb82 */ /* 0x000ea20000000a00 */
[----:B------:R-:W-:Y:S02]  /*09f0*/  @!P4 MOV R49, R101 ;  /* 0x000000650031c202 */ /* 0x000fe40000000f00 */
[----:B------:R-:W-:-:S05]  /*0a00*/  @!P1 LEA.HI.X R39, R48, R39, R16, 0x1, P6 ;  /* 0x0000002730279211 */ /* 0x000fca00030f0c10 */
[----:B------:R-:W2:Y:S01]  /*0a10*/  @!P5 LDC.64 R36, c[0x0][0x3e0] ;  /* 0x0000f800ff24db82 */ /* 0x000ea20000000a00 */
[----:B------:R-:W-:Y:S01]  /*0a20*/  @!P4 MOV R48, R102 ;  /* 0x000000660030c202 */ /* 0x000fe20000000f00 */
[-C--:B----4-:R-:W-:Y:S01]  /*0a30*/  @!P4 IMAD R20, R25, R42.reuse, RZ ;  /* 0x0000002a1914c224 */ /* 0x090fe200078e02ff */
[----:B------:R-:W-:Y:S02]  /*0a40*/  MOV R77, RZ ;  /* 0x000000ff004d7202 */ /* 0x000fe40000000f00 */
[----:B------:R-:W-:Y:S01]  /*0a50*/  @!P2 IADD3 R16, PT, PT, R51, R53, RZ ;  /* 0x000000353310a210 */ /* 0x000fe20007ffe0ff */
[C---:B------:R-:W-:Y:S02]  /*0a60*/  @!P4 IMAD R51, R80.reuse, R43, R20 ;  /* 0x0000002b5033c224 */ /* 0x040fe400078e0214 */
[----:B------:R-:W-:Y:S01]  /*0a70*/  @!P4 IMAD.WIDE.U32 R48, R80, R42, R48 ;  /* 0x0000002a5030c225 */ /* 0x000fe200078e0030 */
[----:B-1----:R-:W1:Y:S01]  /*0a80*/  @!P5 LDC.64 R46, c[0x0][0x390] ;  /* 0x0000e400ff2edb82 */ /* 0x002e620000000a00 */
[----:B0-----:R-:W-:Y:S01]  /*0a90*/  @!P2 LEA R40, P6, R50, R40, 0x1 ;  /* 0x000000283228a211 */ /* 0x001fe200078c08ff */
[----:B------:R0:W4:Y:S01]  /*0aa0*/  @!P1 LDG.E R77, desc[UR6][R38.64] ;  /* 0x00000006264d9981 */ /* 0x000122000c1e1900 */
[----:B------:R-:W-:-:S05]  /*0ab0*/  ISETP.GE.U32.AND P1, PT, R76, UR4, PT ;  /* 0x000000044c007c0c */ /* 0x000fca000bf26070 */
[----:B------:R-:W1:Y:S01]  /*0ac0*/  @!P3 LDC.64 R42, c[0x0][0x3e0] ;  /* 0x0000f800ff2abb82 */ /* 0x000e620000000a00 */
[----:B------:R-:W-:Y:S02]  /*0ad0*/  MOV R24, RZ ;  /* 0x000000ff00187202 */ /* 0x000fe40000000f00 */
[----:B------:R-:W-:Y:S02]  /*0ae0*/  @!P2 LEA.HI.X R41, R50, R41, R16, 0x1, P6 ;  /* 0x000000293229a211 */ /* 0x000fe400030f0c10 */
[----:B------:R-:W-:Y:S02]  /*0af0*/  ISETP.GE.U32.AND P6, PT, R74, UR4, PT ;  /* 0x000000044a007c0c */ /* 0x000fe4000bfc6070 */
[----:B------:R-:W-:Y:S01]  /*0b00*/  ISETP.GE.AND.EX P1, PT, R29, UR5, PT, P1 ;  /* 0x000000051d007c0c */ /* 0x000fe2000bf26310 */
[----:B------:R0:W4:Y:S01]  /*0b10*/  @!P2 LDG.E R24, desc[UR6][R40.64] ;  /* 0x000000062818a981 */ /* 0x000122000c1e1900 */
[----:B------:R-:W-:Y:S01]  /*0b20*/  ISETP.GE.AND.EX P2, PT, R31, UR5, PT, P6 ;  /* 0x000000051f007c0c */ /* 0x000fe2000bf46360 */
[----:B--2---:R-:W-:Y:S01]  /*0b30*/  @!P5 IMAD R20, R27, R36, RZ ;  /* 0x000000241b14d224 */ /* 0x004fe200078e02ff */
[----:B------:R-:W-:Y:S01]  /*0b40*/  @!P4 IADD3 R16, PT, PT, R49, R51, RZ ;  /* 0x000000333110c210 */ /* 0x000fe20007ffe0ff */
[----:B0-----:R-:W0:Y:S01]  /*0b50*/  @!P3 LDC.64 R38, c[0x0][0x390] ;  /* 0x0000e400ff26bb82 */ /* 0x001e220000000a00 */
[----:B------:R-:W-:Y:S01]  /*0b60*/  @!P4 LEA R50, P6, R48, R44, 0x1 ;  /* 0x0000002c3032c211 */ /* 0x000fe200078c08ff */
[----:B------:R-:W-:Y:S01]  /*0b70*/  @!P5 IMAD R49, R78, R37, R20 ;  /* 0x000000254e31d224 */ /* 0x000fe200078e0214 */
[----:B------:R-:W-:-:S02]  /*0b80*/  MOV R26, RZ ;  /* 0x000000ff001a7202 */ /* 0x000fc40000000f00 */
[-C--:B------:R-:W-:Y:S02]  /*0b90*/  @!P5 MOV R40, R102.reuse ;  /* 0x000000660028d202 */ /* 0x080fe40000000f00 */
[----:B------:R-:W-:Y:S02]  /*0ba0*/  @!P5 MOV R41, R101 ;  /* 0x000000650029d202 */ /* 0x000fe40000000f00 */
[----:B------:R-:W-:Y:S02]  /*0bb0*/  @!P4 LEA.HI.X R51, R48, R45, R16, 0x1, P6 ;  /* 0x0000002d3033c211 */ /* 0x000fe400030f0c10 */
[----:B------:R-:W-:Y:S01]  /*0bc0*/  @!P3 MOV R52, R102 ;  /* 0x000000660034b202 */ /* 0x000fe20000000f00 */
[----:B------:R-:W-:Y:S01]  /*0bd0*/  @!P5 IMAD.WIDE.U32 R36, R78, R36, R40 ;  /* 0x000000244e24d225 */ /* 0x000fe200078e0028 */
[----:B------:R-:W-:Y:S01]  /*0be0*/  @!P3 MOV R53, R101 ;  /* 0x000000650035b202 */ /* 0x000fe20000000f00 */
[----:B------:R-:W2:Y:S01]  /*0bf0*/  @!P1 LDC.64 R40, c[0x0][0x3e0] ;  /* 0x0000f800ff289b82 */ /* 0x000ea20000000a00 */
[----:B------:R0:W4:Y:S01]  /*0c00*/  @!P4 LDG.E R26, desc[UR6][R50.64] ;  /* 0x00000006321ac981 */ /* 0x000122000c1e1900 */
[----:B-1----:R-:W-:Y:S01]  /*0c10*/  @!P3 IMAD R20, R9, R42, RZ ;  /* 0x0000002a0914b224 */ /* 0x002fe200078e02ff */
[----:B------:R-:W-:-:S02]  /*0c20*/  @!P5 IADD3 R16, PT, PT, R37, R49, RZ ;  /* 0x000000312510d210 */ /* 0x000fc40007ffe0ff */
[----:B------:R-:W-:Y:S02]  /*0c30*/  @!P5 LEA R48, P6, R36, R46, 0x1 ;  /* 0x0000002e2430d211 */ /* 0x000fe400078c08ff */
[----:B------:R-:W-:Y:S01]  /*0c40*/  ISETP.GE.U32.AND P4, PT, R72, UR4, PT ;  /* 0x0000000448007c0c */ /* 0x000fe2000bf86070 */
[----:B------:R-:W1:Y:S01]  /*0c50*/  @!P2 LDC.64 R44, c[0x0][0x3e0] ;  /* 0x0000f800ff2cab82 */ /* 0x000e620000000a00 */
[----:B------:R-:W-:Y:S01]  /*0c60*/  @!P5 LEA.HI.X R49, R36, R47, R16, 0x1, P6 ;  /* 0x0000002f2431d211 */ /* 0x000fe200030f0c10 */
[C---:B------:R-:W-:Y:S01]  /*0c70*/  @!P3 IMAD R43, R92.reuse, R43, R20 ;  /* 0x0000002b5c2bb224 */ /* 0x040fe200078e0214 */
[----:B------:R-:W-:Y:S01]  /*0c80*/  ISETP.GE.AND.EX P4, PT, R33, UR5, PT, P4 ;  /* 0x0000000521007c0c */ /* 0x000fe2000bf86340 */
[----:B------:R-:W-:Y:S01]  /*0c90*/  @!P3 IMAD.WIDE.U32 R52, R92, R42, R52 ;  /* 0x0000002a5c34b225 */ /* 0x000fe200078e0034 */
[----:B------:R-:W-:-:S03]  /*0ca0*/  MOV R28, RZ ;  /* 0x000000ff001c7202 */ /* 0x000fc60000000f00 */
[----:B------:R-:W1:Y:S01]  /*0cb0*/  @!P1 LDC.64 R46, c[0x0][0x390] ;  /* 0x0000e400ff2e9b82 */ /* 0x000e620000000a00 */
[----:B------:R-:W-:Y:S02]  /*0cc0*/  ISETP.GE.U32.AND P6, PT, R70, UR4, PT ;  /* 0x0000000446007c0c */ /* 0x000fe4000bfc6070 */
[----:B------:R-:W-:Y:S01]  /*0cd0*/  @!P3 IADD3 R16, PT, PT, R53, R43, RZ ;  /* 0x0000002b3510b210 */ /* 0x000fe20007ffe0ff */
[----:B------:R0:W4:Y:S01]  /*0ce0*/  @!P5 LDG.E R28, desc[UR6][R48.64] ;  /* 0x00000006301cd981 */ /* 0x000122000c1e1900 */
[----:B------:R-:W-:-:S03]  /*0cf0*/  ISETP.GE.AND.EX P5, PT, R35, UR5, PT, P6 ;  /* 0x0000000523007c0c */ /* 0x000fc6000bfa6360 */
[----:B------:R-:W1:Y:S01]  /*0d00*/  @!P2 LDC.64 R42, c[0x0][0x390] ;  /* 0x0000e400ff2aab82 */ /* 0x000e620000000a00 */
[C---:B0-----:R-:W-:Y:S02]  /*0d10*/  @!P3 LEA R50, P6, R52.reuse, R38, 0x1 ;  /* 0x000000263432b211 */ /* 0x041fe400078c08ff */
[----:B------:R-:W-:Y:S02]  /*0d20*/  MOV R71, RZ ;  /* 0x000000ff00477202 */ /* 0x000fe40000000f00 */
[----:B------:R-:W-:-:S03]  /*0d30*/  @!P3 LEA.HI.X R51, R52, R39, R16, 0x1, P6 ;  /* 0x000000273433b211 */ /* 0x000fc600030f0c10 */
[----:B------:R-:W0:Y:S01]  /*0d40*/  @!P4 LDC.64 R36, c[0x0][0x3e0] ;  /* 0x0000f800ff24cb82 */ /* 0x000e220000000a00 */
[----:B------:R-:W-:Y:S01]  /*0d50*/  @!P1 MOV R48, R102 ;  /* 0x0000006600309202 */ /* 0x000fe20000000f00 */
[----:B--2---:R-:W-:Y:S01]  /*0d60*/  @!P1 IMAD R20, R29, R40, RZ ;  /* 0x000000281d149224 */ /* 0x004fe200078e02ff */
[----:B------:R-:W-:Y:S01]  /*0d70*/  @!P1 MOV R49, R101 ;  /* 0x0000006500319202 */ /* 0x000fe20000000f00 */
[----:B------:R2:W4:Y:S01]  /*0d80*/  @!P3 LDG.E R71, desc[UR6][R50.64] ;  /* 0x000000063247b981 */ /* 0x000522000c1e1900 */
[----:B-1----:R-:W-:Y:S02]  /*0d90*/  @!P2 IMAD R16, R31, R44, RZ ;  /* 0x0000002c1f10a224 */ /* 0x002fe400078e02ff */
[C---:B------:R-:W-:Y:S01]  /*0da0*/  @!P1 IMAD R53, R76.reuse, R41, R20 ;  /* 0x000000294c359224 */ /* 0x040fe200078e0214 */
[----:B------:R-:W1:Y:S01]  /*0db0*/  @!P5 LDC.64 R38, c[0x0][0x3e0] ;  /* 0x0000f800ff26db82 */ /* 0x000e620000000a00 */
[----:B------:R-:W-:Y:S01]  /*0dc0*/  @!P1 IMAD.WIDE.U32 R48, R76, R40, R48 ;  /* 0x000000284c309225 */ /* 0x000fe200078e0030 */
[----:B--2---:R-:W-:-:S02]  /*0dd0*/  @!P2 MOV R50, R102 ;  /* 0x000000660032a202 */ /* 0x004fc40000000f00 */
[----:B------:R-:W-:-:S04]  /*0de0*/  @!P2 MOV R51, R101 ;  /* 0x000000650033a202 */ /* 0x000fc80000000f00 */
[----:B------:R-:W2:Y:S01]  /*0df0*/  @!P4 LDC.64 R40, c[0x0][0x390] ;  /* 0x0000e400ff28cb82 */ /* 0x000ea20000000a00 */
[----:B------:R-:W-:Y:S01]  /*0e00*/  @!P2 IMAD R55, R74, R45, R16 ;  /* 0x0000002d4a37a224 */ /* 0x000fe200078e0210 */
[----:B------:R-:W-:Y:S02]  /*0e10*/  @!P1 IADD3 R16, PT, PT, R49, R53, RZ ;  /* 0x0000003531109210 */ /* 0x000fe40007ffe0ff */
[----:B------:R-:W-:Y:S01]  /*0e20*/  @!P1 LEA R46, P6, R48, R46, 0x1 ;  /* 0x0000002e302e9211 */ /* 0x000fe200078c08ff */
[----:B------:R-:W-:Y:S01]  /*0e30*/  @!P2 IMAD.WIDE.U32 R44, R74, R44, R50 ;  /* 0x0000002c4a2ca225 */ /* 0x000fe200078e0032 */
[----:B------:R-:W-:Y:S02]  /*0e40*/  MOV R30, RZ ;  /* 0x000000ff001e7202 */ /* 0x000fe40000000f00 */
[----:B------:R-:W-:Y:S02]  /*0e50*/  @!P1 LEA.HI.X R47, R48, R47, R16, 0x1, P6 ;  /* 0x0000002f302f9211 */ /* 0x000fe400030f0c10 */
[----:B------:R-:W-:Y:S01]  /*0e60*/  MOV R32, RZ ;  /* 0x000000ff00207202 */ /* 0x000fe20000000f00 */
[----:B0-----:R-:W-:Y:S01]  /*0e70*/  @!P4 IMAD R20, R33, R36, RZ ;  /* 0x000000242114c224 */ /* 0x001fe200078e02ff */
[----:B------:R-:W-:Y:S01]  /*0e80*/  @!P2 IADD3 R16, PT, PT, R45, R55, RZ ;  /* 0x000000372d10a210 */ /* 0x000fe20007ffe0ff */
[----:B------:R0:W4:Y:S01]  /*0e90*/  @!P1 LDG.E R30, desc[UR6][R46.64] ;  /* 0x000000062e1e9981 */ /* 0x000122000c1e1900 */
[----:B------:R-:W-:Y:S01]  /*0ea0*/  @!P2 LEA R42, P6, R44, R42, 0x1 ;  /* 0x0000002a2c2aa211 */ /* 0x000fe200078c08ff */
[----:B------:R-:W0:Y:S01]  /*0eb0*/  @!P5 LDC.64 R52, c[0x0][0x390] ;  /* 0x0000e400ff34db82 */ /* 0x000e220000000a00 */
[----:B------:R-:W-:-:S02]  /*0ec0*/  ISETP.GE.U32.AND P1, PT, R10, UR4, PT ;  /* 0x000000040a007c0c */ /* 0x000fc4000bf26070 */
[----:B------:R-:W-:Y:S02]  /*0ed0*/  @!P2 LEA.HI.X R43, R44, R43, R16, 0x1, P6 ;  /* 0x0000002b2c2ba211 */ /* 0x000fe400030f0c10 */
[----:B------:R-:W-:Y:S02]  /*0ee0*/  @!P4 MOV R44, R102 ;  /* 0x00000066002cc202 */ /* 0x000fe40000000f00 */
[----:B------:R-:W-:Y:S01]  /*0ef0*/  @!P4 MOV R45, R101 ;  /* 0x00000065002dc202 */ /* 0x000fe20000000f00 */
[----:B------:R0:W4:Y:S01]  /*0f00*/  @!P2 LDG.E R32, desc[UR6][R42.64] ;  /* 0x000000062a20a981 */ /* 0x000122000c1e1900 */
[----:B------:R-:W-:Y:S01]  /*0f10*/  ISETP.GE.AND.EX P2, PT, R61, UR5, PT, P1 ;  /* 0x000000053d007c0c */ /* 0x000fe2000bf46310 */
[C---:B------:R-:W-:Y:S01]  /*0f20*/  @!P4 IMAD R49, R72.reuse, R37, R20 ;  /* 0x000000254831c224 */ /* 0x040fe200078e0214 */
[----:B------:R-:W-:Y:S01]  /*0f30*/  ISETP.GE.U32.AND P1, PT, R11, UR4, PT ;  /* 0x000000040b007c0c */ /* 0x000fe2000bf26070 */
[----:B------:R-:W-:-:S03]  /*0f40*/  @!P4 IMAD.WIDE.U32 R36, R72, R36, R44 ;  /* 0x000000244824c225 */ /* 0x000fc600078e002c */
[----:B------:R-:W-:Y:S02]  /*0f50*/  ISETP.GE.AND.EX P1, PT, R63, UR5, PT, P1 ;  /* 0x000000053f007c0c */ /* 0x000fe4000bf26310 */
[----:B------:R-:W-:Y:S02]  /*0f60*/  @!P4 IADD3 R16, PT, PT, R37, R49, RZ ;  /* 0x000000312510c210 */ /* 0x000fe40007ffe0ff */
[C---:B--2---:R-:W-:Y:S01]  /*0f70*/  @!P4 LEA R40, P6, R36.reuse, R40, 0x1 ;  /* 0x000000282428c211 */ /* 0x044fe200078c08ff */
[----:B-1----:R-:W-:Y:S01]  /*0f80*/  @!P5 IMAD R20, R35, R38, RZ ;  /* 0x000000262314d224 */ /* 0x002fe200078e02ff */
[----:B------:R-:W-:Y:S01]  /*0f90*/  @!P5 MOV R37, R101 ;  /* 0x000000650025d202 */ /* 0x000fe20000000f00 */
[----:B------:R-:W1:Y:S01]  /*0fa0*/  @!P2 LDC.64 R48, c[0x0][0x3e0] ;  /* 0x0000f800ff30ab82 */ /* 0x000e620000000a00 */
[----:B------:R-:W-:Y:S02]  /*0fb0*/  @!P4 LEA.HI.X R41, R36, R41, R16, 0x1, P6 ;  /* 0x000000292429c211 */ /* 0x000fe400030f0c10 */
[----:B------:R-:W-:Y:S01]  /*0fc0*/  @!P5 MOV R36, R102 ;  /* 0x000000660024d202 */ /* 0x000fe20000000f00 */
[----:B------:R-:W-:Y:S01]  /*0fd0*/  @!P5 IMAD R45, R70, R39, R20 ;  /* 0x00000027462dd224 */ /* 0x000fe200078e0214 */
[----:B------:R-:W-:-:S03]  /*0fe0*/  MOV R89, RZ ;  /* 0x000000ff00597202 */ /* 0x000fc60000000f00 */
[----:B------:R-:W-:Y:S01]  /*0ff0*/  @!P5 IMAD.WIDE.U32 R38, R70, R38, R36 ;  /* 0x000000264626d225 */ /* 0x000fe200078e0024 */
[----:B0-----:R-:W0:Y:S01]  /*1000*/  @!P1 LDC.64 R46, c[0x0][0x3e0] ;  /* 0x0000f800ff2e9b82 */ /* 0x001e220000000a00 */
[----:B------:R-:W-:Y:S01]  /*1010*/  ISETP.GE.U32.AND P6, PT, R12, UR4, PT ;  /* 0x000000040c007c0c */ /* 0x000fe2000bfc6070 */
[----:B------:R2:W4:Y:S02]  /*1020*/  @!P4 LDG.E R89, desc[UR6][R40.64] ;  /* 0x000000062859c981 */ /* 0x000524000c1e1900 */
[----:B------:R-:W-:Y:S02]  /*1030*/  @!P5 IADD3 R16, PT, PT, R39, R45, RZ ;  /* 0x0000002d2710d210 */ /* 0x000fe40007ffe0ff */
[C---:B------:R-:W-:Y:S02]  /*1040*/  @!P5 LEA R52, P4, R38.reuse, R52, 0x1 ;  /* 0x000000342634d211 */ /* 0x040fe400078808ff */
[----:B------:R-:W-:Y:S01]  /*1050*/  ISETP.GE.AND.EX P6, PT, R65, UR5, PT, P6 ;  /* 0x0000000541007c0c */ /* 0x000fe2000bfc6360 */
[----:B------:R-:W5:Y:S01]  /*1060*/  @!P2 LDC.64 R42, c[0x0][0x390] ;  /* 0x0000e400ff2aab82 */ /* 0x000f620000000a00 */
[----:B------:R-:W-:-:S02]  /*1070*/  @!P5 LEA.HI.X R53, R38, R53, R16, 0x1, P4 ;  /* 0x000000352635d211 */ /* 0x000fc400020f0c10 */
[----:B------:R-:W-:-:S04]  /*1080*/  ISETP.GE.U32.AND P4, PT, R13, UR4, PT ;  /* 0x000000040d007c0c */ /* 0x000fc8000bf86070 */
[----:B------:R-:W-:Y:S01]  /*1090*/  ISETP.GE.AND.EX P4, PT, R67, UR5, PT, P4 ;  /* 0x0000000543007c0c */ /* 0x000fe2000bf86340 */
[----:B-1----:R-:W-:Y:S01]  /*10a0*/  @!P2 IMAD R16, R61, R48, RZ ;  /* 0x000000303d10a224 */ /* 0x002fe200078e02ff */
[----:B------:R-:W-:Y:S01]  /*10b0*/  @!P2 MOV R44, R102 ;  /* 0x00000066002ca202 */ /* 0x000fe20000000f00 */
[----:B------:R-:W1:Y:S01]  /*10c0*/  @!P1 LDC.64 R36, c[0x0][0x390] ;  /* 0x0000e400ff249b82 */ /* 0x000e620000000a00 */
[----:B------:R-:W-:Y:S01]  /*10d0*/  @!P2 MOV R45, R101 ;  /* 0x00000065002da202 */ /* 0x000fe20000000f00 */
[----:B------:R-:W-:-:S06]  /*10e0*/  @!P2 IMAD R51, R10, R49, R16 ;  /* 0x000000310a33a224 */ /* 0x000fcc00078e0210 */
[----:B------:R-:W3:Y:S01]  /*10f0*/  @!P6 LDC.64 R38, c[0x0][0x3e0] ;  /* 0x0000f800ff26eb82 */ /* 0x000ee20000000a00 */
[----:B0-----:R-:W-:Y:S02]  /*1100*/  @!P1 IMAD R16, R63, R46, RZ ;  /* 0x0000002e3f109224 */ /* 0x001fe400078e02ff */
[----:B------:R-:W-:Y:S01]  /*1110*/  @!P2 IMAD.WIDE.U32 R48, R10, R48, R44 ;  /* 0x000000300a30a225 */ /* 0x000fe200078e002c */
[----:B------:R-:W-:-:S04]  /*1120*/  MOV R91, RZ ;  /* 0x000000ff005b7202 */ /* 0x000fc80000000f00 */
[----:B--2---:R-:W0:Y:S01]  /*1130*/  @!P4 LDC.64 R40, c[0x0][0x3e0] ;  /* 0x0000f800ff28cb82 */ /* 0x004e220000000a00 */
[----:B------:R-:W-:Y:S01]  /*1140*/  @!P1 IMAD R55, R11, R47, R16 ;  /* 0x0000002f0b379224 */ /* 0x000fe200078e0210 */
[----:B------:R-:W-:Y:S01]  /*1150*/  @!P2 IADD3 R16, PT, PT, R49, R51, RZ ;  /* 0x000000333110a210 */ /* 0x000fe20007ffe0ff */
[----:B------:R-:W2:Y:S01]  /*1160*/  @!P5 LDG.E R91, desc[UR6][R52.64] ;  /* 0x00000006345bd981 */ /* 0x000ea2000c1e1900 */
[----:B------:R-:W-:Y:S02]  /*1170*/  @!P1 MOV R50, R102 ;  /* 0x0000006600329202 */ /* 0x000fe40000000f00 */
[----:B------:R-:W-:Y:S02]  /*1180*/  @!P1 MOV R51, R101 ;  /* 0x0000006500339202 */ /* 0x000fe40000000f00 */
[----:B------:R-:W0:Y:S01]  /*1190*/  @!P6 LDC.64 R44, c[0x0][0x390] ;  /* 0x0000e400ff2ceb82 */ /* 0x000e220000000a00 */
[----:B-----5:R-:W-:Y:S01]  /*11a0*/  @!P2 LEA R42, P5, R48, R42, 0x1 ;  /* 0x0000002a302aa211 */ /* 0x020fe200078a08ff */
[----:B------:R-:W-:Y:S01]  /*11b0*/  @!P1 IMAD.WIDE.U32 R50, R11, R46, R50 ;  /* 0x0000002e0b329225 */ /* 0x000fe200078e0032 */
[----:B------:R-:W-:-:S02]  /*11c0*/  MOV R62, RZ ;  /* 0x000000ff003e7202 */ /* 0x000fc40000000f00 */
[----:B------:R-:W-:-:S03]  /*11d0*/  @!P2 LEA.HI.X R43, R48, R43, R16, 0x1, P5 ;  /* 0x0000002b302ba211 */ /* 0x000fc600028f0c10 */
[----:B------:R-:W5:Y:S01]  /*11e0*/  @!P4 LDC.64 R46, c[0x0][0x390] ;  /* 0x0000e400ff2ecb82 */ /* 0x000f620000000a00 */
[----:B---3--:R-:W-:Y:S01]  /*11f0*/  @!P6 IMAD R20, R65, R38, RZ ;  /* 0x000000264114e224 */ /* 0x008fe200078e02ff */
[----:B------:R3:W2:Y:S01]  /*1200*/  @!P2 LDG.E R62, desc[UR6][R42.64] ;  /* 0x000000062a3ea981 */ /* 0x0006a2000c1e1900 */
[----:B------:R-:W-:Y:S02]  /*1210*/  @!P1 IADD3 R16, PT, PT, R51, R55, RZ ;  /* 0x0000003733109210 */ /* 0x000fe40007ffe0ff */
[----:B-1----:R-:W-:Y:S01]  /*1220*/  @!P1 LEA R36, P5, R50, R36, 0x1 ;  /* 0x0000002432249211 */ /* 0x002fe200078a08ff */
[----:B------:R-:W-:Y:S01]  /*1230*/  @!P6 IMAD R49, R12, R39, R20 ;  /* 0x000000270c31e224 */ /* 0x000fe200078e0214 */
[----:B---3--:R-:W-:Y:S02]  /*1240*/  @!P6 MOV R42, R102 ;  /* 0x00000066002ae202 */ /* 0x008fe40000000f00 */
[----:B------:R-:W-:Y:S02]  /*1250*/  @!P6 MOV R43, R101 ;  /* 0x00000065002be202 */ /* 0x000fe40000000f00 */
[----:B------:R-:W-:Y:S01]  /*1260*/  @!P1 LEA.HI.X R37, R50, R37, R16, 0x1, P5 ;  /* 0x0000002532259211 */ /* 0x000fe200028f0c10 */
[----:B0-----:R-:W-:-:S02]  /*1270*/  @!P4 IMAD R16, R67, R40, RZ ;  /* 0x000000284310c224 */ /* 0x001fc400078e02ff */
[----:B------:R-:W-:Y:S01]  /*1280*/  @!P6 IMAD.WIDE.U32 R38, R12, R38, R42 ;  /* 0x000000260c26e225 */ /* 0x000fe200078e002a */
[----:B------:R-:W-:Y:S02]  /*1290*/  @!P4 MOV R42, R102 ;  /* 0x00000066002ac202 */ /* 0x000fe40000000f00 */
[----:B------:R-:W-:Y:S01]  /*12a0*/  @!P4 MOV R43, R101 ;  /* 0x00000065002bc202 */ /* 0x000fe20000000f00 */
[----:B------:R-:W-:Y:S01]  /*12b0*/  @!P4 IMAD R51, R13, R41, R16 ;  /* 0x000000290d33c224 */ /* 0x000fe200078e0210 */
[----:B------:R-:W-:Y:S02]  /*12c0*/  MOV R95, RZ ;  /* 0x000000ff005f7202 */ /* 0x000fe40000000f00 */
[----:B------:R-:W-:Y:S01]  /*12d0*/  @!P6 IADD3 R16, PT, PT, R39, R49, RZ ;  /* 0x000000312710e210 */ /* 0x000fe20007ffe0ff */
[----:B------:R-:W-:Y:S01]  /*12e0*/  @!P4 IMAD.WIDE.U32 R40, R13, R40, R42 ;  /* 0x000000280d28c225 */ /* 0x000fe200078e002a */
[C---:B------:R-:W-:Y:S02]  /*12f0*/  @!P6 LEA R44, P2, R38.reuse, R44, 0x1 ;  /* 0x0000002c262ce211 */ /* 0x040fe400078408ff */
[----:B------:R-:W-:Y:S01]  /*1300*/  MOV R97, RZ ;  /* 0x000000ff00617202 */ /* 0x000fe20000000f00 */
[----:B------:R0:W3:Y:S01]  /*1310*/  @!P1 LDG.E R95, desc[UR6][R36.64] ;  /* 0x00000006245f9981 */ /* 0x0000e2000c1e1900 */
[----:B------:R-:W-:-:S02]  /*1320*/  @!P6 LEA.HI.X R45, R38, R45, R16, 0x1, P2 ;  /* 0x0000002d262de211 */ /* 0x000fc400010f0c10 */
[----:B------:R-:W-:Y:S02]  /*1330*/  @!P4 IADD3 R16, PT, PT, R41, R51, RZ ;  /* 0x000000332910c210 */ /* 0x000fe40007ffe0ff */
[C---:B-----5:R-:W-:Y:S01]  /*1340*/  @!P4 LEA R46, P1, R40.reuse, R46, 0x1 ;  /* 0x0000002e282ec211 */ /* 0x060fe200078208ff */
[----:B------:R-:W5:Y:S01]  /*1350*/  @!P6 LDG.E R97, desc[UR6][R44.64] ;  /* 0x000000062c61e981 */ /* 0x000f62000c1e1900 */
[----:B------:R-:W-:Y:S02]  /*1360*/  MOV R99, RZ ;  /* 0x000000ff00637202 */ /* 0x000fe40000000f00 */
[----:B------:R-:W-:-:S05]  /*1370*/  @!P4 LEA.HI.X R47, R40, R47, R16, 0x1, P1 ;  /* 0x0000002f282fc211 */ /* 0x000fca00008f0c10 */
[----:B------:R-:W5:Y:S01]  /*1380*/  @!P4 LDG.E R99, desc[UR6][R46.64] ;  /* 0x000000062e63c981 */ /* 0x000f62000c1e1900 */
[----:B------:R-:W-:-:S04]  /*1390*/  PRMT R69, R14, 0x7632, R69 ;  /* 0x000076320e457816 */ /* 0x000fc80000000045 */
[----:B------:R-:W-:Y:S02]  /*13a0*/  SHF.L.U32 R69, R69, 0x10, RZ ;  /* 0x0000001045457819 */ /* 0x000fe400000006ff */
[----:B------:R-:W-:-:S03]  /*13b0*/  SHF.L.U32 R14, R14, 0x10, RZ ;  /* 0x000000100e0e7819 */ /* 0x000fc600000006ff */
[----:B------:R-:W-:Y:S02]  /*13c0*/  FMUL.FTZ R39, R69, R69 ;  /* 0x0000004545277220 */ /* 0x000fe40000410000 */
[C---:B0-----:R-:W-:Y:S02]  /*13d0*/  FADD.FTZ R37, R14.reuse, R69 ;  /* 0x000000450e257221 */ /* 0x041fe40000010000 */
[----:B------:R-:W-:Y:S01]  /*13e0*/  FFMA.FTZ R39, R14, R14, R39 ;  /* 0x0000000e0e277223 */ /* 0x000fe20000010027 */
[C---:B------:R-:W-:Y:S02]  /*13f0*/  PRMT R73, R18.reuse, 0x7632, R73 ;  /* 0x0000763212497816 */ /* 0x040fe40000000049 */
[----:B------:R-:W-:Y:S02]  /*1400*/  SHF.L.U32 R18, R18, 0x10, RZ ;  /* 0x0000001012127819 */ /* 0x000fe400000006ff */
[----:B------:R-:W-:-:S05]  /*1410*/  SHF.L.U32 R73, R73, 0x10, RZ ;  /* 0x0000001049497819 */ /* 0x000fca00000006ff */
[----:B------:R-:W-:Y:S01]  /*1420*/  FADD.FTZ R36, R18, R73 ;  /* 0x0000004912247221 */ /* 0x000fe20000010000 */
[C---:B------:R-:W-:Y:S02]  /*1430*/  PRMT R20, R75.reuse, 0x7632, R20 ;  /* 0x000076324b147816 */ /* 0x040fe40000000014 */
[----:B------:R-:W-:Y:S02]  /*1440*/  SHF.L.U32 R75, R75, 0x10, RZ ;  /* 0x000000104b4b7819 */ /* 0x000fe400000006ff */
[----:B------:R-:W-:-:S05]  /*1450*/  SHF.L.U32 R20, R20, 0x10, RZ ;  /* 0x0000001014147819 */ /* 0x000fca00000006ff */
[----:B------:R-:W-:Y:S01]  /*1460*/  FMUL.FTZ R38, R20, R20 ;  /* 0x0000001414267220 */ /* 0x000fe20000410000 */
[C---:B----4-:R-:W-:Y:S02]  /*1470*/  PRMT R79, R24.reuse, 0x7632, R79 ;  /* 0x00007632184f7816 */ /* 0x050fe4000000004f */
[----:B------:R-:W-:Y:S02]  /*1480*/  SHF.L.U32 R24, R24, 0x10, RZ ;  /* 0x0000001018187819 */ /* 0x000fe400000006ff */
[----:B------:R-:W-:Y:S02]  /*1490*/  SHF.L.U32 R79, R79, 0x10, RZ ;  /* 0x000000104f4f7819 */ /* 0x000fe400000006ff */
[----:B------:R-:W-:Y:S02]  /*14a0*/  PRMT R81, R26, 0x7632, R81 ;  /* 0x000076321a517816 */ /* 0x000fe40000000051 */
[----:B------:R-:W-:-:S04]  /*14b0*/  PRMT R16, R71, 0x7632, R16 ;  /* 0x0000763247107816 */ /* 0x000fc80000000010 */
[----:B------:R-:W-:Y:S02]  /*14c0*/  SHF.L.U32 R16, R16, 0x10, RZ ;  /* 0x0000001010107819 */ /* 0x000fe400000006ff */
[----:B------:R-:W-:-:S03]  /*14d0*/  SHF.L.U32 R71, R71, 0x10, RZ ;  /* 0x0000001047477819 */ /* 0x000fc600000006ff */
[----:B------:R-:W-:Y:S02]  /*14e0*/  FMUL.FTZ R34, R16, R16 ;  /* 0x0000001010227220 */ /* 0x000fe40000410000 */
[C---:B------:R-:W-:Y:S02]  /*14f0*/  FADD.FTZ R22, R71.reuse, R16 ;  /* 0x0000001047167221 */ /* 0x040fe40000010000 */
[----:B------:R-:W-:Y:S02]  /*1500*/  FFMA.FTZ R34, R71, R71, R34 ;  /* 0x0000004747227223 */ /* 0x000fe40000010022 */
[----:B------:R-:W-:Y:S02]  /*1510*/  FADD.FTZ R22, RZ, R22 ;  /* 0x00000016ff167221 */ /* 0x000fe40000010000 */
[----:B------:R-:W-:Y:S02]  /*1520*/  FADD.FTZ R34, RZ, R34 ;  /* 0x00000022ff227221 */ /* 0x000fe40000010000 */
[----:B------:R-:W-:Y:S01]  /*1530*/  FADD.FTZ R37, R22, R37 ;  /* 0x0000002516257221 */ /* 0x000fe20000010000 */
[----:B------:R-:W-:Y:S01]  /*1540*/  PRMT R22, R77, 0x7632, R22 ;  /* 0x000076324d167816 */ /* 0x000fe20000000016 */
[----:B------:R-:W-:Y:S01]  /*1550*/  FADD.FTZ R34, R34, R39 ;  /* 0x0000002722227221 */ /* 0x000fe20000010000 */
[----:B------:R-:W-:Y:S01]  /*1560*/  FMUL.FTZ R39, R73, R73 ;  /* 0x0000004949277220 */ /* 0x000fe20000410000 */
[----:B------:R-:W-:Y:S01]  /*1570*/  FADD.FTZ R36, R37, R36 ;  /* 0x0000002425247221 */ /* 0x000fe20000010000 */
[----:B------:R-:W-:Y:S01]  /*1580*/  SHF.L.U32 R22, R22, 0x10, RZ ;  /* 0x0000001016167819 */ /* 0x000fe200000006ff */
[----:B------:R-:W-:Y:S01]  /*1590*/  FADD.FTZ R37, R75, R20 ;  /* 0x000000144b257221 */ /* 0x000fe20000010000 */
[----:B------:R-:W-:Y:S01]  /*15a0*/  SHF.L.U32 R77, R77, 0x10, RZ ;  /* 0x000000104d4d7819 */ /* 0x000fe200000006ff */
[----:B------:R-:W-:-:S02]  /*15b0*/  FFMA.FTZ R39, R18, R18, R39 ;  /* 0x0000001212277223 */ /* 0x000fc40000010027 */
[----:B------:R-:W-:Y:S02]  /*15c0*/  FADD.FTZ R36, R36, R37 ;  /* 0x0000002524247221 */ /* 0x000fe40000010000 */
[----:B------:R-:W-:Y:S01]  /*15d0*/  FADD.FTZ R34, R34, R39 ;  /* 0x0000002722227221 */ /* 0x000fe20000010000 */
[----:B------:R-:W-:Y:S01]  /*15e0*/  FADD.FTZ R37, R77, R22 ;  /* 0x000000164d257221 */ /* 0x000fe20000010000 */
[----:B------:R-:W-:Y:S01]  /*15f0*/  FFMA.FTZ R39, R75, R75, R38 ;  /* 0x0000004b4b277223 */ /* 0x000fe20000010026 */
[----:B------:R-:W-:Y:S01]  /*1600*/  FMUL.FTZ R38, R22, R22 ;  /* 0x0000001616267220 */ /* 0x000fe20000410000 */
[----:B------:R-:W-:Y:S01]  /*1610*/  SHF.L.U32 R26, R26, 0x10, RZ ;  /* 0x000000101a1a7819 */ /* 0x000fe200000006ff */
[----:B------:R-:W-:Y:S01]  /*1620*/  FADD.FTZ R36, R36, R37 ;  /* 0x0000002524247221 */ /* 0x000fe20000010000 */
[----:B------:R-:W-:Y:S01]  /*1630*/  FADD.FTZ R34, R34, R39 ;  /* 0x0000002722227221 */ /* 0x000fe20000010000 */
[----:B------:R-:W-:Y:S01]  /*1640*/  FADD.FTZ R37, R24, R79 ;  /* 0x0000004f18257221 */ /* 0x000fe20000010000 */
[----:B------:R-:W-:Y:S01]  /*1650*/  SHF.L.U32 R81, R81, 0x10, RZ ;  /* 0x0000001051517819 */ /* 0x000fe200000006ff */
[----:B------:R-:W-:Y:S01]  /*1660*/  FFMA.FTZ R39, R77, R77, R38 ;  /* 0x0000004d4d277223 */ /* 0x000fe20000010026 */
[----:B------:R-:W-:Y:S01]  /*1670*/  PRMT R83, R28, 0x7632, R83 ;  /* 0x000076321c537816 */ /* 0x000fe20000000053 */
[----:B------:R-:W-:Y:S01]  /*1680*/  FADD.FTZ R36, R36, R37 ;  /* 0x0000002524247221 */ /* 0x000fe20000010000 */
[----:B------:R-:W-:Y:S01]  /*1690*/  SHF.L.U32 R28, R28, 0x10, RZ ;  /* 0x000000101c1c7819 */ /* 0x000fe200000006ff */
[----:B------:R-:W-:Y:S01]  /*16a0*/  FADD.FTZ R34, R34, R39 ;  /* 0x0000002722227221 */ /* 0x000fe20000010000 */
[----:B------:R-:W-:Y:S01]  /*16b0*/  SHF.L.U32 R83, R83, 0x10, RZ ;  /* 0x0000001053537819 */ /* 0x000fe200000006ff */
[----:B------:R-:W-:Y:S01]  /*16c0*/  FADD.FTZ R37, R26, R81 ;  /* 0x000000511a257221 */ /* 0x000fe20000010000 */
[----:B------:R-:W-:Y:S01]  /*16d0*/  FMUL.FTZ R39, R79, R79 ;  /* 0x0000004f4f277220 */ /* 0x000fe20000410000 */
[----:B------:R-:W-:-:S02]  /*16e0*/  FMUL.FTZ R41, R81, R81 ;  /* 0x0000005151297220 */ /* 0x000fc40000410000 */
[----:B------:R-:W-:Y:S01]  /*16f0*/  FADD.FTZ R36, R36, R37 ;  /* 0x0000002524247221 */ /* 0x000fe20000010000 */
[----:B------:R-:W-:Y:S01]  /*1700*/  FFMA.FTZ R39, R24, R24, R39 ;  /* 0x0000001818277223 */ /* 0x000fe20000010027 */
[----:B------:R-:W-:Y:S01]  /*1710*/  FADD.FTZ R37, R28, R83 ;  /* 0x000000531c257221 */ /* 0x000fe20000010000 */
[----:B------:R-:W-:Y:S01]  /*1720*/  PRMT R85, R30, 0x7632, R85 ;  /* 0x000076321e557816 */ /* 0x000fe20000000055 */
[----:B------:R-:W-:Y:S01]  /*1730*/  FFMA.FTZ R41, R26, R26, R41 ;  /* 0x0000001a1a297223 */ /* 0x000fe20000010029 */
[----:B------:R-:W-:Y:S01]  /*1740*/  FADD.FTZ R34, R34, R39 ;  /* 0x0000002722227221 */ /* 0x000fe20000010000 */
[----:B------:R-:W-:Y:S01]  /*1750*/  FADD.FTZ R36, R36, R37 ;  /* 0x0000002524247221 */ /* 0x000fe20000010000 */
[----:B------:R-:W-:Y:S01]  /*1760*/  SHF.L.U32 R85, R85, 0x10, RZ ;  /* 0x0000001055557819 */ /* 0x000fe200000006ff */
[----:B------:R-:W-:Y:S01]  /*1770*/  FMUL.FTZ R37, R83, R83 ;  /* 0x0000005353257220 */ /* 0x000fe20000410000 */
[----:B------:R-:W-:Y:S01]  /*1780*/  PRMT R87, R32, 0x7632, R87 ;  /* 0x0000763220577816 */ /* 0x000fe20000000057 */
[----:B------:R-:W-:Y:S01]  /*1790*/  FADD.FTZ R41, R34, R41 ;  /* 0x0000002922297221 */ /* 0x000fe20000010000 */
[----:B------:R-:W-:Y:S01]  /*17a0*/  SHF.L.U32 R30, R30, 0x10, RZ ;  /* 0x000000101e1e7819 */ /* 0x000fe200000006ff */
[----:B------:R-:W-:Y:S01]  /*17b0*/  FFMA.FTZ R38, R28, R28, R37 ;  /* 0x0000001c1c267223 */ /* 0x000fe20000010025 */
[----:B------:R-:W-:Y:S01]  /*17c0*/  PRMT R34, R89, 0x7632, R34 ;  /* 0x0000763259227816 */ /* 0x000fe20000000022 */
[----:B------:R-:W-:Y:S01]  /*17d0*/  FMUL.FTZ R39, R85, R85 ;  /* 0x0000005555277220 */ /* 0x000fe20000410000 */
[----:B------:R-:W-:Y:S01]  /*17e0*/  SHF.L.U32 R87, R87, 0x10, RZ ;  /* 0x0000001057577819 */ /* 0x000fe200000006ff */
[----:B------:R-:W-:Y:S01]  /*17f0*/  FADD.FTZ R38, R41, R38 ;  /* 0x0000002629267221 */ /* 0x000fe20000010000 */
[----:B------:R-:W-:Y:S01]  /*1800*/  SHF.L.U32 R32, R32, 0x10, RZ ;  /* 0x0000001020207819 */ /* 0x000fe200000006ff */
[----:B------:R-:W-:Y:S01]  /*1810*/  FFMA.FTZ R39, R30, R30, R39 ;  /* 0x0000001e1e277223 */ /* 0x000fe20000010027 */
[----:B------:R-:W-:Y:S01]  /*1820*/  SHF.L.U32 R34, R34, 0x10, RZ ;  /* 0x0000001022227819 */ /* 0x000fe200000006ff */
[----:B------:R-:W-:Y:S01]  /*1830*/  FMUL.FTZ R41, R87, R87 ;  /* 0x0000005757297220 */ /* 0x000fe20000410000 */
[----:B------:R-:W-:Y:S01]  /*1840*/  FADD.FTZ R37, R30, R85 ;  /* 0x000000551e257221 */ /* 0x000fe20000010000 */
[----:B------:R-:W-:Y:S01]  /*1850*/  SHF.L.U32 R89, R89, 0x10, RZ ;  /* 0x0000001059597819 */ /* 0x000fe200000006ff */
[----:B------:R-:W-:Y:S01]  /*1860*/  FADD.FTZ R38, R38, R39 ;  /* 0x0000002726267221 */ /* 0x000fe20000010000 */
[----:B------:R-:W-:Y:S01]  /*1870*/  FFMA.FTZ R41, R32, R32, R41 ;  /* 0x0000002020297223 */ /* 0x000fe20000010029 */
[----:B------:R-:W-:Y:S01]  /*1880*/  FMUL.FTZ R40, R34, R34 ;  /* 0x0000002222287220 */ /* 0x000fe20000410000 */
[----:B------:R-:W-:Y:S01]  /*1890*/  FADD.FTZ R36, R36, R37 ;  /* 0x0000002524247221 */ /* 0x000fe20000010000 */
[----:B------:R-:W-:Y:S01]  /*18a0*/  FADD.FTZ R37, R32, R87 ;  /* 0x0000005720257221 */ /* 0x000fe20000010000 */
[----:B------:R-:W-:Y:S01]  /*18b0*/  FADD.FTZ R38, R38, R41 ;  /* 0x0000002926267221 */ /* 0x000fe20000010000 */
[----:B------:R-:W-:-:S02]  /*18c0*/  FFMA.FTZ R39, R89, R89, R40 ;  /* 0x0000005959277223 */ /* 0x000fc40000010028 */
[----:B------:R-:W-:Y:S01]  /*18d0*/  FADD.FTZ R36, R36, R37 ;  /* 0x0000002524247221 */ /* 0x000fe20000010000 */
[----:B------:R-:W-:Y:S01]  /*18e0*/  FADD.FTZ R37, R89, R34 ;  /* 0x0000002259257221 */ /* 0x000fe20000010000 */
[----:B------:R-:W-:Y:S01]  /*18f0*/  FADD.FTZ R38, R38, R39 ;  /* 0x0000002726267221 */ /* 0x000fe20000010000 */
[----:B--2---:R-:W-:-:S04]  /*1900*/  PRMT R60, R91, 0x7632, R60 ;  /* 0x000076325b3c7816 */ /* 0x004fc8000000003c */
[----:B------:R-:W-:Y:S02]  /*1910*/  SHF.L.U32 R60, R60, 0x10, RZ ;  /* 0x000000103c3c7819 */ /* 0x000fe400000006ff */
[----:B------:R-:W-:-:S03]  /*1920*/  SHF.L.U32 R91, R91, 0x10, RZ ;  /* 0x000000105b5b7819 */ /* 0x000fc600000006ff */
[----:B------:R-:W-:Y:S01]  /*1930*/  FMUL.FTZ R40, R60, R60 ;  /* 0x0000003c3c287220 */ /* 0x000fe20000410000 */
[----:B------:R-:W-:-:S03]  /*1940*/  PRMT R93, R62, 0x7632, R93 ;  /* 0x000076323e5d7816 */ /* 0x000fc6000000005d */
[----:B------:R-:W-:Y:S01]  /*1950*/  FFMA.FTZ R39, R91, R91, R40 ;  /* 0x0000005b5b277223 */ /* 0x000fe20000010028 */
[----:B------:R-:W-:Y:S01]  /*1960*/  SHF.L.U32 R93, R93, 0x10, RZ ;  /* 0x000000105d5d7819 */ /* 0x000fe200000006ff */
[----:B------:R-:W-:Y:S01]  /*1970*/  FADD.FTZ R36, R36, R37 ;  /* 0x0000002524247221 */ /* 0x000fe20000010000 */
[----:B------:R-:W-:Y:S01]  /*1980*/  SHF.L.U32 R62, R62, 0x10, RZ ;  /* 0x000000103e3e7819 */ /* 0x000fe200000006ff */
[----:B------:R-:W-:Y:S01]  /*1990*/  FADD.FTZ R37, R91, R60 ;  /* 0x0000003c5b257221 */ /* 0x000fe20000010000 */
[----:B------:R-:W-:Y:S01]  /*19a0*/  FADD.FTZ R38, R38, R39 ;  /* 0x0000002726267221 */ /* 0x000fe20000010000 */
[----:B------:R-:W-:Y:S02]  /*19b0*/  FMUL.FTZ R39, R93, R93 ;  /* 0x0000005d5d277220 */ /* 0x000fe40000410000 */
[----:B------:R-:W-:Y:S01]  /*19c0*/  FADD.FTZ R36, R36, R37 ;  /* 0x0000002524247221 */ /* 0x000fe20000010000 */
[C---:B------:R-:W-:Y:S01]  /*19d0*/  FADD.FTZ R37, R62.reuse, R93 ;  /* 0x0000005d3e257221 */ /* 0x040fe20000010000 */
[----:B------:R-:W-:-:S03]  /*19e0*/  FFMA.FTZ R39, R62, R62, R39 ;  /* 0x0000003e3e277223 */ /* 0x000fc60000010027 */
[----:B------:R-:W-:Y:S01]  /*19f0*/  FADD.FTZ R36, R36, R37 ;  /* 0x0000002524247221 */ /* 0x000fe20000010000 */
[----:B------:R-:W-:Y:S01]  /*1a00*/  FADD.FTZ R38, R38, R39 ;  /* 0x0000002726267221 */ /* 0x000fe20000010000 */
[----:B---3--:R-:W-:-:S04]  /*1a10*/  PRMT R64, R95, 0x7632, R64 ;  /* 0x000076325f407816 */ /* 0x008fc80000000040 */
[----:B------:R-:W-:Y:S02]  /*1a20*/  SHF.L.U32 R64, R64, 0x10, RZ ;  /* 0x0000001040407819 */ /* 0x000fe400000006ff */
[----:B-----5:R-:W-:Y:S02]  /*1a30*/  PRMT R66, R97, 0x7632, R66 ;  /* 0x0000763261427816 */ /* 0x020fe40000000042 */
        /* <DEDUP_REMOVED lines=38> */
[C---:B------:R-:W-:Y:S02]  /*1ca0*/  ISETP.GT.AND P2, PT, R4.reuse, 0xf, PT ;  /* 0x0000000f0400780c */ /* 0x040fe40003f44270 */
        /* <DEDUP_REMOVED lines=19> */
.L_x_1942:
[----:B------:R-:W-:Y:S05]  /*1de0*/  BSYNC.RECONVERGENT B0 ;  /* 0x0000000000007941 */ /* 0x000fea0003800200 */
.L_x_1941:
        /* <DEDUP_REMOVED lines=8> */
[----:B-1----:R-:W1:Y:S04]  /*1e70*/  LDS.64 R42, [UR4+0x18] ;  /* 0x00001804ff2a7984 */ /* 0x002e680008000a00 */
[----:B------:R-:W4:Y:S04]  /*1e80*/  LDS.128 R56, [UR4+0x20] ;  /* 0x00002004ff387984 */ /* 0x000f280008000c00 */
[----:B---3--:R-:W3:Y:S04]  /*1e90*/  LDS.128 R36, [UR4+0x30] ;  /* 0x00003004ff247984 */ /* 0x008ee80008000c00 */
[----:B------:R-:W5:Y:S04]  /*1ea0*/  LDS.128 R52, [UR4+0x40] ;  /* 0x00004004ff347984 */ /* 0x000f680008000c00 */
[----:B------:R-:W5:Y:S04]  /*1eb0*/  LDS.128 R48, [UR4+0x50] ;  /* 0x00005004ff307984 */ /* 0x000f680008000c00 */
[----:B--2---:R-:W2:Y:S01]  /*1ec0*/  LDS.128 R44, [UR4+0x60] ;  /* 0x00006004ff2c7984 */ /* 0x004ea20008000c00 */
[----:B-1----:R-:W-:Y:S01]  /*1ed0*/  FADD.FTZ R105, R40, R42 ;  /* 0x0000002a28697221 */ /* 0x002fe20000010000 */
[----:B------:R-:W-:-:S02]  /*1ee0*/  FADD.FTZ R96, R41, R43 ;  /* 0x0000002b29607221 */ /* 0x000fc40000010000 */
[----:B0-----:R-:W0:Y:S01]  /*1ef0*/  LDS.128 R40, [UR4+0x70] ;  /* 0x00007004ff287984 */ /* 0x001e220008000c00 */
[----:B----4-:R-:W-:Y:S01]  /*1f00*/  FADD.FTZ R105, R105, R56 ;  /* 0x0000003869697221 */ /* 0x010fe20000010000 */
        /* <DEDUP_REMOVED lines=28> */
.L_x_1944:
[----:B------:R-:W-:Y:S05]  /*20d0*/  BSYNC.RECONVERGENT B0 ;  /* 0x0000000000007941 */ /* 0x000fea0003800200 */
.L_x_1943:
[----:B------:R-:W-:Y:S05]  /*20e0*/  @!P1 BRA `(.L_x_1945) ;  /* 0x0000000800989947 */ /* 0x000fea0003800000 */
[----:B------:R-:W4:Y:S01]  /*20f0*/  LDC.64 R46, c[0x0][0x3b8] ;  /* 0x0000ee00ff2e7b82 */ /* 0x000f220000000a00 */
[----:B------:R-:W-:Y:S02]  /*2100*/  LOP3.LUT R38, R6, 0x1, RZ, 0xc0, !PT ;  /* 0x0000000106267812 */ /* 0x000fe400078ec0ff */
[----:B------:R-:W-:-:S03]  /*2110*/  ISETP.GE.U32.AND P4, PT, R7, 0x8, PT ;  /* 0x000000080700780c */ /* 0x000fc60003f86070 */
[----:B---3--:R-:W-:-:S04]  /*2120*/  IMAD R36, R38, R5, RZ ;  /* 0x0000000526247224 */ /* 0x008fc800078e02ff */
[----:B------:R-:W-:-:S05]  /*2130*/  IMAD R36, R36, R7, RZ ;  /* 0x0000000724247224 */ /* 0x000fca00078e02ff */
[----:B------:R-:W-:-:S05]  /*2140*/  SHF.L.U32 R37, R36, 0x1, RZ ;  /* 0x0000000124257819 */ /* 0x000fca00000006ff */
[----:B----4-:R-:W-:Y:S01]  /*2150*/  IMAD.WIDE R46, R37, 0x4, R46 ;  /* 0x00000004252e7825 */ /* 0x010fe200078e022e */
[----:B------:R-:W-:Y:S06]  /*2160*/  @P2 BRA `(.L_x_1946) ;  /* 0x0000000000502947 */ /* 0x000fec0003800000 */
[----:B------:R-:W3:Y:S01]  /*2170*/  LDC.64 R36, c[0x0][0x3b0] ;  /* 0x0000ec00ff247b82 */ /* 0x000ee20000000a00 */
[----:B-1----:R-:W-:Y:S01]  /*2180*/  LOP3.LUT P1, R42, R6, 0x2, RZ, 0xc0, !PT ;  /* 0x00000002062a7812 */ /* 0x002fe2000782c0ff */
[-CC-:B------:R-:W-:Y:S02]  /*2190*/  IMAD R39, R38, R5.reuse, R0.reuse ;  /* 0x0000000526277224 */ /* 0x180fe400078e0200 */
[----:B------:R-:W-:Y:S01]  /*21a0*/  IMAD R43, R3, R5, R0 ;  /* 0x00000005032b7224 */ /* 0x000fe200078e0200 */
[----:B------:R-:W-:-:S04]  /*21b0*/  SEL R45, R7, RZ, !P1 ;  /* 0x000000ff072d7207 */ /* 0x000fc80004800000 */
[----:B------:R-:W-:Y:S01]  /*21c0*/  ISETP.NE.AND P1, PT, R45, -0x1, PT ;  /* 0xffffffff2d00780c */ /* 0x000fe20003f25270 */
[----:B---3--:R-:W-:-:S04]  /*21d0*/  IMAD.WIDE.U32 R36, R39, 0x4, R36 ;  /* 0x0000000427247825 */ /* 0x008fc800078e0024 */
        /* <DEDUP_REMOVED lines=8> */
.L_x_1947:
[----:B---3--:R-:W3:Y:S04]  /*2260*/  LDG.E.STRONG.GPU R38, desc[UR6][R36.64] ;  /* 0x0000000624267981 */ /* 0x008ee8000c1ef900 */
[----:B---3--:R-:W-:Y:S01]  /*2270*/  CCTL.IVALL ;  /* 0x00000000ff00798f */ /* 0x008fe20002000000 */
[----:B------:R-:W-:Y:S05]  /*2280*/  YIELD ;  /* 0x0000000000007946 */ /* 0x000fea0003800000 */
[----:B------:R-:W-:-:S13]  /*2290*/  ISETP.NE.AND P1, PT, R38, R45, PT ;  /* 0x0000002d2600720c */ /* 0x000fda0003f25270 */
[----:B------:R-:W-:Y:S05]  /*22a0*/  @P1 BRA `(.L_x_1947) ;  /* 0xfffffffc00ec1947 */ /* 0x000fea000383ffff */
.L_x_1946:
[----:B------:R-:W-:Y:S05]  /*22b0*/  WARPSYNC.ALL ;  /* 0x0000000000007948 */ /* 0x000fea0003800000 */
[----:B------:R-:W-:Y:S01]  /*22c0*/  BAR.SYNC.DEFER_BLOCKING 0x0 ;  /* 0x0000000000007b1d */ /* 0x000fe20000010000 */
[----:B--2---:R-:W-:-:S05]  /*22d0*/  HFMA2 R44, -RZ, RZ, 0, 0 ;  /* 0x00000000ff2c7431 */ /* 0x004fca00000001ff */
        /* <DEDUP_REMOVED lines=12> */
.L_x_1949:
[----:B------:R-:W-:Y:S01]  /*23a0*/  UIADD3 UR5, UPT, UPT, UR4, 0x1, URZ ;  /* 0x0000000104057890 */ /* 0x000fe2000fffe0ff */
[----:B------:R-:W-:Y:S01]  /*23b0*/  ISETP.EQ.OR P5, PT, R55, RZ, P2 ;  /* 0x000000ff3700720c */ /* 0x000fe200017a2670 */
[----:B------:R-:W-:-:S04]  /*23c0*/  UIADD3 UR8, UPT, UPT, UR4, 0x2, URZ ;  /* 0x0000000204087890 */ /* 0x000fc8000fffe0ff */
[C---:B------:R-:W-:Y:S01]  /*23d0*/  ISETP.EQ.OR P6, PT, R3.reuse, UR5, P2 ;  /* 0x0000000503007c0c */ /* 0x040fe200097c2670 */
[----:B------:R-:W-:Y:S01]  /*23e0*/  UIADD3 UR5, UPT, UPT, UR4, 0x3, URZ ;  /* 0x0000000304057890 */ /* 0x000fe2000fffe0ff */
[----:B------:R-:W-:-:S05]  /*23f0*/  ISETP.EQ.OR P1, PT, R3, UR8, P2 ;  /* 0x0000000803007c0c */ /* 0x000fca0009722670 */
[----:B------:R-:W-:Y:S01]  /*2400*/  ISETP.EQ.OR P4, PT, R3, UR5, P2 ;  /* 0x0000000503007c0c */ /* 0x000fe20009782670 */
[----:B---3--:R-:W-:-:S05]  /*2410*/  @!P5 IMAD.WIDE.U32 R36, R56, 0x8, R46 ;  /* 0x000000083824d825 */ /* 0x008fca00078e002e */
[--C-:B------:R-:W-:Y:S01]  /*2420*/  @!P6 IMAD.WIDE.U32 R38, R54, 0x8, R46.reuse ;  /* 0x000000083626e825 */ /* 0x100fe200078e002e */
[----:B------:R-:W0:Y:S03]  /*2430*/  @!P5 LDG.E.64 R36, desc[UR6][R36.64] ;  /* 0x000000062424d981 */ /* 0x000e26000c1e1b00 */
[--C-:B-1----:R-:W-:Y:S02]  /*2440*/  @!P1 IMAD.WIDE.U32 R42, R51, 0x8, R46.reuse ;  /* 0x00000008332a9825 */ /* 0x102fe400078e002e */
[----:B------:R-:W2:Y:S02]  /*2450*/  @!P6 LDG.E.64 R38, desc[UR6][R38.64] ;  /* 0x000000062626e981 */ /* 0x000ea4000c1e1b00 */
[----:B------:R-:W-:Y:S02]  /*2460*/  @!P4 IMAD.WIDE.U32 R44, R48, 0x8, R46 ;  /* 0x00000008302cc825 */ /* 0x000fe400078e002e */
[----:B------:R-:W3:Y:S04]  /*2470*/  @!P1 LDG.E.64 R42, desc[UR6][R42.64] ;  /* 0x000000062a2a9981 */ /* 0x000ee8000c1e1b00 */
[----:B------:R-:W4:Y:S01]  /*2480*/  @!P4 LDG.E.64 R44, desc[UR6][R44.64] ;  /* 0x000000062c2cc981 */ /* 0x000f22000c1e1b00 */
[----:B------:R-:W-:-:S02]  /*2490*/  UIADD3 UR5, UPT, UPT, UR4, 0x4, URZ ;  /* 0x0000000404057890 */ /* 0x000fc4000fffe0ff */
[----:B------:R-:W-:Y:S01]  /*24a0*/  UIADD3 UR8, UPT, UPT, UR4, 0x5, URZ ;  /* 0x0000000504087890 */ /* 0x000fe2000fffe0ff */
[----:B0-----:R-:W-:Y:S01]  /*24b0*/  @!P5 FADD.FTZ R40, R40, R36 ;  /* 0x000000242828d221 */ /* 0x001fe20000010000 */
[----:B------:R-:W-:Y:S02]  /*24c0*/  @!P5 FADD.FTZ R41, R41, R37 ;  /* 0x000000252929d221 */ /* 0x000fe40000010000 */
[----:B------:R-:W-:Y:S01]  /*24d0*/  ISETP.EQ.OR P5, PT, R3, UR5, P2 ;  /* 0x0000000503007c0c */ /* 0x000fe200097a2670 */
[----:B------:R-:W-:Y:S01]  /*24e0*/  UIADD3 UR5, UPT, UPT, UR4, 0x6, URZ ;  /* 0x0000000604057890 */ /* 0x000fe2000fffe0ff */
[----:B--2---:R-:W-:Y:S01]  /*24f0*/  @!P6 FADD.FTZ R40, R40, R38 ;  /* 0x000000262828e221 */ /* 0x004fe20000010000 */
[----:B------:R-:W-:Y:S01]  /*2500*/  @!P6 FADD.FTZ R41, R41, R39 ;  /* 0x000000272929e221 */ /* 0x000fe20000010000 */
[----:B------:R-:W-:Y:S01]  /*2510*/  ISETP.EQ.OR P6, PT, R3, UR8, P2 ;  /* 0x0000000803007c0c */ /* 0x000fe200097c2670 */
[----:B------:R-:W-:Y:S01]  /*2520*/  UIADD3 UR8, UPT, UPT, UR4, 0x7, URZ ;  /* 0x0000000704087890 */ /* 0x000fe2000fffe0ff */
[----:B---3--:R-:W-:Y:S01]  /*2530*/  @!P1 FADD.FTZ R40, R40, R42 ;  /* 0x0000002a28289221 */ /* 0x008fe20000010000 */
[----:B------:R-:W-:Y:S01]  /*2540*/  @!P1 FADD.FTZ R41, R41, R43 ;  /* 0x0000002b29299221 */ /* 0x000fe20000010000 */
[----:B------:R-:W-:-:S02]  /*2550*/  ISETP.EQ.OR P1, PT, R3, UR5, P2 ;  /* 0x0000000503007c0c */ /* 0x000fc40009722670 */
[----:B----4-:R-:W-:Y:S01]  /*2560*/  @!P4 FADD.FTZ R40, R40, R44 ;  /* 0x0000002c2828c221 */ /* 0x010fe20000010000 */
[----:B------:R-:W-:Y:S02]  /*2570*/  @!P4 FADD.FTZ R41, R41, R45 ;  /* 0x0000002d2929c221 */ /* 0x000fe40000010000 */
[----:B------:R-:W-:Y:S01]  /*2580*/  @!P5 IMAD.WIDE.U32 R36, R50, 0x8, R46 ;  /* 0x000000083224d825 */ /* 0x000fe200078e002e */
[----:B------:R-:W-:-:S03]  /*2590*/  ISETP.EQ.OR P4, PT, R3, UR8, P2 ;  /* 0x0000000803007c0c */ /* 0x000fc60009782670 */
[--C-:B------:R-:W-:Y:S02]  /*25a0*/  @!P6 IMAD.WIDE.U32 R38, R49, 0x8, R46.reuse ;  /* 0x000000083126e825 */ /* 0x100fe400078e002e */
[----:B------:R-:W2:Y:S02]  /*25b0*/  @!P5 LDG.E.64 R36, desc[UR6][R36.64] ;  /* 0x000000062424d981 */ /* 0x000ea4000c1e1b00 */
[--C-:B------:R-:W-:Y:S02]  /*25c0*/  @!P1 IMAD.WIDE.U32 R42, R53, 0x8, R46.reuse ;  /* 0x00000008352a9825 */ /* 0x100fe400078e002e */
[----:B------:R-:W3:Y:S04]  /*25d0*/  @!P6 LDG.E.64 R38, desc[UR6][R38.64] ;  /* 0x000000062626e981 */ /* 0x000ee8000c1e1b00 */
[----:B------:R-:W-:Y:S01]  /*25e0*/  @!P4 IMAD.WIDE.U32 R44, R52, 0x8, R46 ;  /* 0x00000008342cc825 */ /* 0x000fe200078e002e */
[----:B------:R-:W4:Y:S05]  /*25f0*/  @!P1 LDG.E.64 R42, desc[UR6][R42.64] ;  /* 0x000000062a2a9981 */ /* 0x000f2a000c1e1b00 */
[----:B------:R-:W5:Y:S01]  /*2600*/  @!P4 LDG.E.64 R44, desc[UR6][R44.64] ;  /* 0x000000062c2cc981 */ /* 0x000f62000c1e1b00 */
[----:B------:R-:W-:Y:S01]  /*2610*/  UIADD3 UR4, UPT, UPT, UR4, 0x8, URZ ;  /* 0x0000000804047890 */ /* 0x000fe2000fffe0ff */
[----:B------:R-:W-:-:S02]  /*2620*/  IADD3 R55, PT, PT, R55, 0x8, RZ ;  /* 0x0000000837377810 */ /* 0x000fc40007ffe0ff */
[C---:B------:R-:W-:Y:S02]  /*2630*/  LEA R56, R5.reuse, R56, 0x3 ;  /* 0x0000003805387211 */ /* 0x040fe400078e18ff */
[C---:B------:R-:W-:Y:S02]  /*2640*/  LEA R54, R5.reuse, R54, 0x3 ;  /* 0x0000003605367211 */ /* 0x040fe400078e18ff */
[C---:B------:R-:W-:Y:S02]  /*2650*/  LEA R51, R5.reuse, R51, 0x3 ;  /* 0x0000003305337211 */ /* 0x040fe400078e18ff */
[C---:B------:R-:W-:Y:S02]  /*2660*/  LEA R48, R5.reuse, R48, 0x3 ;  /* 0x0000003005307211 */ /* 0x040fe400078e18ff */
[C---:B------:R-:W-:Y:S02]  /*2670*/  LEA R50, R5.reuse, R50, 0x3 ;  /* 0x0000003205327211 */ /* 0x040fe400078e18ff */
[----:B------:R-:W-:-:S02]  /*2680*/  LEA R49, R5, R49, 0x3 ;  /* 0x0000003105317211 */ /* 0x000fc400078e18ff */
        /* <DEDUP_REMOVED lines=8> */
[----:B------:R-:W-:Y:S02]  /*2710*/  ISETP.NE.AND P1, PT, R57, UR4, PT ;  /* 0x0000000439007c0c */ /* 0x000fe4000bf25270 */
[----:B-----5:R-:W-:Y:S01]  /*2720*/  @!P4 FADD.FTZ R40, R40, R44 ;  /* 0x0000002c2828c221 */ /* 0x020fe20000010000 */
[----:B------:R-:W-:-:S10]  /*2730*/  @!P4 FADD.FTZ R41, R41, R45 ;  /* 0x0000002d2929c221 */ /* 0x000fd40000010000 */
[----:B------:R-:W-:Y:S05]  /*2740*/  @P1 BRA `(.L_x_1949) ;  /* 0xfffffffc00141947 */ /* 0x000fea000383ffff */
[----:B------:R-:W-:-:S07]  /*2750*/  MOV R44, R57 ;  /* 0x00000039002c7202 */ /* 0x000fce0000000f00 */
.L_x_1948:
[----:B------:R-:W-:-:S13]  /*2760*/  LOP3.LUT P1, RZ, R7, 0x7, RZ, 0xc0, !PT ;  /* 0x0000000707ff7812 */ /* 0x000fda000782c0ff */
[----:B------:R-:W-:Y:S05]  /*2770*/  @!P1 BRA `(.L_x_1945) ;  /* 0x0000000000f49947 */ /* 0x000fea0003800000 */
[C---:B---3--:R-:W-:Y:S02]  /*2780*/  LOP3.LUT R36, R7.reuse, 0x7, RZ, 0xc0, !PT ;  /* 0x0000000707247812 */ /* 0x048fe400078ec0ff */
[----:B------:R-:W-:Y:S02]  /*2790*/  LOP3.LUT P1, R49, R7, 0x3, RZ, 0xc0, !PT ;  /* 0x0000000307317812 */ /* 0x000fe4000782c0ff */
[----:B------:R-:W-:-:S04]  /*27a0*/  IADD3 R36, PT, PT, R36, -0x1, RZ ;  /* 0xffffffff24247810 */ /* 0x000fc80007ffe0ff */
[----:B------:R-:W-:-:S13]  /*27b0*/  ISETP.GE.U32.AND P4, PT, R36, 0x3, PT ;  /* 0x000000032400780c */ /* 0x000fda0003f86070 */
[----:B------:R-:W-:Y:S05]  /*27c0*/  @!P4 BRA `(.L_x_1950) ;  /* 0x000000000070c947 */ /* 0x000fea0003800000 */
[----:B------:R-:W-:-:S13]  /*27d0*/  ISETP.EQ.OR P6, PT, R44, R3, P2 ;  /* 0x000000032c00720c */ /* 0x000fda00017c2670 */
[----:B------:R-:W-:-:S04]  /*27e0*/  @!P6 IMAD R37, R44, R5, R0 ;  /* 0x000000052c25e224 */ /* 0x000fc800078e0200 */
[----:B------:R-:W-:-:S06]  /*27f0*/  @!P6 IMAD.WIDE.U32 R36, R37, 0x8, R46 ;  /* 0x000000082524e825 */ /* 0x000fcc00078e002e */
[----:B------:R-:W0:Y:S01]  /*2800*/  @!P6 LDG.E.64 R36, desc[UR6][R36.64] ;  /* 0x000000062424e981 */ /* 0x000e22000c1e1b00 */
[C---:B------:R-:W-:Y:S02]  /*2810*/  IADD3 R38, PT, PT, R44.reuse, 0x1, RZ ;  /* 0x000000012c267810 */ /* 0x040fe40007ffe0ff */
[----:B-1----:R-:W-:Y:S02]  /*2820*/  IADD3 R42, PT, PT, R44, 0x2, RZ ;  /* 0x000000022c2a7810 */ /* 0x002fe40007ffe0ff */
[-C--:B------:R-:W-:Y:S02]  /*2830*/  ISETP.EQ.OR P5, PT, R38, R3.reuse, P2 ;  /* 0x000000032600720c */ /* 0x080fe400017a2670 */
[----:B------:R-:W-:Y:S02]  /*2840*/  IADD3 R48, PT, PT, R44, 0x3, RZ ;  /* 0x000000032c307810 */ /* 0x000fe40007ffe0ff */
[----:B------:R-:W-:-:S09]  /*2850*/  ISETP.EQ.OR P4, PT, R42, R3, P2 ;  /* 0x000000032a00720c */ /* 0x000fd20001782670 */
[----:B------:R-:W-:-:S04]  /*2860*/  @!P5 IMAD R39, R38, R5, R0 ;  /* 0x000000052627d224 */ /* 0x000fc800078e0200 */
[----:B------:R-:W-:Y:S02]  /*2870*/  @!P4 IMAD R43, R42, R5, R0 ;  /* 0x000000052a2bc224 */ /* 0x000fe400078e0200 */
[----:B0-----:R-:W-:Y:S01]  /*2880*/  @!P6 FADD.FTZ R40, R40, R36 ;  /* 0x000000242828e221 */ /* 0x001fe20000010000 */
        /* <DEDUP_REMOVED lines=16> */
.L_x_1950:
[----:B------:R-:W-:Y:S05]  /*2990*/  @!P1 BRA `(.L_x_1945) ;  /* 0x00000000006c9947 */ /* 0x000fea0003800000 */
[----:B------:R-:W-:Y:S02]  /*29a0*/  ISETP.NE.AND P1, PT, R49, 0x1, PT ;  /* 0x000000013100780c */ /* 0x000fe40003f25270 */
[----:B-1----:R-:W-:-:S11]  /*29b0*/  LOP3.LUT R42, R7, 0x1, RZ, 0xc0, !PT ;  /* 0x00000001072a7812 */ /* 0x002fd600078ec0ff */
        /* <DEDUP_REMOVED lines=15> */
.L_x_1951:
        /* <DEDUP_REMOVED lines=9> */
.L_x_1952:
[----:B------:R-:W-:Y:S05]  /*2b40*/  BSYNC.RECONVERGENT B0 ;  /* 0x0000000000007941 */ /* 0x000fea0003800200 */
.L_x_1945:
[----:B------:R-:W4:Y:S01]  /*2b50*/  S2UR UR5, SR_CgaCtaId ;  /* 0x00000000000579c3 */ /* 0x000f220000008800 */
[----:B------:R-:W2:Y:S01]  /*2b60*/  LDCU UR8, c[0x0][0x414] ;  /* 0x00008280ff0877ac */ /* 0x000ea20008000800 */
[----:B-1----:R-:W-:Y:S01]  /*2b70*/  SHF.L.U32 R42, R2, 0x1, RZ ;  /* 0x00000001022a7819 */ /* 0x002fe200000006ff */
[----:B------:R-:W-:-:S03]  /*2b80*/  UMOV UR4, 0x400 ;  /* 0x0000040000047882 */ /* 0x000fc60000000000 */
[----:B---3--:R-:W-:Y:S02]  /*2b90*/  LOP3.LUT R43, R42, 0x3e, RZ, 0xc0, !PT ;  /* 0x0000003e2a2b7812 */ /* 0x008fe400078ec0ff */
[----:B------:R-:W1:Y:S02]  /*2ba0*/  @P0 LDC.64 R46, c[0x0][0x388] ;  /* 0x0000e200ff2e0b82 */ /* 0x000e640000000a00 */
[----:B------:R-:W-:-:S06]  /*2bb0*/  IADD3 R43, PT, PT, R94, R43, RZ ;  /* 0x0000002b5e2b7210 */ /* 0x000fcc0007ffe0ff */
[----:B------:R-:W3:Y:S01]  /*2bc0*/  LDC.64 R38, c[0x0][0x398] ;  /* 0x0000e600ff267b82 */ /* 0x000ee20000000a00 */
[----:B--2---:R-:W-:Y:S01]  /*2bd0*/  @P0 FMUL.FTZ R44, R40, UR8 ;  /* 0x00000008282c0c20 */ /* 0x004fe20008410000 */
[----:B------:R-:W-:Y:S01]  /*2be0*/  @P0 FMUL.FTZ R45, R41, UR8 ;  /* 0x00000008292d0c20 */ /* 0x000fe20008410000 */
[----:B----4-:R-:W-:-:S05]  /*2bf0*/  ULEA UR4, UR5, UR4, 0x18 ;  /* 0x0000000405047291 */ /* 0x010fca000f8ec0ff */
[----:B------:R-:W2:Y:S01]  /*2c00*/  LDC.64 R36, c[0x0][0x3a0] ;  /* 0x0000e800ff247b82 */ /* 0x000ea20000000a00 */
[----:B-1----:R-:W-:-:S03]  /*2c10*/  @P0 IMAD.WIDE R46, R8, 0x8, R46 ;  /* 0x00000008082e0825 */ /* 0x002fc600078e022e */
[----:B------:R-:W-:Y:S04]  /*2c20*/  @!P2 STS.64 [UR4+0x98], R40 ;  /* 0x00009828ff00a988 */ /* 0x000fe80008000a04 */
[----:B------:R1:W-:Y:S01]  /*2c30*/  @P0 STG.E.64 desc[UR6][R46.64], R44 ;  /* 0x0000002c2e000986 */ /* 0x0003e2000c101b06 */
[----:B---3--:R-:W-:-:S04]  /*2c40*/  IMAD.WIDE R48, R43, 0x4, R38 ;  /* 0x000000042b307825 */ /* 0x008fc800078e0226 */
[----:B--2---:R-:W-:Y:S01]  /*2c50*/  IMAD.WIDE R38, R43, 0x4, R36 ;  /* 0x000000042b267825 */ /* 0x004fe200078e0224 */
[----:B------:R-:W-:Y:S06]  /*2c60*/  BAR.SYNC.DEFER_BLOCKING 0x0 ;  /* 0x0000000000007b1d */ /* 0x000fec0000010000 */
[----:B------:R2:W5:Y:S04]  /*2c70*/  LDG.E.64 R36, desc[UR6][R48.64] ;  /* 0x0000000630247981 */ /* 0x000568000c1e1b00 */
[----:B------:R-:W5:Y:S01]  /*2c80*/  LDG.E.64 R38, desc[UR6][R38.64] ;  /* 0x0000000626267981 */ /* 0x000f62000c1e1b00 */
[----:B-1----:R-:W-:Y:S01]  /*2c90*/  HFMA2 R44, -RZ, RZ, 1.875, 0 ;  /* 0x3f800000ff2c7431 */ /* 0x002fe200000001ff */
[----:B------:R-:W-:Y:S02]  /*2ca0*/  BSSY.RECONVERGENT B0, `(.L_x_1953) ;  /* 0x0000387000007945 */ /* 0x000fe40003800200 */
[----:B------:R-:W1:Y:S01]  /*2cb0*/  LDS.64 R42, [UR4+0x98] ;  /* 0x00009804ff2a7984 */ /* 0x000e620008000a00 */
[----:B------:R-:W3:Y:S02]  /*2cc0*/  LDCU.U8 UR4, c[0x0][0x3fc] ;  /* 0x00007f80ff0477ac */ /* 0x000ee40008000000 */
[----:B---3--:R-:W-:Y:S01]  /*2cd0*/  UISETP.NE.AND UP0, UPT, UR4, URZ, UPT ;  /* 0x000000ff0400728c */ /* 0x008fe2000bf05270 */
        /* <DEDUP_REMOVED lines=8> */
[----:B------:R-:W3:Y:S01]  /*2d60*/  LDCU.64 UR8, c[0x0][0x3e8] ;  /* 0x00007d00ff0877ac */ /* 0x000ee20008000a00 */
[----:B------:R-:W-:Y:S01]  /*2d70*/  BSSY.RECONVERGENT B1, `(.L_x_1955) ;  /* 0x000001a000017945 */ /* 0x000fe20003800200 */
[----:B---3--:R-:W-:Y:S02]  /*2d80*/  ISETP.GE.U32.AND P1, PT, R92, UR8, PT ;  /* 0x000000085c007c0c */ /* 0x008fe4000bf26070 */
[----:B------:R-:W-:Y:S02]  /*2d90*/  ISETP.GE.U32.AND P2, PT, R90, UR8, PT ;  /* 0x000000085a007c0c */ /* 0x000fe4000bf46070 */
[----:B------:R-:W-:Y:S02]  /*2da0*/  ISETP.GE.AND.EX P1, PT, R9, UR9, PT, P1 ;  /* 0x0000000909007c0c */ /* 0x000fe4000bf26310 */
[----:B------:R-:W-:Y:S02]  /*2db0*/  ISETP.GE.U32.AND P5, PT, R88, UR8, PT ;  /* 0x0000000858007c0c */ /* 0x000fe4000bfa6070 */
[----:B------:R-:W-:-:S02]  /*2dc0*/  ISETP.GE.U32.AND P6, PT, R86, UR8, PT ;  /* 0x0000000856007c0c */ /* 0x000fc4000bfc6070 */
[----:B------:R-:W-:-:S07]  /*2dd0*/  ISETP.GE.AND.EX P2, PT, R15, UR9, PT, P2 ;  /* 0x000000090f007c0c */ /* 0x000fce000bf46320 */
[----:B------:R-:W-:Y:S06]  /*2de0*/  @P1 BRA `(.L_x_1956) ;  /* 0x0000000000481947 */ /* 0x000fec0003800000 */
[----:B------:R-:W3:Y:S01]  /*2df0*/  LDCU.64 UR10, c[0x0][0x3e0] ;  /* 0x00007c00ff0a77ac */ /* 0x000ee20008000a00 */
[----:B0-----:R-:W-:Y:S01]  /*2e00*/  MOV R40, R102 ;  /* 0x0000006600287202 */ /* 0x001fe20000000f00 */
        /* <DEDUP_REMOVED lines=8> */
[----:B---3--:R-:W-:Y:S02]  /*2e90*/  IMAD R45, R9, UR10, RZ ;  /* 0x0000000a092d7c24 */ /* 0x008fe4000f8e02ff */
[----:B------:R-:W-:-:S04]  /*2ea0*/  IMAD.WIDE.U32 R40, R92, UR10, R40 ;  /* 0x0000000a5c287c25 */ /* 0x000fc8000f8e0028 */
[----:B------:R-:W-:Y:S01]  /*2eb0*/  IMAD R45, R92, UR11, R45 ;  /* 0x0000000b5c2d7c24 */ /* 0x000fe2000f8e022d */
[----:B--2---:R-:W-:-:S04]  /*2ec0*/  LEA R42, P1, R40, UR4, 0x1 ;  /* 0x00000004282a7c11 */ /* 0x004fc8000f8208ff */
[----:B------:R-:W-:Y:S02]  /*2ed0*/  IADD3 R45, PT, PT, R41, R45, RZ ;  /* 0x0000002d292d7210 */ /* 0x000fe40007ffe0ff */
[----:B------:R-:W-:Y:S02]  /*2ee0*/  F2FP.BF16.F32.PACK_AB R41, R16, R71 ;  /* 0x000000471029723e */ /* 0x000fe400000010ff */
[----:B------:R-:W-:-:S05]  /*2ef0*/  LEA.HI.X R43, R40, UR5, R45, 0x1, P1 ;  /* 0x00000005282b7c11 */ /* 0x000fca00088f0c2d */
[----:B------:R3:W-:Y:S02]  /*2f00*/  STG.E desc[UR6][R42.64], R41 ;  /* 0x000000292a007986 */ /* 0x0007e4000c101906 */
.L_x_1956:
[----:B------:R-:W-:Y:S05]  /*2f10*/  BSYNC.RECONVERGENT B1 ;  /* 0x0000000000017941 */ /* 0x000fea0003800200 */
.L_x_1955:
[----:B------:R-:W-:Y:S04]  /*2f20*/  BSSY.RECONVERGENT B1, `(.L_x_1957) ;  /* 0x0000014000017945 */ /* 0x000fe80003800200 */
[----:B------:R-:W-:Y:S05]  /*2f30*/  @P2 BRA `(.L_x_1958) ;  /* 0x0000000000482947 */ /* 0x000fea0003800000 */
[----:B------:R-:W4:Y:S01]  /*2f40*/  LDCU.64 UR4, c[0x0][0x3e0] ;  /* 0x00007c00ff0477ac */ /* 0x000f220008000a00 */
[----:B0-----:R-:W-:Y:S01]  /*2f50*/  MOV R40, R102 ;  /* 0x0000006600287202 */ /* 0x001fe20000000f00 */
[--C-:B---3--:R-:W-:Y:S01]  /*2f60*/  FADD.FTZ R43, R14, -R50.reuse ;  /* 0x800000320e2b7221 */ /* 0x108fe20000010000 */
[----:B------:R-:W-:Y:S01]  /*2f70*/  MOV R41, R101 ;  /* 0x0000006500297202 */ /* 0x000fe20000000f00 */
[----:B------:R-:W2:Y:S01]  /*2f80*/  LDCU.64 UR10, c[0x0][0x380] ;  /* 0x00007000ff0a77ac */ /* 0x000ea20008000a00 */
[----:B------:R-:W-:Y:S01]  /*2f90*/  FADD.FTZ R69, R69, -R50 ;  /* 0x8000003245457221 */ /* 0x000fe20000010000 */
[----:B-1----:R-:W-:-:S03]  /*2fa0*/  FMUL.FTZ R43, R43, R44 ;  /* 0x0000002c2b2b7220 */ /* 0x002fc60000410000 */
[----:B------:R-:W-:Y:S01]  /*2fb0*/  FMUL.FTZ R14, R69, R44 ;  /* 0x0000002c450e7220 */ /* 0x000fe20000410000 */
[----:B-----5:R-:W-:Y:S01]  /*2fc0*/  FFMA.FTZ R16, R36, R43, R38 ;  /* 0x0000002b24107223 */ /* 0x020fe20000010026 */
[----:B----4-:R-:W-:Y:S02]  /*2fd0*/  IMAD R45, R15, UR4, RZ ;  /* 0x000000040f2d7c24 */ /* 0x010fe4000f8e02ff */
[----:B------:R-:W-:-:S04]  /*2fe0*/  IMAD.WIDE.U32 R40, R90, UR4, R40 ;  /* 0x000000045a287c25 */ /* 0x000fc8000f8e0028 */
[----:B------:R-:W-:Y:S02]  /*2ff0*/  IMAD R47, R90, UR5, R45 ;  /* 0x000000055a2f7c24 */ /* 0x000fe4000f8e022d */
[----:B------:R-:W-:Y:S01]  /*3000*/  FFMA.FTZ R45, R37, R14, R39 ;  /* 0x0000000e252d7223 */ /* 0x000fe20000010027 */
[C---:B--2---:R-:W-:Y:S02]  /*3010*/  LEA R42, P1, R40.reuse, UR10, 0x1 ;  /* 0x0000000a282a7c11 */ /* 0x044fe4000f8208ff */
[----:B------:R-:W-:Y:S02]  /*3020*/  IADD3 R47, PT, PT, R41, R47, RZ ;  /* 0x0000002f292f7210 */ /* 0x000fe40007ffe0ff */
[----:B------:R-:W-:Y:S02]  /*3030*/  F2FP.BF16.F32.PACK_AB R41, R45, R16 ;  /* 0x000000102d29723e */ /* 0x000fe400000010ff */
[----:B------:R-:W-:-:S05]  /*3040*/  LEA.HI.X R43, R40, UR11, R47, 0x1, P1 ;  /* 0x0000000b282b7c11 */ /* 0x000fca00088f0c2f */
[----:B------:R4:W-:Y:S02]  /*3050*/  STG.E desc[UR6][R42.64], R41 ;  /* 0x000000292a007986 */ /* 0x0009e4000c101906 */
.L_x_1958:
[----:B------:R-:W-:Y:S05]  /*3060*/  BSYNC.RECONVERGENT B1 ;  /* 0x0000000000017941 */ /* 0x000fea0003800200 */
.L_x_1957:
[----:B------:R-:W-:Y:S01]  /*3070*/  ISETP.GE.AND.EX P5, PT, R17, UR9, PT, P5 ;  /* 0x0000000911007c0c */ /* 0x000fe2000bfa6350 */
[----:B------:R-:W-:Y:S01]  /*3080*/  BSSY.RECONVERGENT B1, `(.L_x_1959) ;  /* 0x000001b000017945 */ /* 0x000fe20003800200 */
[----:B------:R-:W-:Y:S02]  /*3090*/  ISETP.GE.U32.AND P1, PT, R84, UR8, PT ;  /* 0x0000000854007c0c */ /* 0x000fe4000bf26070 */
[----:B------:R-:W-:Y:S02]  /*30a0*/  ISETP.GE.U32.AND P2, PT, R82, UR8, PT ;  /* 0x0000000852007c0c */ /* 0x000fe4000bf46070 */
[----:B------:R-:W-:Y:S02]  /*30b0*/  ISETP.GE.U32.AND P4, PT, R80, UR8, PT ;  /* 0x0000000850007c0c */ /* 0x000fe4000bf86070 */
[----:B------:R-:W-:Y:S02]  /*30c0*/  ISETP.GE.U32.AND P3, PT, R78, UR8, PT ;  /* 0x000000084e007c0c */ /* 0x000fe4000bf66070 */
[----:B------:R-:W-:-:S02]  /*30d0*/  ISETP.GE.AND.EX P6, PT, R19, UR9, PT, P6 ;  /* 0x0000000913007c0c */ /* 0x000fc4000bfc6360 */
[----:B------:R-:W-:Y:S02]  /*30e0*/  ISETP.GE.AND.EX P1, PT, R21, UR9, PT, P1 ;  /* 0x0000000915007c0c */ /* 0x000fe4000bf26310 */
[----:B------:R-:W-:Y:S01]  /*30f0*/  ISETP.GE.AND.EX P2, PT, R23, UR9, PT, P2 ;  /* 0x0000000917007c0c */ /* 0x000fe2000bf46320 */
[----:B------:R-:W-:-:S12]  /*3100*/  @P5 BRA `(.L_x_1960) ;  /* 0x0000000000485947 */ /* 0x000fd80003800000 */
[----:B------:R-:W2:Y:S01]  /*3110*/  LDCU.64 UR4, c[0x0][0x3e0] ;  /* 0x00007c00ff0477ac */ /* 0x000ea20008000a00 */
[----:B0-----:R-:W-:Y:S01]  /*3120*/  MOV R40, R102 ;  /* 0x0000006600287202 */ /* 0x001fe20000000f00 */
[--C-:B---34-:R-:W-:Y:S01]  /*3130*/  FADD.FTZ R43, R18, -R50.reuse ;  /* 0x80000032122b7221 */ /* 0x118fe20000010000 */
[----:B------:R-:W-:Y:S01]  /*3140*/  MOV R41, R101 ;  /* 0x0000006500297202 */ /* 0x000fe20000000f00 */
[----:B------:R-:W0:Y:S01]  /*3150*/  LDCU.64 UR10, c[0x0][0x380] ;  /* 0x00007000ff0a77ac */ /* 0x000e220008000a00 */
[----:B------:R-:W-:Y:S01]  /*3160*/  FADD.FTZ R73, R73, -R50 ;  /* 0x8000003249497221 */ /* 0x000fe20000010000 */
[----:B-1----:R-:W-:-:S03]  /*3170*/  FMUL.FTZ R43, R43, R44 ;  /* 0x0000002c2b2b7220 */ /* 0x002fc60000410000 */
[----:B------:R-:W-:Y:S01]  /*3180*/  FMUL.FTZ R14, R73, R44 ;  /* 0x0000002c490e7220 */ /* 0x000fe20000410000 */
        /* <DEDUP_REMOVED lines=10> */
.L_x_1960:
[----:B------:R-:W-:Y:S05]  /*3230*/  BSYNC.RECONVERGENT B1 ;  /* 0x0000000000017941 */ /* 0x000fea0003800200 */
.L_x_1959:
[----:B------:R-:W-:Y:S04]  /*3240*/  BSSY.RECONVERGENT B1, `(.L_x_1961) ;  /* 0x0000014000017945 */ /* 0x000fe80003800200 */
[----:B------:R-:W-:Y:S05]  /*3250*/  @P6 BRA `(.L_x_1962) ;  /* 0x0000000000486947 */ /* 0x000fea0003800000 */
[----:B------:R-:W2:Y:S01]  /*3260*/  LDCU.64 UR4, c[0x0][0x3e0] ;  /* 0x00007c00ff0477ac */ /* 0x000ea20008000a00 */
[----:B0-----:R-:W-:Y:S01]  /*3270*/  MOV R40, R102 ;  /* 0x0000006600287202 */ /* 0x001fe20000000f00 */
[--C-:B------:R-:W-:Y:S01]  /*3280*/  FADD.FTZ R75, R75, -R50.reuse ;  /* 0x800000324b4b7221 */ /* 0x100fe20000010000 */
[----:B---34-:R-:W-:Y:S01]  /*3290*/  MOV R41, R101 ;  /* 0x0000006500297202 */ /* 0x018fe20000000f00 */
[----:B------:R-:W0:Y:S01]  /*32a0*/  LDCU.64 UR10, c[0x0][0x380] ;  /* 0x00007000ff0a77ac */ /* 0x000e220008000a00 */
[----:B------:R-:W-:Y:S01]  /*32b0*/  FADD.FTZ R43, R20, -R50 ;  /* 0x80000032142b7221 */ /* 0x000fe20000010000 */
[----:B-1----:R-:W-:-:S03]  /*32c0*/  FMUL.FTZ R75, R75, R44 ;  /* 0x0000002c4b4b7220 */ /* 0x002fc60000410000 */
[----:B------:R-:W-:Y:S01]  /*32d0*/  FMUL.FTZ R14, R43, R44 ;  /* 0x0000002c2b0e7220 */ /* 0x000fe20000410000 */
[----:B-----5:R-:W-:-:S03]  /*32e0*/  FFMA.FTZ R75, R36, R75, R38 ;  /* 0x0000004b244b7223 */ /* 0x020fc60000010026 */
[----:B------:R-:W-:Y:S01]  /*32f0*/  FFMA.FTZ R14, R37, R14, R39 ;  /* 0x0000000e250e7223 */ /* 0x000fe20000010027 */
[----:B--2---:R-:W-:Y:S02]  /*3300*/  IMAD R45, R19, UR4, RZ ;  /* 0x00000004132d7c24 */ /* 0x004fe4000f8e02ff */
[----:B------:R-:W-:-:S04]  /*3310*/  IMAD.WIDE.U32 R40, R86, UR4, R40 ;  /* 0x0000000456287c25 */ /* 0x000fc8000f8e0028 */
[----:B------:R-:W-:Y:S01]  /*3320*/  IMAD R45, R86, UR5, R45 ;  /* 0x00000005562d7c24 */ /* 0x000fe2000f8e022d */
[----:B0-----:R-:W-:-:S04]  /*3330*/  LEA R42, P5, R40, UR10, 0x1 ;  /* 0x0000000a282a7c11 */ /* 0x001fc8000f8a08ff */
[----:B------:R-:W-:Y:S02]  /*3340*/  IADD3 R45, PT, PT, R41, R45, RZ ;  /* 0x0000002d292d7210 */ /* 0x000fe40007ffe0ff */
[----:B------:R-:W-:Y:S02]  /*3350*/  F2FP.BF16.F32.PACK_AB R41, R14, R75 ;  /* 0x0000004b0e29723e */ /* 0x000fe400000010ff */
[----:B------:R-:W-:-:S05]  /*3360*/  LEA.HI.X R43, R40, UR11, R45, 0x1, P5 ;  /* 0x0000000b282b7c11 */ /* 0x000fca000a8f0c2d */
[----:B------:R0:W-:Y:S02]  /*3370*/  STG.E desc[UR6][R42.64], R41 ;  /* 0x000000292a007986 */ /* 0x0001e4000c101906 */
.L_x_1962:
[----:B------:R-:W-:Y:S05]  /*3380*/  BSYNC.RECONVERGENT B1 ;  /* 0x0000000000017941 */ /* 0x000fea0003800200 */
.L_x_1961:
        /* <DEDUP_REMOVED lines=20> */
.L_x_1964:
[----:B------:R-:W-:Y:S05]  /*34d0*/  BSYNC.RECONVERGENT B1 ;  /* 0x0000000000017941 */ /* 0x000fea0003800200 */
.L_x_1963:
[----:B------:R-:W-:Y:S04]  /*34e0*/  BSSY.RECONVERGENT B1, `(.L_x_1965) ;  /* 0x0000014000017945 */ /* 0x000fe80003800200 */
[----:B------:R-:W-:Y:S05]  /*34f0*/  @P2 BRA `(.L_x_1966) ;  /* 0x0000000000482947 */ /* 0x000fea0003800000 */
        /* <DEDUP_REMOVED lines=18> */
.L_x_1966:
[----:B------:R-:W-:Y:S05]  /*3620*/  BSYNC.RECONVERGENT B1 ;  /* 0x0000000000017941 */ /* 0x000fea0003800200 */
.L_x_1965:
        /* <DEDUP_REMOVED lines=28> */
.L_x_1968:
[----:B------:R-:W-:Y:S05]  /*37f0*/  BSYNC.RECONVERGENT B1 ;  /* 0x0000000000017941 */ /* 0x000fea0003800200 */
.L_x_1967:
        /* <DEDUP_REMOVED lines=20> */
.L_x_1970:
[----:B------:R-:W-:Y:S05]  /*3940*/  BSYNC.RECONVERGENT B1 ;  /* 0x0000000000017941 */ /* 0x000fea0003800200 */
.L_x_1969:
        /* <DEDUP_REMOVED lines=20> */
.L_x_1972:
[----:B------:R-:W-:Y:S05]  /*3a90*/  BSYNC.RECONVERGENT B1 ;  /* 0x0000000000017941 */ /* 0x000fea0003800200 */
.L_x_1971:
        /* <DEDUP_REMOVED lines=20> */
.L_x_1974:
[----:B------:R-:W-:Y:S05]  /*3be0*/  BSYNC.RECONVERGENT B1 ;  /* 0x0000000000017941 */ /* 0x000fea0003800200 */
.L_x_1973:
        /* <DEDUP_REMOVED lines=8> */
[----:B------:R-:W-:Y:S02]  /*3c70*/  ISETP.GE.AND.EX P2, PT, R63, UR9, PT, P2 ;  /* 0x000000093f007c0c */ /* 0x000fe4000bf46320 */
[----:B------:R-:W-:Y:S02]  /*3c80*/  ISETP.GE.AND.EX P3, PT, R65, UR9, PT, P3 ;  /* 0x0000000941007c0c */ /* 0x000fe4000bf66330 */
[----:B------:R-:W-:Y:S01]  /*3c90*/  ISETP.GE.AND.EX P4, PT, R67, UR9, PT, P4 ;  /* 0x0000000943007c0c */ /* 0x000fe2000bf86340 */
[----:B------:R-:W-:-:S12]  /*3ca0*/  @P6 BRA `(.L_x_1976) ;  /* 0x0000000000486947 */ /* 0x000fd80003800000 */
        /* <DEDUP_REMOVED lines=18> */
.L_x_1976:
[----:B------:R-:W-:Y:S05]  /*3dd0*/  BSYNC.RECONVERGENT B1 ;  /* 0x0000000000017941 */ /* 0x000fea0003800200 */
.L_x_1975:
        /* <DEDUP_REMOVED lines=20> */
.L_x_1978:
[----:B------:R-:W-:Y:S05]  /*3f20*/  BSYNC.RECONVERGENT B1 ;  /* 0x0000000000017941 */ /* 0x000fea0003800200 */
.L_x_1977:
[----:B------:R-:W-:Y:S04]  /*3f30*/  BSSY.RECONVERGENT B1, `(.L_x_1979) ;  /* 0x0000014000017945 */ /* 0x000fe80003800200 */
[----:B------:R-:W-:Y:S05]  /*3f40*/  @P1 BRA `(.L_x_1980) ;  /* 0x0000000000481947 */ /* 0x000fea0003800000 */
[----:B------:R-:W2:Y:S01]  /*3f50*/  LDCU.64 UR4, c[0x0][0x3e0] ;  /* 0x00007c00ff0477ac */ /* 0x000ea20008000a00 */
[--C-:B0--34-:R-:W-:Y:S01]  /*3f60*/  FADD.FTZ R43, R62, -R50.reuse ;  /* 0x800000323e2b7221 */ /* 0x119fe20000010000 */
[----:B------:R-:W-:Y:S01]  /*3f70*/  MOV R40, R102 ;  /* 0x0000006600287202 */ /* 0x000fe20000000f00 */
[----:B------:R-:W-:Y:S01]  /*3f80*/  FADD.FTZ R93, R93, -R50 ;  /* 0x800000325d5d7221 */ /* 0x000fe20000010000 */
[----:B------:R-:W0:Y:S01]  /*3f90*/  LDCU.64 UR10, c[0x0][0x380] ;  /* 0x00007000ff0a77ac */ /* 0x000e220008000a00 */
[----:B------:R-:W-:Y:S01]  /*3fa0*/  MOV R41, R101 ;  /* 0x0000006500297202 */ /* 0x000fe20000000f00 */
[-C--:B-1----:R-:W-:Y:S01]  /*3fb0*/  FMUL.FTZ R45, R43, R44.reuse ;  /* 0x0000002c2b2d7220 */ /* 0x082fe20000410000 */
[----:B------:R-:W-:-:S03]  /*3fc0*/  FMUL.FTZ R14, R93, R44 ;  /* 0x0000002c5d0e7220 */ /* 0x000fc60000410000 */
[----:B-----5:R-:W-:Y:S01]  /*3fd0*/  FFMA.FTZ R45, R36, R45, R38 ;  /* 0x0000002d242d7223 */ /* 0x020fe20000010026 */
        /* <DEDUP_REMOVED lines=9> */
.L_x_1980:
[----:B------:R-:W-:Y:S05]  /*4070*/  BSYNC.RECONVERGENT B1 ;  /* 0x0000000000017941 */ /* 0x000fea0003800200 */
.L_x_1979:
        /* <DEDUP_REMOVED lines=20> */
.L_x_1982:
[----:B------:R-:W-:Y:S05]  /*41c0*/  BSYNC.RECONVERGENT B1 ;  /* 0x0000000000017941 */ /* 0x000fea0003800200 */
.L_x_1981:
        /* <DEDUP_REMOVED lines=20> */
.L_x_1984:
[----:B------:R-:W-:Y:S05]  /*4310*/  BSYNC.RECONVERGENT B1 ;  /* 0x0000000000017941 */ /* 0x000fea0003800200 */
.L_x_1983:
[----:B------:R-:W-:Y:S05]  /*4320*/  @P4 BRA `(.L_x_1985) ;  /* 0x0000002000784947 */ /* 0x000fea0003800000 */
[----:B------:R-:W2:Y:S01]  /*4330*/  LDCU.64 UR4, c[0x0][0x3e0] ;  /* 0x00007c00ff0477ac */ /* 0x000ea20008000a00 */
[--C-:B------:R-:W-:Y:S01]  /*4340*/  FADD.FTZ R99, R99, -R50.reuse ;  /* 0x8000003263637221 */ /* 0x100fe20000010000 */
[----:B0--34-:R-:W-:Y:S01]  /*4350*/  FADD.FTZ R41, R68, -R50 ;  /* 0x8000003244297221 */ /* 0x019fe20000010000 */
[----:B------:R-:W-:Y:S01]  /*4360*/  MOV R100, R102 ;  /* 0x0000006600647202 */ /* 0x000fe20000000f00 */
[----:B------:R-:W0:Y:S01]  /*4370*/  LDCU.64 UR8, c[0x0][0x380] ;  /* 0x00007000ff0877ac */ /* 0x000e220008000a00 */
[-C--:B-1----:R-:W-:Y:S01]  /*4380*/  FMUL.FTZ R99, R99, R44.reuse ;  /* 0x0000002c63637220 */ /* 0x082fe20000410000 */
[----:B------:R-:W-:-:S03]  /*4390*/  FMUL.FTZ R44, R41, R44 ;  /* 0x0000002c292c7220 */ /* 0x000fc60000410000 */
[----:B-----5:R-:W-:Y:S01]  /*43a0*/  FFMA.FTZ R99, R36, R99, R38 ;  /* 0x0000006324637223 */ /* 0x020fe20000010026 */
[----:B------:R-:W-:-:S05]  /*43b0*/  FFMA.FTZ R44, R37, R44, R39 ;  /* 0x0000002c252c7223 */ /* 0x000fca0000010027 */
[----:B------:R-:W-:Y:S01]  /*43c0*/  F2FP.BF16.F32.PACK_AB R39, R44, R99 ;  /* 0x000000632c27723e */ /* 0x000fe200000010ff */
[----:B--2---:R-:W-:Y:S02]  /*43d0*/  IMAD R14, R67, UR4, RZ ;  /* 0x00000004430e7c24 */ /* 0x004fe4000f8e02ff */
[----:B------:R-:W-:-:S04]  /*43e0*/  IMAD.WIDE.U32 R100, R13, UR4, R100 ;  /* 0x000000040d647c25 */ /* 0x000fc8000f8e0064 */
[----:B------:R-:W-:Y:S01]  /*43f0*/  IMAD R41, R13, UR5, R14 ;  /* 0x000000050d297c24 */ /* 0x000fe2000f8e020e */
[----:B0-----:R-:W-:-:S04]  /*4400*/  LEA R36, P1, R100, UR8, 0x1 ;  /* 0x0000000864247c11 */ /* 0x001fc8000f8208ff */
[----:B------:R-:W-:-:S04]  /*4410*/  IADD3 R41, PT, PT, R101, R41, RZ ;  /* 0x0000002965297210 */ /* 0x000fc80007ffe0ff */
[----:B------:R-:W-:-:S05]  /*4420*/  LEA.HI.X R37, R100, UR9, R41, 0x1, P1 ;  /* 0x0000000964257c11 */ /* 0x000fca00088f0c29 */
[----:B------:R0:W-:Y:S01]  /*4430*/  STG.E desc[UR6][R36.64], R39 ;  /* 0x0000002724007986 */ /* 0x0001e2000c101906 */
[----:B------:R-:W-:Y:S05]  /*4440*/  BRA `(.L_x_1985) ;  /* 0x0000002000307947 */ /* 0x000fea0003800000 */
.L_x_1954:
[----:B------:R-:W3:Y:S01]  /*4450*/  LDCU.64 UR10, c[0x0][0x3e8] ;  /* 0x00007d00ff0a77ac */ /* 0x000ee20008000a00 */
[----:B------:R-:W-:Y:S01]  /*4460*/  BSSY.RECONVERGENT B1, `(.L_x_1986) ;  /* 0x0000022000017945 */ /* 0x000fe20003800200 */
[----:B---3--:R-:W-:Y:S02]  /*4470*/  ISETP.GE.U32.AND P4, PT, R90, UR10, PT ;  /* 0x0000000a5a007c0c */ /* 0x008fe4000bf86070 */
[----:B------:R-:W-:Y:S02]  /*4480*/  ISETP.GE.U32.AND P2, PT, R88, UR10, PT ;  /* 0x0000000a58007c0c */ /* 0x000fe4000bf46070 */
[----:B------:R-:W-:Y:S02]  /*4490*/  ISETP.GE.U32.AND P1, PT, R86, UR10, PT ;  /* 0x0000000a56007c0c */ /* 0x000fe4000bf26070 */
[----:B------:R-:W-:Y:S01]  /*44a0*/  ISETP.GE.AND.EX P4, PT, R15, UR11, PT, P4 ;  /* 0x0000000b0f007c0c */ /* 0x000fe2000bf86340 */
[----:B------:R-:W-:-:S12]  /*44b0*/  @P3 BRA `(.L_x_1987) ;  /* 0x0000000000703947 */ /* 0x000fd80003800000 */
[--C-:B------:R-:W-:Y:S01]  /*44c0*/  FADD.FTZ R71, R71, -R50.reuse ;  /* 0x8000003247477221 */ /* 0x100fe20000010000 */
[----:B0-----:R-:W-:Y:S01]  /*44d0*/  FADD.FTZ R41, R16, -R50 ;  /* 0x8000003210297221 */ /* 0x001fe20000010000 */
[----:B------:R-:W0:Y:S01]  /*44e0*/  LDCU.64 UR4, c[0x0][0x3e0] ;  /* 0x00007c00ff0477ac */ /* 0x000e220008000a00 */
[----:B--2---:R-:W-:Y:S01]  /*44f0*/  MOV R42, R102 ;  /* 0x00000066002a7202 */ /* 0x004fe20000000f00 */
        /* <DEDUP_REMOVED lines=24> */
.L_x_1987:
[----:B------:R-:W-:Y:S05]  /*4680*/  BSYNC.RECONVERGENT B1 ;  /* 0x0000000000017941 */ /* 0x000fea0003800200 */
.L_x_1986:
[----:B------:R-:W-:Y:S04]  /*4690*/  BSSY.RECONVERGENT B1, `(.L_x_1988) ;  /* 0x000001e000017945 */ /* 0x000fe80003800200 */
[----:B------:R-:W-:Y:S05]  /*46a0*/  @P4 BRA `(.L_x_1989) ;  /* 0x0000000000704947 */ /* 0x000fea0003800000 */
[--C-:B0--3--:R-:W-:Y:S01]  /*46b0*/  FADD.FTZ R41, R14, -R50.reuse ;  /* 0x800000320e297221 */ /* 0x109fe20000010000 */
[----:B------:R-:W-:Y:S01]  /*46c0*/  FADD.FTZ R69, R69, -R50 ;  /* 0x8000003245457221 */ /* 0x000fe20000010000 */
        /* <DEDUP_REMOVED lines=17> */
[----:B0-----:R-:W-:Y:S01]  /*47e0*/  FADD.FTZ R45, R40, 1 ;  /* 0x3f800000282d7421 */ /* 0x001fe20000010000 */
[C---:B-1----:R-:W-:Y:S01]  /*47f0*/  LEA R40, P3, R42.reuse, UR8, 0x1 ;  /* 0x000000082a287c11 */ /* 0x042fe2000f8608ff */
[----:B------:R-:W0:Y:S08]  /*4800*/  MUFU.RCP R16, R16 ;  /* 0x0000001000107308 */ /* 0x000e300000001000 */
[----:B------:R-:W1:Y:S01]  /*4810*/  MUFU.RCP R45, R45 ;  /* 0x0000002d002d7308 */ /* 0x000e620000001000 */
[----:B0-----:R-:W-:Y:S01]  /*4820*/  FMUL.FTZ R14, R41, R16 ;  /* 0x00000010290e7220 */ /* 0x001fe20000410000 */
[----:B------:R-:W-:Y:S01]  /*4830*/  LEA.HI.X R41, R42, UR9, R49, 0x1, P3 ;  /* 0x000000092a297c11 */ /* 0x000fe200098f0c31 */
[----:B-1----:R-:W-:-:S05]  /*4840*/  FMUL.FTZ R47, R46, R45 ;  /* 0x0000002d2e2f7220 */ /* 0x002fca0000410000 */
[----:B------:R-:W-:-:S05]  /*4850*/  F2FP.BF16.F32.PACK_AB R47, R47, R14 ;  /* 0x0000000e2f2f723e */ /* 0x000fca00000010ff */
[----:B------:R4:W-:Y:S02]  /*4860*/  STG.E desc[UR6][R40.64], R47 ;  /* 0x0000002f28007986 */ /* 0x0009e4000c101906 */
.L_x_1989:
[----:B------:R-:W-:Y:S05]  /*4870*/  BSYNC.RECONVERGENT B1 ;  /* 0x0000000000017941 */ /* 0x000fea0003800200 */
.L_x_1988:
        /* <DEDUP_REMOVED lines=10> */
[--C-:B0--34-:R-:W-:Y:S01]  /*4920*/  FADD.FTZ R41, R18, -R50.reuse ;  /* 0x8000003212297221 */ /* 0x119fe20000010000 */
        /* <DEDUP_REMOVED lines=27> */
.L_x_1991:
[----:B------:R-:W-:Y:S05]  /*4ae0*/  BSYNC.RECONVERGENT B1 ;  /* 0x0000000000017941 */ /* 0x000fea0003800200 */
.L_x_1990:
[----:B------:R-:W-:Y:S04]  /*4af0*/  BSSY.RECONVERGENT B1, `(.L_x_1992) ;  /* 0x000001e000017945 */ /* 0x000fe80003800200 */
[----:B------:R-:W-:Y:S05]  /*4b00*/  @P1 BRA `(.L_x_1993) ;  /* 0x0000000000701947 */ /* 0x000fea0003800000 */
[--C-:B------:R-:W-:Y:S01]  /*4b10*/  FADD.FTZ R75, R75, -R50.reuse ;  /* 0x800000324b4b7221 */ /* 0x100fe20000010000 */
[----:B0--34-:R-:W-:Y:S01]  /*4b20*/  FADD.FTZ R41, R20, -R50 ;  /* 0x8000003214297221 */ /* 0x019fe20000010000 */
        /* <DEDUP_REMOVED lines=14> */
[----:B------:R-:W-:Y:S01]  /*4c10*/  IMAD R41, R86, UR5, R41 ;  /* 0x0000000556297c24 */ /* 0x000fe2000f8e0229 */
[----:B-1----:R-:W-:Y:S01]  /*4c20*/  LEA R40, P1, R42, UR8, 0x1 ;  /* 0x000000082a287c11 */ /* 0x002fe2000f8208ff */
[----:B--2---:R-:W-:-:S03]  /*4c30*/  FADD.FTZ R16, R14, 1 ;  /* 0x3f8000000e107421 */ /* 0x004fc60000010000 */
[----:B------:R-:W-:Y:S01]  /*4c40*/  IADD3 R41, PT, PT, R43, R41, RZ ;  /* 0x000000292b297210 */ /* 0x000fe20007ffe0ff */
[----:B0-----:R-:W-:-:S03]  /*4c50*/  FADD.FTZ R20, R18, 1 ;  /* 0x3f80000012147421 */ /* 0x001fc60000010000 */
[----:B------:R-:W-:Y:S01]  /*4c60*/  LEA.HI.X R41, R42, UR9, R41, 0x1, P1 ;  /* 0x000000092a297c11 */ /* 0x000fe200088f0c29 */
[----:B------:R-:W0:Y:S08]  /*4c70*/  MUFU.RCP R16, R16 ;  /* 0x0000001000107308 */ /* 0x000e300000001000 */
[----:B------:R-:W1:Y:S01]  /*4c80*/  MUFU.RCP R20, R20 ;  /* 0x0000001400147308 */ /* 0x000e620000001000 */
[----:B0-----:R-:W-:Y:S01]  /*4c90*/  FMUL.FTZ R14, R75, R16 ;  /* 0x000000104b0e7220 */ /* 0x001fe20000410000 */
[----:B-1----:R-:W-:-:S05]  /*4ca0*/  FMUL.FTZ R45, R45, R20 ;  /* 0x000000142d2d7220 */ /* 0x002fca0000410000 */
[----:B------:R-:W-:-:S05]  /*4cb0*/  F2FP.BF16.F32.PACK_AB R45, R45, R14 ;  /* 0x0000000e2d2d723e */ /* 0x000fca00000010ff */
[----:B------:R0:W-:Y:S02]  /*4cc0*/  STG.E desc[UR6][R40.64], R45 ;  /* 0x0000002d28007986 */ /* 0x0001e4000c101906 */
.L_x_1993:
[----:B------:R-:W-:Y:S05]  /*4cd0*/  BSYNC.RECONVERGENT B1 ;  /* 0x0000000000017941 */ /* 0x000fea0003800200 */
.L_x_1992:
        /* <DEDUP_REMOVED lines=30> */
.L_x_1995:
[----:B------:R-:W-:Y:S05]  /*4ec0*/  BSYNC.RECONVERGENT B1 ;  /* 0x0000000000017941 */ /* 0x000fea0003800200 */
.L_x_1994:
[----:B------:R-:W-:Y:S04]  /*4ed0*/  BSSY.RECONVERGENT B1, `(.L_x_1996) ;  /* 0x000001e000017945 */ /* 0x000fe80003800200 */
[----:B------:R-:W-:Y:S05]  /*4ee0*/  @P6 BRA `(.L_x_1997) ;  /* 0x0000000000706947 */ /* 0x000fea0003800000 */
        /* <DEDUP_REMOVED lines=20> */
[----:B0-----:R-:W-:Y:S02]  /*5030*/  FADD.FTZ R20, R18, 1 ;  /* 0x3f80000012147421 */ /* 0x001fe40000010000 */
[----:B------:R-:W0:Y:S08]  /*5040*/  MUFU.RCP R16, R16 ;  /* 0x0000001000107308 */ /* 0x000e300000001000 */
[----:B------:R-:W1:Y:S01]  /*5050*/  MUFU.RCP R20, R20 ;  /* 0x0000001400147308 */ /* 0x000e620000001000 */
[----:B0-----:R-:W-:Y:S01]  /*5060*/  FMUL.FTZ R14, R41, R16 ;  /* 0x00000010290e7220 */ /* 0x001fe20000410000 */
[----:B------:R-:W-:Y:S01]  /*5070*/  LEA.HI.X R41, R42, UR9, R47, 0x1, P1 ;  /* 0x000000092a297c11 */ /* 0x000fe200088f0c2f */
[----:B-1----:R-:W-:-:S05]  /*5080*/  FMUL.FTZ R45, R45, R20 ;  /* 0x000000142d2d7220 */ /* 0x002fca0000410000 */
[----:B------:R-:W-:-:S05]  /*5090*/  F2FP.BF16.F32.PACK_AB R45, R45, R14 ;  /* 0x0000000e2d2d723e */ /* 0x000fca00000010ff */
[----:B------:R0:W-:Y:S02]  /*50a0*/  STG.E desc[UR6][R40.64], R45 ;  /* 0x0000002d28007986 */ /* 0x0001e4000c101906 */
.L_x_1997:
[----:B------:R-:W-:Y:S05]  /*50b0*/  BSYNC.RECONVERGENT B1 ;  /* 0x0000000000017941 */ /* 0x000fea0003800200 */
.L_x_1996:
        /* <DEDUP_REMOVED lines=38> */
.L_x_1999:
[----:B------:R-:W-:Y:S05]  /*5320*/  BSYNC.RECONVERGENT B1 ;  /* 0x0000000000017941 */ /* 0x000fea0003800200 */
.L_x_1998:
        /* <DEDUP_REMOVED lines=30> */
.L_x_2001:
[----:B------:R-:W-:Y:S05]  /*5510*/  BSYNC.RECONVERGENT B1 ;  /* 0x0000000000017941 */ /* 0x000fea0003800200 */
.L_x_2000:
[----:B------:R-:W-:Y:S04]  /*5520*/  BSSY.RECONVERGENT B1, `(.L_x_2002) ;  /* 0x000001e000017945 */ /* 0x000fe80003800200 */
[----:B------:R-:W-:Y:S05]  /*5530*/  @P5 BRA `(.L_x_2003) ;  /* 0x0000000000705947 */ /* 0x000fea0003800000 */
[--C-:B0--34-:R-:W-:Y:S01]  /*5540*/  FADD.FTZ R41, R30, -R50.reuse ;  /* 0x800000321e297221 */ /* 0x119fe20000010000 */
[----:B------:R-:W-:Y:S01]  /*5550*/  FADD.FTZ R85, R85, -R50 ;  /* 0x8000003255557221 */ /* 0x000fe20000010000 */
[----:B------:R-:W0:Y:S01]  /*5560*/  LDCU.64 UR4, c[0x0][0x3e0] ;  /* 0x00007c00ff0477ac */ /* 0x000e220008000a00 */
[----:B------:R-:W-:Y:S01]  /*5570*/  MOV R40, R102 ;  /* 0x0000006600287202 */ /* 0x000fe20000000f00 */
[-C--:B-1----:R-:W-:Y:S01]  /*5580*/  FMUL.FTZ R41, R41, R44.reuse ;  /* 0x0000002c29297220 */ /* 0x082fe20000410000 */
[----:B------:R-:W-:Y:S01]  /*5590*/  FMUL.FTZ R16, R85, R44 ;  /* 0x0000002c55107220 */ /* 0x000fe20000410000 */
[----:B------:R-:W2:Y:S02]  /*55a0*/  LDCU.64 UR8, c[0x0][0x380] ;  /* 0x00007000ff0877ac */ /* 0x000ea40008000a00 */
[----:B-----5:R-:W-:Y:S01]  /*55b0*/  FFMA.FTZ R43, R36, R41, R38 ;  /* 0x00000029242b7223 */ /* 0x020fe20000010026 */
[----:B------:R-:W-:Y:S01]  /*55c0*/  FFMA.FTZ R45, R37, R16, R39 ;  /* 0x00000010252d7223 */ /* 0x000fe20000010027 */
[----:B------:R-:W-:-:S02]  /*55d0*/  MOV R41, R101 ;  /* 0x0000006500297202 */ /* 0x000fc40000000f00 */
[----:B------:R-:W-:Y:S01]  /*55e0*/  FMUL.FTZ R14, R43, -1.4426950216293334961 ;  /* 0xbfb8aa3b2b0e7820 */ /* 0x000fe20000410000 */
[----:B------:R-:W-:-:S05]  /*55f0*/  FMUL.FTZ R18, R45, -1.4426950216293334961 ;  /* 0xbfb8aa3b2d127820 */ /* 0x000fca0000410000 */
[----:B------:R-:W1:Y:S01]  /*5600*/  MUFU.EX2 R14, R14 ;  /* 0x0000000e000e7308 */ /* 0x000e620000000800 */
[----:B0-----:R-:W-:-:S03]  /*5610*/  IMAD R47, R29, UR4, RZ ;  /* 0x000000041d2f7c24 */ /* 0x001fc6000f8e02ff */
[----:B------:R-:W0:Y:S01]  /*5620*/  MUFU.EX2 R18, R18 ;  /* 0x0000001200127308 */ /* 0x000e220000000800 */
[----:B------:R-:W-:-:S04]  /*5630*/  IMAD.WIDE.U32 R40, R76, UR4, R40 ;  /* 0x000000044c287c25 */ /* 0x000fc8000f8e0028 */
[----:B------:R-:W-:Y:S01]  /*5640*/  IMAD R47, R76, UR5, R47 ;  /* 0x000000054c2f7c24 */ /* 0x000fe2000f8e022f */
[----:B--2---:R-:W-:Y:S01]  /*5650*/  LEA R42, P3, R40, UR8, 0x1 ;  /* 0x00000008282a7c11 */ /* 0x004fe2000f8608ff */
[----:B-1----:R-:W-:-:S03]  /*5660*/  FADD.FTZ R16, R14, 1 ;  /* 0x3f8000000e107421 */ /* 0x002fc60000010000 */
        /* <DEDUP_REMOVED lines=9> */
.L_x_2003:
[----:B------:R-:W-:Y:S05]  /*5700*/  BSYNC.RECONVERGENT B1 ;  /* 0x0000000000017941 */ /* 0x000fea0003800200 */
.L_x_2002:
        /* <DEDUP_REMOVED lines=30> */
.L_x_2005:
[----:B------:R-:W-:Y:S05]  /*58f0*/  BSYNC.RECONVERGENT B1 ;  /* 0x0000000000017941 */ /* 0x000fea0003800200 */
.L_x_2004:
        /* <DEDUP_REMOVED lines=12> */
[--C-:B------:R-:W-:Y:S01]  /*59c0*/  FADD.FTZ R89, R89, -R50.reuse ;  /* 0x8000003259597221 */ /* 0x100fe20000010000 */
[----:B0--34-:R-:W-:Y:S01]  /*59d0*/  FADD.FTZ R41, R34, -R50 ;  /* 0x8000003222297221 */ /* 0x019fe20000010000 */
[----:B------:R-:W0:Y:S01]  /*59e0*/  LDCU.64 UR4, c[0x0][0x3e0] ;  /* 0x00007c00ff0477ac */ /* 0x000e220008000a00 */
[----:B------:R-:W-:Y:S01]  /*59f0*/  MOV R40, R102 ;  /* 0x0000006600287202 */ /* 0x000fe20000000f00 */
[-C--:B-1----:R-:W-:Y:S01]  /*5a00*/  FMUL.FTZ R89, R89, R44.reuse ;  /* 0x0000002c59597220 */ /* 0x082fe20000410000 */
[----:B------:R-:W-:Y:S01]  /*5a10*/  FMUL.FTZ R16, R41, R44 ;  /* 0x0000002c29107220 */ /* 0x000fe20000410000 */
[----:B------:R-:W2:Y:S01]  /*5a20*/  LDCU.64 UR8, c[0x0][0x380] ;  /* 0x00007000ff0877ac */ /* 0x000ea20008000a00 */
[----:B------:R-:W-:Y:S01]  /*5a30*/  MOV R41, R101 ;  /* 0x0000006500297202 */ /* 0x000fe20000000f00 */
[----:B-----5:R-:W-:Y:S01]  /*5a40*/  FFMA.FTZ R89, R36, R89, R38 ;  /* 0x0000005924597223 */ /* 0x020fe20000010026 */
[----:B------:R-:W-:-:S03]  /*5a50*/  FFMA.FTZ R45, R37, R16, R39 ;  /* 0x00000010252d7223 */ /* 0x000fc60000010027 */
        /* <DEDUP_REMOVED lines=18> */
.L_x_2007:
[----:B------:R-:W-:Y:S05]  /*5b80*/  BSYNC.RECONVERGENT B1 ;  /* 0x0000000000017941 */ /* 0x000fea0003800200 */
.L_x_2006:
[----:B------:R-:W-:Y:S04]  /*5b90*/  BSSY.RECONVERGENT B1, `(.L_x_2008) ;  /* 0x000001e000017945 */ /* 0x000fe80003800200 */
[----:B------:R-:W-:Y:S05]  /*5ba0*/  @P2 BRA `(.L_x_2009) ;  /* 0x0000000000702947 */ /* 0x000fea0003800000 */
        /* <DEDUP_REMOVED lines=28> */
.L_x_2009:
[----:B------:R-:W-:Y:S05]  /*5d70*/  BSYNC.RECONVERGENT B1 ;  /* 0x0000000000017941 */ /* 0x000fea0003800200 */
.L_x_2008:
        /* <DEDUP_REMOVED lines=30> */
.L_x_2011:
[----:B------:R-:W-:Y:S05]  /*5f60*/  BSYNC.RECONVERGENT B1 ;  /* 0x0000000000017941 */ /* 0x000fea0003800200 */
.L_x_2010:
        /* <DEDUP_REMOVED lines=30> */
.L_x_2013:
[----:B------:R-:W-:Y:S05]  /*6150*/  BSYNC.RECONVERGENT B1 ;  /* 0x0000000000017941 */ /* 0x000fea0003800200 */
.L_x_2012:
        /* <DEDUP_REMOVED lines=30> */
.L_x_2015:
[----:B------:R-:W-:Y:S05]  /*6340*/  BSYNC.RECONVERGENT B1 ;  /* 0x0000000000017941 */ /* 0x000fea0003800200 */
.L_x_2014:
[----:B------:R-:W-:Y:S05]  /*6350*/  @P6 BRA `(.L_x_1985) ;  /* 0x00000000006c6947 */ /* 0x000fea0003800000 */
[--C-:B------:R-:W-:Y:S01]  /*6360*/  FADD.FTZ R99, R99, -R50.reuse ;  /* 0x8000003263637221 */ /* 0x100fe20000010000 */
[----:B0--34-:R-:W-:Y:S01]  /*6370*/  FADD.FTZ R41, R68, -R50 ;  /* 0x8000003244297221 */ /* 0x019fe20000010000 */
[----:B------:R-:W0:Y:S01]  /*6380*/  LDCU.64 UR4, c[0x0][0x3e0] ;  /* 0x00007c00ff0477ac */ /* 0x000e220008000a00 */
[----:B------:R-:W-:Y:S01]  /*6390*/  MOV R100, R102 ;  /* 0x0000006600647202 */ /* 0x000fe20000000f00 */
[-C--:B-1----:R-:W-:Y:S01]  /*63a0*/  FMUL.FTZ R99, R99, R44.reuse ;  /* 0x0000002c63637220 */ /* 0x082fe20000410000 */
[----:B------:R-:W-:Y:S01]  /*63b0*/  FMUL.FTZ R44, R41, R44 ;  /* 0x0000002c292c7220 */ /* 0x000fe20000410000 */
[----:B------:R-:W1:Y:S02]  /*63c0*/  LDCU.64 UR8, c[0x0][0x380] ;  /* 0x00007000ff0877ac */ /* 0x000e640008000a00 */
[----:B-----5:R-:W-:Y:S01]  /*63d0*/  FFMA.FTZ R99, R36, R99, R38 ;  /* 0x0000006324637223 */ /* 0x020fe20000010026 */
[----:B------:R-:W-:-:S03]  /*63e0*/  FFMA.FTZ R39, R37, R44, R39 ;  /* 0x0000002c25277223 */ /* 0x000fc60000010027 */
[----:B------:R-:W-:Y:S01]  /*63f0*/  FMUL.FTZ R14, R99, -1.4426950216293334961 ;  /* 0xbfb8aa3b630e7820 */ /* 0x000fe20000410000 */
[----:B------:R-:W-:-:S05]  /*6400*/  FMUL.FTZ R18, R39, -1.4426950216293334961 ;  /* 0xbfb8aa3b27127820 */ /* 0x000fca0000410000 */
[----:B------:R-:W3:Y:S01]  /*6410*/  MUFU.EX2 R14, R14 ;  /* 0x0000000e000e7308 */ /* 0x000ee20000000800 */
[----:B0-----:R-:W-:-:S03]  /*6420*/  IMAD R22, R67, UR4, RZ ;  /* 0x0000000443167c24 */ /* 0x001fc6000f8e02ff */
[----:B------:R-:W0:Y:S01]  /*6430*/  MUFU.EX2 R18, R18 ;  /* 0x0000001200127308 */ /* 0x000e220000000800 */
[----:B------:R-:W-:-:S04]  /*6440*/  IMAD.WIDE.U32 R100, R13, UR4, R100 ;  /* 0x000000040d647c25 */ /* 0x000fc8000f8e0064 */
[----:B------:R-:W-:Y:S01]  /*6450*/  IMAD R37, R13, UR5, R22 ;  /* 0x000000050d257c24 */ /* 0x000fe2000f8e0216 */
[----:B-1----:R-:W-:Y:S01]  /*6460*/  LEA R36, P1, R100, UR8, 0x1 ;  /* 0x0000000864247c11 */ /* 0x002fe2000f8208ff */
[----:B---3--:R-:W-:-:S03]  /*6470*/  FADD.FTZ R16, R14, 1 ;  /* 0x3f8000000e107421 */ /* 0x008fc60000010000 */
        /* <DEDUP_REMOVED lines=9> */
.L_x_1985:
[----:B------:R-:W-:Y:S05]  /*6510*/  BSYNC.RECONVERGENT B0 ;  /* 0x0000000000007941 */ /* 0x000fea0003800200 */
.L_x_1953:
[----:B------:R-:W1:Y:S01]  /*6520*/  LDCU UR4, c[0x0][0x3f8] ;  /* 0x00007f00ff0477ac */ /* 0x000e620008000800 */
[----:B------:R-:W-:Y:S02]  /*6530*/  IADD3 R8, PT, PT, R5, R8, RZ ;  /* 0x0000000805087210 */ /* 0x000fe40007ffe0ff */
[----:B------:R-:W-:Y:S01]  /*6540*/  IADD3 R6, PT, PT, R6, 0x1, RZ ;  /* 0x0000000106067810 */ /* 0x000fe20007ffe0ff */
[----:B------:R-:W1:Y:S02]  /*6550*/  LDCU UR5, c[0x0][0x3c8] ;  /* 0x00007900ff0577ac */ /* 0x000e640008000800 */
[----:B-1----:R-:W-:-:S06]  /*6560*/  UIMAD UR4, UR4, UR5, URZ ;  /* 0x00000005040472a4 */ /* 0x002fcc000f8e02ff */
[----:B------:R-:W-:-:S13]  /*6570*/  ISETP.GE.AND P1, PT, R8, UR4, PT ;  /* 0x0000000408007c0c */ /* 0x000fda000bf26270 */
[----:B------:R-:W-:Y:S05]  /*6580*/  @!P1 BRA `(.L_x_2016) ;  /* 0xffffff9c00709947 */ /* 0x000fea000383ffff */
[----:B------:R-:W-:Y:S05]  /*6590*/  EXIT ;  /* 0x000000000000794d */ /* 0x000fea0003800000 */
.L_x_2017:
        /* <DEDUP_REMOVED lines=14> */
.L_x_4534:


//--------------------- .text._Z35group_norm_nhwc_fwd_one_pass_kernelI11Bf16IOFp32WLi512ELi64ELi512EEv26Group_norm_nhwc_fwd_params --------------------------
	.section	.text._Z35group_norm_nhwc_fwd_one_pass_kernelI11Bf16IOFp32WLi512ELi64ELi512EEv26Group_norm_nhwc_fwd_params,"ax",@progbits
	.align	128
        .global         _Z35group_norm_nhwc_fwd_one_pass_kernelI11Bf16IOFp32WLi512ELi64ELi512EEv26Group_norm_nhwc_fwd_params
        .type           _Z35group_norm_nhwc_fwd_one_pass_kernelI11Bf16IOFp32WLi512ELi64ELi512EEv26Group_norm_nhwc_fwd_params,@function
        .size           _Z35group_norm_nhwc_fwd_one_pass_kernelI11Bf16IOFp32WLi512ELi64ELi512EEv26Group_norm_nhwc_fwd_params,(.L_x_4535 - _Z35group_norm_nhwc_fwd_one_pass_kernelI11Bf16IOFp32WLi512ELi64ELi512EEv26Group_norm_nhwc_fwd_params)
        .other          _Z35group_norm_nhwc_fwd_one_pass_kernelI11Bf16IOFp32WLi512ELi64ELi512EEv26Group_norm_nhwc_fwd_params,@"STO_CUDA_ENTRY STV_DEFAULT"
_Z35group_norm_nhwc_fwd_one_pass_kernelI11Bf16IOFp32WLi512ELi64ELi512EEv26Group_norm_nhwc_fwd_params:
.text._Z35group_norm_nhwc_fwd_one_pass_kernelI11Bf16IOFp32WLi512ELi64ELi512EEv26Group_norm_nhwc_fwd_params:
        /* <DEDUP_REMOVED lines=14> */
[----:B------:R-:W2:Y:S01]  /*00e0*/  S2R R88, SR_LANEID ;  /* 0x0000000000587919 */ /* 0x000ea20000000000 */
[----:B----4-:R-:W-:Y:S02]  /*00f0*/  ISETP.NE.U32.AND P1, PT, RZ, UR6, PT ;  /* 0x00000006ff007c0c */ /* 0x010fe4000bf25070 */
[----:B0-----:R-:W-:-:S02]  /*0100*/  SHF.R.U32.HI R0, RZ, 0x5, R92 ;  /* 0x00000005ff007819 */ /* 0x001fc4000001165c */
        /* <DEDUP_REMOVED lines=9> */
[----:B------:R-:W-:Y:S02]  /*01a0*/  IADD3 R96, PT, PT, R0, 0x1b0, RZ ;  /* 0x000001b000607810 */ /* 0x000fe40007ffe0ff */
[----:B------:R-:W-:Y:S02]  /*01b0*/  SHF.R.S32.HI R101, RZ, 0x1f, R106 ;  /* 0x0000001fff657819 */ /* 0x000fe4000001146a */
[----:B------:R-:W-:Y:S02]  /*01c0*/  SHF.R.S32.HI R99, RZ, 0x1f, R104 ;  /* 0x0000001fff637819 */ /* 0x000fe40000011468 */
[----:B------:R-:W-:Y:S02]  /*01d0*/  SHF.R.S32.HI R97, RZ, 0x1f, R102 ;  /* 0x0000001fff617819 */ /* 0x000fe40000011466 */
[----:B------:R-:W-:-:S02]  /*01e0*/  SHF.R.S32.HI R95, RZ, 0x1f, R100 ;  /* 0x0000001fff5f7819 */ /* 0x000fc40000011464 */
[----:B------:R-:W-:Y:S02]  /*01f0*/  SHF.R.S32.HI R93, RZ, 0x1f, R98 ;  /* 0x0000001fff5d7819 */ /* 0x000fe40000011462 */
[----:B0-2---:R-:W-:-:S07]  /*0200*/  SHF.R.S32.HI R91, RZ, 0x1f, R96 ;  /* 0x0000001fff5b7819 */ /* 0x005fce0000011460 */
.L_x_2157:
[----:B0-----:R-:W0:Y:S01]  /*0210*/  LDC R8, c[0x0][0x3f8] ;  /* 0x0000fe00ff087b82 */ /* 0x001e220000000800 */
[----:B------:R-:W-:Y:S01]  /*0220*/  IABS R6, R107 ;  /* 0x0000006b00067213 */ /* 0x000fe20000000000 */
[----:B------:R-:W1:Y:S01]  /*0230*/  LDCU UR8, c[0x0][0x404] ;  /* 0x00008080ff0877ac */ /* 0x000e620008000800 */
[----:B------:R-:W-:Y:S02]  /*0240*/  SHF.L.U32 R111, R92, 0x1, RZ ;  /* 0x000000015c6f7819 */ /* 0x000fe400000006ff */
[----:B------:R-:W-:Y:S01]  /*0250*/  MOV R89, RZ ;  /* 0x000000ff00597202 */ /* 0x000fe20000000f00 */
[----:B--2---:R-:W2:Y:S01]  /*0260*/  LDCU.64 UR4, c[0x0][0x3e8] ;  /* 0x00007d00ff0477ac */ /* 0x004ea20008000a00 */
[----:B0-----:R-:W-:-:S04]  /*0270*/  IABS R5, R8 ;  /* 0x0000000800057213 */ /* 0x001fc80000000000 */
[----:B------:R-:W0:Y:S08]  /*0280*/  I2F.RP R0, R5 ;  /* 0x0000000500007306 */ /* 0x000e300000209400 */
[----:B0-----:R-:W0:Y:S02]  /*0290*/  MUFU.RCP R0, R0 ;  /* 0x0000000000007308 */ /* 0x001e240000001000 */
[----:B0-----:R-:W-:-:S06]  /*02a0*/  IADD3 R2, PT, PT, R0, 0xffffffe, RZ ;  /* 0x0ffffffe00027810 */ /* 0x001fcc0007ffe0ff */
[----:B---34-:R0:W3:Y:S02]  /*02b0*/  F2I.FTZ.U32.TRUNC.NTZ R3, R2 ;  /* 0x0000000200037305 */ /* 0x0180e4000021f000 */
[----:B0-----:R-:W-:Y:S02]  /*02c0*/  MOV R2, RZ ;  /* 0x000000ff00027202 */ /* 0x001fe40000000f00 */
[----:B---3--:R-:W-:-:S05]  /*02d0*/  IADD3 R4, PT, PT, RZ, -R3, RZ ;  /* 0x80000003ff047210 */ /* 0x008fca0007ffe0ff */
[----:B------:R-:W-:-:S04]  /*02e0*/  IMAD R7, R4, R5, RZ ;  /* 0x0000000504077224 */ /* 0x000fc800078e02ff */
[----:B------:R-:W-:Y:S01]  /*02f0*/  IMAD.HI.U32 R3, R3, R7, R2 ;  /* 0x0000000703037227 */ /* 0x000fe200078e0002 */
[----:B------:R-:W-:-:S04]  /*0300*/  LOP3.LUT R2, R107, R8, RZ, 0x3c, !PT ;  /* 0x000000086b027212 */ /* 0x000fc800078e3cff */
[----:B------:R-:W-:Y:S01]  /*0310*/  ISETP.GE.AND P4, PT, R2, RZ, PT ;  /* 0x000000ff0200720c */ /* 0x000fe20003f86270 */
[----:B------:R-:W-:-:S05]  /*0320*/  IMAD.HI.U32 R4, R3, R6, RZ ;  /* 0x0000000603047227 */ /* 0x000fca00078e00ff */
[----:B------:R-:W-:-:S05]  /*0330*/  IADD3 R0, PT, PT, -R4, RZ, RZ ;  /* 0x000000ff04007210 */ /* 0x000fca0007ffe1ff */
[----:B------:R-:W-:-:S05]  /*0340*/  IMAD R0, R5, R0, R6 ;  /* 0x0000000005007224 */ /* 0x000fca00078e0206 */
[----:B------:R-:W-:-:S13]  /*0350*/  ISETP.GT.U32.AND P1, PT, R5, R0, PT ;  /* 0x000000000500720c */ /* 0x000fda0003f24070 */
[-C--:B------:R-:W-:Y:S02]  /*0360*/  @!P1 IADD3 R0, PT, PT, R0, -R5.reuse, RZ ;  /* 0x8000000500009210 */ /* 0x080fe40007ffe0ff */
[----:B------:R-:W-:Y:S02]  /*0370*/  @!P1 IADD3 R4, PT, PT, R4, 0x1, RZ ;  /* 0x0000000104049810 */ /* 0x000fe40007ffe0ff */
[----:B------:R-:W-:Y:S02]  /*0380*/  ISETP.GE.U32.AND P3, PT, R0, R5, PT ;  /* 0x000000050000720c */ /* 0x000fe40003f66070 */
[----:B------:R-:W-:Y:S02]  /*0390*/  SHF.R.U32.HI R0, RZ, 0x5, R92 ;  /* 0x00000005ff007819 */ /* 0x000fe4000001165c */
[----:B------:R-:W-:-:S03]  /*03a0*/  ISETP.NE.AND P1, PT, R8, RZ, PT ;  /* 0x000000ff0800720c */ /* 0x000fc60003f25270 */
[----:B-1----:R-:W-:Y:S01]  /*03b0*/  IMAD R3, R103, UR8, R0 ;  /* 0x0000000867037c24 */ /* 0x002fe2000f8e0200 */
[----:B------:R-:W0:Y:S04]  /*03c0*/  LDCU.64 UR8, c[0x0][0x3f0] ;  /* 0x00007e00ff0877ac */ /* 0x000e280008000a00 */
[C---:B--2---:R-:W-:Y:S02]  /*03d0*/  ISETP.GE.U32.AND P2, PT, R3.reuse, UR4, PT ;  /* 0x0000000403007c0c */ /* 0x044fe4000bf46070 */
[----:B------:R-:W-:Y:S02]  /*03e0*/  SHF.R.S32.HI R5, RZ, 0x1f, R3 ;  /* 0x0000001fff057819 */ /* 0x000fe40000011403 */
[----:B------:R-:W-:Y:S02]  /*03f0*/  IADD3 R7, PT, PT, R3, 0x20, RZ ;  /* 0x0000002003077810 */ /* 0x000fe40007ffe0ff */
[----:B------:R-:W-:-:S02]  /*0400*/  @P3 IADD3 R4, PT, PT, R4, 0x1, RZ ;  /* 0x0000000104043810 */ /* 0x000fc40007ffe0ff */
[----:B------:R-:W-:Y:S02]  /*0410*/  ISETP.GE.AND.EX P2, PT, R5, UR5, PT, P2 ;  /* 0x0000000505007c0c */ /* 0x000fe4000bf46320 */
[----:B------:R-:W-:Y:S02]  /*0420*/  ISETP.GE.U32.AND P3, PT, R7, UR4, PT ;  /* 0x0000000407007c0c */ /* 0x000fe4000bf66070 */
[----:B------:R-:W-:Y:S02]  /*0430*/  SHF.R.S32.HI R9, RZ, 0x1f, R7 ;  /* 0x0000001fff097819 */ /* 0x000fe40000011407 */
[----:B------:R-:W-:Y:S02]  /*0440*/  @!P4 IADD3 R4, PT, PT, -R4, RZ, RZ ;  /* 0x000000ff0404c210 */ /* 0x000fe40007ffe1ff */
[----:B------:R-:W-:Y:S02]  /*0450*/  ISETP.GE.AND.EX P3, PT, R9, UR5, PT, P3 ;  /* 0x0000000509007c0c */ /* 0x000fe4000bf66330 */
[----:B------:R-:W-:-:S02]  /*0460*/  @!P1 LOP3.LUT R4, RZ, R8, RZ, 0x33, !PT ;  /* 0x00000008ff049212 */ /* 0x000fc400078e33ff */
[----:B------:R-:W-:Y:S01]  /*0470*/  IADD3 R11, PT, PT, R3, 0x30, RZ ;  /* 0x00000030030b7810 */ /* 0x000fe20007ffe0ff */
[----:B------:R-:W1:Y:S01]  /*0480*/  @!P2 LDC.64 R22, c[0x0][0x3e0] ;  /* 0x0000f800ff16ab82 */ /* 0x000e620000000a00 */
[----:B------:R-:W-:Y:S02]  /*0490*/  IADD3 R108, PT, PT, -R4, RZ, RZ ;  /* 0x000000ff046c7210 */ /* 0x000fe40007ffe1ff */
[----:B------:R-:W-:Y:S02]  /*04a0*/  ISETP.GE.U32.AND P4, PT, R11, UR4, PT ;  /* 0x000000040b007c0c */ /* 0x000fe4000bf86070 */
[----:B------:R-:W-:Y:S01]  /*04b0*/  SHF.R.S32.HI R17, RZ, 0x1f, R11 ;  /* 0x0000001fff117819 */ /* 0x000fe2000001140b */
[----:B------:R-:W-:Y:S01]  /*04c0*/  IMAD R108, R8, R108, R107 ;  /* 0x0000006c086c7224 */ /* 0x000fe200078e026b */
[----:B------:R-:W-:Y:S01]  /*04d0*/  IADD3 R13, PT, PT, R3, 0x40, RZ ;  /* 0x00000040030d7810 */ /* 0x000fe20007ffe0ff */
[----:B------:R-:W2:Y:S01]  /*04e0*/  @!P3 LDC.64 R24, c[0x0][0x3e0] ;  /* 0x0000f800ff18bb82 */ /* 0x000ea20000000a00 */
[----:B------:R-:W-:-:S02]  /*04f0*/  ISETP.GE.AND.EX P4, PT, R17, UR5, PT, P4 ;  /* 0x0000000511007c0c */ /* 0x000fc4000bf86340 */
[----:B------:R-:W-:Y:S02]  /*0500*/  ISETP.GE.U32.AND P5, PT, R13, UR4, PT ;  /* 0x000000040d007c0c */ /* 0x000fe4000bfa6070 */
[----:B------:R-:W-:Y:S02]  /*0510*/  SHF.R.S32.HI R19, RZ, 0x1f, R13 ;  /* 0x0000001fff137819 */ /* 0x000fe4000001140d */
[----:B------:R-:W-:Y:S01]  /*0520*/  SHF.L.U32 R108, R108, 0x6, RZ ;  /* 0x000000066c6c7819 */ /* 0x000fe200000006ff */
[----:B------:R-:W3:Y:S01]  /*0530*/  @!P2 LDC.64 R26, c[0x0][0x390] ;  /* 0x0000e400ff1aab82 */ /* 0x000ee20000000a00 */
[----:B------:R-:W-:Y:S02]  /*0540*/  SHF.R.S32.HI R0, RZ, 0x1f, R4 ;  /* 0x0000001fff007819 */ /* 0x000fe40000011404 */
[----:B------:R-:W-:Y:S02]  /*0550*/  ISETP.GE.AND.EX P5, PT, R19, UR5, PT, P5 ;  /* 0x0000000513007c0c */ /* 0x000fe4000bfa6350 */
[----:B------:R-:W-:Y:S01]  /*0560*/  LOP3.LUT R110, R108, 0x3e, R111, 0xf8, !PT ;  /* 0x0000003e6c6e7812 */ /* 0x000fe200078ef86f */
[----:B0-----:R-:W-:Y:S01]  /*0570*/  IMAD R15, R0, UR8, RZ ;  /* 0x00000008000f7c24 */ /* 0x001fe2000f8e02ff */
[----:B------:R-:W-:Y:S01]  /*0580*/  SHF.R.S32.HI R111, RZ, 0x1f, R108 ;  /* 0x0000001fff6f7819 */ /* 0x000fe2000001146c */
[----:B-----5:R-:W0:Y:S01]  /*0590*/  @!P3 LDC.64 R28, c[0x0][0x390] ;  /* 0x0000e400ff1cbb82 */ /* 0x020e220000000a00 */
[----:B-1----:R-:W-:-:S02]  /*05a0*/  @!P2 IMAD R0, R5, R22, RZ ;  /* 0x000000160500a224 */ /* 0x002fc400078e02ff */
[C---:B------:R-:W-:Y:S02]  /*05b0*/  IMAD R15, R4.reuse, UR9, R15 ;  /* 0x00000009040f7c24 */ /* 0x040fe4000f8e020f */
[----:B------:R-:W-:-:S03]  /*05c0*/  IMAD.WIDE.U32 R110, R4, UR8, R110 ;  /* 0x00000008046e7c25 */ /* 0x000fc6000f8e006e */
[----:B------:R-:W1:Y:S01]  /*05d0*/  @!P4 LDC.64 R30, c[0x0][0x3e0] ;  /* 0x0000f800ff1ecb82 */ /* 0x000e620000000a00 */
[----:B------:R-:W-:Y:S01]  /*05e0*/  @!P2 IMAD R23, R3, R23, R0 ;  /* 0x000000170317a224 */ /* 0x000fe200078e0200 */
[----:B------:R-:W-:Y:S01]  /*05f0*/  IADD3 R113, PT, PT, R111, R15, RZ ;  /* 0x0000000f6f717210 */ /* 0x000fe20007ffe0ff */
[----:B--2---:R-:W-:Y:S01]  /*0600*/  @!P3 IMAD R0, R9, R24, RZ ;  /* 0x000000180900b224 */ /* 0x004fe200078e02ff */
[----:B------:R-:W-:Y:S02]  /*0610*/  @!P2 MOV R112, R110 ;  /* 0x0000006e0070a202 */ /* 0x000fe40000000f00 */
[----:B------:R-:W-:Y:S01]  /*0620*/  IADD3 R15, PT, PT, R3, 0x50, RZ ;  /* 0x00000050030f7810 */ /* 0x000fe20007ffe0ff */
[----:B------:R-:W-:Y:S01]  /*0630*/  @!P3 IMAD R25, R7, R25, R0 ;  /* 0x000000190719b224 */ /* 0x000fe200078e0200 */
[----:B------:R-:W2:Y:S01]  /*0640*/  @!P5 LDC.64 R34, c[0x0][0x3e0] ;  /* 0x0000f800ff22db82 */ /* 0x000ea20000000a00 */
[----:B------:R-:W-:Y:S01]  /*0650*/  @!P2 IMAD.WIDE.U32 R4, R3, R22, R112 ;  /* 0x000000160304a225 */ /* 0x000fe200078e0070 */
[----:B------:R-:W-:-:S02]  /*0660*/  @!P3 MOV R8, R110 ;  /* 0x0000006e0008b202 */ /* 0x000fc40000000f00 */
[----:B------:R-:W-:Y:S02]  /*0670*/  @!P3 MOV R9, R113 ;  /* 0x000000710009b202 */ /* 0x000fe40000000f00 */
[----:B------:R-:W-:Y:S02]  /*0680*/  ISETP.GE.U32.AND P1, PT, R15, UR4, PT ;  /* 0x000000040f007c0c */ /* 0x000fe4000bf26070 */
[----:B------:R-:W4:Y:S01]  /*0690*/  @!P4 LDC.64 R32, c[0x0][0x390] ;  /* 0x0000e400ff20cb82 */ /* 0x000f220000000a00 */
[----:B------:R-:W-:Y:S01]  /*06a0*/  SHF.R.S32.HI R21, RZ, 0x1f, R15 ;  /* 0x0000001fff157819 */ /* 0x000fe2000001140f */
[----:B------:R-:W-:Y:S01]  /*06b0*/  @!P3 IMAD.WIDE.U32 R8, R7, R24, R8 ;  /* 0x000000180708b225 */ /* 0x000fe200078e0008 */
[----:B------:R-:W-:Y:S02]  /*06c0*/  @!P2 IADD3 R0, PT, PT, R5, R23, RZ ;  /* 0x000000170500a210 */ /* 0x000fe40007ffe0ff */
[C---:B---3--:R-:W-:Y:S02]  /*06d0*/  @!P2 LEA R6, P6, R4.reuse, R26, 0x1 ;  /* 0x0000001a0406a211 */ /* 0x048fe400078c08ff */
[----:B------:R-:W-:Y:S01]  /*06e0*/  ISETP.GE.AND.EX P1, PT, R21, UR5, PT, P1 ;  /* 0x0000000515007c0c */ /* 0x000fe2000bf26310 */
[----:B-1----:R-:W-:Y:S01]  /*06f0*/  @!P4 IMAD R2, R17, R30, RZ ;  /* 0x0000001e1102c224 */ /* 0x002fe200078e02ff */
[----:B------:R-:W-:-:S02]  /*0700*/  @!P2 LEA.HI.X R7, R4, R27, R0, 0x1, P6 ;  /* 0x0000001b0407a211 */ /* 0x000fc400030f0c00 */
[----:B------:R-:W-:Y:S02]  /*0710*/  @!P3 IADD3 R0, PT, PT, R9, R25, RZ ;  /* 0x000000190900b210 */ /* 0x000fe40007ffe0ff */
[C---:B0-----:R-:W-:Y:S01]  /*0720*/  @!P3 LEA R4, P6, R8.reuse, R28, 0x1 ;  /* 0x0000001c0804b211 */ /* 0x041fe200078c08ff */
[----:B------:R0:W3:Y:S01]  /*0730*/  @!P2 LDG.E R89, desc[UR6][R6.64] ;  /* 0x000000060659a981 */ /* 0x0000e2000c1e1900 */
[----:B------:R-:W-:Y:S01]  /*0740*/  IADD3 R17, PT, PT, R3, 0x70, RZ ;  /* 0x0000007003117810 */ /* 0x000fe20007ffe0ff */
[----:B------:R-:W-:Y:S01]  /*0750*/  @!P4 IMAD R23, R11, R31, R2 ;  /* 0x0000001f0b17c224 */ /* 0x000fe200078e0202 */
[----:B------:R-:W-:Y:S01]  /*0760*/  @!P3 LEA.HI.X R5, R8, R29, R0, 0x1, P6 ;  /* 0x0000001d0805b211 */ /* 0x000fe200030f0c00 */
[----:B--2---:R-:W-:Y:S01]  /*0770*/  @!P5 IMAD R0, R19, R34, RZ ;  /* 0x000000221300d224 */ /* 0x004fe200078e02ff */
[----:B------:R-:W-:Y:S01]  /*0780*/  @!P4 MOV R8, R110 ;  /* 0x0000006e0008c202 */ /* 0x000fe20000000f00 */
[----:B------:R-:W1:Y:S01]  /*0790*/  @!P5 LDC.64 R28, c[0x0][0x390] ;  /* 0x0000e400ff1cdb82 */ /* 0x000e620000000a00 */
[----:B------:R-:W-:-:S02]  /*07a0*/  @!P4 MOV R9, R113 ;  /* 0x000000710009c202 */ /* 0x000fc40000000f00 */
[----:B------:R-:W-:Y:S02]  /*07b0*/  ISETP.GE.U32.AND P2, PT, R17, UR4, PT ;  /* 0x0000000411007c0c */ /* 0x000fe4000bf46070 */
[----:B------:R-:W-:Y:S01]  /*07c0*/  SHF.R.S32.HI R25, RZ, 0x1f, R17 ;  /* 0x0000001fff197819 */ /* 0x000fe20000011411 */
[----:B------:R-:W-:Y:S01]  /*07d0*/  @!P4 IMAD.WIDE.U32 R8, R11, R30, R8 ;  /* 0x0000001e0b08c225 */ /* 0x000fe200078e0008 */
[----:B------:R-:W-:Y:S01]  /*07e0*/  MOV R85, RZ ;  /* 0x000000ff00557202 */ /* 0x000fe20000000f00 */
[----:B------:R-:W2:Y:S01]  /*07f0*/  @!P1 LDC.64 R36, c[0x0][0x3e0] ;  /* 0x0000f800ff249b82 */ /* 0x000ea20000000a00 */
[----:B------:R-:W-:Y:S01]  /*0800*/  ISETP.GE.AND.EX P2, PT, R25, UR5, PT, P2 ;  /* 0x0000000519007c0c */ /* 0x000fe2000bf46320 */
[----:B------:R-:W-:Y:S01]  /*0810*/  @!P5 IMAD R27, R13, R35, R0 ;  /* 0x000000230d1bd224 */ /* 0x000fe200078e0200 */
[----:B0-----:R-:W-:Y:S02]  /*0820*/  @!P5 MOV R6, R110 ;  /* 0x0000006e0006d202 */ /* 0x001fe40000000f00 */
[----:B------:R-:W-:Y:S01]  /*0830*/  @!P5 MOV R7, R113 ;  /* 0x000000710007d202 */ /* 0x000fe20000000f00 */
[----:B------:R1:W5:Y:S01]  /*0840*/  @!P3 LDG.E R85, desc[UR6][R4.64] ;  /* 0x000000060455b981 */ /* 0x000362000c1e1900 */
[----:B------:R-:W-:-:S02]  /*0850*/  @!P4 IADD3 R0, PT, PT, R9, R23, RZ ;  /* 0x000000170900c210 */ /* 0x000fc40007ffe0ff */
[C---:B----4-:R-:W-:Y:S01]  /*0860*/  @!P4 LEA R12, P6, R8.reuse, R32, 0x1 ;  /* 0x00000020080cc211 */ /* 0x050fe200078c08ff */
[----:B------:R-:W-:Y:S01]  /*0870*/  @!P5 IMAD.WIDE.U32 R6, R13, R34, R6 ;  /* 0x000000220d06d225 */ /* 0x000fe200078e0006 */
[----:B------:R-:W-:Y:S02]  /*0880*/  IADD3 R11, PT, PT, R3, 0x80, RZ ;  /* 0x00000080030b7810 */ /* 0x000fe40007ffe0ff */
[----:B------:R-:W-:Y:S01]  /*0890*/  @!P4 LEA.HI.X R13, R8, R33, R0, 0x1, P6 ;  /* 0x00000021080dc211 */ /* 0x000fe200030f0c00 */
[----:B------:R-:W0:Y:S01]  /*08a0*/  @!P2 LDC.64 R34, c[0x0][0x3e0] ;  /* 0x0000f800ff22ab82 */ /* 0x000e220000000a00 */
[----:B------:R-:W-:Y:S02]  /*08b0*/  ISETP.GE.U32.AND P3, PT, R11, UR4, PT ;  /* 0x000000040b007c0c */ /* 0x000fe4000bf66070 */
[----:B------:R-:W-:-:S05]  /*08c0*/  SHF.R.S32.HI R19, RZ, 0x1f, R11 ;  /* 0x0000001fff137819 */ /* 0x000fca000001140b */
[----:B------:R-:W4:Y:S01]  /*08d0*/  @!P1 LDC.64 R32, c[0x0][0x390] ;  /* 0x0000e400ff209b82 */ /* 0x000f220000000a00 */
[----:B------:R-:W-:Y:S02]  /*08e0*/  ISETP.GE.AND.EX P3, PT, R19, UR5, PT, P3 ;  /* 0x0000000513007c0c */ /* 0x000fe4000bf66330 */
[----:B------:R-:W-:Y:S02]  /*08f0*/  @!P5 IADD3 R0, PT, PT, R7, R27, RZ ;  /* 0x0000001b0700d210 */ /* 0x000fe40007ffe0ff */
[----:B-1----:R-:W-:Y:S02]  /*0900*/  @!P5 LEA R4, P6, R6, R28, 0x1 ;  /* 0x0000001c0604d211 */ /* 0x002fe400078c08ff */
[----:B------:R-:W-:Y:S01]  /*0910*/  MOV R10, RZ ;  /* 0x000000ff000a7202 */ /* 0x000fe20000000f00 */
[----:B--2---:R-:W-:Y:S01]  /*0920*/  @!P1 IMAD R2, R21, R36, RZ ;  /* 0x0000002415029224 */ /* 0x004fe200078e02ff */
[----:B------:R-:W-:Y:S01]  /*0930*/  @!P1 MOV R8, R110 ;  /* 0x0000006e00089202 */ /* 0x000fe20000000f00 */
[----:B------:R-:W1:Y:S01]  /*0940*/  @!P2 LDC.64 R26, c[0x0][0x390] ;  /* 0x0000e400ff1aab82 */ /* 0x000e620000000a00 */
[----:B------:R-:W-:-:S02]  /*0950*/  @!P1 MOV R9, R113 ;  /* 0x0000007100099202 */ /* 0x000fc40000000f00 */
[----:B------:R-:W-:Y:S01]  /*0960*/  @!P5 LEA.HI.X R5, R6, R29, R0, 0x1, P6 ;  /* 0x0000001d0605d211 */ /* 0x000fe200030f0c00 */
[----:B------:R4:W2:Y:S01]  /*0970*/  @!P4 LDG.E R10, desc[UR6][R12.64] ;  /* 0x000000060c0ac981 */ /* 0x0008a2000c1e1900 */
[----:B------:R-:W-:Y:S02]  /*0980*/  IADD3 R21, PT, PT, R3, 0x90, RZ ;  /* 0x0000009003157810 */ /* 0x000fe40007ffe0ff */
[----:B------:R-:W-:Y:S01]  /*0990*/  MOV R6, RZ ;  /* 0x000000ff00067202 */ /* 0x000fe20000000f00 */
[----:B------:R-:W1:Y:S01]  /*09a0*/  @!P3 LDC.64 R38, c[0x0][0x3e0] ;  /* 0x0000f800ff26bb82 */ /* 0x000e620000000a00 */
[----:B------:R-:W-:Y:S01]  /*09b0*/  @!P1 IMAD R7, R15, R37, R2 ;  /* 0x000000250f079224 */ /* 0x000fe200078e0202 */
[----:B------:R-:W-:Y:S01]  /*09c0*/  ISETP.GE.U32.AND P4, PT, R21, UR4, PT ;  /* 0x0000000415007c0c */ /* 0x000fe2000bf86070 */
[----:B------:R-:W-:Y:S01]  /*09d0*/  @!P1 IMAD.WIDE.U32 R8, R15, R36, R8 ;  /* 0x000000240f089225 */ /* 0x000fe200078e0008 */
[----:B------:R-:W-:Y:S01]  /*09e0*/  SHF.R.S32.HI R29, RZ, 0x1f, R21 ;  /* 0x0000001fff1d7819 */ /* 0x000fe20000011415 */
[----:B------:R1:W2:Y:S01]  /*09f0*/  @!P5 LDG.E R6, desc[UR6][R4.64] ;  /* 0x000000060406d981 */ /* 0x0002a2000c1e1900 */
[----:B------:R-:W-:-:S02]  /*0a00*/  IADD3 R23, PT, PT, R3, 0xb0, RZ ;  /* 0x000000b003177810 */ /* 0x000fc40007ffe0ff */
[----:B------:R-:W-:Y:S02]  /*0a10*/  ISETP.GE.AND.EX P4, PT, R29, UR5, PT, P4 ;  /* 0x000000051d007c0c */ /* 0x000fe4000bf86340 */
[----:B------:R-:W-:Y:S02]  /*0a20*/  ISETP.GE.U32.AND P5, PT, R23, UR4, PT ;  /* 0x0000000417007c0c */ /* 0x000fe4000bfa6070 */
[----:B------:R-:W-:Y:S02]  /*0a30*/  SHF.R.S32.HI R31, RZ, 0x1f, R23 ;  /* 0x0000001fff1f7819 */ /* 0x000fe40000011417 */
[----:B------:R-:W-:Y:S02]  /*0a40*/  @!P1 IADD3 R0, PT, PT, R9, R7, RZ ;  /* 0x0000000709009210 */ /* 0x000fe40007ffe0ff */
[----:B----4-:R-:W-:Y:S02]  /*0a50*/  @!P1 LEA R12, P6, R8, R32, 0x1 ;  /* 0x00000020080c9211 */ /* 0x010fe400078c08ff */
[----:B------:R-:W-:-:S02]  /*0a60*/  ISETP.GE.AND.EX P5, PT, R31, UR5, PT, P5 ;  /* 0x000000051f007c0c */ /* 0x000fc4000bfa6350 */
[----:B------:R-:W-:Y:S01]  /*0a70*/  @!P1 LEA.HI.X R13, R8, R33, R0, 0x1, P6 ;  /* 0x00000021080d9211 */ /* 0x000fe200030f0c00 */
[----:B0-----:R-:W-:Y:S01]  /*0a80*/  @!P2 IMAD R2, R25, R34, RZ ;  /* 0x000000221902a224 */ /* 0x001fe200078e02ff */
[----:B------:R-:W-:Y:S01]  /*0a90*/  @!P2 MOV R8, R110 ;  /* 0x0000006e0008a202 */ /* 0x000fe20000000f00 */
[----:B------:R-:W0:Y:S01]  /*0aa0*/  @!P4 LDC.64 R36, c[0x0][0x3e0] ;  /* 0x0000f800ff24cb82 */ /* 0x000e220000000a00 */
[----:B------:R-:W-:Y:S01]  /*0ab0*/  @!P2 MOV R9, R113 ;  /* 0x000000710009a202 */ /* 0x000fe20000000f00 */
[C---:B------:R-:W-:Y:S02]  /*0ac0*/  @!P2 IMAD R15, R17.reuse, R35, R2 ;  /* 0x00000023110fa224 */ /* 0x040fe400078e0202 */
[----:B------:R-:W-:-:S04]  /*0ad0*/  @!P2 IMAD.WIDE.U32 R8, R17, R34, R8 ;  /* 0x000000221108a225 */ /* 0x000fc800078e0008 */
[----:B------:R-:W4:Y:S01]  /*0ae0*/  @!P3 LDC.64 R34, c[0x0][0x390] ;  /* 0x0000e400ff22bb82 */ /* 0x000f220000000a00 */
[----:B------:R-:W-:Y:S01]  /*0af0*/  @!P3 MOV R16, R110 ;  /* 0x0000006e0010b202 */ /* 0x000fe20000000f00 */
[----:B-1----:R-:W-:Y:S01]  /*0b00*/  @!P3 IMAD R2, R19, R38, RZ ;  /* 0x000000261302b224 */ /* 0x002fe200078e02ff */
[----:B------:R-:W-:-:S05]  /*0b10*/  @!P3 MOV R17, R113 ;  /* 0x000000710011b202 */ /* 0x000fca0000000f00 */
[----:B------:R-:W1:Y:S01]  /*0b20*/  @!P5 LDC.64 R4, c[0x0][0x3e0] ;  /* 0x0000f800ff04db82 */ /* 0x000e620000000a00 */
[----:B------:R-:W-:Y:S01]  /*0b30*/  MOV R7, RZ ;  /* 0x000000ff00077202 */ /* 0x000fe20000000f00 */
[----:B------:R-:W-:Y:S01]  /*0b40*/  @!P3 IMAD R19, R11, R39, R2 ;  /* 0x000000270b13b224 */ /* 0x000fe200078e0202 */
[----:B------:R-:W-:Y:S01]  /*0b50*/  IADD3 R25, PT, PT, R3, 0xc0, RZ ;  /* 0x000000c003197810 */ /* 0x000fe20007ffe0ff */
[----:B------:R-:W-:Y:S01]  /*0b60*/  @!P3 IMAD.WIDE.U32 R16, R11, R38, R16 ;  /* 0x000000260b10b225 */ /* 0x000fe200078e0010 */
[----:B------:R-:W-:Y:S02]  /*0b70*/  @!P2 IADD3 R0, PT, PT, R9, R15, RZ ;  /* 0x0000000f0900a210 */ /* 0x000fe40007ffe0ff */
[----:B------:R-:W-:Y:S01]  /*0b80*/  @!P2 LEA R14, P6, R8, R26, 0x1 ;  /* 0x0000001a080ea211 */ /* 0x000fe200078c08ff */
[----:B------:R-:W1:Y:S01]  /*0b90*/  @!P4 LDC.64 R38, c[0x0][0x390] ;  /* 0x0000e400ff26cb82 */ /* 0x000e620000000a00 */
[----:B------:R-:W2:Y:S01]  /*0ba0*/  @!P1 LDG.E R7, desc[UR6][R12.64] ;  /* 0x000000060c079981 */ /* 0x000ea2000c1e1900 */
[----:B------:R-:W-:-:S02]  /*0bb0*/  ISETP.GE.U32.AND P1, PT, R25, UR4, PT ;  /* 0x0000000419007c0c */ /* 0x000fc4000bf26070 */
[----:B------:R-:W-:Y:S02]  /*0bc0*/  SHF.R.S32.HI R33, RZ, 0x1f, R25 ;  /* 0x0000001fff217819 */ /* 0x000fe40000011419 */
[----:B------:R-:W-:Y:S02]  /*0bd0*/  MOV R11, RZ ;  /* 0x000000ff000b7202 */ /* 0x000fe40000000f00 */
[----:B------:R-:W-:Y:S02]  /*0be0*/  @!P2 LEA.HI.X R15, R8, R27, R0, 0x1, P6 ;  /* 0x0000001b080fa211 */ /* 0x000fe400030f0c00 */
[----:B------:R-:W-:Y:S01]  /*0bf0*/  ISETP.GE.AND.EX P1, PT, R33, UR5, PT, P1 ;  /* 0x0000000521007c0c */ /* 0x000fe2000bf26310 */
[----:B0-----:R-:W-:Y:S01]  /*0c00*/  @!P4 IMAD R2, R29, R36, RZ ;  /* 0x000000241d02c224 */ /* 0x001fe200078e02ff */
[----:B------:R-:W-:Y:S01]  /*0c10*/  IADD3 R27, PT, PT, R3, 0xd0, RZ ;  /* 0x000000d0031b7810 */ /* 0x000fe20007ffe0ff */
[----:B------:R0:W2:Y:S01]  /*0c20*/  @!P2 LDG.E R11, desc[UR6][R14.64] ;  /* 0x000000060e0ba981 */ /* 0x0000a2000c1e1900 */
[----:B------:R-:W-:Y:S01]  /*0c30*/  @!P3 IADD3 R0, PT, PT, R17, R19, RZ ;  /* 0x000000131100b210 */ /* 0x000fe20007ffe0ff */
[----:B------:R-:W1:Y:S01]  /*0c40*/  @!P5 LDC.64 R8, c[0x0][0x390] ;  /* 0x0000e400ff08db82 */ /* 0x000e620000000a00 */
[----:B----4-:R-:W-:-:S02]  /*0c50*/  @!P3 LEA R18, P6, R16, R34, 0x1 ;  /* 0x000000221012b211 */ /* 0x010fc400078c08ff */
[----:B------:R-:W-:Y:S02]  /*0c60*/  ISETP.GE.U32.AND P2, PT, R27, UR4, PT ;  /* 0x000000041b007c0c */ /* 0x000fe4000bf46070 */
[----:B------:R-:W-:Y:S02]  /*0c70*/  SHF.R.S32.HI R29, RZ, 0x1f, R27 ;  /* 0x0000001fff1d7819 */ /* 0x000fe4000001141b */
[----:B0-----:R-:W-:Y:S02]  /*0c80*/  @!P4 MOV R14, R110 ;  /* 0x0000006e000ec202 */ /* 0x001fe40000000f00 */
[----:B------:R-:W-:Y:S01]  /*0c90*/  @!P4 MOV R15, R113 ;  /* 0x00000071000fc202 */ /* 0x000fe20000000f00 */
[----:B------:R-:W-:Y:S01]  /*0ca0*/  @!P4 IMAD R17, R21, R37, R2 ;  /* 0x000000251511c224 */ /* 0x000fe200078e0202 */
[----:B------:R-:W-:Y:S02]  /*0cb0*/  @!P3 LEA.HI.X R19, R16, R35, R0, 0x1, P6 ;  /* 0x000000231013b211 */ /* 0x000fe400030f0c00 */
[----:B------:R-:W-:Y:S01]  /*0cc0*/  CS2R R12, SRZ ;  /* 0x00000000000c7805 */ /* 0x000fe2000001ff00 */
[----:B-1----:R-:W-:Y:S01]  /*0cd0*/  @!P5 IMAD R0, R31, R4, RZ ;  /* 0x000000041f00d224 */ /* 0x002fe200078e02ff */
[----:B------:R-:W-:Y:S01]  /*0ce0*/  ISETP.GE.AND.EX P2, PT, R29, UR5, PT, P2 ;  /* 0x000000051d007c0c */ /* 0x000fe2000bf46320 */
[----:B------:R-:W-:-:S02]  /*0cf0*/  @!P4 IMAD.WIDE.U32 R14, R21, R36, R14 ;  /* 0x00000024150ec225 */ /* 0x000fc400078e000e */
[----:B------:R-:W0:Y:S01]  /*0d00*/  @!P1 LDC.64 R36, c[0x0][0x3e0] ;  /* 0x0000f800ff249b82 */ /* 0x000e220000000a00 */
[----:B------:R1:W4:Y:S01]  /*0d10*/  @!P3 LDG.E R13, desc[UR6][R18.64] ;  /* 0x00000006120db981 */ /* 0x000322000c1e1900 */
[----:B------:R-:W-:Y:S01]  /*0d20*/  @!P5 IMAD R35, R23, R5, R0 ;  /* 0x000000051723d224 */ /* 0x000fe200078e0200 */
[----:B------:R-:W-:Y:S02]  /*0d30*/  @!P4 IADD3 R0, PT, PT, R15, R17, RZ ;  /* 0x000000110f00c210 */ /* 0x000fe40007ffe0ff */
[----:B------:R-:W-:Y:S02]  /*0d40*/  @!P5 MOV R16, R110 ;  /* 0x0000006e0010d202 */ /* 0x000fe40000000f00 */
[----:B------:R-:W-:Y:S02]  /*0d50*/  @!P5 MOV R17, R113 ;  /* 0x000000710011d202 */ /* 0x000fe40000000f00 */
[C---:B------:R-:W-:Y:S01]  /*0d60*/  @!P4 LEA R20, P3, R14.reuse, R38, 0x1 ;  /* 0x000000260e14c211 */ /* 0x040fe200078608ff */
[----:B------:R-:W0:Y:S01]  /*0d70*/  @!P2 LDC.64 R40, c[0x0][0x3e0] ;  /* 0x0000f800ff28ab82 */ /* 0x000e220000000a00 */
[----:B------:R-:W-:Y:S01]  /*0d80*/  IADD3 R31, PT, PT, R3, 0xf0, RZ ;  /* 0x000000f0031f7810 */ /* 0x000fe20007ffe0ff */
[----:B------:R-:W-:Y:S01]  /*0d90*/  @!P5 IMAD.WIDE.U32 R4, R23, R4, R16 ;  /* 0x000000041704d225 */ /* 0x000fe200078e0010 */
[----:B------:R-:W-:-:S02]  /*0da0*/  @!P4 LEA.HI.X R21, R14, R39, R0, 0x1, P3 ;  /* 0x000000270e15c211 */ /* 0x000fc400018f0c00 */
[----:B------:R-:W-:Y:S02]  /*0db0*/  ISETP.GE.U32.AND P3, PT, R31, UR4, PT ;  /* 0x000000041f007c0c */ /* 0x000fe4000bf66070 */
[----:B------:R-:W-:Y:S01]  /*0dc0*/  SHF.R.S32.HI R23, RZ, 0x1f, R31 ;  /* 0x0000001fff177819 */ /* 0x000fe2000001141f */
[----:B------:R-:W0:Y:S03]  /*0dd0*/  @!P1 LDC.64 R38, c[0x0][0x390] ;  /* 0x0000e400ff269b82 */ /* 0x000e260000000a00 */
[----:B------:R-:W-:Y:S02]  /*0de0*/  ISETP.GE.AND.EX P3, PT, R23, UR5, PT, P3 ;  /* 0x0000000517007c0c */ /* 0x000fe4000bf66330 */
[----:B------:R-:W-:Y:S02]  /*0df0*/  @!P5 IADD3 R0, PT, PT, R5, R35, RZ ;  /* 0x000000230500d210 */ /* 0x000fe40007ffe0ff */
[----:B------:R-:W-:Y:S01]  /*0e00*/  @!P5 LEA R8, P6, R4, R8, 0x1 ;  /* 0x000000080408d211 */ /* 0x000fe200078c08ff */
[----:B------:R-:W0:Y:S01]  /*0e10*/  @!P2 LDC.64 R46, c[0x0][0x390] ;  /* 0x0000e400ff2eab82 */ /* 0x000e220000000a00 */
[----:B-1----:R-:W-:-:S02]  /*0e20*/  MOV R19, RZ ;  /* 0x000000ff00137202 */ /* 0x002fc40000000f00 */
[----:B------:R-:W-:Y:S01]  /*0e30*/  @!P5 LEA.HI.X R9, R4, R9, R0, 0x1, P6 ;  /* 0x000000090409d211 */ /* 0x000fe200030f0c00 */
[----:B0-----:R-:W-:Y:S01]  /*0e40*/  @!P1 IMAD R0, R33, R36, RZ ;  /* 0x0000002421009224 */ /* 0x001fe200078e02ff */
[----:B------:R-:W-:Y:S02]  /*0e50*/  IADD3 R35, PT, PT, R3, 0x100, RZ ;  /* 0x0000010003237810 */ /* 0x000fe40007ffe0ff */
[----:B------:R-:W-:Y:S01]  /*0e60*/  MOV R15, RZ ;  /* 0x000000ff000f7202 */ /* 0x000fe20000000f00 */
[----:B------:R-:W0:Y:S01]  /*0e70*/  @!P3 LDC.64 R16, c[0x0][0x3e0] ;  /* 0x0000f800ff10bb82 */ /* 0x000e220000000a00 */
[----:B------:R1:W4:Y:S01]  /*0e80*/  @!P5 LDG.E R19, desc[UR6][R8.64] ;  /* 0x000000060813d981 */ /* 0x000322000c1e1900 */
[----:B------:R-:W-:Y:S01]  /*0e90*/  @!P1 IMAD R33, R25, R37, R0 ;  /* 0x0000002519219224 */ /* 0x000fe200078e0200 */
[----:B------:R-:W-:Y:S02]  /*0ea0*/  ISETP.GE.U32.AND P5, PT, R35, UR4, PT ;  /* 0x0000000423007c0c */ /* 0x000fe4000bfa6070 */
[----:B------:R-:W-:Y:S01]  /*0eb0*/  SHF.R.S32.HI R43, RZ, 0x1f, R35 ;  /* 0x0000001fff2b7819 */ /* 0x000fe20000011423 */
[----:B------:R1:W4:Y:S01]  /*0ec0*/  @!P4 LDG.E R15, desc[UR6][R20.64] ;  /* 0x00000006140fc981 */ /* 0x000322000c1e1900 */
[----:B------:R-:W-:-:S02]  /*0ed0*/  @!P1 MOV R4, R110 ;  /* 0x0000006e00049202 */ /* 0x000fc40000000f00 */
[----:B------:R-:W-:Y:S02]  /*0ee0*/  @!P1 MOV R5, R113 ;  /* 0x0000007100059202 */ /* 0x000fe40000000f00 */
[----:B------:R-:W-:Y:S02]  /*0ef0*/  IADD3 R37, PT, PT, R3, 0x110, RZ ;  /* 0x0000011003257810 */ /* 0x000fe40007ffe0ff */
[----:B------:R-:W-:Y:S01]  /*0f00*/  ISETP.GE.AND.EX P5, PT, R43, UR5, PT, P5 ;  /* 0x000000052b007c0c */ /* 0x000fe2000bfa6350 */
[----:B------:R-:W-:Y:S01]  /*0f10*/  @!P2 IMAD R0, R29, R40, RZ ;  /* 0x000000281d00a224 */ /* 0x000fe200078e02ff */
[----:B------:R-:W-:Y:S01]  /*0f20*/  ISETP.GE.U32.AND P4, PT, R37, UR4, PT ;  /* 0x0000000425007c0c */ /* 0x000fe2000bf86070 */
[----:B------:R-:W-:Y:S01]  /*0f30*/  @!P1 IMAD.WIDE.U32 R4, R25, R36, R4 ;  /* 0x0000002419049225 */ /* 0x000fe200078e0004 */
[----:B------:R-:W-:Y:S02]  /*0f40*/  SHF.R.S32.HI R45, RZ, 0x1f, R37 ;  /* 0x0000001fff2d7819 */ /* 0x000fe40000011425 */
[----:B-1----:R-:W-:-:S02]  /*0f50*/  @!P2 MOV R8, R110 ;  /* 0x0000006e0008a202 */ /* 0x002fc40000000f00 */
[----:B------:R-:W-:Y:S01]  /*0f60*/  @!P2 MOV R9, R113 ;  /* 0x000000710009a202 */ /* 0x000fe20000000f00 */
[----:B------:R-:W-:Y:S01]  /*0f70*/  @!P2 IMAD R29, R27, R41, R0 ;  /* 0x000000291b1da224 */ /* 0x000fe200078e0200 */
[----:B------:R-:W-:Y:S02]  /*0f80*/  ISETP.GE.AND.EX P4, PT, R45, UR5, PT, P4 ;  /* 0x000000052d007c0c */ /* 0x000fe4000bf86340 */
[----:B------:R-:W-:Y:S01]  /*0f90*/  @!P1 IADD3 R0, PT, PT, R5, R33, RZ ;  /* 0x0000002105009210 */ /* 0x000fe20007ffe0ff */
[----:B------:R-:W-:Y:S01]  /*0fa0*/  @!P2 IMAD.WIDE.U32 R8, R27, R40, R8 ;  /* 0x000000281b08a225 */ /* 0x000fe200078e0008 */
[C---:B------:R-:W-:Y:S01]  /*0fb0*/  @!P1 LEA R24, P6, R4.reuse, R38, 0x1 ;  /* 0x0000002604189211 */ /* 0x040fe200078c08ff */
[----:B------:R-:W1:Y:S01]  /*0fc0*/  @!P3 LDC.64 R26, c[0x0][0x390] ;  /* 0x0000e400ff1abb82 */ /* 0x000e620000000a00 */
[----:B------:R-:W-:Y:S02]  /*0fd0*/  MOV R21, RZ ;  /* 0x000000ff00157202 */ /* 0x000fe40000000f00 */
[----:B------:R-:W-:-:S02]  /*0fe0*/  @!P1 LEA.HI.X R25, R4, R39, R0, 0x1, P6 ;  /* 0x0000002704199211 */ /* 0x000fc400030f0c00 */
[----:B------:R-:W-:Y:S02]  /*0ff0*/  @!P2 IADD3 R0, PT, PT, R9, R29, RZ ;  /* 0x0000001d0900a210 */ /* 0x000fe40007ffe0ff */
[C---:B------:R-:W-:Y:S01]  /*1000*/  @!P2 LEA R28, P6, R8.reuse, R46, 0x1 ;  /* 0x0000002e081ca211 */ /* 0x040fe200078c08ff */
[----:B------:R-:W3:Y:S01]  /*1010*/  @!P5 LDC.64 R4, c[0x0][0x3e0] ;  /* 0x0000f800ff04db82 */ /* 0x000ee20000000a00 */
[----:B------:R0:W4:Y:S02]  /*1020*/  @!P1 LDG.E R21, desc[UR6][R24.64] ;  /* 0x0000000618159981 */ /* 0x000124000c1e1900 */
[----:B0-----:R-:W-:Y:S01]  /*1030*/  @!P3 IMAD R2, R23, R16, RZ ;  /* 0x000000101702b224 */ /* 0x001fe200078e02ff */
[----:B------:R-:W-:-:S04]  /*1040*/  @!P2 LEA.HI.X R29, R8, R47, R0, 0x1, P6 ;  /* 0x0000002f081da211 */ /* 0x000fc800030f0c00 */
[----:B------:R-:W0:Y:S01]  /*1050*/  @!P4 LDC.64 R8, c[0x0][0x3e0] ;  /* 0x0000f800ff08cb82 */ /* 0x000e220000000a00 */
[----:B------:R-:W-:Y:S02]  /*1060*/  @!P3 MOV R24, R110 ;  /* 0x0000006e0018b202 */ /* 0x000fe40000000f00 */
[----:B------:R-:W-:Y:S01]  /*1070*/  @!P3 MOV R25, R113 ;  /* 0x000000710019b202 */ /* 0x000fe20000000f00 */
[----:B------:R-:W-:Y:S01]  /*1080*/  @!P3 IMAD R33, R31, R17, R2 ;  /* 0x000000111f21b224 */ /* 0x000fe200078e0202 */
[----:B------:R-:W-:Y:S01]  /*1090*/  IADD3 R39, PT, PT, R3, 0x120, RZ ;  /* 0x0000012003277810 */ /* 0x000fe20007ffe0ff */
[----:B------:R-:W-:-:S03]  /*10a0*/  @!P3 IMAD.WIDE.U32 R16, R31, R16, R24 ;  /* 0x000000101f10b225 */ /* 0x000fc600078e0018 */
[----:B------:R-:W5:Y:S01]  /*10b0*/  @!P5 LDC.64 R24, c[0x0][0x390] ;  /* 0x0000e400ff18db82 */ /* 0x000f620000000a00 */
[----:B------:R-:W-:Y:S02]  /*10c0*/  MOV R23, RZ ;  /* 0x000000ff00177202 */ /* 0x000fe40000000f00 */
[----:B------:R-:W-:Y:S02]  /*10d0*/  ISETP.GE.U32.AND P1, PT, R39, UR4, PT ;  /* 0x0000000427007c0c */ /* 0x000fe4000bf26070 */
[----:B------:R-:W-:Y:S02]  /*10e0*/  SHF.R.S32.HI R47, RZ, 0x1f, R39 ;  /* 0x0000001fff2f7819 */ /* 0x000fe40000011427 */
[----:B------:R-:W-:Y:S01]  /*10f0*/  IADD3 R41, PT, PT, R3, 0x130, RZ ;  /* 0x0000013003297810 */ /* 0x000fe20007ffe0ff */
[----:B------:R3:W4:Y:S01]  /*1100*/  @!P2 LDG.E R23, desc[UR6][R28.64] ;  /* 0x000000061c17a981 */ /* 0x000722000c1e1900 */
[----:B------:R-:W-:Y:S02]  /*1110*/  ISETP.GE.AND.EX P1, PT, R47, UR5, PT, P1 ;  /* 0x000000052f007c0c */ /* 0x000fe4000bf26310 */
[----:B------:R-:W-:-:S02]  /*1120*/  @!P3 IADD3 R0, PT, PT, R17, R33, RZ ;  /* 0x000000211100b210 */ /* 0x000fc40007ffe0ff */
[C---:B-1----:R-:W-:Y:S02]  /*1130*/  @!P3 LEA R32, P6, R16.reuse, R26, 0x1 ;  /* 0x0000001a1020b211 */ /* 0x042fe400078c08ff */
[----:B------:R-:W-:Y:S02]  /*1140*/  ISETP.GE.U32.AND P2, PT, R41, UR4, PT ;  /* 0x0000000429007c0c */ /* 0x000fe4000bf46070 */
[----:B------:R-:W-:Y:S02]  /*1150*/  SHF.R.S32.HI R49, RZ, 0x1f, R41 ;  /* 0x0000001fff317819 */ /* 0x000fe40000011429 */
[----:B------:R-:W-:Y:S01]  /*1160*/  @!P3 LEA.HI.X R33, R16, R27, R0, 0x1, P6 ;  /* 0x0000001b1021b211 */ /* 0x000fe200030f0c00 */
[----:B---3--:R-:W-:Y:S01]  /*1170*/  @!P5 IMAD R0, R43, R4, RZ ;  /* 0x000000042b00d224 */ /* 0x008fe200078e02ff */
[----:B------:R-:W-:Y:S01]  /*1180*/  ISETP.GE.AND.EX P2, PT, R49, UR5, PT, P2 ;  /* 0x0000000531007c0c */ /* 0x000fe2000bf46320 */
[----:B------:R-:W1:Y:S01]  /*1190*/  @!P4 LDC.64 R16, c[0x0][0x390] ;  /* 0x0000e400ff10cb82 */ /* 0x000e620000000a00 */
[----:B------:R-:W-:-:S02]  /*11a0*/  @!P5 MOV R28, R110 ;  /* 0x0000006e001cd202 */ /* 0x000fc40000000f00 */
[----:B------:R-:W-:Y:S02]  /*11b0*/  @!P5 MOV R29, R113 ;  /* 0x00000071001dd202 */ /* 0x000fe40000000f00 */
[----:B------:R-:W-:Y:S01]  /*11c0*/  CS2R R26, SRZ ;  /* 0x00000000001a7805 */ /* 0x000fe2000001ff00 */
[----:B------:R-:W-:Y:S02]  /*11d0*/  @!P5 IMAD R51, R35, R5, R0 ;  /* 0x000000052333d224 */ /* 0x000fe400078e0200 */
[----:B0-----:R-:W-:Y:S01]  /*11e0*/  @!P4 IMAD R0, R45, R8, RZ ;  /* 0x000000082d00c224 */ /* 0x001fe200078e02ff */
[----:B------:R-:W0:Y:S01]  /*11f0*/  @!P1 LDC.64 R30, c[0x0][0x3e0] ;  /* 0x0000f800ff1e9b82 */ /* 0x000e220000000a00 */
[----:B------:R-:W-:Y:S01]  /*1200*/  @!P5 IMAD.WIDE.U32 R28, R35, R4, R28 ;  /* 0x00000004231cd225 */ /* 0x000fe200078e001c */
[----:B------:R5:W3:Y:S01]  /*1210*/  @!P3 LDG.E R27, desc[UR6][R32.64] ;  /* 0x00000006201bb981 */ /* 0x000ae2000c1e1900 */
[----:B------:R-:W-:Y:S02]  /*1220*/  IADD3 R43, PT, PT, R3, 0x140, RZ ;  /* 0x00000140032b7810 */ /* 0x000fe40007ffe0ff */
[----:B------:R-:W-:Y:S01]  /*1230*/  @!P4 IMAD R55, R37, R9, R0 ;  /* 0x000000092537c224 */ /* 0x000fe200078e0200 */
[----:B------:R-:W-:-:S02]  /*1240*/  @!P5 IADD3 R0, PT, PT, R29, R51, RZ ;  /* 0x000000331d00d210 */ /* 0x000fc40007ffe0ff */
[----:B------:R-:W-:Y:S01]  /*1250*/  ISETP.GE.U32.AND P3, PT, R43, UR4, PT ;  /* 0x000000042b007c0c */ /* 0x000fe2000bf66070 */
[----:B------:R-:W0:Y:S01]  /*1260*/  @!P2 LDC.64 R4, c[0x0][0x3e0] ;  /* 0x0000f800ff04ab82 */ /* 0x000e220000000a00 */
[C---:B-----5:R-:W-:Y:S02]  /*1270*/  @!P5 LEA R32, P6, R28.reuse, R24, 0x1 ;  /* 0x000000181c20d211 */ /* 0x060fe400078c08ff */
[----:B------:R-:W-:Y:S02]  /*1280*/  SHF.R.S32.HI R45, RZ, 0x1f, R43 ;  /* 0x0000001fff2d7819 */ /* 0x000fe4000001142b */
[----:B------:R-:W-:Y:S02]  /*1290*/  MOV R53, RZ ;  /* 0x000000ff00357202 */ /* 0x000fe40000000f00 */
[----:B------:R-:W-:Y:S02]  /*12a0*/  @!P5 LEA.HI.X R33, R28, R25, R0, 0x1, P6 ;  /* 0x000000191c21d211 */ /* 0x000fe400030f0c00 */
[----:B------:R-:W-:Y:S01]  /*12b0*/  @!P4 MOV R34, R110 ;  /* 0x0000006e0022c202 */ /* 0x000fe20000000f00 */
[----:B------:R-:W5:Y:S01]  /*12c0*/  @!P1 LDC.64 R24, c[0x0][0x390] ;  /* 0x0000e400ff189b82 */ /* 0x000f620000000a00 */
[----:B------:R-:W-:Y:S01]  /*12d0*/  @!P4 MOV R35, R113 ;  /* 0x000000710023c202 */ /* 0x000fe20000000f00 */
[----:B------:R-:W3:Y:S01]  /*12e0*/  @!P5 LDG.E R53, desc[UR6][R32.64] ;  /* 0x000000062035d981 */ /* 0x000ee2000c1e1900 */
[----:B------:R-:W-:-:S02]  /*12f0*/  ISETP.GE.AND.EX P3, PT, R45, UR5, PT, P3 ;  /* 0x000000052d007c0c */ /* 0x000fc4000bf66330 */
[----:B------:R-:W-:Y:S01]  /*1300*/  ISETP.GE.U32.AND P5, PT, R106, UR4, PT ;  /* 0x000000046a007c0c */ /* 0x000fe2000bfa6070 */
[----:B------:R-:W-:Y:S02]  /*1310*/  @!P4 IMAD.WIDE.U32 R8, R37, R8, R34 ;  /* 0x000000082508c225 */ /* 0x000fe400078e0022 */
[----:B------:R-:W5:Y:S01]  /*1320*/  @!P2 LDC.64 R28, c[0x0][0x390] ;  /* 0x0000e400ff1cab82 */ /* 0x000f620000000a00 */
[----:B------:R-:W-:Y:S02]  /*1330*/  ISETP.GE.AND.EX P5, PT, R101, UR5, PT, P5 ;  /* 0x0000000565007c0c */ /* 0x000fe4000bfa6350 */
[----:B------:R-:W-:Y:S02]  /*1340*/  @!P4 IADD3 R0, PT, PT, R9, R55, RZ ;  /* 0x000000370900c210 */ /* 0x000fe40007ffe0ff */
[----:B-1----:R-:W-:Y:S02]  /*1350*/  @!P4 LEA R34, P6, R8, R16, 0x1 ;  /* 0x000000100822c211 */ /* 0x002fe400078c08ff */
[----:B------:R-:W-:-:S02]  /*1360*/  MOV R55, RZ ;  /* 0x000000ff00377202 */ /* 0x000fc40000000f00 */
[----:B------:R-:W-:Y:S01]  /*1370*/  @!P4 LEA.HI.X R35, R8, R17, R0, 0x1, P6 ;  /* 0x000000110823c211 */ /* 0x000fe200030f0c00 */
[----:B0-----:R-:W-:Y:S01]  /*1380*/  @!P1 IMAD R0, R47, R30, RZ ;  /* 0x0000001e2f009224 */ /* 0x001fe200078e02ff */
[----:B------:R-:W0:Y:S01]  /*1390*/  @!P3 LDC.64 R16, c[0x0][0x3e0] ;  /* 0x0000f800ff10bb82 */ /* 0x000e220000000a00 */
[----:B------:R-:W-:Y:S02]  /*13a0*/  @!P1 MOV R8, R110 ;  /* 0x0000006e00089202 */ /* 0x000fe40000000f00 */
[----:B------:R-:W-:Y:S01]  /*13b0*/  @!P1 MOV R9, R113 ;  /* 0x0000007100099202 */ /* 0x000fe20000000f00 */
[----:B------:R-:W-:Y:S01]  /*13c0*/  @!P1 IMAD R47, R39, R31, R0 ;  /* 0x0000001f272f9224 */ /* 0x000fe200078e0200 */
[----:B------:R1:W3:Y:S01]  /*13d0*/  @!P4 LDG.E R55, desc[UR6][R34.64] ;  /* 0x000000062237c981 */ /* 0x0002e2000c1e1900 */
[----:B------:R-:W-:Y:S02]  /*13e0*/  @!P2 IMAD R2, R49, R4, RZ ;  /* 0x000000043102a224 */ /* 0x000fe400078e02ff */
[----:B------:R-:W-:-:S02]  /*13f0*/  @!P1 IMAD.WIDE.U32 R30, R39, R30, R8 ;  /* 0x0000001e271e9225 */ /* 0x000fc400078e0008 */
[----:B------:R-:W2:Y:S01]  /*1400*/  @!P5 LDC.64 R8, c[0x0][0x3e0] ;  /* 0x0000f800ff08db82 */ /* 0x000ea20000000a00 */
[----:B------:R-:W-:Y:S02]  /*1410*/  IADD3 R37, PT, PT, R3, 0x150, RZ ;  /* 0x0000015003257810 */ /* 0x000fe40007ffe0ff */
[----:B-1----:R-:W-:Y:S02]  /*1420*/  @!P2 MOV R34, R110 ;  /* 0x0000006e0022a202 */ /* 0x002fe40000000f00 */
[----:B------:R-:W-:Y:S01]  /*1430*/  @!P2 MOV R35, R113 ;  /* 0x000000710023a202 */ /* 0x000fe20000000f00 */
[----:B------:R-:W-:Y:S01]  /*1440*/  @!P2 IMAD R39, R41, R5, R2 ;  /* 0x000000052927a224 */ /* 0x000fe200078e0202 */
[----:B------:R-:W-:Y:S01]  /*1450*/  ISETP.GE.U32.AND P4, PT, R37, UR4, PT ;  /* 0x0000000425007c0c */ /* 0x000fe2000bf86070 */
[----:B------:R-:W-:Y:S01]  /*1460*/  @!P2 IMAD.WIDE.U32 R4, R41, R4, R34 ;  /* 0x000000042904a225 */ /* 0x000fe200078e0022 */
[----:B------:R-:W-:Y:S02]  /*1470*/  SHF.R.S32.HI R35, RZ, 0x1f, R37 ;  /* 0x0000001fff237819 */ /* 0x000fe40000011425 */
[----:B------:R-:W-:-:S02]  /*1480*/  @!P1 IADD3 R0, PT, PT, R31, R47, RZ ;  /* 0x0000002f1f009210 */ /* 0x000fc40007ffe0ff */
[C---:B-----5:R-:W-:Y:S02]  /*1490*/  @!P1 LEA R32, P6, R30.reuse, R24, 0x1 ;  /* 0x000000181e209211 */ /* 0x060fe400078c08ff */
[----:B------:R-:W-:Y:S02]  /*14a0*/  ISETP.GE.AND.EX P4, PT, R35, UR5, PT, P4 ;  /* 0x0000000523007c0c */ /* 0x000fe4000bf86340 */
[----:B------:R-:W-:Y:S02]  /*14b0*/  @!P1 LEA.HI.X R33, R30, R25, R0, 0x1, P6 ;  /* 0x000000191e219211 */ /* 0x000fe400030f0c00 */
[----:B------:R-:W1:Y:S01]  /*14c0*/  @!P3 LDC.64 R24, c[0x0][0x390] ;  /* 0x0000e400ff18bb82 */ /* 0x000e620000000a00 */
[----:B------:R-:W-:Y:S02]  /*14d0*/  @!P2 IADD3 R0, PT, PT, R5, R39, RZ ;  /* 0x000000270500a210 */ /* 0x000fe40007ffe0ff */
[----:B------:R-:W-:Y:S01]  /*14e0*/  @!P2 LEA R28, P6, R4, R28, 0x1 ;  /* 0x0000001c041ca211 */ /* 0x000fe200078c08ff */
[----:B0-----:R-:W-:Y:S01]  /*14f0*/  @!P3 IMAD R2, R45, R16, RZ ;  /* 0x000000102d02b224 */ /* 0x001fe200078e02ff */
[----:B------:R-:W-:-:S02]  /*1500*/  MOV R56, RZ ;  /* 0x000000ff00387202 */ /* 0x000fc40000000f00 */
[----:B------:R-:W-:Y:S01]  /*1510*/  @!P2 LEA.HI.X R29, R4, R29, R0, 0x1, P6 ;  /* 0x0000001d041da211 */ /* 0x000fe200030f0c00 */
[----:B------:R-:W0:Y:S01]  /*1520*/  @!P5 LDC.64 R30, c[0x0][0x390] ;  /* 0x0000e400ff1edb82 */ /* 0x000e220000000a00 */
[----:B------:R-:W-:Y:S02]  /*1530*/  @!P3 MOV R4, R110 ;  /* 0x0000006e0004b202 */ /* 0x000fe40000000f00 */
[----:B------:R-:W-:Y:S01]  /*1540*/  @!P3 MOV R5, R113 ;  /* 0x000000710005b202 */ /* 0x000fe20000000f00 */
[C---:B------:R-:W-:Y:S01]  /*1550*/  @!P3 IMAD R41, R43.reuse, R17, R2 ;  /* 0x000000112b29b224 */ /* 0x040fe200078e0202 */
[----:B------:R-:W-:Y:S01]  /*1560*/  MOV R59, RZ ;  /* 0x000000ff003b7202 */ /* 0x000fe20000000f00 */
[----:B------:R5:W3:Y:S01]  /*1570*/  @!P1 LDG.E R56, desc[UR6][R32.64] ;  /* 0x0000000620389981 */ /* 0x000ae2000c1e1900 */
[----:B------:R-:W-:Y:S01]  /*1580*/  @!P3 IMAD.WIDE.U32 R16, R43, R16, R4 ;  /* 0x000000102b10b225 */ /* 0x000fe200078e0004 */
[----:B------:R-:W-:Y:S01]  /*1590*/  ISETP.GE.U32.AND P1, PT, R104, UR4, PT ;  /* 0x0000000468007c0c */ /* 0x000fe2000bf26070 */
[----:B------:R-:W0:Y:S01]  /*15a0*/  @!P4 LDC.64 R4, c[0x0][0x3e0] ;  /* 0x0000f800ff04cb82 */ /* 0x000e220000000a00 */
[----:B------:R-:W-:Y:S01]  /*15b0*/  IADD3 R39, PT, PT, R3, 0x160, RZ ;  /* 0x0000016003277810 */ /* 0x000fe20007ffe0ff */
[----:B--2---:R-:W-:Y:S01]  /*15c0*/  @!P5 IMAD R0, R101, R8, RZ ;  /* 0x000000086500d224 */ /* 0x004fe200078e02ff */
[----:B------:R-:W-:Y:S01]  /*15d0*/  ISETP.GE.AND.EX P1, PT, R99, UR5, PT, P1 ;  /* 0x0000000563007c0c */ /* 0x000fe2000bf26310 */
[----:B------:R2:W3:Y:S02]  /*15e0*/  @!P2 LDG.E R59, desc[UR6][R28.64] ;  /* 0x000000061c3ba981 */ /* 0x0004e4000c1e1900 */
[----:B-----5:R-:W-:Y:S01]  /*15f0*/  @!P5 IMAD R33, R106, R9, R0 ;  /* 0x000000096a21d224 */ /* 0x020fe200078e0200 */
[----:B------:R-:W-:-:S02]  /*1600*/  @!P3 IADD3 R0, PT, PT, R17, R41, RZ ;  /* 0x000000291100b210 */ /* 0x000fc40007ffe0ff */
[----:B------:R-:W-:Y:S02]  /*1610*/  ISETP.GE.U32.AND P2, PT, R39, UR4, PT ;  /* 0x0000000427007c0c */ /* 0x000fe4000bf46070 */
[----:B------:R-:W-:Y:S02]  /*1620*/  SHF.R.S32.HI R41, RZ, 0x1f, R39 ;  /* 0x0000001fff297819 */ /* 0x000fe40000011427 */
[----:B--2---:R-:W-:Y:S02]  /*1630*/  @!P5 MOV R28, R110 ;  /* 0x0000006e001cd202 */ /* 0x004fe40000000f00 */
[----:B------:R-:W-:Y:S02]  /*1640*/  @!P5 MOV R29, R113 ;  /* 0x00000071001dd202 */ /* 0x000fe40000000f00 */
[----:B------:R-:W-:Y:S01]  /*1650*/  ISETP.GE.AND.EX P2, PT, R41, UR5, PT, P2 ;  /* 0x0000000529007c0c */ /* 0x000fe2000bf46320 */
[----:B------:R-:W-:Y:S01]  /*1660*/  @!P5 IMAD.WIDE.U32 R8, R106, R8, R28 ;  /* 0x000000086a08d225 */ /* 0x000fe200078e001c */
[----:B-1----:R-:W-:-:S02]  /*1670*/  @!P3 LEA R24, P6, R16, R24, 0x1 ;  /* 0x000000181018b211 */ /* 0x002fc400078c08ff */
[----:B------:R-:W1:Y:S02]  /*1680*/  @!P4 LDC.64 R28, c[0x0][0x390] ;  /* 0x0000e400ff1ccb82 */ /* 0x000e640000000a00 */
[----:B------:R-:W-:Y:S02]  /*1690*/  @!P3 LEA.HI.X R25, R16, R25, R0, 0x1, P6 ;  /* 0x000000191019b211 */ /* 0x000fe400030f0c00 */
[----:B------:R-:W-:Y:S02]  /*16a0*/  @!P5 IADD3 R0, PT, PT, R9, R33, RZ ;  /* 0x000000210900d210 */ /* 0x000fe40007ffe0ff */
[C---:B0-----:R-:W-:Y:S02]  /*16b0*/  @!P5 LEA R32, P6, R8.reuse, R30, 0x1 ;  /* 0x0000001e0820d211 */ /* 0x041fe400078c08ff */
[----:B------:R-:W0:Y:S01]  /*16c0*/  @!P1 LDC.64 R16, c[0x0][0x3e0] ;  /* 0x0000f800ff109b82 */ /* 0x000e220000000a00 */
[----:B------:R-:W-:Y:S02]  /*16d0*/  MOV R87, RZ ;  /* 0x000000ff00577202 */ /* 0x000fe40000000f00 */
[----:B------:R-:W-:Y:S01]  /*16e0*/  @!P5 LEA.HI.X R33, R8, R31, R0, 0x1, P6 ;  /* 0x0000001f0821d211 */ /* 0x000fe200030f0c00 */
[----:B------:R-:W-:Y:S01]  /*16f0*/  @!P4 IMAD R0, R35, R4, RZ ;  /* 0x000000042300c224 */ /* 0x000fe200078e02ff */
[----:B------:R-:W-:-:S02]  /*1700*/  @!P4 MOV R34, R110 ;  /* 0x0000006e0022c202 */ /* 0x000fc40000000f00 */
[----:B------:R-:W-:Y:S01]  /*1710*/  @!P4 MOV R35, R113 ;  /* 0x000000710023c202 */ /* 0x000fe20000000f00 */
[----:B------:R-:W2:Y:S01]  /*1720*/  @!P2 LDC.64 R8, c[0x0][0x3e0] ;  /* 0x0000f800ff08ab82 */ /* 0x000ea20000000a00 */
[----:B------:R-:W-:Y:S01]  /*1730*/  MOV R61, RZ ;  /* 0x000000ff003d7202 */ /* 0x000fe20000000f00 */
[----:B------:R-:W5:Y:S01]  /*1740*/  @!P5 LDG.E R87, desc[UR6][R32.64] ;  /* 0x000000062057d981 */ /* 0x000f62000c1e1900 */
[C---:B------:R-:W-:Y:S01]  /*1750*/  @!P4 IMAD R5, R37.reuse, R5, R0 ;  /* 0x000000052505c224 */ /* 0x040fe200078e0200 */
[----:B------:R-:W-:Y:S01]  /*1760*/  ISETP.GE.U32.AND P5, PT, R102, UR4, PT ;  /* 0x0000000466007c0c */ /* 0x000fe2000bfa6070 */
[----:B------:R-:W-:Y:S02]  /*1770*/  @!P4 IMAD.WIDE.U32 R34, R37, R4, R34 ;  /* 0x000000042522c225 */ /* 0x000fe400078e0022 */
[----:B------:R0:W3:Y:S01]  /*1780*/  @!P3 LDG.E R61, desc[UR6][R24.64] ;  /* 0x00000006183db981 */ /* 0x0000e2000c1e1900 */
[----:B------:R-:W2:Y:S01]  /*1790*/  @!P1 LDC.64 R30, c[0x0][0x390] ;  /* 0x0000e400ff1e9b82 */ /* 0x000ea20000000a00 */
[----:B------:R-:W-:-:S02]  /*17a0*/  ISETP.GE.AND.EX P3, PT, R97, UR5, PT, P5 ;  /* 0x0000000561007c0c */ /* 0x000fc4000bf66350 */
[----:B------:R-:W-:Y:S02]  /*17b0*/  @!P4 IADD3 R0, PT, PT, R35, R5, RZ ;  /* 0x000000052300c210 */ /* 0x000fe40007ffe0ff */
[C---:B-1----:R-:W-:Y:S02]  /*17c0*/  @!P4 LEA R28, P5, R34.reuse, R28, 0x1 ;  /* 0x0000001c221cc211 */ /* 0x042fe400078a08ff */
[----:B------:R-:W-:Y:S01]  /*17d0*/  IADD3 R37, PT, PT, R3, 0x170, RZ ;  /* 0x0000017003257810 */ /* 0x000fe20007ffe0ff */
[----:B------:R-:W1:Y:S01]  /*17e0*/  @!P2 LDC.64 R4, c[0x0][0x390] ;  /* 0x0000e400ff04ab82 */ /* 0x000e620000000a00 */
[----:B------:R-:W-:Y:S01]  /*17f0*/  @!P4 LEA.HI.X R29, R34, R29, R0, 0x1, P5 ;  /* 0x0000001d221dc211 */ /* 0x000fe200028f0c00 */
[----:B0-----:R-:W-:Y:S01]  /*1800*/  @!P1 IMAD R2, R99, R16, RZ ;  /* 0x0000001063029224 */ /* 0x001fe200078e02ff */
[----:B------:R-:W-:Y:S02]  /*1810*/  ISETP.GE.U32.AND P5, PT, R37, UR4, PT ;  /* 0x0000000425007c0c */ /* 0x000fe4000bfa6070 */
[----:B------:R-:W-:-:S02]  /*1820*/  SHF.R.S32.HI R43, RZ, 0x1f, R37 ;  /* 0x0000001fff2b7819 */ /* 0x000fc40000011425 */
[----:B------:R-:W-:Y:S02]  /*1830*/  @!P1 MOV R24, R110 ;  /* 0x0000006e00189202 */ /* 0x000fe40000000f00 */
[----:B------:R-:W-:Y:S02]  /*1840*/  @!P1 MOV R25, R113 ;  /* 0x0000007100199202 */ /* 0x000fe40000000f00 */
[----:B------:R-:W-:Y:S01]  /*1850*/  MOV R62, RZ ;  /* 0x000000ff003e7202 */ /* 0x000fe20000000f00 */
[C---:B------:R-:W-:Y:S01]  /*1860*/  @!P1 IMAD R33, R104.reuse, R17, R2 ;  /* 0x0000001168219224 */ /* 0x040fe200078e0202 */
[----:B------:R-:W-:Y:S01]  /*1870*/  ISETP.GE.AND.EX P5, PT, R43, UR5, PT, P5 ;  /* 0x000000052b007c0c */ /* 0x000fe2000bfa6350 */
[----:B------:R-:W-:Y:S02]  /*1880*/  @!P1 IMAD.WIDE.U32 R24, R104, R16, R24 ;  /* 0x0000001068189225 */ /* 0x000fe400078e0018 */
[----:B------:R-:W0:Y:S01]  /*1890*/  @!P3 LDC.64 R16, c[0x0][0x3e0] ;  /* 0x0000f800ff10bb82 */ /* 0x000e220000000a00 */
[----:B------:R1:W3:Y:S01]  /*18a0*/  @!P4 LDG.E R62, desc[UR6][R28.64] ;  /* 0x000000061c3ec981 */ /* 0x0002e2000c1e1900 */
[----:B--2---:R-:W-:Y:S01]  /*18b0*/  @!P2 IMAD R0, R41, R8, RZ ;  /* 0x000000082900a224 */ /* 0x004fe200078e02ff */
[----:B------:R-:W-:-:S03]  /*18c0*/  @!P1 LEA R34, P4, R24, R30, 0x1 ;  /* 0x0000001e18229211 */ /* 0x000fc600078808ff */
[----:B------:R-:W-:Y:S01]  /*18d0*/  @!P2 IMAD R41, R39, R9, R0 ;  /* 0x000000092729a224 */ /* 0x000fe200078e0200 */
[----:B------:R-:W-:Y:S02]  /*18e0*/  @!P1 IADD3 R0, PT, PT, R25, R33, RZ ;  /* 0x0000002119009210 */ /* 0x000fe40007ffe0ff */
[----:B------:R-:W2:Y:S01]  /*18f0*/  @!P3 LDC.64 R32, c[0x0][0x390] ;  /* 0x0000e400ff20bb82 */ /* 0x000ea20000000a00 */
[----:B-1----:R-:W-:Y:S02]  /*1900*/  @!P2 MOV R28, R110 ;  /* 0x0000006e001ca202 */ /* 0x002fe40000000f00 */
[----:B------:R-:W-:Y:S02]  /*1910*/  @!P2 MOV R29, R113 ;  /* 0x00000071001da202 */ /* 0x000fe40000000f00 */
[----:B------:R-:W-:-:S03]  /*1920*/  @!P1 LEA.HI.X R35, R24, R31, R0, 0x1, P4 ;  /* 0x0000001f18239211 */ /* 0x000fc600020f0c00 */
[----:B------:R-:W1:Y:S01]  /*1930*/  @!P5 LDC.64 R30, c[0x0][0x3e0] ;  /* 0x0000f800ff1edb82 */ /* 0x000e620000000a00 */
[----:B------:R-:W-:Y:S01]  /*1940*/  @!P2 IMAD.WIDE.U32 R8, R39, R8, R28 ;  /* 0x000000082708a225 */ /* 0x000fe200078e001c */
[----:B------:R-:W-:Y:S01]  /*1950*/  IADD3 R39, PT, PT, R3, 0x190, RZ ;  /* 0x0000019003277810 */ /* 0x000fe20007ffe0ff */
[----:B------:R0:W4:Y:S03]  /*1960*/  @!P1 LDG.E R12, desc[UR6][R34.64] ;  /* 0x00000006220c9981 */ /* 0x000126000c1e1900 */
[----:B------:R-:W-:Y:S02]  /*1970*/  @!P2 IADD3 R0, PT, PT, R9, R41, RZ ;  /* 0x000000290900a210 */ /* 0x000fe40007ffe0ff */
[----:B------:R-:W-:Y:S01]  /*1980*/  @!P2 LEA R24, P4, R8, R4, 0x1 ;  /* 0x000000040818a211 */ /* 0x000fe200078808ff */
[----:B------:R-:W2:Y:S01]  /*1990*/  @!P5 LDC.64 R28, c[0x0][0x390] ;  /* 0x0000e400ff1cdb82 */ /* 0x000ea20000000a00 */
[----:B------:R-:W-:-:S02]  /*19a0*/  ISETP.GE.U32.AND P1, PT, R39, UR4, PT ;  /* 0x0000000427007c0c */ /* 0x000fc4000bf26070 */
[----:B------:R-:W-:Y:S02]  /*19b0*/  SHF.R.S32.HI R41, RZ, 0x1f, R39 ;  /* 0x0000001fff297819 */ /* 0x000fe40000011427 */
[----:B------:R-:W-:Y:S02]  /*19c0*/  @!P2 LEA.HI.X R25, R8, R5, R0, 0x1, P4 ;  /* 0x000000050819a211 */ /* 0x000fe400020f0c00 */
[----:B------:R-:W-:Y:S02]  /*19d0*/  ISETP.GE.U32.AND P4, PT, R100, UR4, PT ;  /* 0x0000000464007c0c */ /* 0x000fe4000bf86070 */
[----:B------:R-:W-:Y:S02]  /*19e0*/  ISETP.GE.AND.EX P1, PT, R41, UR5, PT, P1 ;  /* 0x0000000529007c0c */ /* 0x000fe4000bf26310 */
[----:B------:R-:W-:Y:S01]  /*19f0*/  ISETP.GE.AND.EX P4, PT, R95, UR5, PT, P4 ;  /* 0x000000055f007c0c */ /* 0x000fe2000bf86340 */
[----:B0-----:R-:W-:Y:S01]  /*1a00*/  @!P3 IMAD R0, R97, R16, RZ ;  /* 0x000000106100b224 */ /* 0x001fe200078e02ff */
[----:B------:R-:W-:-:S02]  /*1a10*/  @!P3 MOV R4, R110 ;  /* 0x0000006e0004b202 */ /* 0x000fc40000000f00 */
[----:B------:R-:W-:Y:S01]  /*1a20*/  @!P3 MOV R5, R113 ;  /* 0x000000710005b202 */ /* 0x000fe20000000f00 */
[C---:B------:R-:W-:Y:S02]  /*1a30*/  @!P3 IMAD R9, R102.reuse, R17, R0 ;  /* 0x000000116609b224 */ /* 0x040fe400078e0200 */
[----:B------:R-:W-:Y:S01]  /*1a40*/  @!P3 IMAD.WIDE.U32 R16, R102, R16, R4 ;  /* 0x000000106610b225 */ /* 0x000fe200078e0004 */
[----:B------:R-:W-:-:S03]  /*1a50*/  @!P5 MOV R34, R110 ;  /* 0x0000006e0022d202 */ /* 0x000fc60000000f00 */
[----:B------:R-:W0:Y:S01]  /*1a60*/  @!P1 LDC.64 R4, c[0x0][0x3e0] ;  /* 0x0000f800ff049b82 */ /* 0x000e220000000a00 */
[----:B------:R-:W-:Y:S01]  /*1a70*/  @!P5 MOV R35, R113 ;  /* 0x000000710023d202 */ /* 0x000fe20000000f00 */
[----:B-1----:R-:W-:Y:S01]  /*1a80*/  @!P5 IMAD R2, R43, R30, RZ ;  /* 0x0000001e2b02d224 */ /* 0x002fe200078e02ff */
[----:B------:R-:W-:Y:S02]  /*1a90*/  @!P3 IADD3 R0, PT, PT, R17, R9, RZ ;  /* 0x000000091100b210 */ /* 0x000fe40007ffe0ff */
[----:B------:R-:W-:-:S03]  /*1aa0*/  MOV R64, RZ ;  /* 0x000000ff00407202 */ /* 0x000fc60000000f00 */
[----:B------:R-:W1:Y:S01]  /*1ab0*/  @!P4 LDC.64 R8, c[0x0][0x3e0] ;  /* 0x0000f800ff08cb82 */ /* 0x000e620000000a00 */
[C---:B--2---:R-:W-:Y:S01]  /*1ac0*/  @!P3 LEA R32, P6, R16.reuse, R32, 0x1 ;  /* 0x000000201020b211 */ /* 0x044fe200078c08ff */
[C---:B------:R-:W-:Y:S01]  /*1ad0*/  @!P5 IMAD R31, R37.reuse, R31, R2 ;  /* 0x0000001f251fd224 */ /* 0x040fe200078e0202 */
[----:B------:R2:W3:Y:S01]  /*1ae0*/  @!P2 LDG.E R64, desc[UR6][R24.64] ;  /* 0x000000061840a981 */ /* 0x0004e2000c1e1900 */
[----:B------:R-:W-:Y:S01]  /*1af0*/  @!P5 IMAD.WIDE.U32 R34, R37, R30, R34 ;  /* 0x0000001e2522d225 */ /* 0x000fe200078e0022 */
[----:B------:R-:W-:Y:S02]  /*1b00*/  @!P3 LEA.HI.X R33, R16, R33, R0, 0x1, P6 ;  /* 0x000000211021b211 */ /* 0x000fe400030f0c00 */
[----:B------:R-:W-:Y:S02]  /*1b10*/  IADD3 R17, PT, PT, R3, 0x1a0, RZ ;  /* 0x000001a003117810 */ /* 0x000fe40007ffe0ff */
[----:B------:R-:W-:Y:S02]  /*1b20*/  @!P5 IADD3 R0, PT, PT, R35, R31, RZ ;  /* 0x0000001f2300d210 */ /* 0x000fe40007ffe0ff */
[----:B------:R-:W-:Y:S01]  /*1b30*/  @!P5 LEA R36, P2, R34, R28, 0x1 ;  /* 0x0000001c2224d211 */ /* 0x000fe200078408ff */
[----:B------:R-:W2:Y:S01]  /*1b40*/  @!P4 LDC.64 R30, c[0x0][0x390] ;  /* 0x0000e400ff1ecb82 */ /* 0x000ea20000000a00 */
[----:B------:R-:W-:-:S02]  /*1b50*/  SHF.R.S32.HI R43, RZ, 0x1f, R17 ;  /* 0x0000001fff2b7819 */ /* 0x000fc40000011411 */
[----:B------:R-:W-:Y:S02]  /*1b60*/  @!P5 LEA.HI.X R37, R34, R29, R0, 0x1, P2 ;  /* 0x0000001d2225d211 */ /* 0x000fe400010f0c00 */
[----:B------:R-:W-:-:S03]  /*1b70*/  ISETP.GE.U32.AND P2, PT, R17, UR4, PT ;  /* 0x0000000411007c0c */ /* 0x000fc6000bf46070 */
[----:B------:R-:W2:Y:S01]  /*1b80*/  @!P1 LDC.64 R28, c[0x0][0x390] ;  /* 0x0000e400ff1c9b82 */ /* 0x000ea20000000a00 */
[----:B------:R-:W-:Y:S02]  /*1b90*/  ISETP.GE.AND.EX P2, PT, R43, UR5, PT, P2 ;  /* 0x000000052b007c0c */ /* 0x000fe4000bf46320 */
[----:B------:R-:W-:Y:S01]  /*1ba0*/  MOV R66, RZ ;  /* 0x000000ff00427202 */ /* 0x000fe20000000f00 */
[----:B0-----:R-:W-:Y:S01]  /*1bb0*/  @!P1 IMAD R2, R41, R4, RZ ;  /* 0x0000000429029224 */ /* 0x001fe200078e02ff */
[----:B------:R-:W-:Y:S01]  /*1bc0*/  IADD3 R41, PT, PT, R3, 0x1c0, RZ ;  /* 0x000001c003297810 */ /* 0x000fe20007ffe0ff */
[----:B-1----:R-:W-:Y:S01]  /*1bd0*/  @!P4 IMAD R0, R95, R8, RZ ;  /* 0x000000085f00c224 */ /* 0x002fe200078e02ff */
[----:B--2---:R-:W-:Y:S02]  /*1be0*/  @!P4 MOV R24, R110 ;  /* 0x0000006e0018c202 */ /* 0x004fe40000000f00 */
[----:B------:R-:W-:Y:S01]  /*1bf0*/  @!P4 MOV R25, R113 ;  /* 0x000000710019c202 */ /* 0x000fe20000000f00 */
[----:B------:R-:W2:Y:S01]  /*1c00*/  @!P5 LDG.E R66, desc[UR6][R36.64] ;  /* 0x000000062442d981 */ /* 0x000ea2000c1e1900 */
[----:B------:R-:W-:Y:S01]  /*1c10*/  MOV R16, RZ ;  /* 0x000000ff00107202 */ /* 0x000fe20000000f00 */
[----:B------:R-:W-:Y:S01]  /*1c20*/  @!P1 IMAD R47, R39, R5, R2 ;  /* 0x00000005272f9224 */ /* 0x000fe200078e0202 */
[----:B------:R-:W-:Y:S01]  /*1c30*/  ISETP.GE.U32.AND P5, PT, R41, UR4, PT ;  /* 0x0000000429007c0c */ /* 0x000fe2000bfa6070 */
[C---:B------:R-:W-:Y:S01]  /*1c40*/  @!P4 IMAD R5, R100.reuse, R9, R0 ;  /* 0x000000096405c224 */ /* 0x040fe200078e0200 */
[----:B------:R-:W-:Y:S01]  /*1c50*/  SHF.R.S32.HI R45, RZ, 0x1f, R41 ;  /* 0x0000001fff2d7819 */ /* 0x000fe20000011429 */
[----:B------:R-:W-:Y:S01]  /*1c60*/  @!P4 IMAD.WIDE.U32 R24, R100, R8, R24 ;  /* 0x000000086418c225 */ /* 0x000fe200078e0018 */
[----:B------:R-:W-:Y:S01]  /*1c70*/  @!P1 MOV R34, R110 ;  /* 0x0000006e00229202 */ /* 0x000fe20000000f00 */
[----:B------:R-:W0:Y:S01]  /*1c80*/  @!P2 LDC.64 R8, c[0x0][0x3e0] ;  /* 0x0000f800ff08ab82 */ /* 0x000e220000000a00 */
[----:B------:R-:W-:Y:S01]  /*1c90*/  @!P1 MOV R35, R113 ;  /* 0x0000007100239202 */ /* 0x000fe20000000f00 */
[----:B------:R1:W3:Y:S01]  /*1ca0*/  @!P3 LDG.E R16, desc[UR6][R32.64] ;  /* 0x000000062010b981 */ /* 0x0002e2000c1e1900 */
[----:B------:R-:W-:-:S02]  /*1cb0*/  ISETP.GE.AND.EX P5, PT, R45, UR5, PT, P5 ;  /* 0x000000052d007c0c */ /* 0x000fc4000bfa6350 */
[----:B------:R-:W-:Y:S01]  /*1cc0*/  @!P4 IADD3 R0, PT, PT, R25, R5, RZ ;  /* 0x000000051900c210 */ /* 0x000fe20007ffe0ff */
[----:B------:R-:W-:Y:S02]  /*1cd0*/  @!P1 IMAD.WIDE.U32 R4, R39, R4, R34 ;  /* 0x0000000427049225 */ /* 0x000fe400078e0022 */
[----:B------:R-:W0:Y:S01]  /*1ce0*/  @!P2 LDC.64 R34, c[0x0][0x390] ;  /* 0x0000e400ff22ab82 */ /* 0x000e220000000a00 */
[----:B-1----:R-:W-:-:S04]  /*1cf0*/  @!P4 LEA R32, P6, R24, R30, 0x1 ;  /* 0x0000001e1820c211 */ /* 0x002fc800078c08ff */
[----:B------:R-:W-:Y:S02]  /*1d00*/  @!P4 LEA.HI.X R33, R24, R31, R0, 0x1, P6 ;  /* 0x0000001f1821c211 */ /* 0x000fe400030f0c00 */
[----:B------:R-:W-:Y:S01]  /*1d10*/  @!P1 IADD3 R0, PT, PT, R5, R47, RZ ;  /* 0x0000002f05009210 */ /* 0x000fe20007ffe0ff */
[----:B------:R-:W1:Y:S01]  /*1d20*/  @!P5 LDC.64 R24, c[0x0][0x390] ;  /* 0x0000e400ff18db82 */ /* 0x000e620000000a00 */
[----:B------:R-:W-:Y:S01]  /*1d30*/  @!P1 LEA R30, P6, R4, R28, 0x1 ;  /* 0x0000001c041e9211 */ /* 0x000fe200078c08ff */
[----:B------:R0:W2:Y:S01]  /*1d40*/  @!P4 LDG.E R26, desc[UR6][R32.64] ;  /* 0x00000006201ac981 */ /* 0x0000a2000c1e1900 */
[----:B------:R-:W-:Y:S02]  /*1d50*/  ISETP.GE.U32.AND P4, PT, R98, UR4, PT ;  /* 0x0000000462007c0c */ /* 0x000fe4000bf86070 */
[----:B------:R-:W-:-:S03]  /*1d60*/  @!P1 LEA.HI.X R31, R4, R29, R0, 0x1, P6 ;  /* 0x0000001d041f9211 */ /* 0x000fc600030f0c00 */
[----:B------:R-:W1:Y:S01]  /*1d70*/  @!P5 LDC.64 R28, c[0x0][0x3e0] ;  /* 0x0000f800ff1cdb82 */ /* 0x000e620000000a00 */
[----:B------:R-:W-:Y:S01]  /*1d80*/  ISETP.GE.AND.EX P4, PT, R93, UR5, PT, P4 ;  /* 0x000000055d007c0c */ /* 0x000fe2000bf86340 */
[----:B0-----:R-:W-:Y:S01]  /*1d90*/  @!P2 IMAD R0, R43, R8, RZ ;  /* 0x000000082b00a224 */ /* 0x001fe200078e02ff */
[----:B------:R-:W-:Y:S02]  /*1da0*/  @!P2 MOV R32, R110 ;  /* 0x0000006e0020a202 */ /* 0x000fe40000000f00 */
[----:B------:R-:W-:Y:S01]  /*1db0*/  @!P2 MOV R33, R113 ;  /* 0x000000710021a202 */ /* 0x000fe20000000f00 */
[C---:B------:R-:W-:Y:S01]  /*1dc0*/  @!P2 IMAD R37, R17.reuse, R9, R0 ;  /* 0x000000091125a224 */ /* 0x040fe200078e0200 */
[----:B------:R-:W-:Y:S01]  /*1dd0*/  MOV R70, RZ ;  /* 0x000000ff00467202 */ /* 0x000fe20000000f00 */
[----:B------:R-:W-:-:S06]  /*1de0*/  @!P2 IMAD.WIDE.U32 R8, R17, R8, R32 ;  /* 0x000000081108a225 */ /* 0x000fcc00078e0020 */
[----:B------:R-:W0:Y:S01]  /*1df0*/  @!P4 LDC.64 R4, c[0x0][0x3e0] ;  /* 0x0000f800ff04cb82 */ /* 0x000e220000000a00 */
[----:B------:R1:W2:Y:S01]  /*1e00*/  @!P1 LDG.E R70, desc[UR6][R30.64] ;  /* 0x000000061e469981 */ /* 0x0002a2000c1e1900 */
[----:B------:R-:W-:Y:S02]  /*1e10*/  @!P2 IADD3 R0, PT, PT, R9, R37, RZ ;  /* 0x000000250900a210 */ /* 0x000fe40007ffe0ff */
[C---:B------:R-:W-:Y:S02]  /*1e20*/  @!P2 LEA R34, P1, R8.reuse, R34, 0x1 ;  /* 0x000000220822a211 */ /* 0x040fe400078208ff */
[----:B------:R-:W-:Y:S02]  /*1e30*/  MOV R73, RZ ;  /* 0x000000ff00497202 */ /* 0x000fe40000000f00 */
[----:B------:R-:W-:Y:S01]  /*1e40*/  @!P2 LEA.HI.X R35, R8, R35, R0, 0x1, P1 ;  /* 0x000000230823a211 */ /* 0x000fe200008f0c00 */
[----:B-1----:R-:W-:Y:S01]  /*1e50*/  @!P5 IMAD R2, R45, R28, RZ ;  /* 0x0000001c2d02d224 */ /* 0x002fe200078e02ff */
[----:B------:R-:W-:Y:S01]  /*1e60*/  @!P5 MOV R30, R110 ;  /* 0x0000006e001ed202 */ /* 0x000fe20000000f00 */
[----:B------:R-:W1:Y:S01]  /*1e70*/  @!P4 LDC.64 R8, c[0x0][0x390] ;  /* 0x0000e400ff08cb82 */ /* 0x000e620000000a00 */
[----:B------:R-:W-:Y:S01]  /*1e80*/  @!P5 MOV R31, R113 ;  /* 0x00000071001fd202 */ /* 0x000fe20000000f00 */
[C---:B------:R-:W-:Y:S01]  /*1e90*/  @!P5 IMAD R17, R41.reuse, R29, R2 ;  /* 0x0000001d2911d224 */ /* 0x040fe200078e0202 */
[----:B------:R-:W-:Y:S01]  /*1ea0*/  ISETP.GE.U32.AND P1, PT, R96, UR4, PT ;  /* 0x0000000460007c0c */ /* 0x000fe2000bf26070 */
[----:B------:R1:W2:Y:S01]  /*1eb0*/  @!P2 LDG.E R73, desc[UR6][R34.64] ;  /* 0x000000062249a981 */ /* 0x0002a2000c1e1900 */
[----:B------:R-:W-:-:S02]  /*1ec0*/  @!P5 IMAD.WIDE.U32 R28, R41, R28, R30 ;  /* 0x0000001c291cd225 */ /* 0x000fc400078e001e */
[----:B------:R-:W-:-:S03]  /*1ed0*/  ISETP.GE.AND.EX P2, PT, R91, UR5, PT, P1 ;  /* 0x000000055b007c0c */ /* 0x000fc6000bf46310 */
[----:B------:R-:W-:Y:S02]  /*1ee0*/  @!P5 IADD3 R0, PT, PT, R29, R17, RZ ;  /* 0x000000111d00d210 */ /* 0x000fe40007ffe0ff */
[C---:B------:R-:W-:Y:S02]  /*1ef0*/  @!P5 LEA R24, P1, R28.reuse, R24, 0x1 ;  /* 0x000000181c18d211 */ /* 0x040fe400078208ff */
[----:B------:R-:W-:Y:S02]  /*1f00*/  IADD3 R17, PT, PT, R3, 0x1d0, RZ ;  /* 0x000001d003117810 */ /* 0x000fe40007ffe0ff */
[----:B------:R-:W-:Y:S02]  /*1f10*/  @!P5 LEA.HI.X R25, R28, R25, R0, 0x1, P1 ;  /* 0x000000191c19d211 */ /* 0x000fe400008f0c00 */
[----:B------:R-:W-:Y:S02]  /*1f20*/  ISETP.GE.U32.AND P1, PT, R17, UR4, PT ;  /* 0x0000000411007c0c */ /* 0x000fe4000bf26070 */
[----:B------:R-:W-:Y:S01]  /*1f30*/  SHF.R.S32.HI R41, RZ, 0x1f, R17 ;  /* 0x0000001fff297819 */ /* 0x000fe20000011411 */
[----:B0-----:R-:W-:Y:S01]  /*1f40*/  @!P4 IMAD R2, R93, R4, RZ ;  /* 0x000000045d02c224 */ /* 0x001fe200078e02ff */
[----:B------:R-:W-:-:S02]  /*1f50*/  @!P4 MOV R28, R110 ;  /* 0x0000006e001cc202 */ /* 0x000fc40000000f00 */
[----:B------:R-:W-:Y:S02]  /*1f60*/  @!P4 MOV R29, R113 ;  /* 0x00000071001dc202 */ /* 0x000fe40000000f00 */
[----:B------:R-:W-:Y:S02]  /*1f70*/  ISETP.GE.AND.EX P1, PT, R41, UR5, PT, P1 ;  /* 0x0000000529007c0c */ /* 0x000fe4000bf26310 */
[----:B------:R-:W-:Y:S01]  /*1f80*/  MOV R76, RZ ;  /* 0x000000ff004c7202 */ /* 0x000fe20000000f00 */
[C---:B------:R-:W-:Y:S02]  /*1f90*/  @!P4 IMAD R31, R98.reuse, R5, R2 ;  /* 0x00000005621fc224 */ /* 0x040fe400078e0202 */
[----:B------:R-:W-:Y:S02]  /*1fa0*/  @!P4 IMAD.WIDE.U32 R28, R98, R4, R28 ;  /* 0x00000004621cc225 */ /* 0x000fe400078e001c */
[----:B------:R-:W0:Y:S01]  /*1fb0*/  @!P2 LDC.64 R4, c[0x0][0x3e0] ;  /* 0x0000f800ff04ab82 */ /* 0x000e220000000a00 */
[----:B------:R5:W2:Y:S02]  /*1fc0*/  @!P5 LDG.E R76, desc[UR6][R24.64] ;  /* 0x00000006184cd981 */ /* 0x000aa4000c1e1900 */
[----:B------:R-:W-:-:S02]  /*1fd0*/  @!P4 IADD3 R0, PT, PT, R29, R31, RZ ;  /* 0x0000001f1d00c210 */ /* 0x000fc40007ffe0ff */
[C---:B-1----:R-:W-:Y:S02]  /*1fe0*/  @!P4 LEA R34, P5, R28.reuse, R8, 0x1 ;  /* 0x000000081c22c211 */ /* 0x042fe400078a08ff */
[----:B------:R-:W-:Y:S01]  /*1ff0*/  IADD3 R37, PT, PT, R3, 0x1e0, RZ ;  /* 0x000001e003257810 */ /* 0x000fe20007ffe0ff */
[----:B------:R-:W1:Y:S01]  /*2000*/  @!P2 LDC.64 R30, c[0x0][0x390] ;  /* 0x0000e400ff1eab82 */ /* 0x000e620000000a00 */
[----:B------:R-:W-:Y:S02]  /*2010*/  @!P4 LEA.HI.X R35, R28, R9, R0, 0x1, P5 ;  /* 0x000000091c23c211 */ /* 0x000fe400028f0c00 */
[----:B------:R-:W-:Y:S02]  /*2020*/  ISETP.GE.U32.AND P5, PT, R37, UR4, PT ;  /* 0x0000000425007c0c */ /* 0x000fe4000bfa6070 */
[----:B------:R-:W-:-:S03]  /*2030*/  SHF.R.S32.HI R43, RZ, 0x1f, R37 ;  /* 0x0000001fff2b7819 */ /* 0x000fc60000011425 */
[----:B------:R-:W1:Y:S01]  /*2040*/  @!P1 LDC.64 R28, c[0x0][0x3e0] ;  /* 0x0000f800ff1c9b82 */ /* 0x000e620000000a00 */
[----:B------:R-:W-:Y:S02]  /*2050*/  IADD3 R39, PT, PT, R3, 0x1f0, RZ ;  /* 0x000001f003277810 */ /* 0x000fe40007ffe0ff */
[----:B------:R-:W-:Y:S02]  /*2060*/  ISETP.GE.AND.EX P5, PT, R43, UR5, PT, P5 ;  /* 0x000000052b007c0c */ /* 0x000fe4000bfa6350 */
[----:B------:R-:W-:Y:S02]  /*2070*/  ISETP.GE.U32.AND P6, PT, R39, UR4, PT ;  /* 0x0000000427007c0c */ /* 0x000fe4000bfc6070 */
[----:B------:R-:W-:Y:S01]  /*2080*/  SHF.R.S32.HI R45, RZ, 0x1f, R39 ;  /* 0x0000001fff2d7819 */ /* 0x000fe20000011427 */
[----:B0-----:R-:W-:Y:S01]  /*2090*/  @!P2 IMAD R0, R91, R4, RZ ;  /* 0x000000045b00a224 */ /* 0x001fe200078e02ff */
[----:B------:R-:W-:Y:S01]  /*20a0*/  @!P2 MOV R32, R110 ;  /* 0x0000006e0020a202 */ /* 0x000fe20000000f00 */
[----:B-----5:R-:W0:Y:S01]  /*20b0*/  @!P1 LDC.64 R24, c[0x0][0x390] ;  /* 0x0000e400ff189b82 */ /* 0x020e220000000a00 */
[----:B------:R-:W-:-:S02]  /*20c0*/  ISETP.GE.AND.EX P6, PT, R45, UR5, PT, P6 ;  /* 0x000000052d007c0c */ /* 0x000fc4000bfc6360 */
[----:B------:R-:W-:Y:S02]  /*20d0*/  @!P2 MOV R33, R113 ;  /* 0x000000710021a202 */ /* 0x000fe40000000f00 */
[----:B------:R-:W-:Y:S01]  /*20e0*/  MOV R68, RZ ;  /* 0x000000ff00447202 */ /* 0x000fe20000000f00 */
[C---:B------:R-:W-:Y:S02]  /*20f0*/  @!P2 IMAD R3, R96.reuse, R5, R0 ;  /* 0x000000056003a224 */ /* 0x040fe400078e0200 */
[----:B------:R-:W5:Y:S01]  /*2100*/  @!P5 LDC.64 R8, c[0x0][0x3e0] ;  /* 0x0000f800ff08db82 */ /* 0x000f620000000a00 */
[----:B------:R-:W-:Y:S02]  /*2110*/  @!P2 IMAD.WIDE.U32 R32, R96, R4, R32 ;  /* 0x000000046020a225 */ /* 0x000fe400078e0020 */
[----:B------:R-:W2:Y:S02]  /*2120*/  @!P4 LDG.E R68, desc[UR6][R34.64] ;  /* 0x000000062244c981 */ /* 0x000ea4000c1e1900 */
[----:B-1----:R-:W-:Y:S01]  /*2130*/  @!P1 IMAD R2, R41, R28, RZ ;  /* 0x0000001c29029224 */ /* 0x002fe200078e02ff */
[----:B------:R-:W-:-:S02]  /*2140*/  @!P2 IADD3 R0, PT, PT, R33, R3, RZ ;  /* 0x000000032100a210 */ /* 0x000fc40007ffe0ff */
[----:B------:R-:W1:Y:S01]  /*2150*/  @!P6 LDC.64 R4, c[0x0][0x3e0] ;  /* 0x0000f800ff04eb82 */ /* 0x000e620000000a00 */
[C---:B------:R-:W-:Y:S01]  /*2160*/  @!P2 LEA R30, P4, R32.reuse, R30, 0x1 ;  /* 0x0000001e201ea211 */ /* 0x040fe200078808ff */
[----:B------:R-:W-:Y:S01]  /*2170*/  @!P1 IMAD R41, R17, R29, R2 ;  /* 0x0000001d11299224 */ /* 0x000fe200078e0202 */
[----:B------:R-:W-:Y:S02]  /*2180*/  @!P1 MOV R33, R113 ;  /* 0x0000007100219202 */ /* 0x000fe40000000f00 */
[----:B------:R-:W-:Y:S02]  /*2190*/  @!P2 LEA.HI.X R31, R32, R31, R0, 0x1, P4 ;  /* 0x0000001f201fa211 */ /* 0x000fe400020f0c00 */
[----:B------:R-:W-:Y:S01]  /*21a0*/  @!P1 MOV R32, R110 ;  /* 0x0000006e00209202 */ /* 0x000fe20000000f00 */
[----:B------:R-:W4:Y:S01]  /*21b0*/  @!P5 LDC.64 R2, c[0x0][0x390] ;  /* 0x0000e400ff02db82 */ /* 0x000f220000000a00 */
[----:B------:R-:W-:-:S03]  /*21c0*/  MOV R75, RZ ;  /* 0x000000ff004b7202 */ /* 0x000fc60000000f00 */
[----:B------:R-:W-:-:S03]  /*21d0*/  @!P1 IMAD.WIDE.U32 R32, R17, R28, R32 ;  /* 0x0000001c11209225 */ /* 0x000fc600078e0020 */
[----:B------:R0:W2:Y:S01]  /*21e0*/  @!P2 LDG.E R75, desc[UR6][R30.64] ;  /* 0x000000061e4ba981 */ /* 0x0000a2000c1e1900 */
[----:B------:R-:W4:Y:S01]  /*21f0*/  @!P6 LDC.64 R28, c[0x0][0x390] ;  /* 0x0000e400ff1ceb82 */ /* 0x000f220000000a00 */
[----:B-----5:R-:W-:Y:S01]  /*2200*/  @!P5 IMAD R14, R43, R8, RZ ;  /* 0x000000082b0ed224 */ /* 0x020fe200078e02ff */
[----:B------:R-:W-:Y:S02]  /*2210*/  @!P1 IADD3 R0, PT, PT, R33, R41, RZ ;  /* 0x0000002921009210 */ /* 0x000fe40007ffe0ff */
[C---:B0-----:R-:W-:Y:S01]  /*2220*/  @!P1 LEA R24, P2, R32.reuse, R24, 0x1 ;  /* 0x0000001820189211 */ /* 0x041fe200078408ff */
[----:B------:R-:W-:Y:S01]  /*2230*/  @!P5 IMAD R17, R37, R9, R14 ;  /* 0x000000092511d224 */ /* 0x000fe200078e020e */
[----:B------:R-:W-:Y:S02]  /*2240*/  @!P5 MOV R30, R110 ;  /* 0x0000006e001ed202 */ /* 0x000fe40000000f00 */
[----:B------:R-:W-:Y:S02]  /*2250*/  @!P5 MOV R31, R113 ;  /* 0x00000071001fd202 */ /* 0x000fe40000000f00 */
[----:B------:R-:W-:Y:S01]  /*2260*/  @!P1 LEA.HI.X R25, R32, R25, R0, 0x1, P2 ;  /* 0x0000001920199211 */ /* 0x000fe200010f0c00 */
[----:B-1----:R-:W-:-:S02]  /*2270*/  @!P6 IMAD R0, R45, R4, RZ ;  /* 0x000000042d00e224 */ /* 0x002fc400078e02ff */
[----:B------:R-:W-:Y:S01]  /*2280*/  @!P5 IMAD.WIDE.U32 R8, R37, R8, R30 ;  /* 0x000000082508d225 */ /* 0x000fe200078e001e */
[----:B------:R-:W-:Y:S02]  /*2290*/  @!P6 MOV R30, R110 ;  /* 0x0000006e001ee202 */ /* 0x000fe40000000f00 */
[----:B------:R-:W-:Y:S01]  /*22a0*/  @!P6 MOV R31, R113 ;  /* 0x00000071001fe202 */ /* 0x000fe20000000f00 */
[----:B------:R-:W-:Y:S01]  /*22b0*/  @!P6 IMAD R33, R39, R5, R0 ;  /* 0x000000052721e224 */ /* 0x000fe200078e0200 */
[----:B------:R-:W-:Y:S02]  /*22c0*/  MOV R79, RZ ;  /* 0x000000ff004f7202 */ /* 0x000fe40000000f00 */
[----:B------:R-:W-:Y:S01]  /*22d0*/  @!P5 IADD3 R0, PT, PT, R9, R17, RZ ;  /* 0x000000110900d210 */ /* 0x000fe20007ffe0ff */
[----:B------:R-:W-:Y:S01]  /*22e0*/  @!P6 IMAD.WIDE.U32 R4, R39, R4, R30 ;  /* 0x000000042704e225 */ /* 0x000fe200078e001e */
[C---:B----4-:R-:W-:Y:S02]  /*22f0*/  @!P5 LEA R2, P2, R8.reuse, R2, 0x1 ;  /* 0x000000020802d211 */ /* 0x050fe400078408ff */
[----:B------:R-:W-:Y:S01]  /*2300*/  MOV R81, RZ ;  /* 0x000000ff00517202 */ /* 0x000fe20000000f00 */
[----:B------:R-:W4:Y:S01]  /*2310*/  @!P1 LDG.E R79, desc[UR6][R24.64] ;  /* 0x00000006184f9981 */ /* 0x000f22000c1e1900 */
[----:B------:R-:W-:-:S02]  /*2320*/  @!P5 LEA.HI.X R3, R8, R3, R0, 0x1, P2 ;  /* 0x000000030803d211 */ /* 0x000fc400010f0c00 */
[----:B------:R-:W-:Y:S02]  /*2330*/  @!P6 IADD3 R0, PT, PT, R5, R33, RZ ;  /* 0x000000210500e210 */ /* 0x000fe40007ffe0ff */
[C---:B------:R-:W-:Y:S01]  /*2340*/  @!P6 LEA R28, P1, R4.reuse, R28, 0x1 ;  /* 0x0000001c041ce211 */ /* 0x040fe200078208ff */
[----:B------:R0:W5:Y:S01]  /*2350*/  @!P5 LDG.E R81, desc[UR6][R2.64] ;  /* 0x000000060251d981 */ /* 0x000162000c1e1900 */
[----:B------:R-:W-:Y:S02]  /*2360*/  MOV R83, RZ ;  /* 0x000000ff00537202 */ /* 0x000fe40000000f00 */
[----:B------:R-:W-:-:S05]  /*2370*/  @!P6 LEA.HI.X R29, R4, R29, R0, 0x1, P1 ;  /* 0x0000001d041de211 */ /* 0x000fca00008f0c00 */
[----:B------:R1:W5:Y:S01]  /*2380*/  @!P6 LDG.E R83, desc[UR6][R28.64] ;  /* 0x000000061c53e981 */ /* 0x000362000c1e1900 */
[----:B------:R-:W-:Y:S02]  /*2390*/  PRMT R86, R89, 0x7632, R86 ;  /* 0x0000763259567816 */ /* 0x000fe40000000056 */
[----:B------:R-:W-:Y:S02]  /*23a0*/  PRMT R84, R87, 0x7632, R84 ;  /* 0x0000763257547816 */ /* 0x000fe40000000054 */
[----:B------:R-:W-:Y:S02]  /*23b0*/  SHF.L.U32 R86, R86, 0x10, RZ ;  /* 0x0000001056567819 */ /* 0x000fe400000006ff */
[----:B------:R-:W-:Y:S02]  /*23c0*/  SHF.L.U32 R89, R89, 0x10, RZ ;  /* 0x0000001059597819 */ /* 0x000fe400000006ff */
[----:B------:R-:W-:Y:S01]  /*23d0*/  SHF.L.U32 R84, R84, 0x10, RZ ;  /* 0x0000001054547819 */ /* 0x000fe200000006ff */
[----:B------:R-:W-:Y:S01]  /*23e0*/  FMUL.FTZ R4, R86, R86 ;  /* 0x0000005656047220 */ /* 0x000fe20000410000 */
[----:B------:R-:W-:Y:S01]  /*23f0*/  PRMT R0, R85, 0x7632, R0 ;  /* 0x0000763255007816 */ /* 0x000fe20000000000 */
[----:B0-----:R-:W-:Y:S01]  /*2400*/  FADD.FTZ R3, R89, R86 ;  /* 0x0000005659037221 */ /* 0x001fe20000010000 */
[----:B------:R-:W-:Y:S01]  /*2410*/  SHF.L.U32 R87, R87, 0x10, RZ ;  /* 0x0000001057577819 */ /* 0x000fe200000006ff */
[----:B------:R-:W-:Y:S01]  /*2420*/  FMUL.FTZ R14, R84, R84 ;  /* 0x00000054540e7220 */ /* 0x000fe20000410000 */
[----:B------:R-:W-:Y:S01]  /*2430*/  SHF.L.U32 R0, R0, 0x10, RZ ;  /* 0x0000001000007819 */ /* 0x000fe200000006ff */
[----:B------:R-:W-:Y:S01]  /*2440*/  FFMA.FTZ R4, R89, R89, R4 ;  /* 0x0000005959047223 */ /* 0x000fe20000010004 */
[----:B------:R-:W-:Y:S01]  /*2450*/  SHF.L.U32 R85, R85, 0x10, RZ ;  /* 0x0000001055557819 */ /* 0x000fe200000006ff */
[C---:B------:R-:W-:Y:S01]  /*2460*/  FADD.FTZ R8, R87.reuse, R84 ;  /* 0x0000005457087221 */ /* 0x040fe20000010000 */
[----:B------:R-:W-:Y:S01]  /*2470*/  FADD.FTZ R3, RZ, R3 ;  /* 0x00000003ff037221 */ /* 0x000fe20000010000 */
[----:B------:R-:W-:Y:S01]  /*2480*/  FFMA.FTZ R5, R87, R87, R14 ;  /* 0x0000005757057223 */ /* 0x000fe2000001000e */
[----:B------:R-:W-:Y:S01]  /*2490*/  PRMT R2, R10, 0x7632, R2 ;  /* 0x000076320a027816 */ /* 0x000fe20000000002 */
[----:B------:R-:W-:Y:S01]  /*24a0*/  FADD.FTZ R4, RZ, R4 ;  /* 0x00000004ff047221 */ /* 0x000fe20000010000 */
[----:B------:R-:W-:Y:S01]  /*24b0*/  FMUL.FTZ R14, R0, R0 ;  /* 0x00000000000e7220 */ /* 0x000fe20000410000 */
[----:B------:R-:W-:Y:S01]  /*24c0*/  FADD.FTZ R8, R3, R8 ;  /* 0x0000000803087221 */ /* 0x000fe20000010000 */
[----:B------:R-:W-:Y:S01]  /*24d0*/  SHF.L.U32 R2, R2, 0x10, RZ ;  /* 0x0000001002027819 */ /* 0x000fe200000006ff */
[----:B------:R-:W-:Y:S01]  /*24e0*/  FADD.FTZ R5, R4, R5 ;  /* 0x0000000504057221 */ /* 0x000fe20000010000 */
[C---:B------:R-:W-:Y:S01]  /*24f0*/  FADD.FTZ R9, R85.reuse, R0 ;  /* 0x0000000055097221 */ /* 0x040fe20000010000 */
[----:B------:R-:W-:Y:S01]  /*2500*/  SHF.L.U32 R3, R10, 0x10, RZ ;  /* 0x000000100a037819 */ /* 0x000fe200000006ff */
[----:B------:R-:W-:Y:S01]  /*2510*/  FFMA.FTZ R14, R85, R85, R14 ;  /* 0x00000055550e7223 */ /* 0x000fe2000001000e */
[----:B------:R-:W-:Y:S01]  /*2520*/  PRMT R4, R6, 0x7632, R4 ;  /* 0x0000763206047816 */ /* 0x000fe20000000004 */
[----:B------:R-:W-:Y:S01]  /*2530*/  FADD.FTZ R8, R8, R9 ;  /* 0x0000000908087221 */ /* 0x000fe20000010000 */
[----:B------:R-:W-:Y:S01]  /*2540*/  FMUL.FTZ R10, R2, R2 ;  /* 0x00000002020a7220 */ /* 0x000fe20000410000 */
[----:B------:R-:W-:Y:S01]  /*2550*/  FADD.FTZ R14, R5, R14 ;  /* 0x0000000e050e7221 */ /* 0x000fe20000010000 */
[----:B------:R-:W-:Y:S01]  /*2560*/  SHF.L.U32 R4, R4, 0x10, RZ ;  /* 0x0000001004047819 */ /* 0x000fe200000006ff */
[----:B------:R-:W-:Y:S01]  /*2570*/  FADD.FTZ R9, R3, R2 ;  /* 0x0000000203097221 */ /* 0x000fe20000010000 */
[----:B------:R-:W-:-:S02]  /*2580*/  SHF.L.U32 R5, R6, 0x10, RZ ;  /* 0x0000001006057819 */ /* 0x000fc400000006ff */
[----:B------:R-:W-:Y:S01]  /*2590*/  PRMT R6, R7, 0x7632, R6 ;  /* 0x0000763207067816 */ /* 0x000fe20000000006 */
[----:B------:R-:W-:Y:S01]  /*25a0*/  FFMA.FTZ R17, R3, R3, R10 ;  /* 0x0000000303117223 */ /* 0x000fe2000001000a */
[----:B------:R-:W-:Y:S01]  /*25b0*/  FADD.FTZ R8, R8, R9 ;  /* 0x0000000908087221 */ /* 0x000fe20000010000 */
[----:B------:R-:W-:Y:S01]  /*25c0*/  FMUL.FTZ R10, R4, R4 ;  /* 0x00000004040a7220 */ /* 0x000fe20000410000 */
[C---:B------:R-:W-:Y:S01]  /*25d0*/  FADD.FTZ R9, R5.reuse, R4 ;  /* 0x0000000405097221 */ /* 0x040fe20000010000 */
[----:B------:R-:W-:Y:S01]  /*25e0*/  SHF.L.U32 R6, R6, 0x10, RZ ;  /* 0x0000001006067819 */ /* 0x000fe200000006ff */
[----:B------:R-:W-:Y:S01]  /*25f0*/  FADD.FTZ R14, R14, R17 ;  /* 0x000000110e0e7221 */ /* 0x000fe20000010000 */
[--C-:B------:R-:W-:Y:S01]  /*2600*/  FFMA.FTZ R25, R5, R5, R10.reuse ;  /* 0x0000000505197223 */ /* 0x100fe2000001000a */
[--C-:B------:R-:W-:Y:S01]  /*2610*/  FADD.FTZ R17, R8, R9.reuse ;  /* 0x0000000908117221 */ /* 0x100fe20000010000 */
[----:B------:R-:W-:Y:S01]  /*2620*/  SHF.L.U32 R7, R7, 0x10, RZ ;  /* 0x0000001007077819 */ /* 0x000fe200000006ff */
[----:B------:R-:W-:Y:S01]  /*2630*/  FMUL.FTZ R18, R6, R6 ;  /* 0x0000000606127220 */ /* 0x000fe20000410000 */
[----:B------:R-:W-:Y:S01]  /*2640*/  PRMT R9, R12, 0x7632, R9 ;  /* 0x000076320c097816 */ /* 0x000fe20000000009 */
[----:B------:R-:W-:Y:S01]  /*2650*/  FADD.FTZ R14, R14, R25 ;  /* 0x000000190e0e7221 */ /* 0x000fe20000010000 */
[----:B------:R-:W-:Y:S01]  /*2660*/  PRMT R10, R11, 0x7632, R10 ;  /* 0x000076320b0a7816 */ /* 0x000fe2000000000a */
[----:B------:R-:W-:Y:S01]  /*2670*/  FFMA.FTZ R25, R7, R7, R18 ;  /* 0x0000000707197223 */ /* 0x000fe20000010012 */
[----:B------:R-:W-:-:S02]  /*2680*/  SHF.L.U32 R9, R9, 0x10, RZ ;  /* 0x0000001009097819 */ /* 0x000fc400000006ff */
[----:B------:R-:W-:Y:S01]  /*2690*/  SHF.L.U32 R8, R12, 0x10, RZ ;  /* 0x000000100c087819 */ /* 0x000fe200000006ff */
[----:B------:R-:W-:Y:S01]  /*26a0*/  FADD.FTZ R14, R14, R25 ;  /* 0x000000190e0e7221 */ /* 0x000fe20000010000 */
[----:B------:R-:W-:Y:S01]  /*26b0*/  SHF.L.U32 R10, R10, 0x10, RZ ;  /* 0x000000100a0a7819 */ /* 0x000fe200000006ff */
[----:B------:R-:W-:Y:S01]  /*26c0*/  FMUL.FTZ R25, R9, R9 ;  /* 0x0000000909197220 */ /* 0x000fe20000410000 */
[----:B------:R-:W-:Y:S01]  /*26d0*/  FADD.FTZ R12, R7, R6 ;  /* 0x00000006070c7221 */ /* 0x000fe20000010000 */
[----:B------:R-:W-:Y:S02]  /*26e0*/  SHF.L.U32 R11, R11, 0x10, RZ ;  /* 0x000000100b0b7819 */ /* 0x000fe400000006ff */
[----:B------:R-:W-:Y:S01]  /*26f0*/  FFMA.FTZ R25, R8, R8, R25 ;  /* 0x0000000808197223 */ /* 0x000fe20000010019 */
[----:B------:R-:W-:Y:S01]  /*2700*/  FMUL.FTZ R20, R10, R10 ;  /* 0x0000000a0a147220 */ /* 0x000fe20000410000 */
[--C-:B------:R-:W-:Y:S01]  /*2710*/  FADD.FTZ R17, R17, R12.reuse ;  /* 0x0000000c11117221 */ /* 0x100fe20000010000 */
[----:B------:R-:W-:Y:S01]  /*2720*/  FADD.FTZ R18, R8, R9 ;  /* 0x0000000908127221 */ /* 0x000fe20000010000 */
[----:B------:R-:W-:Y:S01]  /*2730*/  PRMT R12, R13, 0x7632, R12 ;  /* 0x000076320d0c7816 */ /* 0x000fe2000000000c */
[----:B------:R-:W-:Y:S01]  /*2740*/  FADD.FTZ R14, R14, R25 ;  /* 0x000000190e0e7221 */ /* 0x000fe20000010000 */
[----:B------:R-:W-:Y:S01]  /*2750*/  FFMA.FTZ R25, R11, R11, R20 ;  /* 0x0000000b0b197223 */ /* 0x000fe20000010014 */
[----:B------:R-:W-:Y:S01]  /*2760*/  FADD.FTZ R17, R17, R18 ;  /* 0x0000001211117221 */ /* 0x000fe20000010000 */
[----:B------:R-:W-:Y:S01]  /*2770*/  SHF.L.U32 R12, R12, 0x10, RZ ;  /* 0x000000100c0c7819 */ /* 0x000fe200000006ff */
[----:B------:R-:W-:Y:S01]  /*2780*/  FADD.FTZ R18, R11, R10 ;  /* 0x0000000a0b127221 */ /* 0x000fe20000010000 */
[----:B------:R-:W-:Y:S01]  /*2790*/  SHF.L.U32 R13, R13, 0x10, RZ ;  /* 0x000000100d0d7819 */ /* 0x000fe200000006ff */
[----:B------:R-:W-:Y:S01]  /*27a0*/  FADD.FTZ R25, R14, R25 ;  /* 0x000000190e197221 */ /* 0x000fe20000010000 */
[----:B------:R-:W-:Y:S01]  /*27b0*/  PRMT R14, R15, 0x7632, R14 ;  /* 0x000076320f0e7816 */ /* 0x000fe2000000000e */
[----:B------:R-:W-:Y:S01]  /*27c0*/  FADD.FTZ R17, R17, R18 ;  /* 0x0000001211117221 */ /* 0x000fe20000010000 */
[----:B------:R-:W-:Y:S01]  /*27d0*/  FMUL.FTZ R20, R12, R12 ;  /* 0x0000000c0c147220 */ /* 0x000fe20000410000 */
[----:B------:R-:W-:Y:S01]  /*27e0*/  FADD.FTZ R18, R13, R12 ;  /* 0x0000000c0d127221 */ /* 0x000fe20000010000 */
[----:B------:R-:W-:-:S02]  /*27f0*/  SHF.L.U32 R14, R14, 0x10, RZ ;  /* 0x000000100e0e7819 */ /* 0x000fc400000006ff */
[----:B------:R-:W-:Y:S01]  /*2800*/  FFMA.FTZ R22, R13, R13, R20 ;  /* 0x0000000d0d167223 */ /* 0x000fe20000010014 */
[----:B------:R-:W-:Y:S01]  /*2810*/  FADD.FTZ R20, R17, R18 ;  /* 0x0000001211147221 */ /* 0x000fe20000010000 */
[----:B------:R-:W-:Y:S01]  /*2820*/  SHF.L.U32 R15, R15, 0x10, RZ ;  /* 0x000000100f0f7819 */ /* 0x000fe200000006ff */
[----:B------:R-:W-:Y:S01]  /*2830*/  FMUL.FTZ R24, R14, R14 ;  /* 0x0000000e0e187220 */ /* 0x000fe20000410000 */
[----:B------:R-:W-:Y:S01]  /*2840*/  FADD.FTZ R22, R25, R22 ;  /* 0x0000001619167221 */ /* 0x000fe20000010000 */
[----:B------:R-:W-:Y:S02]  /*2850*/  PRMT R18, R19, 0x7632, R18 ;  /* 0x0000763213127816 */ /* 0x000fe40000000012 */
[C---:B-1----:R-:W-:Y:S01]  /*2860*/  FFMA.FTZ R29, R15.reuse, R15, R24 ;  /* 0x0000000f0f1d7223 */ /* 0x042fe20000010018 */
[----:B------:R-:W-:Y:S01]  /*2870*/  FADD.FTZ R25, R15, R14 ;  /* 0x0000000e0f197221 */ /* 0x000fe20000010000 */
[----:B------:R-:W-:Y:S02]  /*2880*/  SHF.L.U32 R18, R18, 0x10, RZ ;  /* 0x0000001012127819 */ /* 0x000fe400000006ff */
[----:B------:R-:W-:Y:S01]  /*2890*/  FADD.FTZ R22, R22, R29 ;  /* 0x0000001d16167221 */ /* 0x000fe20000010000 */
[----:B------:R-:W-:Y:S01]  /*28a0*/  FADD.FTZ R25, R20, R25 ;  /* 0x0000001914197221 */ /* 0x000fe20000010000 */
[----:B------:R-:W-:Y:S01]  /*28b0*/  SHF.L.U32 R19, R19, 0x10, RZ ;  /* 0x0000001013137819 */ /* 0x000fe200000006ff */
[----:B------:R-:W-:Y:S01]  /*28c0*/  FMUL.FTZ R28, R18, R18 ;  /* 0x00000012121c7220 */ /* 0x000fe20000410000 */
[----:B------:R-:W-:-:S02]  /*28d0*/  PRMT R20, R21, 0x7632, R20 ;  /* 0x0000763215147816 */ /* 0x000fc40000000014 */
[----:B------:R-:W-:Y:S02]  /*28e0*/  SHF.L.U32 R21, R21, 0x10, RZ ;  /* 0x0000001015157819 */ /* 0x000fe400000006ff */
[----:B---3--:R-:W-:-:S04]  /*28f0*/  PRMT R17, R16, 0x7632, R17 ;  /* 0x0000763210117816 */ /* 0x008fc80000000011 */
[----:B------:R-:W-:Y:S02]  /*2900*/  SHF.L.U32 R17, R17, 0x10, RZ ;  /* 0x0000001011117819 */ /* 0x000fe400000006ff */
[----:B------:R-:W-:-:S03]  /*2910*/  SHF.L.U32 R16, R16, 0x10, RZ ;  /* 0x0000001010107819 */ /* 0x000fc600000006ff */
[----:B------:R-:W-:Y:S02]  /*2920*/  FMUL.FTZ R29, R17, R17 ;  /* 0x00000011111d7220 */ /* 0x000fe40000410000 */
[C---:B------:R-:W-:Y:S02]  /*2930*/  FADD.FTZ R24, R16.reuse, R17 ;  /* 0x0000001110187221 */ /* 0x040fe40000010000 */
[----:B------:R-:W-:Y:S01]  /*2940*/  FFMA.FTZ R29, R16, R16, R29 ;  /* 0x00000010101d7223 */ /* 0x000fe2000001001d */
[----:B------:R-:W-:Y:S01]  /*2950*/  SHF.L.U32 R20, R20, 0x10, RZ ;  /* 0x0000001014147819 */ /* 0x000fe200000006ff */
[----:B------:R-:W-:Y:S01]  /*2960*/  FADD.FTZ R24, R25, R24 ;  /* 0x0000001819187221 */ /* 0x000fe20000010000 */
[C---:B------:R-:W-:Y:S01]  /*2970*/  FADD.FTZ R25, R19.reuse, R18 ;  /* 0x0000001213197221 */ /* 0x040fe20000010000 */
[----:B------:R-:W-:Y:S01]  /*2980*/  FADD.FTZ R22, R22, R29 ;  /* 0x0000001d16167221 */ /* 0x000fe20000010000 */
[----:B------:R-:W-:Y:S02]  /*2990*/  FFMA.FTZ R29, R19, R19, R28 ;  /* 0x00000013131d7223 */ /* 0x000fe4000001001c */
[----:B------:R-:W-:Y:S01]  /*29a0*/  FADD.FTZ R24, R24, R25 ;  /* 0x0000001918187221 */ /* 0x000fe20000010000 */
[----:B------:R-:W-:Y:S01]  /*29b0*/  FADD.FTZ R25, R21, R20 ;  /* 0x0000001415197221 */ /* 0x000fe20000010000 */
[----:B------:R-:W-:Y:S01]  /*29c0*/  FADD.FTZ R29, R22, R29 ;  /* 0x0000001d161d7221 */ /* 0x000fe20000010000 */
[----:B------:R-:W-:Y:S01]  /*29d0*/  FMUL.FTZ R28, R20, R20 ;  /* 0x00000014141c7220 */ /* 0x000fe20000410000 */
[----:B------:R-:W-:Y:S01]  /*29e0*/  PRMT R22, R23, 0x7632, R22 ;  /* 0x0000763217167816 */ /* 0x000fe20000000016 */
[--C-:B------:R-:W-:Y:S01]  /*29f0*/  FADD.FTZ R30, R24, R25.reuse ;  /* 0x00000019181e7221 */ /* 0x100fe20000010000 */
[----:B--2---:R-:W-:Y:S01]  /*2a00*/  PRMT R25, R26, 0x7632, R25 ;  /* 0x000076321a197816 */ /* 0x004fe20000000019 */
[----:B------:R-:W-:Y:S01]  /*2a10*/  FFMA.FTZ R28, R21, R21, R28 ;  /* 0x00000015151c7223 */ /* 0x000fe2000001001c */
[----:B------:R-:W-:-:S02]  /*2a20*/  SHF.L.U32 R22, R22, 0x10, RZ ;  /* 0x0000001016167819 */ /* 0x000fc400000006ff */
[----:B------:R-:W-:Y:S01]  /*2a30*/  SHF.L.U32 R23, R23, 0x10, RZ ;  /* 0x0000001017177819 */ /* 0x000fe200000006ff */
[--C-:B------:R-:W-:Y:S01]  /*2a40*/  FADD.FTZ R29, R29, R28.reuse ;  /* 0x0000001c1d1d7221 */ /* 0x100fe20000010000 */
[----:B------:R-:W-:Y:S01]  /*2a50*/  SHF.L.U32 R25, R25, 0x10, RZ ;  /* 0x0000001019197819 */ /* 0x000fe200000006ff */
[----:B------:R-:W-:Y:S01]  /*2a60*/  FMUL.FTZ R32, R22, R22 ;  /* 0x0000001616207220 */ /* 0x000fe20000410000 */
[----:B------:R-:W-:Y:S01]  /*2a70*/  PRMT R28, R27, 0x7632, R28 ;  /* 0x000076321b1c7816 */ /* 0x000fe2000000001c */
[C---:B------:R-:W-:Y:S01]  /*2a80*/  FADD.FTZ R31, R23.reuse, R22 ;  /* 0x00000016171f7221 */ /* 0x040fe20000010000 */
[----:B------:R-:W-:Y:S01]  /*2a90*/  SHF.L.U32 R24, R26, 0x10, RZ ;  /* 0x000000101a187819 */ /* 0x000fe200000006ff */
[----:B------:R-:W-:Y:S01]  /*2aa0*/  FFMA.FTZ R32, R23, R23, R32 ;  /* 0x0000001717207223 */ /* 0x000fe20000010020 */
[----:B------:R-:W-:Y:S01]  /*2ab0*/  SHF.L.U32 R26, R28, 0x10, RZ ;  /* 0x000000101c1a7819 */ /* 0x000fe200000006ff */
[----:B------:R-:W-:Y:S01]  /*2ac0*/  FMUL.FTZ R33, R25, R25 ;  /* 0x0000001919217220 */ /* 0x000fe20000410000 */
[----:B------:R-:W-:Y:S01]  /*2ad0*/  PRMT R52, R53, 0x7632, R52 ;  /* 0x0000763235347816 */ /* 0x000fe20000000034 */
[----:B------:R-:W-:Y:S01]  /*2ae0*/  FADD.FTZ R30, R30, R31 ;  /* 0x0000001f1e1e7221 */ /* 0x000fe20000010000 */
[----:B------:R-:W-:Y:S01]  /*2af0*/  FADD.FTZ R29, R29, R32 ;  /* 0x000000201d1d7221 */ /* 0x000fe20000010000 */
[C---:B------:R-:W-:Y:S01]  /*2b00*/  FADD.FTZ R31, R24.reuse, R25 ;  /* 0x00000019181f7221 */ /* 0x040fe20000010000 */
[----:B------:R-:W-:Y:S01]  /*2b10*/  SHF.L.U32 R27, R27, 0x10, RZ ;  /* 0x000000101b1b7819 */ /* 0x000fe200000006ff */
[----:B------:R-:W-:Y:S01]  /*2b20*/  FFMA.FTZ R28, R24, R24, R33 ;  /* 0x00000018181c7223 */ /* 0x000fe20000010021 */
[----:B------:R-:W-:Y:S01]  /*2b30*/  FMUL.FTZ R32, R26, R26 ;  /* 0x0000001a1a207220 */ /* 0x000fe20000410000 */
[----:B------:R-:W-:-:S02]  /*2b40*/  SHF.L.U32 R52, R52, 0x10, RZ ;  /* 0x0000001034347819 */ /* 0x000fc400000006ff */
[----:B------:R-:W-:Y:S01]  /*2b50*/  PRMT R54, R55, 0x7632, R54 ;  /* 0x0000763237367816 */ /* 0x000fe20000000036 */
[----:B------:R-:W-:Y:S01]  /*2b60*/  FADD.FTZ R30, R30, R31 ;  /* 0x0000001f1e1e7221 */ /* 0x000fe20000010000 */
[----:B------:R-:W-:Y:S01]  /*2b70*/  FADD.FTZ R28, R29, R28 ;  /* 0x0000001c1d1c7221 */ /* 0x000fe20000010000 */
[C---:B------:R-:W-:Y:S01]  /*2b80*/  FADD.FTZ R31, R27.reuse, R26 ;  /* 0x0000001a1b1f7221 */ /* 0x040fe20000010000 */
[----:B------:R-:W-:Y:S01]  /*2b90*/  FFMA.FTZ R29, R27, R27, R32 ;  /* 0x0000001b1b1d7223 */ /* 0x000fe20000010020 */
[----:B------:R-:W-:Y:S01]  /*2ba0*/  SHF.L.U32 R53, R53, 0x10, RZ ;  /* 0x0000001035357819 */ /* 0x000fe200000006ff */
[----:B------:R-:W-:Y:S01]  /*2bb0*/  FMUL.FTZ R32, R52, R52 ;  /* 0x0000003434207220 */ /* 0x000fe20000410000 */
[----:B------:R-:W-:Y:S01]  /*2bc0*/  SHF.L.U32 R54, R54, 0x10, RZ ;  /* 0x0000001036367819 */ /* 0x000fe200000006ff */
[----:B------:R-:W-:Y:S01]  /*2bd0*/  FADD.FTZ R30, R30, R31 ;  /* 0x0000001f1e1e7221 */ /* 0x000fe20000010000 */
[----:B------:R-:W-:Y:S01]  /*2be0*/  FADD.FTZ R28, R28, R29 ;  /* 0x0000001d1c1c7221 */ /* 0x000fe20000010000 */
[----:B------:R-:W-:Y:S01]  /*2bf0*/  FFMA.FTZ R31, R53, R53, R32 ;  /* 0x00000035351f7223 */ /* 0x000fe20000010020 */
[----:B------:R-:W-:Y:S01]  /*2c00*/  SHF.L.U32 R55, R55, 0x10, RZ ;  /* 0x0000001037377819 */ /* 0x000fe200000006ff */
[----:B------:R-:W-:Y:S01]  /*2c10*/  FMUL.FTZ R32, R54, R54 ;  /* 0x0000003636207220 */ /* 0x000fe20000410000 */
[----:B------:R-:W-:Y:S01]  /*2c20*/  PRMT R57, R56, 0x7632, R57 ;  /* 0x0000763238397816 */ /* 0x000fe20000000039 */
[----:B------:R-:W-:Y:S01]  /*2c30*/  FADD.FTZ R28, R28, R31 ;  /* 0x0000001f1c1c7221 */ /* 0x000fe20000010000 */
[----:B------:R-:W-:Y:S01]  /*2c40*/  PRMT R58, R59, 0x7632, R58 ;  /* 0x000076323b3a7816 */ /* 0x000fe2000000003a */
[----:B------:R-:W-:Y:S01]  /*2c50*/  FFMA.FTZ R31, R55, R55, R32 ;  /* 0x00000037371f7223 */ /* 0x000fe20000010020 */
[----:B------:R-:W-:Y:S01]  /*2c60*/  SHF.L.U32 R57, R57, 0x10, RZ ;  /* 0x0000001039397819 */ /* 0x000fe200000006ff */
[----:B------:R-:W-:Y:S01]  /*2c70*/  FADD.FTZ R29, R53, R52 ;  /* 0x00000034351d7221 */ /* 0x000fe20000010000 */
[----:B------:R-:W-:Y:S01]  /*2c80*/  SHF.L.U32 R56, R56, 0x10, RZ ;  /* 0x0000001038387819 */ /* 0x000fe200000006ff */
[----:B------:R-:W-:Y:S01]  /*2c90*/  FADD.FTZ R28, R28, R31 ;  /* 0x0000001f1c1c7221 */ /* 0x000fe20000010000 */
[----:B------:R-:W-:Y:S01]  /*2ca0*/  SHF.L.U32 R58, R58, 0x10, RZ ;  /* 0x000000103a3a7819 */ /* 0x000fe200000006ff */
[----:B------:R-:W-:Y:S01]  /*2cb0*/  FMUL.FTZ R31, R57, R57 ;  /* 0x00000039391f7220 */ /* 0x000fe20000410000 */
[----:B------:R-:W-:Y:S01]  /*2cc0*/  PRMT R60, R61, 0x7632, R60 ;  /* 0x000076323d3c7816 */ /* 0x000fe2000000003c */
[----:B------:R-:W-:Y:S01]  /*2cd0*/  FADD.FTZ R29, R30, R29 ;  /* 0x0000001d1e1d7221 */ /* 0x000fe20000010000 */
[----:B------:R-:W-:Y:S01]  /*2ce0*/  SHF.L.U32 R59, R59, 0x10, RZ ;  /* 0x000000103b3b7819 */ /* 0x000fe200000006ff */
[----:B------:R-:W-:Y:S01]  /*2cf0*/  FFMA.FTZ R31, R56, R56, R31 ;  /* 0x00000038381f7223 */ /* 0x000fe2000001001f */
[----:B------:R-:W-:Y:S01]  /*2d00*/  FADD.FTZ R30, R55, R54 ;  /* 0x00000036371e7221 */ /* 0x000fe20000010000 */
[----:B------:R-:W-:Y:S01]  /*2d10*/  FMUL.FTZ R32, R58, R58 ;  /* 0x0000003a3a207220 */ /* 0x000fe20000410000 */
[----:B------:R-:W-:Y:S01]  /*2d20*/  SHF.L.U32 R60, R60, 0x10, RZ ;  /* 0x000000103c3c7819 */ /* 0x000fe200000006ff */
[----:B------:R-:W-:Y:S01]  /*2d30*/  FADD.FTZ R28, R28, R31 ;  /* 0x0000001f1c1c7221 */ /* 0x000fe20000010000 */
[----:B------:R-:W-:Y:S01]  /*2d40*/  FADD.FTZ R29, R29, R30 ;  /* 0x0000001e1d1d7221 */ /* 0x000fe20000010000 */
[----:B------:R-:W-:Y:S01]  /*2d50*/  FFMA.FTZ R31, R59, R59, R32 ;  /* 0x0000003b3b1f7223 */ /* 0x000fe20000010020 */
[----:B------:R-:W-:Y:S01]  /*2d60*/  SHF.L.U32 R61, R61, 0x10, RZ ;  /* 0x000000103d3d7819 */ /* 0x000fe200000006ff */
[----:B------:R-:W-:Y:S01]  /*2d70*/  FADD.FTZ R30, R56, R57 ;  /* 0x00000039381e7221 */ /* 0x000fe20000010000 */
[----:B------:R-:W-:Y:S01]  /*2d80*/  FMUL.FTZ R32, R60, R60 ;  /* 0x0000003c3c207220 */ /* 0x000fe20000410000 */
[----:B------:R-:W-:Y:S01]  /*2d90*/  PRMT R63, R62, 0x7632, R63 ;  /* 0x000076323e3f7816 */ /* 0x000fe2000000003f */
[----:B------:R-:W-:Y:S01]  /*2da0*/  FADD.FTZ R28, R28, R31 ;  /* 0x0000001f1c1c7221 */ /* 0x000fe20000010000 */
[----:B------:R-:W-:Y:S01]  /*2db0*/  FADD.FTZ R29, R29, R30 ;  /* 0x0000001e1d1d7221 */ /* 0x000fe20000010000 */
[----:B------:R-:W-:Y:S01]  /*2dc0*/  FFMA.FTZ R31, R61, R61, R32 ;  /* 0x0000003d3d1f7223 */ /* 0x000fe20000010020 */
[----:B------:R-:W-:Y:S01]  /*2dd0*/  SHF.L.U32 R63, R63, 0x10, RZ ;  /* 0x000000103f3f7819 */ /* 0x000fe200000006ff */
[----:B------:R-:W-:Y:S01]  /*2de0*/  FADD.FTZ R30, R59, R58 ;  /* 0x0000003a3b1e7221 */ /* 0x000fe20000010000 */
[----:B------:R-:W-:Y:S01]  /*2df0*/  PRMT R65, R64, 0x7632, R65 ;  /* 0x0000763240417816 */ /* 0x000fe20000000041 */
[----:B------:R-:W-:Y:S01]  /*2e00*/  FADD.FTZ R28, R28, R31 ;  /* 0x0000001f1c1c7221 */ /* 0x000fe20000010000 */
[----:B------:R-:W-:Y:S01]  /*2e10*/  SHF.L.U32 R62, R62, 0x10, RZ ;  /* 0x000000103e3e7819 */ /* 0x000fe200000006ff */
[----:B------:R-:W-:Y:S01]  /*2e20*/  FADD.FTZ R29, R29, R30 ;  /* 0x0000001e1d1d7221 */ /* 0x000fe20000010000 */
[----:B------:R-:W-:Y:S01]  /*2e30*/  PRMT R67, R66, 0x7632, R67 ;  /* 0x0000763242437816 */ /* 0x000fe20000000043 */
[----:B------:R-:W-:Y:S01]  /*2e40*/  FMUL.FTZ R31, R63, R63 ;  /* 0x0000003f3f1f7220 */ /* 0x000fe20000410000 */
[----:B------:R-:W-:Y:S01]  /*2e50*/  SHF.L.U32 R65, R65, 0x10, RZ ;  /* 0x0000001041417819 */ /* 0x000fe200000006ff */
[----:B------:R-:W-:Y:S01]  /*2e60*/  FADD.FTZ R30, R61, R60 ;  /* 0x0000003c3d1e7221 */ /* 0x000fe20000010000 */
[----:B------:R-:W-:Y:S01]  /*2e70*/  SHF.L.U32 R64, R64, 0x10, RZ ;  /* 0x0000001040407819 */ /* 0x000fe200000006ff */
[C---:B------:R-:W-:Y:S01]  /*2e80*/  FFMA.FTZ R31, R62.reuse, R62, R31 ;  /* 0x0000003e3e1f7223 */ /* 0x040fe2000001001f */
[----:B------:R-:W-:Y:S01]  /*2e90*/  SHF.L.U32 R67, R67, 0x10, RZ ;  /* 0x0000001043437819 */ /* 0x000fe200000006ff */
[----:B------:R-:W-:Y:S01]  /*2ea0*/  FADD.FTZ R29, R29, R30 ;  /* 0x0000001e1d1d7221 */ /* 0x000fe20000010000 */
[----:B------:R-:W-:Y:S01]  /*2eb0*/  FMUL.FTZ R33, R65, R65 ;  /* 0x0000004141217220 */ /* 0x000fe20000410000 */
[----:B------:R-:W-:Y:S01]  /*2ec0*/  FADD.FTZ R30, R62, R63 ;  /* 0x0000003f3e1e7221 */ /* 0x000fe20000010000 */
[----:B------:R-:W-:Y:S01]  /*2ed0*/  SHF.L.U32 R66, R66, 0x10, RZ ;  /* 0x0000001042427819 */ /* 0x000fe200000006ff */
[----:B------:R-:W-:Y:S01]  /*2ee0*/  FADD.FTZ R28, R28, R31 ;  /* 0x0000001f1c1c7221 */ /* 0x000fe20000010000 */
[----:B------:R-:W-:Y:S01]  /*2ef0*/  FFMA.FTZ R33, R64, R64, R33 ;  /* 0x0000004040217223 */ /* 0x000fe20000010021 */
[----:B------:R-:W-:Y:S01]  /*2f00*/  FMUL.FTZ R31, R67, R67 ;  /* 0x00000043431f7220 */ /* 0x000fe20000410000 */
[----:B------:R-:W-:Y:S01]  /*2f10*/  PRMT R71, R70, 0x7632, R71 ;  /* 0x0000763246477816 */ /* 0x000fe20000000047 */
[----:B------:R-:W-:Y:S01]  /*2f20*/  FADD.FTZ R29, R29, R30 ;  /* 0x0000001e1d1d7221 */ /* 0x000fe20000010000 */
[----:B------:R-:W-:Y:S01]  /*2f30*/  FADD.FTZ R30, R64, R65 ;  /* 0x00000041401e7221 */ /* 0x000fe20000010000 */
[----:B------:R-:W-:Y:S01]  /*2f40*/  FADD.FTZ R28, R28, R33 ;  /* 0x000000211c1c7221 */ /* 0x000fe20000010000 */
[----:B------:R-:W-:Y:S01]  /*2f50*/  FFMA.FTZ R31, R66, R66, R31 ;  /* 0x00000042421f7223 */ /* 0x000fe2000001001f */
[----:B------:R-:W-:-:S02]  /*2f60*/  SHF.L.U32 R71, R71, 0x10, RZ ;  /* 0x0000001047477819 */ /* 0x000fc400000006ff */
[----:B------:R-:W-:-:S04]  /*2f70*/  PRMT R69, R68, 0x7632, R69 ;  /* 0x0000763244457816 */ /* 0x000fc80000000045 */
[----:B------:R-:W-:Y:S02]  /*2f80*/  SHF.L.U32 R69, R69, 0x10, RZ ;  /* 0x0000001045457819 */ /* 0x000fe400000006ff */
[----:B------:R-:W-:Y:S01]  /*2f90*/  SHF.L.U32 R68, R68, 0x10, RZ ;  /* 0x0000001044447819 */ /* 0x000fe200000006ff */
[----:B------:R-:W-:Y:S01]  /*2fa0*/  FADD.FTZ R29, R29, R30 ;  /* 0x0000001e1d1d7221 */ /* 0x000fe20000010000 */
[----:B------:R-:W-:Y:S01]  /*2fb0*/  PRMT R72, R73, 0x7632, R72 ;  /* 0x0000763249487816 */ /* 0x000fe20000000048 */
[----:B------:R-:W-:Y:S01]  /*2fc0*/  FMUL.FTZ R33, R69, R69 ;  /* 0x0000004545217220 */ /* 0x000fe20000410000 */
[----:B------:R-:W-:Y:S01]  /*2fd0*/  FADD.FTZ R30, R66, R67 ;  /* 0x00000043421e7221 */ /* 0x000fe20000010000 */
[----:B------:R-:W-:Y:S01]  /*2fe0*/  SHF.L.U32 R70, R70, 0x10, RZ ;  /* 0x0000001046467819 */ /* 0x000fe200000006ff */
[----:B------:R-:W-:Y:S01]  /*2ff0*/  FADD.FTZ R28, R28, R31 ;  /* 0x0000001f1c1c7221 */ /* 0x000fe20000010000 */
[----:B------:R-:W-:Y:S01]  /*3000*/  FFMA.FTZ R33, R68, R68, R33 ;  /* 0x0000004444217223 */ /* 0x000fe20000010021 */
[----:B------:R-:W-:Y:S01]  /*3010*/  SHF.L.U32 R72, R72, 0x10, RZ ;  /* 0x0000001048487819 */ /* 0x000fe200000006ff */
[----:B------:R-:W-:Y:S01]  /*3020*/  FMUL.FTZ R31, R71, R71 ;  /* 0x00000047471f7220 */ /* 0x000fe20000410000 */
[----:B------:R-:W-:Y:S01]  /*3030*/  FADD.FTZ R29, R29, R30 ;  /* 0x0000001e1d1d7221 */ /* 0x000fe20000010000 */
[----:B------:R-:W-:Y:S01]  /*3040*/  FADD.FTZ R30, R68, R69 ;  /* 0x00000045441e7221 */ /* 0x000fe20000010000 */
[----:B------:R-:W-:Y:S01]  /*3050*/  PRMT R74, R75, 0x7632, R74 ;  /* 0x000076324b4a7816 */ /* 0x000fe2000000004a */
[----:B------:R-:W-:Y:S01]  /*3060*/  FADD.FTZ R28, R28, R33 ;  /* 0x000000211c1c7221 */ /* 0x000fe20000010000 */
[----:B------:R-:W-:Y:S01]  /*3070*/  SHF.L.U32 R73, R73, 0x10, RZ ;  /* 0x0000001049497819 */ /* 0x000fe200000006ff */
[----:B------:R-:W-:Y:S01]  /*3080*/  FFMA.FTZ R31, R70, R70, R31 ;  /* 0x00000046461f7223 */ /* 0x000fe2000001001f */
[----:B------:R-:W-:Y:S01]  /*3090*/  FMUL.FTZ R32, R72, R72 ;  /* 0x0000004848207220 */ /* 0x000fe20000410000 */
[----:B------:R-:W-:Y:S01]  /*30a0*/  SHF.L.U32 R74, R74, 0x10, RZ ;  /* 0x000000104a4a7819 */ /* 0x000fe200000006ff */
[----:B------:R-:W-:Y:S01]  /*30b0*/  FADD.FTZ R29, R29, R30 ;  /* 0x0000001e1d1d7221 */ /* 0x000fe20000010000 */
[----:B------:R-:W-:Y:S01]  /*30c0*/  FADD.FTZ R30, R70, R71 ;  /* 0x00000047461e7221 */ /* 0x000fe20000010000 */
[----:B------:R-:W-:Y:S01]  /*30d0*/  FADD.FTZ R28, R28, R31 ;  /* 0x0000001f1c1c7221 */ /* 0x000fe20000010000 */
[----:B------:R-:W-:Y:S01]  /*30e0*/  FFMA.FTZ R31, R73, R73, R32 ;  /* 0x00000049491f7223 */ /* 0x000fe20000010020 */
[----:B------:R-:W-:Y:S01]  /*30f0*/  SHF.L.U32 R75, R75, 0x10, RZ ;  /* 0x000000104b4b7819 */ /* 0x000fe200000006ff */
[----:B------:R-:W-:Y:S01]  /*3100*/  FMUL.FTZ R32, R74, R74 ;  /* 0x0000004a4a207220 */ /* 0x000fe20000410000 */
[----:B------:R-:W-:Y:S01]  /*3110*/  PRMT R77, R76, 0x7632, R77 ;  /* 0x000076324c4d7816 */ /* 0x000fe2000000004d */
[----:B------:R-:W-:Y:S01]  /*3120*/  FADD.FTZ R29, R29, R30 ;  /* 0x0000001e1d1d7221 */ /* 0x000fe20000010000 */
[----:B------:R-:W-:Y:S01]  /*3130*/  FADD.FTZ R30, R73, R72 ;  /* 0x00000048491e7221 */ /* 0x000fe20000010000 */
[----:B------:R-:W-:Y:S01]  /*3140*/  FADD.FTZ R28, R28, R31 ;  /* 0x0000001f1c1c7221 */ /* 0x000fe20000010000 */
[----:B------:R-:W-:Y:S01]  /*3150*/  SHF.L.U32 R77, R77, 0x10, RZ ;  /* 0x000000104d4d7819 */ /* 0x000fe200000006ff */
[----:B------:R-:W-:Y:S01]  /*3160*/  FFMA.FTZ R31, R75, R75, R32 ;  /* 0x0000004b4b1f7223 */ /* 0x000fe20000010020 */
[----:B------:R-:W-:Y:S01]  /*3170*/  FADD.FTZ R29, R29, R30 ;  /* 0x0000001e1d1d7221 */ /* 0x000fe20000010000 */
[----:B------:R-:W-:Y:S01]  /*3180*/  SHF.L.U32 R76, R76, 0x10, RZ ;  /* 0x000000104c4c7819 */ /* 0x000fe200000006ff */
[----:B------:R-:W-:Y:S01]  /*3190*/  FADD.FTZ R30, R75, R74 ;  /* 0x0000004a4b1e7221 */ /* 0x000fe20000010000 */
[----:B------:R-:W-:Y:S01]  /*31a0*/  FADD.FTZ R28, R28, R31 ;  /* 0x0000001f1c1c7221 */ /* 0x000fe20000010000 */
[----:B------:R-:W-:Y:S01]  /*31b0*/  FMUL.FTZ R31, R77, R77 ;  /* 0x0000004d4d1f7220 */ /* 0x000fe20000410000 */
[----:B----4-:R-:W-:Y:S01]  /*31c0*/  PRMT R78, R79, 0x7632, R78 ;  /* 0x000076324f4e7816 */ /* 0x010fe2000000004e */
[----:B------:R-:W-:-:S03]  /*31d0*/  FADD.FTZ R29, R29, R30 ;  /* 0x0000001e1d1d7221 */ /* 0x000fc60000010000 */
[----:B------:R-:W-:Y:S02]  /*31e0*/  SHF.L.U32 R78, R78, 0x10, RZ ;  /* 0x000000104e4e7819 */ /* 0x000fe400000006ff */
[----:B-----5:R-:W-:Y:S01]  /*31f0*/  PRMT R80, R81, 0x7632, R80 ;  /* 0x0000763251507816 */ /* 0x020fe20000000050 */
[C---:B------:R-:W-:Y:S01]  /*3200*/  FADD.FTZ R30, R76.reuse, R77 ;  /* 0x0000004d4c1e7221 */ /* 0x040fe20000010000 */
[----:B------:R-:W-:Y:S01]  /*3210*/  SHF.L.U32 R79, R79, 0x10, RZ ;  /* 0x000000104f4f7819 */ /* 0x000fe200000006ff */
[----:B------:R-:W-:Y:S01]  /*3220*/  FFMA.FTZ R31, R76, R76, R31 ;  /* 0x0000004c4c1f7223 */ /* 0x000fe2000001001f */
[----:B------:R-:W-:Y:S01]  /*3230*/  FMUL.FTZ R32, R78, R78 ;  /* 0x0000004e4e207220 */ /* 0x000fe20000410000 */
[----:B------:R-:W-:Y:S01]  /*3240*/  SHF.L.U32 R80, R80, 0x10, RZ ;  /* 0x0000001050507819 */ /* 0x000fe200000006ff */
[----:B------:R-:W-:Y:S01]  /*3250*/  FADD.FTZ R29, R29, R30 ;  /* 0x0000001e1d1d7221 */ /* 0x000fe20000010000 */
[----:B------:R-:W-:Y:S01]  /*3260*/  PRMT R82, R83, 0x7632, R82 ;  /* 0x0000763253527816 */ /* 0x000fe20000000052 */
        /* <DEDUP_REMOVED lines=38> */
[----:B------:R-:W-:Y:S01]  /*34d0*/  ISETP.NE.AND P2, PT, R92, RZ, PT ;  /* 0x000000ff5c00720c */ /* 0x000fe20003f45270 */
        /* <DEDUP_REMOVED lines=17> */
.L_x_2019:
[----:B------:R-:W-:Y:S05]  /*35f0*/  BSYNC.RECONVERGENT B0 ;  /* 0x0000000000007941 */ /* 0x000fea0003800200 */
.L_x_2018:
[----:B------:R-:W-:Y:S06]  /*3600*/  BAR.SYNC.DEFER_BLOCKING 0x0 ;  /* 0x0000000000007b1d */ /* 0x000fec0000010000 */
[----:B------:R-:W-:Y:S04]  /*3610*/  BSSY.RECONVERGENT B0, `(.L_x_2020) ;  /* 0x000002b000007945 */ /* 0x000fe80003800200 */
        /* <DEDUP_REMOVED lines=42> */
.L_x_2021:
[----:B------:R-:W-:Y:S05]  /*38c0*/  BSYNC.RECONVERGENT B0 ;  /* 0x0000000000007941 */ /* 0x000fea0003800200 */
.L_x_2020:
[----:B------:R-:W4:Y:S02]  /*38d0*/  LDCU UR4, c[0x0][0x370] ;  /* 0x00006e00ff0477ac */ /* 0x000f240008000800 */
[----:B----4-:R-:W-:-:S09]  /*38e0*/  UISETP.GE.U32.AND UP0, UPT, UR4, 0x2, UPT ;  /* 0x000000020400788c */ /* 0x010fd2000bf06070 */
[----:B------:R-:W-:Y:S05]  /*38f0*/  BRA.U !UP0, `(.L_x_2022) ;  /* 0x0000000908b87547 */ /* 0x000fea000b800000 */
[----:B------:R-:W4:Y:S01]  /*3900*/  LDC R29, c[0x0][0x370] ;  /* 0x0000dc00ff1d7b82 */ /* 0x000f220000000800 */
[----:B------:R-:W-:-:S05]  /*3910*/  LOP3.LUT R31, R94, 0x1, RZ, 0xc0, !PT ;  /* 0x000000015e1f7812 */ /* 0x000fca00078ec0ff */
[----:B---3--:R-:W-:Y:S02]  /*3920*/  IMAD R28, R31, R90, RZ ;  /* 0x0000005a1f1c7224 */ /* 0x008fe400078e02ff */
[----:B------:R-:W3:Y:S02]  /*3930*/  LDC.64 R38, c[0x0][0x3b8] ;  /* 0x0000ee00ff267b82 */ /* 0x000ee40000000a00 */
[----:B----4-:R-:W-:-:S05]  /*3940*/  IMAD R28, R28, R29, RZ ;  /* 0x0000001d1c1c7224 */ /* 0x010fca00078e02ff */
[----:B------:R-:W-:-:S05]  /*3950*/  SHF.L.U32 R29, R28, 0x1, RZ ;  /* 0x000000011c1d7819 */ /* 0x000fca00000006ff */
[----:B---3--:R-:W-:Y:S01]  /*3960*/  IMAD.WIDE R38, R29, 0x4, R38 ;  /* 0x000000041d267825 */ /* 0x008fe200078e0226 */
[----:B------:R-:W-:Y:S06]  /*3970*/  @P2 BRA `(.L_x_2023) ;  /* 0x0000000000542947 */ /* 0x000fec0003800000 */
[----:B------:R-:W3:Y:S01]  /*3980*/  LDC.64 R28, c[0x0][0x3b0] ;  /* 0x0000ec00ff1c7b82 */ /* 0x000ee20000000a00 */
[-CC-:B------:R-:W-:Y:S01]  /*3990*/  IMAD R31, R31, R90.reuse, R105.reuse ;  /* 0x0000005a1f1f7224 */ /* 0x180fe200078e0269 */
[----:B------:R-:W-:Y:S01]  /*39a0*/  LOP3.LUT P1, R34, R94, 0x2, RZ, 0xc0, !PT ;  /* 0x000000025e227812 */ /* 0x000fe2000782c0ff */
[----:B-1----:R-:W-:Y:S02]  /*39b0*/  IMAD R35, R103, R90, R105 ;  /* 0x0000005a67237224 */ /* 0x002fe400078e0269 */
[----:B---3--:R-:W-:-:S04]  /*39c0*/  IMAD.WIDE.U32 R28, R31, 0x4, R28 ;  /* 0x000000041f1c7825 */ /* 0x008fc800078e001c */
        /* <DEDUP_REMOVED lines=11> */
.L_x_2024:
[----:B------:R-:W3:Y:S04]  /*3a80*/  LDG.E.STRONG.GPU R30, desc[UR6][R28.64] ;  /* 0x000000061c1e7981 */ /* 0x000ee8000c1ef900 */
[----:B---3--:R-:W-:Y:S01]  /*3a90*/  CCTL.IVALL ;  /* 0x00000000ff00798f */ /* 0x008fe20002000000 */
[----:B------:R-:W-:Y:S05]  /*3aa0*/  YIELD ;  /* 0x0000000000007946 */ /* 0x000fea0003800000 */
[----:B------:R-:W-:-:S13]  /*3ab0*/  ISETP.NE.AND P1, PT, R30, R37, PT ;  /* 0x000000251e00720c */ /* 0x000fda0003f25270 */
[----:B------:R-:W-:Y:S05]  /*3ac0*/  @P1 BRA `(.L_x_2024) ;  /* 0xfffffffc00ec1947 */ /* 0x000fea000383ffff */
.L_x_2023:
[----:B------:R-:W3:Y:S01]  /*3ad0*/  LDC R28, c[0x0][0x370] ;  /* 0x0000dc00ff1c7b82 */ /* 0x000ee20000000800 */
[----:B------:R-:W-:Y:S05]  /*3ae0*/  WARPSYNC.ALL ;  /* 0x0000000000007948 */ /* 0x000fea0003800000 */
[----:B---3--:R-:W-:Y:S02]  /*3af0*/  ISETP.GE.U32.AND P1, PT, R28, 0x8, PT ;  /* 0x000000081c00780c */ /* 0x008fe40003f26070 */
        /* <DEDUP_REMOVED lines=13> */
.L_x_2026:
[----:B------:R-:W-:Y:S01]  /*3bd0*/  UIADD3 UR5, UPT, UPT, UR4, 0x1, URZ ;  /* 0x0000000104057890 */ /* 0x000fe2000fffe0ff */
[----:B------:R-:W-:Y:S01]  /*3be0*/  ISETP.EQ.OR P5, PT, R40, RZ, P2 ;  /* 0x000000ff2800720c */ /* 0x000fe200017a2670 */
[----:B------:R-:W-:-:S04]  /*3bf0*/  UIADD3 UR8, UPT, UPT, UR4, 0x2, URZ ;  /* 0x0000000204087890 */ /* 0x000fc8000fffe0ff */
[C---:B------:R-:W-:Y:S01]  /*3c00*/  ISETP.EQ.OR P6, PT, R103.reuse, UR5, P2 ;  /* 0x0000000567007c0c */ /* 0x040fe200097c2670 */
[----:B------:R-:W-:Y:S01]  /*3c10*/  UIADD3 UR5, UPT, UPT, UR4, 0x3, URZ ;  /* 0x0000000304057890 */ /* 0x000fe2000fffe0ff */
[----:B------:R-:W-:-:S05]  /*3c20*/  ISETP.EQ.OR P1, PT, R103, UR8, P2 ;  /* 0x0000000867007c0c */ /* 0x000fca0009722670 */
[----:B------:R-:W-:Y:S01]  /*3c30*/  ISETP.EQ.OR P4, PT, R103, UR5, P2 ;  /* 0x0000000567007c0c */ /* 0x000fe20009782670 */
[----:B------:R-:W-:-:S05]  /*3c40*/  @!P5 IMAD.WIDE.U32 R28, R109, 0x8, R38 ;  /* 0x000000086d1cd825 */ /* 0x000fca00078e0026 */
[--C-:B------:R-:W-:Y:S01]  /*3c50*/  @!P6 IMAD.WIDE.U32 R30, R115, 0x8, R38.reuse ;  /* 0x00000008731ee825 */ /* 0x100fe200078e0026 */
[----:B------:R-:W0:Y:S03]  /*3c60*/  @!P5 LDG.E.64 R28, desc[UR6][R28.64] ;  /* 0x000000061c1cd981 */ /* 0x000e26000c1e1b00 */
[--C-:B-1----:R-:W-:Y:S02]  /*3c70*/  @!P1 IMAD.WIDE.U32 R34, R51, 0x8, R38.reuse ;  /* 0x0000000833229825 */ /* 0x102fe400078e0026 */
[----:B------:R-:W3:Y:S02]  /*3c80*/  @!P6 LDG.E.64 R30, desc[UR6][R30.64] ;  /* 0x000000061e1ee981 */ /* 0x000ee4000c1e1b00 */
[----:B--2---:R-:W-:Y:S02]  /*3c90*/  @!P4 IMAD.WIDE.U32 R36, R47, 0x8, R38 ;  /* 0x000000082f24c825 */ /* 0x004fe400078e0026 */
[----:B------:R-:W2:Y:S04]  /*3ca0*/  @!P1 LDG.E.64 R34, desc[UR6][R34.64] ;  /* 0x0000000622229981 */ /* 0x000ea8000c1e1b00 */
[----:B------:R-:W4:Y:S01]  /*3cb0*/  @!P4 LDG.E.64 R36, desc[UR6][R36.64] ;  /* 0x000000062424c981 */ /* 0x000f22000c1e1b00 */
[----:B------:R-:W-:-:S02]  /*3cc0*/  UIADD3 UR5, UPT, UPT, UR4, 0x4, URZ ;  /* 0x0000000404057890 */ /* 0x000fc4000fffe0ff */
[----:B------:R-:W-:Y:S01]  /*3cd0*/  UIADD3 UR8, UPT, UPT, UR4, 0x5, URZ ;  /* 0x0000000504087890 */ /* 0x000fe2000fffe0ff */
[----:B0-----:R-:W-:Y:S01]  /*3ce0*/  @!P5 FADD.FTZ R32, R32, R28 ;  /* 0x0000001c2020d221 */ /* 0x001fe20000010000 */
[----:B------:R-:W-:Y:S02]  /*3cf0*/  @!P5 FADD.FTZ R33, R33, R29 ;  /* 0x0000001d2121d221 */ /* 0x000fe40000010000 */
[----:B------:R-:W-:Y:S01]  /*3d00*/  ISETP.EQ.OR P5, PT, R103, UR5, P2 ;  /* 0x0000000567007c0c */ /* 0x000fe200097a2670 */
[----:B------:R-:W-:Y:S01]  /*3d10*/  UIADD3 UR5, UPT, UPT, UR4, 0x6, URZ ;  /* 0x0000000604057890 */ /* 0x000fe2000fffe0ff */
[----:B---3--:R-:W-:Y:S01]  /*3d20*/  @!P6 FADD.FTZ R32, R32, R30 ;  /* 0x0000001e2020e221 */ /* 0x008fe20000010000 */
[----:B------:R-:W-:Y:S01]  /*3d30*/  @!P6 FADD.FTZ R33, R33, R31 ;  /* 0x0000001f2121e221 */ /* 0x000fe20000010000 */
[----:B------:R-:W-:Y:S01]  /*3d40*/  ISETP.EQ.OR P6, PT, R103, UR8, P2 ;  /* 0x0000000867007c0c */ /* 0x000fe200097c2670 */
[----:B------:R-:W-:Y:S01]  /*3d50*/  UIADD3 UR8, UPT, UPT, UR4, 0x7, URZ ;  /* 0x0000000704087890 */ /* 0x000fe2000fffe0ff */
[----:B--2---:R-:W-:Y:S01]  /*3d60*/  @!P1 FADD.FTZ R32, R32, R34 ;  /* 0x0000002220209221 */ /* 0x004fe20000010000 */
        /* <DEDUP_REMOVED lines=13> */
[----:B------:R-:W0:Y:S01]  /*3e40*/  LDC R42, c[0x0][0x370] ;  /* 0x0000dc00ff2a7b82 */ /* 0x000e220000000800 */
        /* <DEDUP_REMOVED lines=11> */
[----:B------:R-:W-:Y:S01]  /*3f00*/  @!P5 FADD.FTZ R33, R33, R29 ;  /* 0x0000001d2121d221 */ /* 0x000fe20000010000 */
[----:B0-----:R-:W-:Y:S02]  /*3f10*/  LOP3.LUT R28, R42, 0x7ffffff8, RZ, 0xc0, !PT ;  /* 0x7ffffff82a1c7812 */ /* 0x001fe400078ec0ff */
        /* <DEDUP_REMOVED lines=9> */
.L_x_2025:
[----:B------:R-:W3:Y:S02]  /*3fb0*/  LDCU UR4, c[0x0][0x370] ;  /* 0x00006e00ff0477ac */ /* 0x000ee40008000800 */
[----:B---3--:R-:W-:-:S09]  /*3fc0*/  ULOP3.LUT UP0, URZ, UR4, 0x7, URZ, 0xc0, !UPT ;  /* 0x0000000704ff7892 */ /* 0x008fd2000f80c0ff */
[----:B------:R-:W-:Y:S05]  /*3fd0*/  BRA.U !UP0, `(.L_x_2022) ;  /* 0x0000000508007547 */ /* 0x000fea000b800000 */
[----:B------:R-:W3:Y:S01]  /*3fe0*/  LDCU UR4, c[0x0][0x370] ;  /* 0x00006e00ff0477ac */ /* 0x000ee20008000800 */
[----:B------:R-:W4:Y:S01]  /*3ff0*/  LDCU UR5, c[0x0][0x370] ;  /* 0x00006e00ff0577ac */ /* 0x000f220008000800 */
[----:B---3--:R-:W-:-:S04]  /*4000*/  ULOP3.LUT UR4, UR4, 0x7, URZ, 0xc0, !UPT ;  /* 0x0000000704047892 */ /* 0x008fc8000f8ec0ff */
[----:B------:R-:W-:Y:S02]  /*4010*/  UIADD3 UR4, UPT, UPT, UR4, -0x1, URZ ;  /* 0xffffffff04047890 */ /* 0x000fe4000fffe0ff */
[----:B----4-:R-:W-:Y:S02]  /*4020*/  ULOP3.LUT UP1, UR5, UR5, 0x3, URZ, 0xc0, !UPT ;  /* 0x0000000305057892 */ /* 0x010fe4000f82c0ff */
        /* <DEDUP_REMOVED lines=12> */
[-C--:B-1----:R-:W-:Y:S02]  /*40f0*/  @!P5 IMAD R35, R30, R90.reuse, R105 ;  /* 0x0000005a1e23d224 */ /* 0x082fe400078e0269 */
[----:B------:R-:W-:Y:S01]  /*4100*/  @!P4 IMAD.WIDE.U32 R30, R31, 0x8, R38 ;  /* 0x000000081f1ec825 */ /* 0x000fe200078e0026 */
[----:B------:R-:W0:Y:S03]  /*4110*/  @!P1 LDG.E.64 R28, desc[UR6][R28.64] ;  /* 0x000000061c1c9981 */ /* 0x000e26000c1e1b00 */
[----:B------:R-:W-:Y:S02]  /*4120*/  @!P6 IMAD R37, R34, R90, R105 ;  /* 0x0000005a2225e224 */ /* 0x000fe400078e0269 */
[--C-:B------:R-:W-:Y:S01]  /*4130*/  @!P5 IMAD.WIDE.U32 R34, R35, 0x8, R38.reuse ;  /* 0x000000082322d825 */ /* 0x100fe200078e0026 */
[----:B------:R-:W3:Y:S03]  /*4140*/  @!P4 LDG.E.64 R30, desc[UR6][R30.64] ;  /* 0x000000061e1ec981 */ /* 0x000ee6000c1e1b00 */
[----:B--2---:R-:W-:-:S02]  /*4150*/  @!P6 IMAD.WIDE.U32 R36, R37, 0x8, R38 ;  /* 0x000000082524e825 */ /* 0x004fc400078e0026 */
[----:B------:R-:W2:Y:S04]  /*4160*/  @!P5 LDG.E.64 R34, desc[UR6][R34.64] ;  /* 0x000000062222d981 */ /* 0x000ea8000c1e1b00 */
[----:B------:R-:W4:Y:S01]  /*4170*/  @!P6 LDG.E.64 R36, desc[UR6][R36.64] ;  /* 0x000000062424e981 */ /* 0x000f22000c1e1b00 */
[----:B------:R-:W-:Y:S01]  /*4180*/  IADD3 R40, PT, PT, R40, 0x4, RZ ;  /* 0x0000000428287810 */ /* 0x000fe20007ffe0ff */
        /* <DEDUP_REMOVED lines=8> */
.L_x_2027:
[----:B------:R-:W-:Y:S05]  /*4210*/  BRA.U !UP1, `(.L_x_2022) ;  /* 0x0000000109707547 */ /* 0x000fea000b800000 */
[----:B------:R-:W3:Y:S01]  /*4220*/  LDC R34, c[0x0][0x370] ;  /* 0x0000dc00ff227b82 */ /* 0x000ee20000000800 */
[----:B------:R-:W-:Y:S01]  /*4230*/  UISETP.NE.AND UP0, UPT, UR5, 0x1, UPT ;  /* 0x000000010500788c */ /* 0x000fe2000bf05270 */
[----:B---3--:R-:W-:-:S08]  /*4240*/  LOP3.LUT R34, R34, 0x1, RZ, 0xc0, !PT ;  /* 0x0000000122227812 */ /* 0x008fd000078ec0ff */
        /* <DEDUP_REMOVED lines=15> */
.L_x_2028:
        /* <DEDUP_REMOVED lines=9> */
.L_x_2029:
[----:B------:R-:W-:Y:S05]  /*43d0*/  BSYNC.RECONVERGENT B0 ;  /* 0x0000000000007941 */ /* 0x000fea0003800200 */
.L_x_2022:
[----:B------:R-:W4:Y:S01]  /*43e0*/  S2UR UR5, SR_CgaCtaId ;  /* 0x00000000000579c3 */ /* 0x000f220000008800 */
[----:B------:R-:W2:Y:S01]  /*43f0*/  LDCU UR8, c[0x0][0x414] ;  /* 0x00008280ff0877ac */ /* 0x000ea20008000800 */
[----:B------:R-:W-:Y:S01]  /*4400*/  SHF.L.U32 R34, R92, 0x1, RZ ;  /* 0x000000015c227819 */ /* 0x000fe200000006ff */
[----:B------:R-:W-:-:S03]  /*4410*/  UMOV UR4, 0x400 ;  /* 0x0000040000047882 */ /* 0x000fc60000000000 */
[----:B-1----:R-:W-:Y:S02]  /*4420*/  LOP3.LUT R35, R34, 0x3e, RZ, 0xc0, !PT ;  /* 0x0000003e22237812 */ /* 0x002fe400078ec0ff */
[----:B------:R-:W1:Y:S02]  /*4430*/  @P0 LDC.64 R40, c[0x0][0x388] ;  /* 0x0000e200ff280b82 */ /* 0x000e640000000a00 */
[----:B------:R-:W-:-:S06]  /*4440*/  IADD3 R35, PT, PT, R108, R35, RZ ;  /* 0x000000236c237210 */ /* 0x000fcc0007ffe0ff */
[----:B------:R-:W0:Y:S01]  /*4450*/  LDC.64 R30, c[0x0][0x398] ;  /* 0x0000e600ff1e7b82 */ /* 0x000e220000000a00 */
[----:B--2---:R-:W-:Y:S01]  /*4460*/  @P0 FMUL.FTZ R36, R32, UR8 ;  /* 0x0000000820240c20 */ /* 0x004fe20008410000 */
[----:B------:R-:W-:Y:S01]  /*4470*/  @P0 FMUL.FTZ R37, R33, UR8 ;  /* 0x0000000821250c20 */ /* 0x000fe20008410000 */
[----:B----4-:R-:W-:-:S05]  /*4480*/  ULEA UR4, UR5, UR4, 0x18 ;  /* 0x0000000405047291 */ /* 0x010fca000f8ec0ff */
[----:B---3--:R-:W2:Y:S01]  /*4490*/  LDC.64 R28, c[0x0][0x3a0] ;  /* 0x0000e800ff1c7b82 */ /* 0x008ea20000000a00 */
[----:B------:R-:W3:Y:S01]  /*44a0*/  LDCU UR5, c[0x0][0x404] ;  /* 0x00008080ff0577ac */ /* 0x000ee20008000800 */
[----:B-1----:R-:W-:Y:S02]  /*44b0*/  @P0 IMAD.WIDE R40, R107, 0x8, R40 ;  /* 0x000000086b280825 */ /* 0x002fe400078e0228 */
[----:B------:R-:W-:Y:S04]  /*44c0*/  @!P2 STS.64 [UR4+0x98], R32 ;  /* 0x00009820ff00a988 */ /* 0x000fe80008000a04 */
[----:B------:R1:W-:Y:S01]  /*44d0*/  @P0 STG.E.64 desc[UR6][R40.64], R36 ;  /* 0x0000002428000986 */ /* 0x0003e2000c101b06 */
[----:B0-----:R-:W-:-:S04]  /*44e0*/  IMAD.WIDE R42, R35, 0x4, R30 ;  /* 0x00000004232a7825 */ /* 0x001fc800078e021e */
[----:B--2---:R-:W-:Y:S01]  /*44f0*/  IMAD.WIDE R30, R35, 0x4, R28 ;  /* 0x00000004231e7825 */ /* 0x004fe200078e021c */
[----:B------:R-:W-:Y:S06]  /*4500*/  BAR.SYNC.DEFER_BLOCKING 0x0 ;  /* 0x0000000000007b1d */ /* 0x000fec0000010000 */
[----:B------:R-:W5:Y:S04]  /*4510*/  LDG.E.64 R30, desc[UR6][R30.64] ;  /* 0x000000061e1e7981 */ /* 0x000f68000c1e1b00 */
[----:B------:R-:W0:Y:S01]  /*4520*/  LDS.64 R34, [UR4+0x98] ;  /* 0x00009804ff227984 */ /* 0x000e220008000a00 */
[----:B------:R-:W2:Y:S01]  /*4530*/  LDCU.U8 UR4, c[0x0][0x3fc] ;  /* 0x00007f80ff0477ac */ /* 0x000ea20008000000 */
[----:B-1----:R-:W-:Y:S01]  /*4540*/  HFMA2 R36, -RZ, RZ, 1.875, 0 ;  /* 0x3f800000ff247431 */ /* 0x002fe200000001ff */
[----:B------:R-:W-:Y:S01]  /*4550*/  SHF.R.U32.HI R32, RZ, 0x5, R92 ;  /* 0x00000005ff207819 */ /* 0x000fe2000001165c */
[----:B------:R1:W5:Y:S01]  /*4560*/  LDG.E.64 R28, desc[UR6][R42.64] ;  /* 0x000000062a1c7981 */ /* 0x000362000c1e1b00 */
[----:B0-----:R-:W-:-:S04]  /*4570*/  FMUL.FTZ R38, R34, UR8 ;  /* 0x0000000822267c20 */ /* 0x001fc80008410000 */
[----:B------:R-:W-:-:S04]  /*4580*/  FMUL.FTZ R34, R38, R38 ;  /* 0x0000002626227220 */ /* 0x000fc80000410000 */
[----:B------:R-:W-:-:S05]  /*4590*/  FFMA.FTZ R34, R35, UR8, -R34 ;  /* 0x0000000823227c23 */ /* 0x000fca0008010822 */
[----:B------:R-:W-:-:S13]  /*45a0*/  FSETP.GTU.FTZ.AND P1, PT, R34, RZ, PT ;  /* 0x000000ff2200720b */ /* 0x000fda0003f3c000 */
[----:B------:R-:W0:Y:S01]  /*45b0*/  @P1 LDC R35, c[0x0][0x3a8] ;  /* 0x0000ea00ff231b82 */ /* 0x000e220000000800 */
[----:B--2---:R-:W-:Y:S01]  /*45c0*/  UISETP.NE.AND UP0, UPT, UR4, URZ, UPT ;  /* 0x000000ff0400728c */ /* 0x004fe2000bf05270 */
[----:B---3--:R-:W-:Y:S01]  /*45d0*/  IMAD R37, R103, UR5, R32 ;  /* 0x0000000567257c24 */ /* 0x008fe2000f8e0220 */
[----:B------:R-:W-:Y:S04]  /*45e0*/  BSSY.RECONVERGENT B0, `(.L_x_2030) ;  /* 0x000075b000007945 */ /* 0x000fe80003800200 */
[C---:B------:R-:W-:Y:S02]  /*45f0*/  IADD3 R39, PT, PT, R37.reuse, 0x50, RZ ;  /* 0x0000005025277810 */ /* 0x040fe40007ffe0ff */
[C---:B------:R-:W-:Y:S02]  /*4600*/  IADD3 R40, PT, PT, R37.reuse, 0x20, RZ ;  /* 0x0000002025287810 */ /* 0x040fe40007ffe0ff */
[----:B------:R-:W-:Y:S01]  /*4610*/  IADD3 R41, PT, PT, R37, 0x1a0, RZ ;  /* 0x000001a025297810 */ /* 0x000fe20007ffe0ff */
[----:B0-----:R-:W-:-:S04]  /*4620*/  @P1 FADD.FTZ R34, R34, R35 ;  /* 0x0000002322221221 */ /* 0x001fc80000010000 */
[----:B------:R0:W2:Y:S01]  /*4630*/  @P1 MUFU.RSQ R36, R34 ;  /* 0x0000002200241308 */ /* 0x0000a20000001400 */
[C---:B-1----:R-:W-:Y:S02]  /*4640*/  IADD3 R42, PT, PT, R37.reuse, 0x90, RZ ;  /* 0x00000090252a7810 */ /* 0x042fe40007ffe0ff */
[----:B------:R-:W-:Y:S02]  /*4650*/  IADD3 R43, PT, PT, R37, 0x140, RZ ;  /* 0x00000140252b7810 */ /* 0x000fe40007ffe0ff */
[----:B------:R-:W-:Y:S02]  /*4660*/  SHF.R.S32.HI R44, RZ, 0x1f, R39 ;  /* 0x0000001fff2c7819 */ /* 0x000fe40000011427 */
[----:B------:R-:W-:Y:S02]  /*4670*/  SHF.R.S32.HI R45, RZ, 0x1f, R40 ;  /* 0x0000001fff2d7819 */ /* 0x000fe40000011428 */
[----:B------:R-:W-:Y:S02]  /*4680*/  SHF.R.S32.HI R46, RZ, 0x1f, R41 ;  /* 0x0000001fff2e7819 */ /* 0x000fe40000011429 */
[----:B------:R-:W-:-:S02]  /*4690*/  SHF.R.S32.HI R47, RZ, 0x1f, R42 ;  /* 0x0000001fff2f7819 */ /* 0x000fc4000001142a */
[----:B------:R-:W-:Y:S01]  /*46a0*/  SHF.R.S32.HI R48, RZ, 0x1f, R43 ;  /* 0x0000001fff307819 */ /* 0x000fe2000001142b */
[----:B0-----:R-:W-:Y:S06]  /*46b0*/  BRA.U UP0, `(.L_x_2031) ;  /* 0x0000003100207547 */ /* 0x001fec000b800000 */
[----:B------:R-:W0:Y:S01]  /*46c0*/  LDCU.64 UR4, c[0x0][0x3e8] ;  /* 0x00007d00ff0477ac */ /* 0x000e220008000a00 */
[----:B------:R-:W-:Y:S01]  /*46d0*/  SHF.R.S32.HI R34, RZ, 0x1f, R37 ;  /* 0x0000001fff227819 */ /* 0x000fe20000011425 */
[----:B------:R-:W-:Y:S01]  /*46e0*/  BSSY.RECONVERGENT B1, `(.L_x_2032) ;  /* 0x000001a000017945 */ /* 0x000fe20003800200 */
[C---:B------:R-:W-:Y:S02]  /*46f0*/  IADD3 R50, PT, PT, R37.reuse, 0x30, RZ ;  /* 0x0000003025327810 */ /* 0x040fe40007ffe0ff */
[C---:B------:R-:W-:Y:S02]  /*4700*/  IADD3 R49, PT, PT, R37.reuse, 0x40, RZ ;  /* 0x0000004025317810 */ /* 0x040fe40007ffe0ff */
[----:B0-----:R-:W-:Y:S02]  /*4710*/  ISETP.GE.U32.AND P1, PT, R37, UR4, PT ;  /* 0x0000000425007c0c */ /* 0x001fe4000bf26070 */
[----:B------:R-:W-:Y:S02]  /*4720*/  ISETP.GE.U32.AND P2, PT, R106, UR4, PT ;  /* 0x000000046a007c0c */ /* 0x000fe4000bf46070 */
[----:B------:R-:W-:-:S02]  /*4730*/  ISETP.GE.AND.EX P1, PT, R34, UR5, PT, P1 ;  /* 0x0000000522007c0c */ /* 0x000fc4000bf26310 */
[----:B------:R-:W-:-:S11]  /*4740*/  ISETP.GE.AND.EX P2, PT, R101, UR5, PT, P2 ;  /* 0x0000000565007c0c */ /* 0x000fd6000bf46320 */
[----:B------:R-:W-:Y:S05]  /*4750*/  @P1 BRA `(.L_x_2033) ;  /* 0x0000000000481947 */ /* 0x000fea0003800000 */
[----:B------:R-:W0:Y:S01]  /*4760*/  LDCU.64 UR10, c[0x0][0x3e0] ;  /* 0x00007c00ff0a77ac */ /* 0x000e220008000a00 */
[--C-:B------:R-:W-:Y:S01]  /*4770*/  FADD.FTZ R35, R86, -R38.reuse ;  /* 0x8000002656237221 */ /* 0x100fe20000010000 */
[----:B------:R-:W-:Y:S01]  /*4780*/  MOV R32, R110 ;  /* 0x0000006e00207202 */ /* 0x000fe20000000f00 */
[----:B------:R-:W-:Y:S01]  /*4790*/  FADD.FTZ R89, R89, -R38 ;  /* 0x8000002659597221 */ /* 0x000fe20000010000 */
[----:B------:R-:W1:Y:S01]  /*47a0*/  LDCU.64 UR8, c[0x0][0x380] ;  /* 0x00007000ff0877ac */ /* 0x000e620008000a00 */
[----:B------:R-:W-:Y:S02]  /*47b0*/  MOV R33, R113 ;  /* 0x0000007100217202 */ /* 0x000fe40000000f00 */
[----:B--2---:R-:W-:-:S04]  /*47c0*/  FMUL.FTZ R89, R89, R36 ;  /* 0x0000002459597220 */ /* 0x004fc80000410000 */
[----:B-----5:R-:W-:Y:S01]  /*47d0*/  FFMA.FTZ R89, R28, R89, R30 ;  /* 0x000000591c597223 */ /* 0x020fe2000001001e */
[----:B0-----:R-:W-:Y:S02]  /*47e0*/  IMAD R86, R34, UR10, RZ ;  /* 0x0000000a22567c24 */ /* 0x001fe4000f8e02ff */
[----:B------:R-:W-:Y:S01]  /*47f0*/  FMUL.FTZ R34, R35, R36 ;  /* 0x0000002423227220 */ /* 0x000fe20000410000 */
[----:B------:R-:W-:-:S04]  /*4800*/  IMAD.WIDE.U32 R32, R37, UR10, R32 ;  /* 0x0000000a25207c25 */ /* 0x000fc8000f8e0020 */
[----:B------:R-:W-:Y:S02]  /*4810*/  IMAD R35, R37, UR11, R86 ;  /* 0x0000000b25237c24 */ /* 0x000fe4000f8e0256 */
[----:B------:R-:W-:Y:S01]  /*4820*/  FFMA.FTZ R86, R29, R34, R31 ;  /* 0x000000221d567223 */ /* 0x000fe2000001001f */
[----:B-1----:R-:W-:Y:S02]  /*4830*/  LEA R34, P1, R32, UR8, 0x1 ;  /* 0x0000000820227c11 */ /* 0x002fe4000f8208ff */
[----:B------:R-:W-:Y:S02]  /*4840*/  IADD3 R35, PT, PT, R33, R35, RZ ;  /* 0x0000002321237210 */ /* 0x000fe40007ffe0ff */
[----:B------:R-:W-:Y:S02]  /*4850*/  F2FP.BF16.F32.PACK_AB R33, R86, R89 ;  /* 0x000000595621723e */ /* 0x000fe400000010ff */
[----:B------:R-:W-:-:S05]  /*4860*/  LEA.HI.X R35, R32, UR9, R35, 0x1, P1 ;  /* 0x0000000920237c11 */ /* 0x000fca00088f0c23 */
[----:B------:R0:W-:Y:S02]  /*4870*/  STG.E desc[UR6][R34.64], R33 ;  /* 0x0000002122007986 */ /* 0x0001e4000c101906 */
.L_x_2033:
[----:B------:R-:W-:Y:S05]  /*4880*/  BSYNC.RECONVERGENT B1 ;  /* 0x0000000000017941 */ /* 0x000fea0003800200 */
.L_x_2032:
[----:B------:R-:W-:Y:S04]  /*4890*/  BSSY.RECONVERGENT B1, `(.L_x_2034) ;  /* 0x0000014000017945 */ /* 0x000fe80003800200 */
[----:B------:R-:W-:Y:S05]  /*48a0*/  @P2 BRA `(.L_x_2035) ;  /* 0x0000000000482947 */ /* 0x000fea0003800000 */
[----:B------:R-:W1:Y:S01]  /*48b0*/  LDCU.64 UR8, c[0x0][0x3e0] ;  /* 0x00007c00ff0877ac */ /* 0x000e620008000a00 */
[----:B------:R-:W-:Y:S01]  /*48c0*/  MOV R32, R110 ;  /* 0x0000006e00207202 */ /* 0x000fe20000000f00 */
[--C-:B------:R-:W-:Y:S01]  /*48d0*/  FADD.FTZ R87, R87, -R38.reuse ;  /* 0x8000002657577221 */ /* 0x100fe20000010000 */
[----:B0-----:R-:W-:Y:S01]  /*48e0*/  MOV R33, R113 ;  /* 0x0000007100217202 */ /* 0x001fe20000000f00 */
[----:B------:R-:W0:Y:S01]  /*48f0*/  LDCU.64 UR10, c[0x0][0x380] ;  /* 0x00007000ff0a77ac */ /* 0x000e220008000a00 */
[----:B------:R-:W-:Y:S01]  /*4900*/  FADD.FTZ R35, R84, -R38 ;  /* 0x8000002654237221 */ /* 0x000fe20000010000 */
[----:B--2---:R-:W-:-:S03]  /*4910*/  FMUL.FTZ R87, R87, R36 ;  /* 0x0000002457577220 */ /* 0x004fc60000410000 */
[----:B------:R-:W-:Y:S01]  /*4920*/  FMUL.FTZ R34, R35, R36 ;  /* 0x0000002423227220 */ /* 0x000fe20000410000 */
[----:B-----5:R-:W-:-:S03]  /*4930*/  FFMA.FTZ R87, R28, R87, R30 ;  /* 0x000000571c577223 */ /* 0x020fc6000001001e */
[----:B------:R-:W-:Y:S01]  /*4940*/  FFMA.FTZ R84, R29, R34, R31 ;  /* 0x000000221d547223 */ /* 0x000fe2000001001f */
        /* <DEDUP_REMOVED lines=8> */
.L_x_2035:
[----:B------:R-:W-:Y:S05]  /*49d0*/  BSYNC.RECONVERGENT B1 ;  /* 0x0000000000017941 */ /* 0x000fea0003800200 */
.L_x_2034:
[----:B------:R-:W-:Y:S01]  /*49e0*/  ISETP.GE.U32.AND P5, PT, R40, UR4, PT ;  /* 0x0000000428007c0c */ /* 0x000fe2000bfa6070 */
[----:B------:R-:W-:Y:S01]  /*49f0*/  BSSY.RECONVERGENT B1, `(.L_x_2036) ;  /* 0x0000025000017945 */ /* 0x000fe20003800200 */
[----:B------:R-:W-:Y:S02]  /*4a00*/  IADD3 R51, PT, PT, R37, 0x70, RZ ;  /* 0x0000007025337810 */ /* 0x000fe40007ffe0ff */
[----:B------:R-:W-:Y:S02]  /*4a10*/  ISETP.GE.AND.EX P5, PT, R45, UR5, PT, P5 ;  /* 0x000000052d007c0c */ /* 0x000fe4000bfa6350 */
[----:B------:R-:W-:Y:S02]  /*4a20*/  ISETP.GE.U32.AND P2, PT, R50, UR4, PT ;  /* 0x0000000432007c0c */ /* 0x000fe4000bf46070 */
[----:B------:R-:W-:Y:S02]  /*4a30*/  ISETP.GE.U32.AND P1, PT, R49, UR4, PT ;  /* 0x0000000431007c0c */ /* 0x000fe4000bf26070 */
[----:B------:R-:W-:-:S02]  /*4a40*/  ISETP.GE.U32.AND P6, PT, R39, UR4, PT ;  /* 0x0000000427007c0c */ /* 0x000fc4000bfc6070 */
[----:B------:R-:W-:Y:S02]  /*4a50*/  ISETP.GE.U32.AND P3, PT, R104, UR4, PT ;  /* 0x0000000468007c0c */ /* 0x000fe4000bf66070 */
[----:B------:R-:W-:Y:S02]  /*4a60*/  ISETP.GE.U32.AND P4, PT, R51, UR4, PT ;  /* 0x0000000433007c0c */ /* 0x000fe4000bf86070 */
        /* <DEDUP_REMOVED lines=8> */
[C---:B------:R-:W-:Y:S02]  /*4af0*/  IADD3 R86, PT, PT, R37.reuse, 0x80, RZ ;  /* 0x0000008025567810 */ /* 0x040fe40007ffe0ff */
[----:B------:R-:W-:Y:S01]  /*4b00*/  IADD3 R87, PT, PT, R37, 0xb0, RZ ;  /* 0x000000b025577810 */ /* 0x000fe20007ffe0ff */
[----:B------:R-:W-:Y:S08]  /*4b10*/  @P5 BRA `(.L_x_2037) ;  /* 0x0000000000485947 */ /* 0x000ff00003800000 */
[----:B------:R-:W3:Y:S01]  /*4b20*/  LDCU.64 UR8, c[0x0][0x3e0] ;  /* 0x00007c00ff0877ac */ /* 0x000ee20008000a00 */
[----:B------:R-:W-:Y:S01]  /*4b30*/  MOV R32, R110 ;  /* 0x0000006e00207202 */ /* 0x000fe20000000f00 */
[--C-:B------:R-:W-:Y:S01]  /*4b40*/  FADD.FTZ R85, R85, -R38.reuse ;  /* 0x8000002655557221 */ /* 0x100fe20000010000 */
[----:B01----:R-:W-:Y:S01]  /*4b50*/  MOV R33, R113 ;  /* 0x0000007100217202 */ /* 0x003fe20000000f00 */
[----:B------:R-:W0:Y:S01]  /*4b60*/  LDCU.64 UR10, c[0x0][0x380] ;  /* 0x00007000ff0a77ac */ /* 0x000e220008000a00 */
[----:B------:R-:W-:Y:S01]  /*4b70*/  FADD.FTZ R35, R0, -R38 ;  /* 0x8000002600237221 */ /* 0x000fe20000010000 */
[----:B--2---:R-:W-:-:S03]  /*4b80*/  FMUL.FTZ R85, R85, R36 ;  /* 0x0000002455557220 */ /* 0x004fc60000410000 */
[----:B------:R-:W-:Y:S01]  /*4b90*/  FMUL.FTZ R0, R35, R36 ;  /* 0x0000002423007220 */ /* 0x000fe20000410000 */
[----:B-----5:R-:W-:-:S03]  /*4ba0*/  FFMA.FTZ R85, R28, R85, R30 ;  /* 0x000000551c557223 */ /* 0x020fc6000001001e */
[----:B------:R-:W-:Y:S01]  /*4bb0*/  FFMA.FTZ R0, R29, R0, R31 ;  /* 0x000000001d007223 */ /* 0x000fe2000001001f */
[----:B---3--:R-:W-:Y:S02]  /*4bc0*/  IMAD R45, R45, UR8, RZ ;  /* 0x000000082d2d7c24 */ /* 0x008fe4000f8e02ff */
[----:B------:R-:W-:-:S04]  /*4bd0*/  IMAD.WIDE.U32 R32, R40, UR8, R32 ;  /* 0x0000000828207c25 */ /* 0x000fc8000f8e0020 */
[----:B------:R-:W-:Y:S01]  /*4be0*/  IMAD R45, R40, UR9, R45 ;  /* 0x00000009282d7c24 */ /* 0x000fe2000f8e022d */
[----:B0-----:R-:W-:-:S04]  /*4bf0*/  LEA R34, P5, R32, UR10, 0x1 ;  /* 0x0000000a20227c11 */ /* 0x001fc8000f8a08ff */
[----:B------:R-:W-:Y:S02]  /*4c00*/  IADD3 R45, PT, PT, R33, R45, RZ ;  /* 0x0000002d212d7210 */ /* 0x000fe40007ffe0ff */
[----:B------:R-:W-:Y:S02]  /*4c10*/  F2FP.BF16.F32.PACK_AB R33, R0, R85 ;  /* 0x000000550021723e */ /* 0x000fe400000010ff */
[----:B------:R-:W-:-:S05]  /*4c20*/  LEA.HI.X R35, R32, UR11, R45, 0x1, P5 ;  /* 0x0000000b20237c11 */ /* 0x000fca000a8f0c2d */
[----:B------:R3:W-:Y:S02]  /*4c30*/  STG.E desc[UR6][R34.64], R33 ;  /* 0x0000002122007986 */ /* 0x0007e4000c101906 */
.L_x_2037:
[----:B------:R-:W-:Y:S05]  /*4c40*/  BSYNC.RECONVERGENT B1 ;  /* 0x0000000000017941 */ /* 0x000fea0003800200 */
.L_x_2036:
[----:B------:R-:W-:Y:S04]  /*4c50*/  BSSY.RECONVERGENT B1, `(.L_x_2038) ;  /* 0x0000014000017945 */ /* 0x000fe80003800200 */
[----:B------:R-:W-:Y:S05]  /*4c60*/  @P2 BRA `(.L_x_2039) ;  /* 0x0000000000482947 */ /* 0x000fea0003800000 */
[----:B------:R-:W4:Y:S01]  /*4c70*/  LDCU.64 UR8, c[0x0][0x3e0] ;  /* 0x00007c00ff0877ac */ /* 0x000f220008000a00 */
[--C-:B01-3--:R-:W-:Y:S01]  /*4c80*/  FADD.FTZ R33, R3, -R38.reuse ;  /* 0x8000002603217221 */ /* 0x10bfe20000010000 */
[----:B------:R-:W-:Y:S01]  /*4c90*/  FADD.FTZ R35, R2, -R38 ;  /* 0x8000002602237221 */ /* 0x000fe20000010000 */
[----:B------:R-:W-:Y:S01]  /*4ca0*/  MOV R2, R110 ;  /* 0x0000006e00027202 */ /* 0x000fe20000000f00 */
[----:B------:R-:W0:Y:S01]  /*4cb0*/  LDCU.64 UR10, c[0x0][0x380] ;  /* 0x00007000ff0a77ac */ /* 0x000e220008000a00 */
[----:B------:R-:W-:Y:S01]  /*4cc0*/  MOV R3, R113 ;  /* 0x0000007100037202 */ /* 0x000fe20000000f00 */
[-C--:B--2---:R-:W-:Y:S01]  /*4cd0*/  FMUL.FTZ R33, R33, R36.reuse ;  /* 0x0000002421217220 */ /* 0x084fe20000410000 */
[----:B------:R-:W-:-:S03]  /*4ce0*/  FMUL.FTZ R0, R35, R36 ;  /* 0x0000002423007220 */ /* 0x000fc60000410000 */
[----:B-----5:R-:W-:Y:S01]  /*4cf0*/  FFMA.FTZ R34, R28, R33, R30 ;  /* 0x000000211c227223 */ /* 0x020fe2000001001e */
[----:B------:R-:W-:Y:S01]  /*4d00*/  FFMA.FTZ R35, R29, R0, R31 ;  /* 0x000000001d237223 */ /* 0x000fe2000001001f */
[----:B----4-:R-:W-:Y:S02]  /*4d10*/  IMAD R45, R108, UR8, RZ ;  /* 0x000000086c2d7c24 */ /* 0x010fe4000f8e02ff */
[----:B------:R-:W-:-:S04]  /*4d20*/  IMAD.WIDE.U32 R2, R50, UR8, R2 ;  /* 0x0000000832027c25 */ /* 0x000fc8000f8e0002 */
[----:B------:R-:W-:Y:S01]  /*4d30*/  IMAD R45, R50, UR9, R45 ;  /* 0x00000009322d7c24 */ /* 0x000fe2000f8e022d */
[----:B0-----:R-:W-:-:S04]  /*4d40*/  LEA R32, P2, R2, UR10, 0x1 ;  /* 0x0000000a02207c11 */ /* 0x001fc8000f8408ff */
[----:B------:R-:W-:Y:S02]  /*4d50*/  IADD3 R45, PT, PT, R3, R45, RZ ;  /* 0x0000002d032d7210 */ /* 0x000fe40007ffe0ff */
[----:B------:R-:W-:Y:S02]  /*4d60*/  F2FP.BF16.F32.PACK_AB R3, R35, R34 ;  /* 0x000000222303723e */ /* 0x000fe400000010ff */
[----:B------:R-:W-:-:S05]  /*4d70*/  LEA.HI.X R33, R2, UR11, R45, 0x1, P2 ;  /* 0x0000000b02217c11 */ /* 0x000fca00090f0c2d */
[----:B------:R4:W-:Y:S02]  /*4d80*/  STG.E desc[UR6][R32.64], R3 ;  /* 0x0000000320007986 */ /* 0x0009e4000c101906 */
.L_x_2039:
[----:B------:R-:W-:Y:S05]  /*4d90*/  BSYNC.RECONVERGENT B1 ;  /* 0x0000000000017941 */ /* 0x000fea0003800200 */
.L_x_2038:
[----:B------:R-:W-:Y:S04]  /*4da0*/  BSSY.RECONVERGENT B1, `(.L_x_2040) ;  /* 0x0000014000017945 */ /* 0x000fe80003800200 */
[----:B------:R-:W-:Y:S05]  /*4db0*/  @P1 BRA `(.L_x_2041) ;  /* 0x0000000000481947 */ /* 0x000fea0003800000 */
[----:B------:R-:W2:Y:S01]  /*4dc0*/  LDCU.64 UR8, c[0x0][0x3e0] ;  /* 0x00007c00ff0877ac */ /* 0x000ea20008000a00 */
[----:B------:R-:W-:Y:S01]  /*4dd0*/  MOV R2, R110 ;  /* 0x0000006e00027202 */ /* 0x000fe20000000f00 */
[--C-:B01-34-:R-:W-:Y:S01]  /*4de0*/  FADD.FTZ R33, R4, -R38.reuse ;  /* 0x8000002604217221 */ /* 0x11bfe20000010000 */
[----:B------:R-:W-:Y:S01]  /*4df0*/  MOV R3, R113 ;  /* 0x0000007100037202 */ /* 0x000fe20000000f00 */
[----:B------:R-:W0:Y:S01]  /*4e00*/  LDCU.64 UR10, c[0x0][0x380] ;  /* 0x00007000ff0a77ac */ /* 0x000e220008000a00 */
[----:B------:R-:W-:Y:S01]  /*4e10*/  FADD.FTZ R5, R5, -R38 ;  /* 0x8000002605057221 */ /* 0x000fe20000010000 */
[----:B--2---:R-:W-:-:S03]  /*4e20*/  FMUL.FTZ R0, R33, R36 ;  /* 0x0000002421007220 */ /* 0x004fc60000410000 */
[----:B------:R-:W-:Y:S01]  /*4e30*/  FMUL.FTZ R5, R5, R36 ;  /* 0x0000002405057220 */ /* 0x000fe20000410000 */
[----:B-----5:R-:W-:-:S03]  /*4e40*/  FFMA.FTZ R33, R29, R0, R31 ;  /* 0x000000001d217223 */ /* 0x020fc6000001001f */
[----:B------:R-:W-:Y:S01]  /*4e50*/  FFMA.FTZ R32, R28, R5, R30 ;  /* 0x000000051c207223 */ /* 0x000fe2000001001e */
[----:B------:R-:W-:Y:S02]  /*4e60*/  IMAD R4, R89, UR8, RZ ;  /* 0x0000000859047c24 */ /* 0x000fe4000f8e02ff */
[----:B------:R-:W-:-:S04]  /*4e70*/  IMAD.WIDE.U32 R2, R49, UR8, R2 ;  /* 0x0000000831027c25 */ /* 0x000fc8000f8e0002 */
[----:B------:R-:W-:Y:S01]  /*4e80*/  IMAD R49, R49, UR9, R4 ;  /* 0x0000000931317c24 */ /* 0x000fe2000f8e0204 */
[----:B0-----:R-:W-:-:S04]  /*4e90*/  LEA R4, P1, R2, UR10, 0x1 ;  /* 0x0000000a02047c11 */ /* 0x001fc8000f8208ff */
[----:B------:R-:W-:Y:S02]  /*4ea0*/  IADD3 R49, PT, PT, R3, R49, RZ ;  /* 0x0000003103317210 */ /* 0x000fe40007ffe0ff */
[----:B------:R-:W-:Y:S02]  /*4eb0*/  F2FP.BF16.F32.PACK_AB R3, R33, R32 ;  /* 0x000000202103723e */ /* 0x000fe400000010ff */
[----:B------:R-:W-:-:S05]  /*4ec0*/  LEA.HI.X R5, R2, UR11, R49, 0x1, P1 ;  /* 0x0000000b02057c11 */ /* 0x000fca00088f0c31 */
[----:B------:R0:W-:Y:S02]  /*4ed0*/  STG.E desc[UR6][R4.64], R3 ;  /* 0x0000000304007986 */ /* 0x0001e4000c101906 */
.L_x_2041:
[----:B------:R-:W-:Y:S05]  /*4ee0*/  BSYNC.RECONVERGENT B1 ;  /* 0x0000000000017941 */ /* 0x000fea0003800200 */
.L_x_2040:
[----:B------:R-:W-:Y:S04]  /*4ef0*/  BSSY.RECONVERGENT B1, `(.L_x_2042) ;  /* 0x0000014000017945 */ /* 0x000fe80003800200 */
[----:B------:R-:W-:Y:S05]  /*4f00*/  @P6 BRA `(.L_x_2043) ;  /* 0x0000000000486947 */ /* 0x000fea0003800000 */
[----:B------:R-:W1:Y:S01]  /*4f10*/  LDCU.64 UR8, c[0x0][0x3e0] ;  /* 0x00007c00ff0877ac */ /* 0x000e620008000a00 */
[----:B------:R-:W-:Y:S01]  /*4f20*/  MOV R2, R110 ;  /* 0x0000006e00027202 */ /* 0x000fe20000000f00 */
[--C-:B------:R-:W-:Y:S01]  /*4f30*/  FADD.FTZ R7, R7, -R38.reuse ;  /* 0x8000002607077221 */ /* 0x100fe20000010000 */
[----:B0---4-:R-:W-:Y:S01]  /*4f40*/  MOV R3, R113 ;  /* 0x0000007100037202 */ /* 0x011fe20000000f00 */
        /* <DEDUP_REMOVED lines=14> */
.L_x_2043:
[----:B------:R-:W-:Y:S05]  /*5030*/  BSYNC.RECONVERGENT B1 ;  /* 0x0000000000017941 */ /* 0x000fea0003800200 */
.L_x_2042:
[----:B------:R-:W-:Y:S04]  /*5040*/  BSSY.RECONVERGENT B1, `(.L_x_2044) ;  /* 0x0000014000017945 */ /* 0x000fe80003800200 */
[----:B------:R-:W-:Y:S05]  /*5050*/  @P3 BRA `(.L_x_2045) ;  /* 0x0000000000483947 */ /* 0x000fea0003800000 */
[----:B------:R-:W1:Y:S01]  /*5060*/  LDCU.64 UR8, c[0x0][0x3e0] ;  /* 0x00007c00ff0877ac */ /* 0x000e620008000a00 */
[--C-:B------:R-:W-:Y:S01]  /*5070*/  FADD.FTZ R9, R9, -R38.reuse ;  /* 0x8000002609097221 */ /* 0x100fe20000010000 */
[----:B------:R-:W-:Y:S01]  /*5080*/  MOV R2, R110 ;  /* 0x0000006e00027202 */ /* 0x000fe20000000f00 */
[----:B0-----:R-:W-:Y:S01]  /*5090*/  FADD.FTZ R5, R8, -R38 ;  /* 0x8000002608057221 */ /* 0x001fe20000010000 */
[----:B------:R-:W0:Y:S01]  /*50a0*/  LDCU.64 UR10, c[0x0][0x380] ;  /* 0x00007000ff0a77ac */ /* 0x000e220008000a00 */
[----:B----4-:R-:W-:Y:S01]  /*50b0*/  MOV R3, R113 ;  /* 0x0000007100037202 */ /* 0x010fe20000000f00 */
[-C--:B--2---:R-:W-:Y:S01]  /*50c0*/  FMUL.FTZ R0, R9, R36.reuse ;  /* 0x0000002409007220 */ /* 0x084fe20000410000 */
[----:B------:R-:W-:-:S04]  /*50d0*/  FMUL.FTZ R5, R5, R36 ;  /* 0x0000002405057220 */ /* 0x000fc80000410000 */
[----:B-----5:R-:W-:Y:S01]  /*50e0*/  FFMA.FTZ R6, R28, R5, R30 ;  /* 0x000000051c067223 */ /* 0x020fe2000001001e */
[----:B-1----:R-:W-:Y:S02]  /*50f0*/  IMAD R7, R99, UR8, RZ ;  /* 0x0000000863077c24 */ /* 0x002fe4000f8e02ff */
        /* <DEDUP_REMOVED lines=8> */
.L_x_2045:
[----:B------:R-:W-:Y:S05]  /*5180*/  BSYNC.RECONVERGENT B1 ;  /* 0x0000000000017941 */ /* 0x000fea0003800200 */
.L_x_2044:
        /* <DEDUP_REMOVED lines=20> */
.L_x_2047:
[----:B------:R-:W-:Y:S05]  /*52d0*/  BSYNC.RECONVERGENT B1 ;  /* 0x0000000000017941 */ /* 0x000fea0003800200 */
.L_x_2046:
[----:B------:R-:W-:Y:S01]  /*52e0*/  ISETP.GE.U32.AND P5, PT, R86, UR4, PT ;  /* 0x0000000456007c0c */ /* 0x000fe2000bfa6070 */
[----:B------:R-:W-:Y:S01]  /*52f0*/  BSSY.RECONVERGENT B1, `(.L_x_2048) ;  /* 0x0000027000017945 */ /* 0x000fe20003800200 */
[----:B0-----:R-:W-:Y:S02]  /*5300*/  SHF.R.S32.HI R4, RZ, 0x1f, R86 ;  /* 0x0000001fff047819 */ /* 0x001fe40000011456 */
[C---:B------:R-:W-:Y:S02]  /*5310*/  IADD3 R9, PT, PT, R37.reuse, 0xc0, RZ ;  /* 0x000000c025097810 */ /* 0x040fe40007ffe0ff */
[----:B------:R-:W-:Y:S02]  /*5320*/  ISETP.GE.AND.EX P5, PT, R4, UR5, PT, P5 ;  /* 0x0000000504007c0c */ /* 0x000fe4000bfa6350 */
[----:B------:R-:W-:Y:S02]  /*5330*/  IADD3 R7, PT, PT, R37, 0xd0, RZ ;  /* 0x000000d025077810 */ /* 0x000fe40007ffe0ff */
        /* <DEDUP_REMOVED lines=8> */
[----:B------:R-:W-:Y:S02]  /*53c0*/  ISETP.GE.AND.EX P2, PT, R47, UR5, PT, P2 ;  /* 0x000000052f007c0c */ /* 0x000fe4000bf46320 */
[----:B------:R-:W-:Y:S02]  /*53d0*/  ISETP.GE.AND.EX P1, PT, R97, UR5, PT, P1 ;  /* 0x0000000561007c0c */ /* 0x000fe4000bf26310 */
[----:B------:R-:W-:Y:S02]  /*53e0*/  ISETP.GE.AND.EX P6, PT, R11, UR5, PT, P6 ;  /* 0x000000050b007c0c */ /* 0x000fe4000bfc6360 */
[----:B------:R-:W-:Y:S02]  /*53f0*/  ISETP.GE.AND.EX P3, PT, R10, UR5, PT, P3 ;  /* 0x000000050a007c0c */ /* 0x000fe4000bf66330 */
[----:B------:R-:W-:-:S02]  /*5400*/  ISETP.GE.AND.EX P4, PT, R8, UR5, PT, P4 ;  /* 0x0000000508007c0c */ /* 0x000fc4000bf86340 */
[C---:B------:R-:W-:Y:S02]  /*5410*/  IADD3 R0, PT, PT, R37.reuse, 0xf0, RZ ;  /* 0x000000f025007810 */ /* 0x040fe40007ffe0ff */
[----:B------:R-:W-:Y:S01]  /*5420*/  IADD3 R6, PT, PT, R37, 0x100, RZ ;  /* 0x0000010025067810 */ /* 0x000fe20007ffe0ff */
[----:B------:R-:W-:Y:S08]  /*5430*/  @P5 BRA `(.L_x_2049) ;  /* 0x0000000000485947 */ /* 0x000ff00003800000 */
[----:B------:R-:W1:Y:S01]  /*5440*/  LDCU.64 UR8, c[0x0][0x3e0] ;  /* 0x00007c00ff0877ac */ /* 0x000e620008000a00 */
[----:B------:R-:W-:Y:S01]  /*5450*/  MOV R2, R110 ;  /* 0x0000006e00027202 */ /* 0x000fe20000000f00 */
[--C-:B------:R-:W-:Y:S01]  /*5460*/  FADD.FTZ R13, R13, -R38.reuse ;  /* 0x800000260d0d7221 */ /* 0x100fe20000010000 */
[----:B----4-:R-:W-:Y:S01]  /*5470*/  MOV R3, R113 ;  /* 0x0000007100037202 */ /* 0x010fe20000000f00 */
[----:B------:R-:W0:Y:S01]  /*5480*/  LDCU.64 UR10, c[0x0][0x380] ;  /* 0x00007000ff0a77ac */ /* 0x000e220008000a00 */
[----:B------:R-:W-:Y:S01]  /*5490*/  FADD.FTZ R5, R12, -R38 ;  /* 0x800000260c057221 */ /* 0x000fe20000010000 */
[----:B--2---:R-:W-:-:S04]  /*54a0*/  FMUL.FTZ R13, R13, R36 ;  /* 0x000000240d0d7220 */ /* 0x004fc80000410000 */
[----:B-----5:R-:W-:Y:S01]  /*54b0*/  FFMA.FTZ R13, R28, R13, R30 ;  /* 0x0000000d1c0d7223 */ /* 0x020fe2000001001e */
[----:B-1-3--:R-:W-:Y:S02]  /*54c0*/  IMAD R33, R4, UR8, RZ ;  /* 0x0000000804217c24 */ /* 0x00afe4000f8e02ff */
[----:B------:R-:W-:Y:S01]  /*54d0*/  FMUL.FTZ R4, R5, R36 ;  /* 0x0000002405047220 */ /* 0x000fe20000410000 */
[----:B------:R-:W-:-:S04]  /*54e0*/  IMAD.WIDE.U32 R2, R86, UR8, R2 ;  /* 0x0000000856027c25 */ /* 0x000fc8000f8e0002 */
[----:B------:R-:W-:Y:S01]  /*54f0*/  FFMA.FTZ R12, R29, R4, R31 ;  /* 0x000000041d0c7223 */ /* 0x000fe2000001001f */
[----:B------:R-:W-:Y:S01]  /*5500*/  IMAD R33, R86, UR9, R33 ;  /* 0x0000000956217c24 */ /* 0x000fe2000f8e0221 */
[----:B0-----:R-:W-:-:S04]  /*5510*/  LEA R4, P5, R2, UR10, 0x1 ;  /* 0x0000000a02047c11 */ /* 0x001fc8000f8a08ff */
[----:B------:R-:W-:Y:S02]  /*5520*/  IADD3 R33, PT, PT, R3, R33, RZ ;  /* 0x0000002103217210 */ /* 0x000fe40007ffe0ff */
[----:B------:R-:W-:Y:S02]  /*5530*/  F2FP.BF16.F32.PACK_AB R3, R12, R13 ;  /* 0x0000000d0c03723e */ /* 0x000fe400000010ff */
[----:B------:R-:W-:-:S05]  /*5540*/  LEA.HI.X R5, R2, UR11, R33, 0x1, P5 ;  /* 0x0000000b02057c11 */ /* 0x000fca000a8f0c21 */
[----:B------:R0:W-:Y:S02]  /*5550*/  STG.E desc[UR6][R4.64], R3 ;  /* 0x0000000304007986 */ /* 0x0001e4000c101906 */
.L_x_2049:
[----:B------:R-:W-:Y:S05]  /*5560*/  BSYNC.RECONVERGENT B1 ;  /* 0x0000000000017941 */ /* 0x000fea0003800200 */
.L_x_2048:
        /* <DEDUP_REMOVED lines=20> */
.L_x_2051:
[----:B------:R-:W-:Y:S05]  /*56b0*/  BSYNC.RECONVERGENT B1 ;  /* 0x0000000000017941 */ /* 0x000fea0003800200 */
.L_x_2050:
[----:B------:R-:W-:Y:S04]  /*56c0*/  BSSY.RECONVERGENT B1, `(.L_x_2052) ;  /* 0x0000014000017945 */ /* 0x000fe80003800200 */
[----:B------:R-:W-:Y:S05]  /*56d0*/  @P1 BRA `(.L_x_2053) ;  /* 0x0000000000481947 */ /* 0x000fea0003800000 */
[----:B------:R-:W1:Y:S01]  /*56e0*/  LDCU.64 UR8, c[0x0][0x3e0] ;  /* 0x00007c00ff0877ac */ /* 0x000e620008000a00 */
[----:B------:R-:W-:Y:S01]  /*56f0*/  MOV R2, R110 ;  /* 0x0000006e00027202 */ /* 0x000fe20000000f00 */
[--C-:B0-----:R-:W-:Y:S01]  /*5700*/  FADD.FTZ R5, R16, -R38.reuse ;  /* 0x8000002610057221 */ /* 0x101fe20000010000 */
[----:B----4-:R-:W-:Y:S01]  /*5710*/  MOV R3, R113 ;  /* 0x0000007100037202 */ /* 0x010fe20000000f00 */
[----:B------:R-:W0:Y:S01]  /*5720*/  LDCU.64 UR10, c[0x0][0x380] ;  /* 0x00007000ff0a77ac */ /* 0x000e220008000a00 */
[----:B------:R-:W-:Y:S01]  /*5730*/  FADD.FTZ R17, R17, -R38 ;  /* 0x8000002611117221 */ /* 0x000fe20000010000 */
[----:B--2---:R-:W-:-:S03]  /*5740*/  FMUL.FTZ R5, R5, R36 ;  /* 0x0000002405057220 */ /* 0x004fc60000410000 */
[----:B------:R-:W-:Y:S01]  /*5750*/  FMUL.FTZ R4, R17, R36 ;  /* 0x0000002411047220 */ /* 0x000fe20000410000 */
        /* <DEDUP_REMOVED lines=10> */
.L_x_2053:
[----:B------:R-:W-:Y:S05]  /*5800*/  BSYNC.RECONVERGENT B1 ;  /* 0x0000000000017941 */ /* 0x000fea0003800200 */
.L_x_2052:
        /* <DEDUP_REMOVED lines=20> */
.L_x_2055:
[----:B------:R-:W-:Y:S05]  /*5950*/  BSYNC.RECONVERGENT B1 ;  /* 0x0000000000017941 */ /* 0x000fea0003800200 */
.L_x_2054:
        /* <DEDUP_REMOVED lines=20> */
.L_x_2057:
[----:B------:R-:W-:Y:S05]  /*5aa0*/  BSYNC.RECONVERGENT B1 ;  /* 0x0000000000017941 */ /* 0x000fea0003800200 */
.L_x_2056:
        /* <DEDUP_REMOVED lines=20> */
.L_x_2059:
[----:B------:R-:W-:Y:S05]  /*5bf0*/  BSYNC.RECONVERGENT B1 ;  /* 0x0000000000017941 */ /* 0x000fea0003800200 */
.L_x_2058:
[----:B------:R-:W-:Y:S01]  /*5c00*/  ISETP.GE.U32.AND P5, PT, R100, UR4, PT ;  /* 0x0000000464007c0c */ /* 0x000fe2000bfa6070 */
[----:B------:R-:W-:Y:S01]  /*5c10*/  BSSY.RECONVERGENT B1, `(.L_x_2060) ;  /* 0x0000029000017945 */ /* 0x000fe20003800200 */
[----:B------:R-:W-:Y:S02]  /*5c20*/  IADD3 R13, PT, PT, R37, 0x110, RZ ;  /* 0x00000110250d7810 */ /* 0x000fe40007ffe0ff */
[----:B------:R-:W-:Y:S02]  /*5c30*/  ISETP.GE.AND.EX P5, PT, R95, UR5, PT, P5 ;  /* 0x000000055f007c0c */ /* 0x000fe4000bfa6350 */
[C---:B------:R-:W-:Y:S02]  /*5c40*/  IADD3 R11, PT, PT, R37.reuse, 0x120, RZ ;  /* 0x00000120250b7810 */ /* 0x040fe40007ffe0ff */
        /* <DEDUP_REMOVED lines=11> */
[----:B------:R-:W-:Y:S02]  /*5d00*/  ISETP.GE.AND.EX P2, PT, R18, UR5, PT, P2 ;  /* 0x0000000512007c0c */ /* 0x000fe4000bf46320 */
[----:B------:R-:W-:Y:S02]  /*5d10*/  ISETP.GE.AND.EX P1, PT, R19, UR5, PT, P1 ;  /* 0x0000000513007c0c */ /* 0x000fe4000bf26310 */
[----:B------:R-:W-:-:S02]  /*5d20*/  ISETP.GE.AND.EX P6, PT, R14, UR5, PT, P6 ;  /* 0x000000050e007c0c */ /* 0x000fc4000bfc6360 */
[----:B------:R-:W-:Y:S02]  /*5d30*/  ISETP.GE.AND.EX P3, PT, R12, UR5, PT, P3 ;  /* 0x000000050c007c0c */ /* 0x000fe4000bf66330 */
[----:B------:R-:W-:Y:S02]  /*5d40*/  ISETP.GE.AND.EX P4, PT, R10, UR5, PT, P4 ;  /* 0x000000050a007c0c */ /* 0x000fe4000bf86340 */
[C---:B------:R-:W-:Y:S02]  /*5d50*/  IADD3 R7, PT, PT, R37.reuse, 0x150, RZ ;  /* 0x0000015025077810 */ /* 0x040fe40007ffe0ff */
[----:B------:R-:W-:Y:S01]  /*5d60*/  IADD3 R8, PT, PT, R37, 0x160, RZ ;  /* 0x0000016025087810 */ /* 0x000fe20007ffe0ff */
[----:B------:R-:W-:Y:S08]  /*5d70*/  @P5 BRA `(.L_x_2061) ;  /* 0x0000000000485947 */ /* 0x000ff00003800000 */
[----:B------:R-:W1:Y:S01]  /*5d80*/  LDCU.64 UR8, c[0x0][0x3e0] ;  /* 0x00007c00ff0877ac */ /* 0x000e620008000a00 */
[----:B------:R-:W-:Y:S01]  /*5d90*/  MOV R2, R110 ;  /* 0x0000006e00027202 */ /* 0x000fe20000000f00 */
[--C-:B0-----:R-:W-:Y:S01]  /*5da0*/  FADD.FTZ R5, R24, -R38.reuse ;  /* 0x8000002618057221 */ /* 0x101fe20000010000 */
[----:B----4-:R-:W-:Y:S01]  /*5db0*/  MOV R3, R113 ;  /* 0x0000007100037202 */ /* 0x010fe20000000f00 */
[----:B------:R-:W0:Y:S01]  /*5dc0*/  LDCU.64 UR10, c[0x0][0x380] ;  /* 0x00007000ff0a77ac */ /* 0x000e220008000a00 */
[----:B------:R-:W-:Y:S01]  /*5dd0*/  FADD.FTZ R25, R25, -R38 ;  /* 0x8000002619197221 */ /* 0x000fe20000010000 */
[----:B--2---:R-:W-:-:S03]  /*5de0*/  FMUL.FTZ R5, R5, R36 ;  /* 0x0000002405057220 */ /* 0x004fc60000410000 */
[----:B------:R-:W-:-:S04]  /*5df0*/  FMUL.FTZ R4, R25, R36 ;  /* 0x0000002419047220 */ /* 0x000fc80000410000 */
        /* <DEDUP_REMOVED lines=10> */
.L_x_2061:
[----:B------:R-:W-:Y:S05]  /*5ea0*/  BSYNC.RECONVERGENT B1 ;  /* 0x0000000000017941 */ /* 0x000fea0003800200 */
.L_x_2060:
        /* <DEDUP_REMOVED lines=20> */
.L_x_2063:
[----:B------:R-:W-:Y:S05]  /*5ff0*/  BSYNC.RECONVERGENT B1 ;  /* 0x0000000000017941 */ /* 0x000fea0003800200 */
.L_x_2062:
        /* <DEDUP_REMOVED lines=20> */
.L_x_2065:
[----:B------:R-:W-:Y:S05]  /*6140*/  BSYNC.RECONVERGENT B1 ;  /* 0x0000000000017941 */ /* 0x000fea0003800200 */
.L_x_2064:
        /* <DEDUP_REMOVED lines=20> */
.L_x_2067:
[----:B------:R-:W-:Y:S05]  /*6290*/  BSYNC.RECONVERGENT B1 ;  /* 0x0000000000017941 */ /* 0x000fea0003800200 */
.L_x_2066:
        /* <DEDUP_REMOVED lines=20> */
.L_x_2069:
[----:B------:R-:W-:Y:S05]  /*63e0*/  BSYNC.RECONVERGENT B1 ;  /* 0x0000000000017941 */ /* 0x000fea0003800200 */
.L_x_2068:
        /* <DEDUP_REMOVED lines=20> */
.L_x_2071:
[----:B------:R-:W-:Y:S05]  /*6530*/  BSYNC.RECONVERGENT B1 ;  /* 0x0000000000017941 */ /* 0x000fea0003800200 */
.L_x_2070:
[----:B------:R-:W-:Y:S01]  /*6540*/  ISETP.GE.U32.AND P5, PT, R43, UR4, PT ;  /* 0x000000042b007c0c */ /* 0x000fe2000bfa6070 */
[----:B------:R-:W-:Y:S01]  /*6550*/  BSSY.RECONVERGENT B1, `(.L_x_2072) ;  /* 0x0000027000017945 */ /* 0x000fe20003800200 */
[C---:B------:R-:W-:Y:S02]  /*6560*/  IADD3 R15, PT, PT, R37.reuse, 0x170, RZ ;  /* 0x00000170250f7810 */ /* 0x040fe40007ffe0ff */
[----:B------:R-:W-:Y:S02]  /*6570*/  ISETP.GE.AND.EX P5, PT, R48, UR5, PT, P5 ;  /* 0x0000000530007c0c */ /* 0x000fe4000bfa6350 */
[----:B0-----:R-:W-:Y:S02]  /*6580*/  IADD3 R5, PT, PT, R37, 0x190, RZ ;  /* 0x0000019025057810 */ /* 0x001fe40007ffe0ff */
[----:B------:R-:W-:Y:S02]  /*6590*/  ISETP.GE.U32.AND P2, PT, R7, UR4, PT ;  /* 0x0000000407007c0c */ /* 0x000fe4000bf46070 */
        /* <DEDUP_REMOVED lines=16> */
[----:B------:R-:W0:Y:S01]  /*66a0*/  LDCU.64 UR8, c[0x0][0x3e0] ;  /* 0x00007c00ff0877ac */ /* 0x000e220008000a00 */
[----:B------:R-:W-:Y:S01]  /*66b0*/  MOV R2, R110 ;  /* 0x0000006e00027202 */ /* 0x000fe20000000f00 */
[--C-:B------:R-:W-:Y:S01]  /*66c0*/  FADD.FTZ R61, R61, -R38.reuse ;  /* 0x800000263d3d7221 */ /* 0x100fe20000010000 */
[----:B----4-:R-:W-:Y:S01]  /*66d0*/  MOV R3, R113 ;  /* 0x0000007100037202 */ /* 0x010fe20000000f00 */
[----:B------:R-:W4:Y:S01]  /*66e0*/  LDCU.64 UR10, c[0x0][0x380] ;  /* 0x00007000ff0a77ac */ /* 0x000f220008000a00 */
[----:B------:R-:W-:Y:S01]  /*66f0*/  FADD.FTZ R9, R60, -R38 ;  /* 0x800000263c097221 */ /* 0x000fe20000010000 */
[----:B--2---:R-:W-:-:S03]  /*6700*/  FMUL.FTZ R61, R61, R36 ;  /* 0x000000243d3d7220 */ /* 0x004fc60000410000 */
[----:B------:R-:W-:Y:S01]  /*6710*/  FMUL.FTZ R10, R9, R36 ;  /* 0x00000024090a7220 */ /* 0x000fe20000410000 */
[----:B-----5:R-:W-:-:S03]  /*6720*/  FFMA.FTZ R61, R28, R61, R30 ;  /* 0x0000003d1c3d7223 */ /* 0x020fc6000001001e */
[----:B------:R-:W-:Y:S01]  /*6730*/  FFMA.FTZ R12, R29, R10, R31 ;  /* 0x0000000a1d0c7223 */ /* 0x000fe2000001001f */
[----:B0-----:R-:W-:Y:S02]  /*6740*/  IMAD R48, R48, UR8, RZ ;  /* 0x0000000830307c24 */ /* 0x001fe4000f8e02ff */
[----:B------:R-:W-:-:S04]  /*6750*/  IMAD.WIDE.U32 R2, R43, UR8, R2 ;  /* 0x000000082b027c25 */ /* 0x000fc8000f8e0002 */
[----:B------:R-:W-:Y:S01]  /*6760*/  IMAD R43, R43, UR9, R48 ;  /* 0x000000092b2b7c24 */ /* 0x000fe2000f8e0230 */
[----:B----4-:R-:W-:-:S04]  /*6770*/  LEA R10, P5, R2, UR10, 0x1 ;  /* 0x0000000a020a7c11 */ /* 0x010fc8000f8a08ff */
[----:B------:R-:W-:Y:S02]  /*6780*/  IADD3 R43, PT, PT, R3, R43, RZ ;  /* 0x0000002b032b7210 */ /* 0x000fe40007ffe0ff */
[----:B------:R-:W-:Y:S02]  /*6790*/  F2FP.BF16.F32.PACK_AB R3, R12, R61 ;  /* 0x0000003d0c03723e */ /* 0x000fe400000010ff */
[----:B------:R-:W-:-:S05]  /*67a0*/  LEA.HI.X R11, R2, UR11, R43, 0x1, P5 ;  /* 0x0000000b020b7c11 */ /* 0x000fca000a8f0c2b */
[----:B------:R0:W-:Y:S02]  /*67b0*/  STG.E desc[UR6][R10.64], R3 ;  /* 0x000000030a007986 */ /* 0x0001e4000c101906 */
.L_x_2073:
[----:B------:R-:W-:Y:S05]  /*67c0*/  BSYNC.RECONVERGENT B1 ;  /* 0x0000000000017941 */ /* 0x000fea0003800200 */
.L_x_2072:
        /* <DEDUP_REMOVED lines=20> */
.L_x_2075:
[----:B------:R-:W-:Y:S05]  /*6910*/  BSYNC.RECONVERGENT B1 ;  /* 0x0000000000017941 */ /* 0x000fea0003800200 */
.L_x_2074:
        /* <DEDUP_REMOVED lines=12> */
[----:B-1----:R-:W-:-:S04]  /*69e0*/  IMAD R9, R14, UR8, RZ ;  /* 0x000000080e097c24 */ /* 0x002fc8000f8e02ff */
[----:B------:R-:W-:Y:S01]  /*69f0*/  F2FP.BF16.F32.PACK_AB R7, R12, R7 ;  /* 0x000000070c07723e */ /* 0x000fe200000010ff */
[----:B------:R-:W-:-:S04]  /*6a00*/  IMAD.WIDE.U32 R10, R8, UR8, R2 ;  /* 0x00000008080a7c25 */ /* 0x000fc8000f8e0002 */
[----:B------:R-:W-:Y:S01]  /*6a10*/  IMAD R9, R8, UR9, R9 ;  /* 0x0000000908097c24 */ /* 0x000fe2000f8e0209 */
[----:B0-----:R-:W-:-:S04]  /*6a20*/  LEA R2, P1, R10, UR10, 0x1 ;  /* 0x0000000a0a027c11 */ /* 0x001fc8000f8208ff */
[----:B------:R-:W-:-:S04]  /*6a30*/  IADD3 R9, PT, PT, R11, R9, RZ ;  /* 0x000000090b097210 */ /* 0x000fc80007ffe0ff */
[----:B------:R-:W-:-:S05]  /*6a40*/  LEA.HI.X R3, R10, UR11, R9, 0x1, P1 ;  /* 0x0000000b0a037c11 */ /* 0x000fca00088f0c09 */
[----:B------:R0:W-:Y:S02]  /*6a50*/  STG.E desc[UR6][R2.64], R7 ;  /* 0x0000000702007986 */ /* 0x0001e4000c101906 */
.L_x_2077:
[----:B------:R-:W-:Y:S05]  /*6a60*/  BSYNC.RECONVERGENT B1 ;  /* 0x0000000000017941 */ /* 0x000fea0003800200 */
.L_x_2076:
[----:B------:R-:W-:Y:S04]  /*6a70*/  BSSY.RECONVERGENT B1, `(.L_x_2078) ;  /* 0x0000014000017945 */ /* 0x000fe80003800200 */
[----:B------:R-:W-:Y:S05]  /*6a80*/  @P6 BRA `(.L_x_2079) ;  /* 0x0000000000486947 */ /* 0x000fea0003800000 */
[----:B------:R-:W1:Y:S01]  /*6a90*/  LDCU.64 UR8, c[0x0][0x3e0] ;  /* 0x00007c00ff0877ac */ /* 0x000e620008000a00 */
[----:B0-----:R-:W-:Y:S01]  /*6aa0*/  MOV R2, R110 ;  /* 0x0000006e00027202 */ /* 0x001fe20000000f00 */
[--C-:B------:R-:W-:Y:S01]  /*6ab0*/  FADD.FTZ R7, R66, -R38.reuse ;  /* 0x8000002642077221 */ /* 0x100fe20000010000 */
[----:B----4-:R-:W-:Y:S01]  /*6ac0*/  MOV R3, R113 ;  /* 0x0000007100037202 */ /* 0x010fe20000000f00 */
        /* <DEDUP_REMOVED lines=14> */
.L_x_2079:
[----:B------:R-:W-:Y:S05]  /*6bb0*/  BSYNC.RECONVERGENT B1 ;  /* 0x0000000000017941 */ /* 0x000fea0003800200 */
.L_x_2078:
        /* <DEDUP_REMOVED lines=20> */
.L_x_2081:
[----:B------:R-:W-:Y:S05]  /*6d00*/  BSYNC.RECONVERGENT B1 ;  /* 0x0000000000017941 */ /* 0x000fea0003800200 */
.L_x_2080:
[----:B------:R-:W-:Y:S04]  /*6d10*/  BSSY.RECONVERGENT B1, `(.L_x_2082) ;  /* 0x0000014000017945 */ /* 0x000fe80003800200 */
[----:B------:R-:W-:Y:S05]  /*6d20*/  @P4 BRA `(.L_x_2083) ;  /* 0x0000000000484947 */ /* 0x000fea0003800000 */
[----:B------:R-:W1:Y:S01]  /*6d30*/  LDCU.64 UR8, c[0x0][0x3e0] ;  /* 0x00007c00ff0877ac */ /* 0x000e620008000a00 */
[--C-:B0-----:R-:W-:Y:S01]  /*6d40*/  FADD.FTZ R7, R70, -R38.reuse ;  /* 0x8000002646077221 */ /* 0x101fe20000010000 */
[----:B------:R-:W-:Y:S01]  /*6d50*/  MOV R2, R110 ;  /* 0x0000006e00027202 */ /* 0x000fe20000000f00 */
[----:B------:R-:W-:Y:S01]  /*6d60*/  FADD.FTZ R71, R71, -R38 ;  /* 0x8000002647477221 */ /* 0x000fe20000010000 */
        /* <DEDUP_REMOVED lines=14> */
.L_x_2083:
[----:B------:R-:W-:Y:S05]  /*6e50*/  BSYNC.RECONVERGENT B1 ;  /* 0x0000000000017941 */ /* 0x000fea0003800200 */
.L_x_2082:
[----:B------:R-:W-:Y:S01]  /*6e60*/  ISETP.GE.U32.AND P5, PT, R41, UR4, PT ;  /* 0x0000000429007c0c */ /* 0x000fe2000bfa6070 */
[----:B------:R-:W-:Y:S01]  /*6e70*/  BSSY.RECONVERGENT B1, `(.L_x_2084) ;  /* 0x0000025000017945 */ /* 0x000fe20003800200 */
[C---:B------:R-:W-:Y:S02]  /*6e80*/  IADD3 R13, PT, PT, R37.reuse, 0x1e0, RZ ;  /* 0x000001e0250d7810 */ /* 0x040fe40007ffe0ff */
[----:B------:R-:W-:Y:S02]  /*6e90*/  ISETP.GE.AND.EX P5, PT, R46, UR5, PT, P5 ;  /* 0x000000052e007c0c */ /* 0x000fe4000bfa6350 */
[----:B------:R-:W-:Y:S02]  /*6ea0*/  IADD3 R37, PT, PT, R37, 0x1f0, RZ ;  /* 0x000001f025257810 */ /* 0x000fe40007ffe0ff */
[----:B------:R-:W-:Y:S02]  /*6eb0*/  ISETP.GE.U32.AND P2, PT, R96, UR4, PT ;  /* 0x0000000460007c0c */ /* 0x000fe4000bf46070 */
[----:B------:R-:W-:-:S02]  /*6ec0*/  ISETP.GE.U32.AND P1, PT, R4, UR4, PT ;  /* 0x0000000404007c0c */ /* 0x000fc4000bf26070 */
[----:B------:R-:W-:Y:S02]  /*6ed0*/  ISETP.GE.U32.AND P6, PT, R0, UR4, PT ;  /* 0x0000000400007c0c */ /* 0x000fe4000bfc6070 */
[----:B------:R-:W-:Y:S02]  /*6ee0*/  ISETP.GE.U32.AND P3, PT, R13, UR4, PT ;  /* 0x000000040d007c0c */ /* 0x000fe4000bf66070 */
[----:B------:R-:W-:Y:S02]  /*6ef0*/  ISETP.GE.U32.AND P4, PT, R37, UR4, PT ;  /* 0x0000000425007c0c */ /* 0x000fe4000bf86070 */
[----:B0-----:R-:W-:Y:S02]  /*6f00*/  SHF.R.S32.HI R11, RZ, 0x1f, R4 ;  /* 0x0000001fff0b7819 */ /* 0x001fe40000011404 */
[----:B------:R-:W-:Y:S02]  /*6f10*/  SHF.R.S32.HI R12, RZ, 0x1f, R0 ;  /* 0x0000001fff0c7819 */ /* 0x000fe40000011400 */
[----:B------:R-:W-:-:S02]  /*6f20*/  SHF.R.S32.HI R14, RZ, 0x1f, R13 ;  /* 0x0000001fff0e7819 */ /* 0x000fc4000001140d */
[----:B------:R-:W-:Y:S02]  /*6f30*/  SHF.R.S32.HI R2, RZ, 0x1f, R37 ;  /* 0x0000001fff027819 */ /* 0x000fe40000011425 */
        /* <DEDUP_REMOVED lines=10> */
[----:B------:R-:W1:Y:S01]  /*6fe0*/  LDCU.64 UR10, c[0x0][0x380] ;  /* 0x00007000ff0a77ac */ /* 0x000e620008000a00 */
[----:B----4-:R-:W-:Y:S01]  /*6ff0*/  FADD.FTZ R3, R72, -R38 ;  /* 0x8000002648037221 */ /* 0x010fe20000010000 */
[----:B--2---:R-:W-:-:S03]  /*7000*/  FMUL.FTZ R73, R73, R36 ;  /* 0x0000002449497220 */ /* 0x004fc60000410000 */
[----:B------:R-:W-:Y:S01]  /*7010*/  FMUL.FTZ R10, R3, R36 ;  /* 0x00000024030a7220 */ /* 0x000fe20000410000 */
[----:B-----5:R-:W-:-:S03]  /*7020*/  FFMA.FTZ R3, R28, R73, R30 ;  /* 0x000000491c037223 */ /* 0x020fc6000001001e */
[----:B------:R-:W-:Y:S01]  /*7030*/  FFMA.FTZ R10, R29, R10, R31 ;  /* 0x0000000a1d0a7223 */ /* 0x000fe2000001001f */
[----:B0-----:R-:W-:-:S04]  /*7040*/  IMAD R46, R46, UR8, RZ ;  /* 0x000000082e2e7c24 */ /* 0x001fc8000f8e02ff */
[----:B------:R-:W-:Y:S01]  /*7050*/  F2FP.BF16.F32.PACK_AB R3, R10, R3 ;  /* 0x000000030a03723e */ /* 0x000fe200000010ff */
[----:B------:R-:W-:-:S04]  /*7060*/  IMAD.WIDE.U32 R8, R41, UR8, R6 ;  /* 0x0000000829087c25 */ /* 0x000fc8000f8e0006 */
[----:B------:R-:W-:Y:S01]  /*7070*/  IMAD R41, R41, UR9, R46 ;  /* 0x0000000929297c24 */ /* 0x000fe2000f8e022e */
[----:B-1----:R-:W-:-:S04]  /*7080*/  LEA R6, P5, R8, UR10, 0x1 ;  /* 0x0000000a08067c11 */ /* 0x002fc8000f8a08ff */
[----:B------:R-:W-:-:S04]  /*7090*/  IADD3 R41, PT, PT, R9, R41, RZ ;  /* 0x0000002909297210 */ /* 0x000fc80007ffe0ff */
[----:B------:R-:W-:-:S05]  /*70a0*/  LEA.HI.X R7, R8, UR11, R41, 0x1, P5 ;  /* 0x0000000b08077c11 */ /* 0x000fca000a8f0c29 */
[----:B------:R0:W-:Y:S02]  /*70b0*/  STG.E desc[UR6][R6.64], R3 ;  /* 0x0000000306007986 */ /* 0x0001e4000c101906 */
.L_x_2085:
[----:B------:R-:W-:Y:S05]  /*70c0*/  BSYNC.RECONVERGENT B1 ;  /* 0x0000000000017941 */ /* 0x000fea0003800200 */
.L_x_2084:
[----:B------:R-:W-:Y:S04]  /*70d0*/  BSSY.RECONVERGENT B1, `(.L_x_2086) ;  /* 0x0000014000017945 */ /* 0x000fe80003800200 */
[----:B------:R-:W-:Y:S05]  /*70e0*/  @P2 BRA `(.L_x_2087) ;  /* 0x0000000000482947 */ /* 0x000fea0003800000 */
[----:B------:R-:W1:Y:S01]  /*70f0*/  LDCU.64 UR8, c[0x0][0x3e0] ;  /* 0x00007c00ff0877ac */ /* 0x000e620008000a00 */
[----:B0-----:R-:W-:Y:S01]  /*7100*/  MOV R6, R110 ;  /* 0x0000006e00067202 */ /* 0x001fe20000000f00 */
[--C-:B------:R-:W-:Y:S01]  /*7110*/  FADD.FTZ R75, R75, -R38.reuse ;  /* 0x800000264b4b7221 */ /* 0x100fe20000010000 */
[----:B------:R-:W-:Y:S01]  /*7120*/  MOV R7, R113 ;  /* 0x0000007100077202 */ /* 0x000fe20000000f00 */
[----:B------:R-:W0:Y:S01]  /*7130*/  LDCU.64 UR10, c[0x0][0x380] ;  /* 0x00007000ff0a77ac */ /* 0x000e220008000a00 */
[----:B----4-:R-:W-:Y:S01]  /*7140*/  FADD.FTZ R3, R74, -R38 ;  /* 0x800000264a037221 */ /* 0x010fe20000010000 */
        /* <DEDUP_REMOVED lines=12> */
.L_x_2087:
[----:B------:R-:W-:Y:S05]  /*7210*/  BSYNC.RECONVERGENT B1 ;  /* 0x0000000000017941 */ /* 0x000fea0003800200 */
.L_x_2086:
[----:B------:R-:W-:Y:S04]  /*7220*/  BSSY.RECONVERGENT B1, `(.L_x_2088) ;  /* 0x0000014000017945 */ /* 0x000fe80003800200 */
[----:B------:R-:W-:Y:S05]  /*7230*/  @P1 BRA `(.L_x_2089) ;  /* 0x0000000000481947 */ /* 0x000fea0003800000 */
[----:B------:R-:W1:Y:S01]  /*7240*/  LDCU.64 UR8, c[0x0][0x3e0] ;  /* 0x00007c00ff0877ac */ /* 0x000e620008000a00 */
[----:B0-----:R-:W-:Y:S01]  /*7250*/  MOV R6, R110 ;  /* 0x0000006e00067202 */ /* 0x001fe20000000f00 */
[--C-:B----4-:R-:W-:Y:S01]  /*7260*/  FADD.FTZ R3, R76, -R38.reuse ;  /* 0x800000264c037221 */ /* 0x110fe20000010000 */
[----:B------:R-:W-:Y:S01]  /*7270*/  MOV R7, R113 ;  /* 0x0000007100077202 */ /* 0x000fe20000000f00 */
        /* <DEDUP_REMOVED lines=14> */
.L_x_2089:
[----:B------:R-:W-:Y:S05]  /*7360*/  BSYNC.RECONVERGENT B1 ;  /* 0x0000000000017941 */ /* 0x000fea0003800200 */
.L_x_2088:
        /* <DEDUP_REMOVED lines=20> */
.L_x_2091:
[----:B------:R-:W-:Y:S05]  /*74b0*/  BSYNC.RECONVERGENT B1 ;  /* 0x0000000000017941 */ /* 0x000fea0003800200 */
.L_x_2090:
        /* <DEDUP_REMOVED lines=20> */
.L_x_2093:
[----:B------:R-:W-:Y:S05]  /*7600*/  BSYNC.RECONVERGENT B1 ;  /* 0x0000000000017941 */ /* 0x000fea0003800200 */
.L_x_2092:
[----:B------:R-:W-:Y:S05]  /*7610*/  @P4 BRA `(.L_x_2094) ;  /* 0x00000044005c4947 */ /* 0x000fea0003800000 */
[----:B------:R-:W1:Y:S01]  /*7620*/  LDCU.64 UR4, c[0x0][0x3e0] ;  /* 0x00007c00ff0477ac */ /* 0x000e620008000a00 */
[----:B------:R-:W-:Y:S01]  /*7630*/  MOV R111, R113 ;  /* 0x00000071006f7202 */ /* 0x000fe20000000f00 */
[--C-:B------:R-:W-:Y:S01]  /*7640*/  FADD.FTZ R83, R83, -R38.reuse ;  /* 0x8000002653537221 */ /* 0x100fe20000010000 */
[----:B0---4-:R-:W-:Y:S01]  /*7650*/  FADD.FTZ R3, R82, -R38 ;  /* 0x8000002652037221 */ /* 0x011fe20000010000 */
[----:B------:R-:W0:Y:S02]  /*7660*/  LDCU.64 UR8, c[0x0][0x380] ;  /* 0x00007000ff0877ac */ /* 0x000e240008000a00 */
[-C--:B--2---:R-:W-:Y:S01]  /*7670*/  FMUL.FTZ R83, R83, R36.reuse ;  /* 0x0000002453537220 */ /* 0x084fe20000410000 */
[----:B------:R-:W-:-:S03]  /*7680*/  FMUL.FTZ R36, R3, R36 ;  /* 0x0000002403247220 */ /* 0x000fc60000410000 */
[----:B-----5:R-:W-:Y:S01]  /*7690*/  FFMA.FTZ R5, R28, R83, R30 ;  /* 0x000000531c057223 */ /* 0x020fe2000001001e */
[----:B------:R-:W-:-:S05]  /*76a0*/  FFMA.FTZ R36, R29, R36, R31 ;  /* 0x000000241d247223 */ /* 0x000fca000001001f */
[----:B------:R-:W-:Y:S01]  /*76b0*/  F2FP.BF16.F32.PACK_AB R5, R36, R5 ;  /* 0x000000052405723e */ /* 0x000fe200000010ff */
[----:B-1----:R-:W-:Y:S02]  /*76c0*/  IMAD R2, R2, UR4, RZ ;  /* 0x0000000402027c24 */ /* 0x002fe4000f8e02ff */
[----:B------:R-:W-:-:S04]  /*76d0*/  IMAD.WIDE.U32 R110, R37, UR4, R110 ;  /* 0x00000004256e7c25 */ /* 0x000fc8000f8e006e */
[----:B------:R-:W-:Y:S01]  /*76e0*/  IMAD R37, R37, UR5, R2 ;  /* 0x0000000525257c24 */ /* 0x000fe2000f8e0202 */
[----:B0-----:R-:W-:-:S04]  /*76f0*/  LEA R2, P1, R110, UR8, 0x1 ;  /* 0x000000086e027c11 */ /* 0x001fc8000f8208ff */
[----:B------:R-:W-:-:S04]  /*7700*/  IADD3 R37, PT, PT, R111, R37, RZ ;  /* 0x000000256f257210 */ /* 0x000fc80007ffe0ff */
[----:B------:R-:W-:-:S05]  /*7710*/  LEA.HI.X R3, R110, UR9, R37, 0x1, P1 ;  /* 0x000000096e037c11 */ /* 0x000fca00088f0c25 */
[----:B------:R0:W-:Y:S01]  /*7720*/  STG.E desc[UR6][R2.64], R5 ;  /* 0x0000000502007986 */ /* 0x0001e2000c101906 */
[----:B------:R-:W-:Y:S05]  /*7730*/  BRA `(.L_x_2094) ;  /* 0x0000004400147947 */ /* 0x000fea0003800000 */
.L_x_2031:
        /* <DEDUP_REMOVED lines=8> */
[----:B------:R-:W-:Y:S02]  /*77c0*/  ISETP.GE.U32.AND P4, PT, R40, UR4, PT ;  /* 0x0000000428007c0c */ /* 0x000fe4000bf86070 */
[----:B------:R-:W-:Y:S02]  /*77d0*/  ISETP.GE.AND.EX P2, PT, R101, UR5, PT, P2 ;  /* 0x0000000565007c0c */ /* 0x000fe4000bf46320 */
[----:B------:R-:W-:-:S07]  /*77e0*/  ISETP.GE.AND.EX P4, PT, R45, UR5, PT, P4 ;  /* 0x000000052d007c0c */ /* 0x000fce000bf86340 */
[----:B------:R-:W-:Y:S06]  /*77f0*/  @P1 BRA `(.L_x_2096) ;  /* 0x0000000000701947 */ /* 0x000fec0003800000 */
[--C-:B------:R-:W-:Y:S01]  /*7800*/  FADD.FTZ R89, R89, -R38.reuse ;  /* 0x8000002659597221 */ /* 0x100fe20000010000 */
[----:B------:R-:W-:Y:S01]  /*7810*/  FADD.FTZ R33, R86, -R38 ;  /* 0x8000002656217221 */ /* 0x000fe20000010000 */
[----:B------:R-:W0:Y:S01]  /*7820*/  LDCU.64 UR8, c[0x0][0x3e0] ;  /* 0x00007c00ff0877ac */ /* 0x000e220008000a00 */
[----:B------:R-:W-:Y:S01]  /*7830*/  MOV R35, R113 ;  /* 0x0000007100237202 */ /* 0x000fe20000000f00 */
[-C--:B--2---:R-:W-:Y:S01]  /*7840*/  FMUL.FTZ R89, R89, R36.reuse ;  /* 0x0000002459597220 */ /* 0x084fe20000410000 */
[----:B------:R-:W-:Y:S01]  /*7850*/  FMUL.FTZ R86, R33, R36 ;  /* 0x0000002421567220 */ /* 0x000fe20000410000 */
[----:B------:R-:W1:Y:S02]  /*7860*/  LDCU.64 UR10, c[0x0][0x380] ;  /* 0x00007000ff0a77ac */ /* 0x000e640008000a00 */
[----:B-----5:R-:W-:Y:S01]  /*7870*/  FFMA.FTZ R108, R28, R89, R30 ;  /* 0x000000591c6c7223 */ /* 0x020fe2000001001e */
[----:B------:R-:W-:-:S03]  /*7880*/  FFMA.FTZ R89, R29, R86, R31 ;  /* 0x000000561d597223 */ /* 0x000fc6000001001f */
[----:B------:R-:W-:Y:S01]  /*7890*/  FMUL.FTZ R32, R108, -1.4426950216293334961 ;  /* 0xbfb8aa3b6c207820 */ /* 0x000fe20000410000 */
[----:B------:R-:W-:-:S05]  /*78a0*/  FMUL.FTZ R51, R89, -1.4426950216293334961 ;  /* 0xbfb8aa3b59337820 */ /* 0x000fca0000410000 */
[----:B------:R-:W2:Y:S01]  /*78b0*/  MUFU.EX2 R32, R32 ;  /* 0x0000002000207308 */ /* 0x000ea20000000800 */
[----:B0-----:R-:W-:Y:S01]  /*78c0*/  IMAD R114, R34, UR8, RZ ;  /* 0x0000000822727c24 */ /* 0x001fe2000f8e02ff */
[----:B------:R-:W-:Y:S02]  /*78d0*/  MOV R34, R110 ;  /* 0x0000006e00227202 */ /* 0x000fe40000000f00 */
[----:B------:R-:W0:Y:S01]  /*78e0*/  MUFU.EX2 R51, R51 ;  /* 0x0000003300337308 */ /* 0x000e220000000800 */
[C---:B------:R-:W-:Y:S02]  /*78f0*/  IMAD R109, R37.reuse, UR9, R114 ;  /* 0x00000009256d7c24 */ /* 0x040fe4000f8e0272 */
[----:B------:R-:W-:-:S05]  /*7900*/  IMAD.WIDE.U32 R34, R37, UR8, R34 ;  /* 0x0000000825227c25 */ /* 0x000fca000f8e0022 */
[----:B------:R-:W-:Y:S01]  /*7910*/  IADD3 R109, PT, PT, R35, R109, RZ ;  /* 0x0000006d236d7210 */ /* 0x000fe20007ffe0ff */
[----:B--2---:R-:W-:Y:S01]  /*7920*/  FADD.FTZ R33, R32, 1 ;  /* 0x3f80000020217421 */ /* 0x004fe20000010000 */
[----:B-1----:R-:W-:Y:S01]  /*7930*/  LEA R32, P1, R34, UR10, 0x1 ;  /* 0x0000000a22207c11 */ /* 0x002fe2000f8208ff */
[----:B0-----:R-:W-:-:S04]  /*7940*/  FADD.FTZ R86, R51, 1 ;  /* 0x3f80000033567421 */ /* 0x001fc80000010000 */
[----:B------:R-:W0:Y:S08]  /*7950*/  MUFU.RCP R33, R33 ;  /* 0x0000002100217308 */ /* 0x000e300000001000 */
[----:B------:R-:W1:Y:S01]  /*7960*/  MUFU.RCP R86, R86 ;  /* 0x0000005600567308 */ /* 0x000e620000001000 */
[----:B0-----:R-:W-:Y:S01]  /*7970*/  FMUL.FTZ R51, R108, R33 ;  /* 0x000000216c337220 */ /* 0x001fe20000410000 */
[----:B------:R-:W-:Y:S01]  /*7980*/  LEA.HI.X R33, R34, UR11, R109, 0x1, P1 ;  /* 0x0000000b22217c11 */ /* 0x000fe200088f0c6d */
[----:B-1----:R-:W-:-:S05]  /*7990*/  FMUL.FTZ R108, R89, R86 ;  /* 0x00000056596c7220 */ /* 0x002fca0000410000 */
[----:B------:R-:W-:-:S05]  /*79a0*/  F2FP.BF16.F32.PACK_AB R51, R108, R51 ;  /* 0x000000336c33723e */ /* 0x000fca00000010ff */
[----:B------:R0:W-:Y:S02]  /*79b0*/  STG.E desc[UR6][R32.64], R51 ;  /* 0x0000003320007986 */ /* 0x0001e4000c101906 */
.L_x_2096:
[----:B------:R-:W-:Y:S05]  /*79c0*/  BSYNC.RECONVERGENT B1 ;  /* 0x0000000000017941 */ /* 0x000fea0003800200 */
.L_x_2095:
[----:B------:R-:W-:Y:S04]  /*79d0*/  BSSY.RECONVERGENT B1, `(.L_x_2097) ;  /* 0x000001e000017945 */ /* 0x000fe80003800200 */
[----:B------:R-:W-:Y:S05]  /*79e0*/  @P2 BRA `(.L_x_2098) ;  /* 0x0000000000702947 */ /* 0x000fea0003800000 */
[--C-:B------:R-:W-:Y:S01]  /*79f0*/  FADD.FTZ R87, R87, -R38.reuse ;  /* 0x8000002657577221 */ /* 0x100fe20000010000 */
[----:B0-----:R-:W-:Y:S01]  /*7a00*/  FADD.FTZ R33, R84, -R38 ;  /* 0x8000002654217221 */ /* 0x001fe20000010000 */
[----:B------:R-:W0:Y:S01]  /*7a10*/  LDCU.64 UR8, c[0x0][0x3e0] ;  /* 0x00007c00ff0877ac */ /* 0x000e220008000a00 */
[----:B------:R-:W-:Y:S01]  /*7a20*/  MOV R35, R113 ;  /* 0x0000007100237202 */ /* 0x000fe20000000f00 */
[-C--:B--2---:R-:W-:Y:S01]  /*7a30*/  FMUL.FTZ R87, R87, R36.reuse ;  /* 0x0000002457577220 */ /* 0x084fe20000410000 */
        /* <DEDUP_REMOVED lines=12> */
[----:B--2---:R-:W-:Y:S01]  /*7b00*/  FADD.FTZ R33, R32, 1 ;  /* 0x3f80000020217421 */ /* 0x004fe20000010000 */
[----:B-1----:R-:W-:Y:S02]  /*7b10*/  LEA R32, P1, R34, UR10, 0x1 ;  /* 0x0000000a22207c11 */ /* 0x002fe4000f8208ff */
        /* <DEDUP_REMOVED lines=9> */
.L_x_2098:
[----:B------:R-:W-:Y:S05]  /*7bb0*/  BSYNC.RECONVERGENT B1 ;  /* 0x0000000000017941 */ /* 0x000fea0003800200 */
.L_x_2097:
[----:B------:R-:W-:Y:S04]  /*7bc0*/  BSSY.RECONVERGENT B1, `(.L_x_2099) ;  /* 0x000001e000017945 */ /* 0x000fe80003800200 */
[----:B------:R-:W-:Y:S05]  /*7bd0*/  @P4 BRA `(.L_x_2100) ;  /* 0x0000000000704947 */ /* 0x000fea0003800000 */
[--C-:B------:R-:W-:Y:S01]  /*7be0*/  FADD.FTZ R85, R85, -R38.reuse ;  /* 0x8000002655557221 */ /* 0x100fe20000010000 */
[----:B01----:R-:W-:Y:S01]  /*7bf0*/  FADD.FTZ R33, R0, -R38 ;  /* 0x8000002600217221 */ /* 0x003fe20000010000 */
[----:B------:R-:W0:Y:S02]  /*7c00*/  LDCU.64 UR8, c[0x0][0x3e0] ;  /* 0x00007c00ff0877ac */ /* 0x000e240008000a00 */
[-C--:B--2---:R-:W-:Y:S01]  /*7c10*/  FMUL.FTZ R85, R85, R36.reuse ;  /* 0x0000002455557220 */ /* 0x084fe20000410000 */
[----:B------:R-:W-:Y:S01]  /*7c20*/  FMUL.FTZ R32, R33, R36 ;  /* 0x0000002421207220 */ /* 0x000fe20000410000 */
[----:B------:R-:W1:Y:S01]  /*7c30*/  LDCU.64 UR10, c[0x0][0x380] ;  /* 0x00007000ff0a77ac */ /* 0x000e620008000a00 */
[----:B------:R-:W-:Y:S01]  /*7c40*/  MOV R33, R113 ;  /* 0x0000007100217202 */ /* 0x000fe20000000f00 */
        /* <DEDUP_REMOVED lines=21> */
.L_x_2100:
[----:B------:R-:W-:Y:S05]  /*7da0*/  BSYNC.RECONVERGENT B1 ;  /* 0x0000000000017941 */ /* 0x000fea0003800200 */
.L_x_2099:
[----:B------:R-:W-:Y:S01]  /*7db0*/  ISETP.GE.U32.AND P5, PT, R50, UR4, PT ;  /* 0x0000000432007c0c */ /* 0x000fe2000bfa6070 */
[----:B------:R-:W-:Y:S01]  /*7dc0*/  BSSY.RECONVERGENT B1, `(.L_x_2101) ;  /* 0x000002d000017945 */ /* 0x000fe20003800200 */
[----:B------:R-:W-:Y:S02]  /*7dd0*/  SHF.R.S32.HI R84, RZ, 0x1f, R50 ;  /* 0x0000001fff547819 */ /* 0x000fe40000011432 */
[----:B------:R-:W-:Y:S02]  /*7de0*/  IADD3 R0, PT, PT, R37, 0x70, RZ ;  /* 0x0000007025007810 */ /* 0x000fe40007ffe0ff */
[----:B------:R-:W-:Y:S02]  /*7df0*/  ISETP.GE.AND.EX P5, PT, R84, UR5, PT, P5 ;  /* 0x0000000554007c0c */ /* 0x000fe4000bfa6350 */
[----:B------:R-:W-:Y:S02]  /*7e00*/  ISETP.GE.U32.AND P1, PT, R49, UR4, PT ;  /* 0x0000000431007c0c */ /* 0x000fe4000bf26070 */
[----:B------:R-:W-:-:S02]  /*7e10*/  ISETP.GE.U32.AND P6, PT, R39, UR4, PT ;  /* 0x0000000427007c0c */ /* 0x000fc4000bfc6070 */
[----:B------:R-:W-:Y:S02]  /*7e20*/  ISETP.GE.U32.AND P2, PT, R104, UR4, PT ;  /* 0x0000000468007c0c */ /* 0x000fe4000bf46070 */
[----:B---3--:R-:W-:Y:S02]  /*7e30*/  SHF.R.S32.HI R45, RZ, 0x1f, R49 ;  /* 0x0000001fff2d7819 */ /* 0x008fe40000011431 */
[----:B------:R-:W-:Y:S02]  /*7e40*/  ISETP.GE.U32.AND P4, PT, R0, UR4, PT ;  /* 0x0000000400007c0c */ /* 0x000fe4000bf86070 */
[----:B------:R-:W-:Y:S02]  /*7e50*/  SHF.R.S32.HI R34, RZ, 0x1f, R0 ;  /* 0x0000001fff227819 */ /* 0x000fe40000011400 */
[----:B------:R-:W-:Y:S02]  /*7e60*/  ISETP.GE.AND.EX P1, PT, R45, UR5, PT, P1 ;  /* 0x000000052d007c0c */ /* 0x000fe4000bf26310 */
[----:B------:R-:W-:-:S02]  /*7e70*/  ISETP.GE.AND.EX P6, PT, R44, UR5, PT, P6 ;  /* 0x000000052c007c0c */ /* 0x000fc4000bfc6360 */
[----:B------:R-:W-:Y:S02]  /*7e80*/  ISETP.GE.AND.EX P2, PT, R99, UR5, PT, P2 ;  /* 0x0000000563007c0c */ /* 0x000fe4000bf46320 */
[----:B------:R-:W-:Y:S02]  /*7e90*/  ISETP.GE.AND.EX P4, PT, R34, UR5, PT, P4 ;  /* 0x0000000522007c0c */ /* 0x000fe4000bf86340 */
[C---:B------:R-:W-:Y:S02]  /*7ea0*/  IADD3 R35, PT, PT, R37.reuse, 0x80, RZ ;  /* 0x0000008025237810 */ /* 0x040fe40007ffe0ff */
[----:B------:R-:W-:Y:S01]  /*7eb0*/  IADD3 R40, PT, PT, R37, 0xb0, RZ ;  /* 0x000000b025287810 */ /* 0x000fe20007ffe0ff */
[----:B------:R-:W-:Y:S08]  /*7ec0*/  @P5 BRA `(.L_x_2102) ;  /* 0x0000000000705947 */ /* 0x000ff00003800000 */
[--C-:B------:R-:W-:Y:S01]  /*7ed0*/  FADD.FTZ R3, R3, -R38.reuse ;  /* 0x8000002603037221 */ /* 0x100fe20000010000 */
[----:B01----:R-:W-:Y:S01]  /*7ee0*/  FADD.FTZ R33, R2, -R38 ;  /* 0x8000002602217221 */ /* 0x003fe20000010000 */
[----:B------:R-:W0:Y:S02]  /*7ef0*/  LDCU.64 UR8, c[0x0][0x3e0] ;  /* 0x00007c00ff0877ac */ /* 0x000e240008000a00 */
        /* <DEDUP_REMOVED lines=25> */
.L_x_2102:
[----:B------:R-:W-:Y:S05]  /*8090*/  BSYNC.RECONVERGENT B1 ;  /* 0x0000000000017941 */ /* 0x000fea0003800200 */
.L_x_2101:
[----:B------:R-:W-:Y:S04]  /*80a0*/  BSSY.RECONVERGENT B1, `(.L_x_2103) ;  /* 0x000001e000017945 */ /* 0x000fe80003800200 */
[----:B------:R-:W-:Y:S05]  /*80b0*/  @P1 BRA `(.L_x_2104) ;  /* 0x0000000000701947 */ /* 0x000fea0003800000 */
[--C-:B------:R-:W-:Y:S01]  /*80c0*/  FADD.FTZ R5, R5, -R38.reuse ;  /* 0x8000002605057221 */ /* 0x100fe20000010000 */
[----:B------:R-:W-:Y:S01]  /*80d0*/  FADD.FTZ R3, R4, -R38 ;  /* 0x8000002604037221 */ /* 0x000fe20000010000 */
[----:B------:R-:W3:Y:S02]  /*80e0*/  LDCU.64 UR8, c[0x0][0x3e0] ;  /* 0x00007c00ff0877ac */ /* 0x000ee40008000a00 */
[-C--:B--2---:R-:W-:Y:S01]  /*80f0*/  FMUL.FTZ R5, R5, R36.reuse ;  /* 0x0000002405057220 */ /* 0x084fe20000410000 */
[----:B------:R-:W-:Y:S01]  /*8100*/  FMUL.FTZ R4, R3, R36 ;  /* 0x0000002403047220 */ /* 0x000fe20000410000 */
[----:B------:R-:W2:Y:S01]  /*8110*/  LDCU.64 UR10, c[0x0][0x380] ;  /* 0x00007000ff0a77ac */ /* 0x000ea20008000a00 */
[----:B------:R-:W-:Y:S01]  /*8120*/  MOV R3, R113 ;  /* 0x0000007100037202 */ /* 0x000fe20000000f00 */
[----:B01---5:R-:W-:Y:S01]  /*8130*/  FFMA.FTZ R51, R28, R5, R30 ;  /* 0x000000051c337223 */ /* 0x023fe2000001001e */
[----:B------:R-:W-:-:S03]  /*8140*/  FFMA.FTZ R50, R29, R4, R31 ;  /* 0x000000041d327223 */ /* 0x000fc6000001001f */
[----:B------:R-:W-:Y:S01]  /*8150*/  FMUL.FTZ R2, R51, -1.4426950216293334961 ;  /* 0xbfb8aa3b33027820 */ /* 0x000fe20000410000 */
[----:B------:R-:W-:-:S05]  /*8160*/  FMUL.FTZ R5, R50, -1.4426950216293334961 ;  /* 0xbfb8aa3b32057820 */ /* 0x000fca0000410000 */
[----:B------:R-:W0:Y:S01]  /*8170*/  MUFU.EX2 R2, R2 ;  /* 0x0000000200027308 */ /* 0x000e220000000800 */
[----:B---3--:R-:W-:-:S03]  /*8180*/  IMAD R32, R45, UR8, RZ ;  /* 0x000000082d207c24 */ /* 0x008fc6000f8e02ff */
[----:B------:R-:W1:Y:S01]  /*8190*/  MUFU.EX2 R5, R5 ;  /* 0x0000000500057308 */ /* 0x000e620000000800 */
[----:B0-----:R-:W-:Y:S01]  /*81a0*/  FADD.FTZ R4, R2, 1 ;  /* 0x3f80000002047421 */ /* 0x001fe20000010000 */
[----:B------:R-:W-:Y:S01]  /*81b0*/  MOV R2, R110 ;  /* 0x0000006e00027202 */ /* 0x000fe20000000f00 */
[----:B-1----:R-:W-:-:S04]  /*81c0*/  FADD.FTZ R33, R5, 1 ;  /* 0x3f80000005217421 */ /* 0x002fc80000010000 */
[----:B------:R-:W0:Y:S01]  /*81d0*/  MUFU.RCP R4, R4 ;  /* 0x0000000400047308 */ /* 0x000e220000001000 */
[----:B------:R-:W-:-:S04]  /*81e0*/  IMAD.WIDE.U32 R2, R49, UR8, R2 ;  /* 0x0000000831027c25 */ /* 0x000fc8000f8e0002 */
[----:B------:R-:W-:-:S03]  /*81f0*/  IMAD R49, R49, UR9, R32 ;  /* 0x0000000931317c24 */ /* 0x000fc6000f8e0220 */
[----:B------:R-:W1:Y:S02]  /*8200*/  MUFU.RCP R33, R33 ;  /* 0x0000002100217308 */ /* 0x000e640000001000 */
[----:B------:R-:W-:Y:S01]  /*8210*/  IADD3 R49, PT, PT, R3, R49, RZ ;  /* 0x0000003103317210 */ /* 0x000fe20007ffe0ff */
[----:B0-----:R-:W-:Y:S01]  /*8220*/  FMUL.FTZ R32, R51, R4 ;  /* 0x0000000433207220 */ /* 0x001fe20000410000 */
[----:B--2---:R-:W-:-:S04]  /*8230*/  LEA R4, P1, R2, UR10, 0x1 ;  /* 0x0000000a02047c11 */ /* 0x004fc8000f8208ff */
[----:B------:R-:W-:Y:S01]  /*8240*/  LEA.HI.X R5, R2, UR11, R49, 0x1, P1 ;  /* 0x0000000b02057c11 */ /* 0x000fe200088f0c31 */
[----:B-1----:R-:W-:-:S05]  /*8250*/  FMUL.FTZ R45, R50, R33 ;  /* 0x00000021322d7220 */ /* 0x002fca0000410000 */
[----:B------:R-:W-:-:S05]  /*8260*/  F2FP.BF16.F32.PACK_AB R45, R45, R32 ;  /* 0x000000202d2d723e */ /* 0x000fca00000010ff */
[----:B------:R4:W-:Y:S02]  /*8270*/  STG.E desc[UR6][R4.64], R45 ;  /* 0x0000002d04007986 */ /* 0x0009e4000c101906 */
.L_x_2104:
[----:B------:R-:W-:Y:S05]  /*8280*/  BSYNC.RECONVERGENT B1 ;  /* 0x0000000000017941 */ /* 0x000fea0003800200 */
.L_x_2103:
[----:B------:R-:W-:Y:S04]  /*8290*/  BSSY.RECONVERGENT B1, `(.L_x_2105) ;  /* 0x000001e000017945 */ /* 0x000fe80003800200 */
[----:B------:R-:W-:Y:S05]  /*82a0*/  @P6 BRA `(.L_x_2106) ;  /* 0x0000000000706947 */ /* 0x000fea0003800000 */
[--C-:B------:R-:W-:Y:S01]  /*82b0*/  FADD.FTZ R7, R7, -R38.reuse ;  /* 0x8000002607077221 */ /* 0x100fe20000010000 */
[----:B------:R-:W-:Y:S01]  /*82c0*/  FADD.FTZ R3, R6, -R38 ;  /* 0x8000002606037221 */ /* 0x000fe20000010000 */
[----:B------:R-:W0:Y:S02]  /*82d0*/  LDCU.64 UR8, c[0x0][0x3e0] ;  /* 0x00007c00ff0877ac */ /* 0x000e240008000a00 */
[-C--:B--2---:R-:W-:Y:S01]  /*82e0*/  FMUL.FTZ R7, R7, R36.reuse ;  /* 0x0000002407077220 */ /* 0x084fe20000410000 */
[----:B----4-:R-:W-:Y:S01]  /*82f0*/  FMUL.FTZ R4, R3, R36 ;  /* 0x0000002403047220 */ /* 0x010fe20000410000 */
[----:B------:R-:W2:Y:S01]  /*8300*/  LDCU.64 UR10, c[0x0][0x380] ;  /* 0x00007000ff0a77ac */ /* 0x000ea20008000a00 */
[----:B------:R-:W-:Y:S01]  /*8310*/  MOV R3, R113 ;  /* 0x0000007100037202 */ /* 0x000fe20000000f00 */
[----:B01-3-5:R-:W-:Y:S01]  /*8320*/  FFMA.FTZ R33, R28, R7, R30 ;  /* 0x000000071c217223 */ /* 0x02bfe2000001001e */
[----:B------:R-:W-:-:S03]  /*8330*/  FFMA.FTZ R32, R29, R4, R31 ;  /* 0x000000041d207223 */ /* 0x000fc6000001001f */
[----:B------:R-:W-:Y:S01]  /*8340*/  FMUL.FTZ R2, R33, -1.4426950216293334961 ;  /* 0xbfb8aa3b21027820 */ /* 0x000fe20000410000 */
[----:B------:R-:W-:-:S05]  /*8350*/  FMUL.FTZ R5, R32, -1.4426950216293334961 ;  /* 0xbfb8aa3b20057820 */ /* 0x000fca0000410000 */
[----:B------:R-:W0:Y:S01]  /*8360*/  MUFU.EX2 R2, R2 ;  /* 0x0000000200027308 */ /* 0x000e220000000800 */
[----:B------:R-:W-:-:S03]  /*8370*/  IMAD R44, R44, UR8, RZ ;  /* 0x000000082c2c7c24 */ /* 0x000fc6000f8e02ff */
        /* <DEDUP_REMOVED lines=15> */
.L_x_2106:
[----:B------:R-:W-:Y:S05]  /*8470*/  BSYNC.RECONVERGENT B1 ;  /* 0x0000000000017941 */ /* 0x000fea0003800200 */
.L_x_2105:
[----:B------:R-:W-:Y:S04]  /*8480*/  BSSY.RECONVERGENT B1, `(.L_x_2107) ;  /* 0x000001e000017945 */ /* 0x000fe80003800200 */
[----:B------:R-:W-:Y:S05]  /*8490*/  @P2 BRA `(.L_x_2108) ;  /* 0x0000000000702947 */ /* 0x000fea0003800000 */
[--C-:B------:R-:W-:Y:S01]  /*84a0*/  FADD.FTZ R3, R8, -R38.reuse ;  /* 0x8000002608037221 */ /* 0x100fe20000010000 */
[----:B------:R-:W-:Y:S01]  /*84b0*/  FADD.FTZ R9, R9, -R38 ;  /* 0x8000002609097221 */ /* 0x000fe20000010000 */
[----:B------:R-:W1:Y:S01]  /*84c0*/  LDCU.64 UR8, c[0x0][0x3e0] ;  /* 0x00007c00ff0877ac */ /* 0x000e620008000a00 */
[----:B0---4-:R-:W-:Y:S01]  /*84d0*/  MOV R5, R113 ;  /* 0x0000007100057202 */ /* 0x011fe20000000f00 */
[-C--:B--2---:R-:W-:Y:S01]  /*84e0*/  FMUL.FTZ R3, R3, R36.reuse ;  /* 0x0000002403037220 */ /* 0x084fe20000410000 */
[----:B------:R-:W-:Y:S01]  /*84f0*/  FMUL.FTZ R4, R9, R36 ;  /* 0x0000002409047220 */ /* 0x000fe20000410000 */
[----:B------:R-:W0:Y:S02]  /*8500*/  LDCU.64 UR10, c[0x0][0x380] ;  /* 0x00007000ff0a77ac */ /* 0x000e240008000a00 */
[----:B-----5:R-:W-:Y:S01]  /*8510*/  FFMA.FTZ R8, R28, R3, R30 ;  /* 0x000000031c087223 */ /* 0x020fe2000001001e */
[----:B-1-3--:R-:W-:Y:S01]  /*8520*/  FFMA.FTZ R32, R29, R4, R31 ;  /* 0x000000041d207223 */ /* 0x00afe2000001001f */
[----:B------:R-:W-:-:S02]  /*8530*/  MOV R4, R110 ;  /* 0x0000006e00047202 */ /* 0x000fc40000000f00 */
[----:B------:R-:W-:Y:S01]  /*8540*/  FMUL.FTZ R2, R8, -1.4426950216293334961 ;  /* 0xbfb8aa3b08027820 */ /* 0x000fe20000410000 */
[----:B------:R-:W-:-:S05]  /*8550*/  FMUL.FTZ R6, R32, -1.4426950216293334961 ;  /* 0xbfb8aa3b20067820 */ /* 0x000fca0000410000 */
[----:B------:R-:W1:Y:S01]  /*8560*/  MUFU.EX2 R2, R2 ;  /* 0x0000000200027308 */ /* 0x000e620000000800 */
[----:B------:R-:W-:-:S03]  /*8570*/  IMAD R9, R99, UR8, RZ ;  /* 0x0000000863097c24 */ /* 0x000fc6000f8e02ff */
[----:B------:R-:W2:Y:S01]  /*8580*/  MUFU.EX2 R6, R6 ;  /* 0x0000000600067308 */ /* 0x000ea20000000800 */
[----:B------:R-:W-:-:S04]  /*8590*/  IMAD.WIDE.U32 R4, R104, UR8, R4 ;  /* 0x0000000868047c25 */ /* 0x000fc8000f8e0004 */
[----:B------:R-:W-:Y:S02]  /*85a0*/  IMAD R33, R104, UR9, R9 ;  /* 0x0000000968217c24 */ /* 0x000fe4000f8e0209 */
[----:B-1----:R-:W-:Y:S01]  /*85b0*/  FADD.FTZ R3, R2, 1 ;  /* 0x3f80000002037421 */ /* 0x002fe20000010000 */
[----:B0-----:R-:W-:Y:S02]  /*85c0*/  LEA R2, P1, R4, UR10, 0x1 ;  /* 0x0000000a04027c11 */ /* 0x001fe4000f8208ff */
[----:B------:R-:W-:Y:S01]  /*85d0*/  IADD3 R33, PT, PT, R5, R33, RZ ;  /* 0x0000002105217210 */ /* 0x000fe20007ffe0ff */
[----:B--2---:R-:W-:Y:S02]  /*85e0*/  FADD.FTZ R7, R6, 1 ;  /* 0x3f80000006077421 */ /* 0x004fe40000010000 */
[----:B------:R-:W0:Y:S08]  /*85f0*/  MUFU.RCP R3, R3 ;  /* 0x0000000300037308 */ /* 0x000e300000001000 */
[----:B------:R-:W1:Y:S01]  /*8600*/  MUFU.RCP R7, R7 ;  /* 0x0000000700077308 */ /* 0x000e620000001000 */
[----:B0-----:R-:W-:Y:S01]  /*8610*/  FMUL.FTZ R6, R8, R3 ;  /* 0x0000000308067220 */ /* 0x001fe20000410000 */
[----:B------:R-:W-:Y:S01]  /*8620*/  LEA.HI.X R3, R4, UR11, R33, 0x1, P1 ;  /* 0x0000000b04037c11 */ /* 0x000fe200088f0c21 */
[----:B-1----:R-:W-:-:S05]  /*8630*/  FMUL.FTZ R9, R32, R7 ;  /* 0x0000000720097220 */ /* 0x002fca0000410000 */
[----:B------:R-:W-:-:S05]  /*8640*/  F2FP.BF16.F32.PACK_AB R9, R9, R6 ;  /* 0x000000060909723e */ /* 0x000fca00000010ff */
[----:B------:R0:W-:Y:S02]  /*8650*/  STG.E desc[UR6][R2.64], R9 ;  /* 0x0000000902007986 */ /* 0x0001e4000c101906 */
.L_x_2108:
[----:B------:R-:W-:Y:S05]  /*8660*/  BSYNC.RECONVERGENT B1 ;  /* 0x0000000000017941 */ /* 0x000fea0003800200 */
.L_x_2107:
[----:B------:R-:W-:Y:S04]  /*8670*/  BSSY.RECONVERGENT B1, `(.L_x_2109) ;  /* 0x000001e000017945 */ /* 0x000fe80003800200 */
[----:B------:R-:W-:Y:S05]  /*8680*/  @P4 BRA `(.L_x_2110) ;  /* 0x0000000000704947 */ /* 0x000fea0003800000 */
[--C-:B------:R-:W-:Y:S01]  /*8690*/  FADD.FTZ R11, R11, -R38.reuse ;  /* 0x800000260b0b7221 */ /* 0x100fe20000010000 */
[----:B0-----:R-:W-:Y:S01]  /*86a0*/  FADD.FTZ R3, R10, -R38 ;  /* 0x800000260a037221 */ /* 0x001fe20000010000 */
[----:B------:R-:W0:Y:S02]  /*86b0*/  LDCU.64 UR8, c[0x0][0x3e0] ;  /* 0x00007c00ff0877ac */ /* 0x000e240008000a00 */
[-C--:B--2---:R-:W-:Y:S01]  /*86c0*/  FMUL.FTZ R11, R11, R36.reuse ;  /* 0x000000240b0b7220 */ /* 0x084fe20000410000 */
[----:B----4-:R-:W-:Y:S01]  /*86d0*/  FMUL.FTZ R4, R3, R36 ;  /* 0x0000002403047220 */ /* 0x010fe20000410000 */
[----:B------:R-:W2:Y:S01]  /*86e0*/  LDCU.64 UR10, c[0x0][0x380] ;  /* 0x00007000ff0a77ac */ /* 0x000ea20008000a00 */
[----:B------:R-:W-:Y:S01]  /*86f0*/  MOV R3, R113 ;  /* 0x0000007100037202 */ /* 0x000fe20000000f00 */
[----:B-----5:R-:W-:Y:S01]  /*8700*/  FFMA.FTZ R11, R28, R11, R30 ;  /* 0x0000000b1c0b7223 */ /* 0x020fe2000001001e */
[----:B------:R-:W-:-:S03]  /*8710*/  FFMA.FTZ R7, R29, R4, R31 ;  /* 0x000000041d077223 */ /* 0x000fc6000001001f */
[----:B------:R-:W-:Y:S01]  /*8720*/  FMUL.FTZ R2, R11, -1.4426950216293334961 ;  /* 0xbfb8aa3b0b027820 */ /* 0x000fe20000410000 */
[----:B------:R-:W-:-:S05]  /*8730*/  FMUL.FTZ R5, R7, -1.4426950216293334961 ;  /* 0xbfb8aa3b07057820 */ /* 0x000fca0000410000 */
[----:B------:R-:W4:Y:S01]  /*8740*/  MUFU.EX2 R2, R2 ;  /* 0x0000000200027308 */ /* 0x000f220000000800 */
[----:B0-----:R-:W-:-:S03]  /*8750*/  IMAD R9, R34, UR8, RZ ;  /* 0x0000000822097c24 */ /* 0x001fc6000f8e02ff */
[----:B------:R-:W0:Y:S01]  /*8760*/  MUFU.EX2 R5, R5 ;  /* 0x0000000500057308 */ /* 0x000e220000000800 */
[----:B------:R-:W-:Y:S02]  /*8770*/  IMAD R9, R0, UR9, R9 ;  /* 0x0000000900097c24 */ /* 0x000fe4000f8e0209 */
[----:B----4-:R-:W-:Y:S01]  /*8780*/  FADD.FTZ R4, R2, 1 ;  /* 0x3f80000002047421 */ /* 0x010fe20000010000 */
[----:B------:R-:W-:Y:S01]  /*8790*/  MOV R2, R110 ;  /* 0x0000006e00027202 */ /* 0x000fe20000000f00 */
[----:B0-----:R-:W-:-:S04]  /*87a0*/  FADD.FTZ R6, R5, 1 ;  /* 0x3f80000005067421 */ /* 0x001fc80000010000 */
[----:B------:R-:W0:Y:S01]  /*87b0*/  MUFU.RCP R4, R4 ;  /* 0x0000000400047308 */ /* 0x000e220000001000 */
[----:B------:R-:W-:-:S05]  /*87c0*/  IMAD.WIDE.U32 R2, R0, UR8, R2 ;  /* 0x0000000800027c25 */ /* 0x000fca000f8e0002 */
[----:B------:R-:W-:Y:S02]  /*87d0*/  IADD3 R9, PT, PT, R3, R9, RZ ;  /* 0x0000000903097210 */ /* 0x000fe40007ffe0ff */
[----:B------:R-:W4:Y:S01]  /*87e0*/  MUFU.RCP R6, R6 ;  /* 0x0000000600067308 */ /* 0x000f220000001000 */
[----:B0-----:R-:W-:Y:S01]  /*87f0*/  FMUL.FTZ R0, R11, R4 ;  /* 0x000000040b007220 */ /* 0x001fe20000410000 */
[----:B--2---:R-:W-:-:S04]  /*8800*/  LEA R4, P1, R2, UR10, 0x1 ;  /* 0x0000000a02047c11 */ /* 0x004fc8000f8208ff */
[----:B------:R-:W-:Y:S01]  /*8810*/  LEA.HI.X R5, R2, UR11, R9, 0x1, P1 ;  /* 0x0000000b02057c11 */ /* 0x000fe200088f0c09 */
[----:B----4-:R-:W-:-:S05]  /*8820*/  FMUL.FTZ R7, R7, R6 ;  /* 0x0000000607077220 */ /* 0x010fca0000410000 */
[----:B------:R-:W-:-:S05]  /*8830*/  F2FP.BF16.F32.PACK_AB R7, R7, R0 ;  /* 0x000000000707723e */ /* 0x000fca00000010ff */
[----:B------:R0:W-:Y:S02]  /*8840*/  STG.E desc[UR6][R4.64], R7 ;  /* 0x0000000704007986 */ /* 0x0001e4000c101906 */
.L_x_2110:
[----:B------:R-:W-:Y:S05]  /*8850*/  BSYNC.RECONVERGENT B1 ;  /* 0x0000000000017941 */ /* 0x000fea0003800200 */
.L_x_2109:
[----:B------:R-:W-:Y:S01]  /*8860*/  ISETP.GE.U32.AND P5, PT, R35, UR4, PT ;  /* 0x0000000423007c0c */ /* 0x000fe2000bfa6070 */
[----:B------:R-:W-:Y:S01]  /*8870*/  BSSY.RECONVERGENT B1, `(.L_x_2111) ;  /* 0x000002f000017945 */ /* 0x000fe20003800200 */
[----:B0-----:R-:W-:Y:S02]  /*8880*/  SHF.R.S32.HI R3, RZ, 0x1f, R35 ;  /* 0x0000001fff037819 */ /* 0x001fe40000011423 */
[----:B------:R-:W-:Y:S02]  /*8890*/  IADD3 R9, PT, PT, R37, 0xc0, RZ ;  /* 0x000000c025097810 */ /* 0x000fe40007ffe0ff */
[----:B------:R-:W-:Y:S02]  /*88a0*/  ISETP.GE.AND.EX P5, PT, R3, UR5, PT, P5 ;  /* 0x0000000503007c0c */ /* 0x000fe4000bfa6350 */
[----:B------:R-:W-:Y:S02]  /*88b0*/  IADD3 R7, PT, PT, R37, 0xd0, RZ ;  /* 0x000000d025077810 */ /* 0x000fe40007ffe0ff */
[----:B------:R-:W-:-:S02]  /*88c0*/  ISETP.GE.U32.AND P1, PT, R42, UR4, PT ;  /* 0x000000042a007c0c */ /* 0x000fc4000bf26070 */
[----:B------:R-:W-:Y:S02]  /*88d0*/  ISETP.GE.U32.AND P6, PT, R40, UR4, PT ;  /* 0x0000000428007c0c */ /* 0x000fe4000bfc6070 */
[----:B------:R-:W-:Y:S02]  /*88e0*/  ISETP.GE.U32.AND P2, PT, R9, UR4, PT ;  /* 0x0000000409007c0c */ /* 0x000fe4000bf46070 */
[----:B------:R-:W-:Y:S02]  /*88f0*/  ISETP.GE.U32.AND P4, PT, R7, UR4, PT ;  /* 0x0000000407007c0c */ /* 0x000fe4000bf86070 */
[----:B------:R-:W-:Y:S02]  /*8900*/  SHF.R.S32.HI R11, RZ, 0x1f, R40 ;  /* 0x0000001fff0b7819 */ /* 0x000fe40000011428 */
[----:B------:R-:W-:Y:S02]  /*8910*/  SHF.R.S32.HI R10, RZ, 0x1f, R9 ;  /* 0x0000001fff0a7819 */ /* 0x000fe40000011409 */
[----:B------:R-:W-:-:S02]  /*8920*/  SHF.R.S32.HI R8, RZ, 0x1f, R7 ;  /* 0x0000001fff087819 */ /* 0x000fc40000011407 */
[----:B------:R-:W-:Y:S02]  /*8930*/  ISETP.GE.AND.EX P1, PT, R47, UR5, PT, P1 ;  /* 0x000000052f007c0c */ /* 0x000fe4000bf26310 */
[----:B------:R-:W-:Y:S02]  /*8940*/  ISETP.GE.AND.EX P6, PT, R11, UR5, PT, P6 ;  /* 0x000000050b007c0c */ /* 0x000fe4000bfc6360 */
[----:B------:R-:W-:Y:S02]  /*8950*/  ISETP.GE.AND.EX P2, PT, R10, UR5, PT, P2 ;  /* 0x000000050a007c0c */ /* 0x000fe4000bf46320 */
[----:B------:R-:W-:Y:S02]  /*8960*/  ISETP.GE.AND.EX P4, PT, R8, UR5, PT, P4 ;  /* 0x0000000508007c0c */ /* 0x000fe4000bf86340 */
[C---:B------:R-:W-:Y:S02]  /*8970*/  IADD3 R0, PT, PT, R37.reuse, 0xf0, RZ ;  /* 0x000000f025007810 */ /* 0x040fe40007ffe0ff */
[----:B------:R-:W-:Y:S01]  /*8980*/  IADD3 R6, PT, PT, R37, 0x100, RZ ;  /* 0x0000010025067810 */ /* 0x000fe20007ffe0ff */
[----:B------:R-:W-:Y:S08]  /*8990*/  @P5 BRA `(.L_x_2112) ;  /* 0x0000000000705947 */ /* 0x000ff00003800000 */
[--C-:B------:R-:W-:Y:S01]  /*89a0*/  FADD.FTZ R13, R13, -R38.reuse ;  /* 0x800000260d0d7221 */ /* 0x100fe20000010000 */
[----:B----4-:R-:W-:Y:S01]  /*89b0*/  FADD.FTZ R5, R12, -R38 ;  /* 0x800000260c057221 */ /* 0x010fe20000010000 */
[----:B------:R-:W0:Y:S02]  /*89c0*/  LDCU.64 UR8, c[0x0][0x3e0] ;  /* 0x00007c00ff0877ac */ /* 0x000e240008000a00 */
[-C--:B--2---:R-:W-:Y:S01]  /*89d0*/  FMUL.FTZ R13, R13, R36.reuse ;  /* 0x000000240d0d7220 */ /* 0x084fe20000410000 */
[----:B------:R-:W-:Y:S01]  /*89e0*/  FMUL.FTZ R4, R5, R36 ;  /* 0x0000002405047220 */ /* 0x000fe20000410000 */
[----:B------:R-:W2:Y:S02]  /*89f0*/  LDCU.64 UR10, c[0x0][0x380] ;  /* 0x00007000ff0a77ac */ /* 0x000ea40008000a00 */
[----:B-1-3-5:R-:W-:Y:S01]  /*8a00*/  FFMA.FTZ R33, R28, R13, R30 ;  /* 0x0000000d1c217223 */ /* 0x02afe2000001001e */
[----:B------:R-:W-:-:S03]  /*8a10*/  FFMA.FTZ R32, R29, R4, R31 ;  /* 0x000000041d207223 */ /* 0x000fc6000001001f */
[----:B------:R-:W-:Y:S01]  /*8a20*/  FMUL.FTZ R2, R33, -1.4426950216293334961 ;  /* 0xbfb8aa3b21027820 */ /* 0x000fe20000410000 */
[----:B------:R-:W-:-:S05]  /*8a30*/  FMUL.FTZ R5, R32, -1.4426950216293334961 ;  /* 0xbfb8aa3b20057820 */ /* 0x000fca0000410000 */
[----:B------:R-:W1:Y:S01]  /*8a40*/  MUFU.EX2 R2, R2 ;  /* 0x0000000200027308 */ /* 0x000e620000000800 */
[----:B0-----:R-:W-:Y:S01]  /*8a50*/  IMAD R12, R3, UR8, RZ ;  /* 0x00000008030c7c24 */ /* 0x001fe2000f8e02ff */
[----:B------:R-:W-:Y:S02]  /*8a60*/  MOV R3, R113 ;  /* 0x0000007100037202 */ /* 0x000fe40000000f00 */
[----:B------:R-:W0:Y:S01]  /*8a70*/  MUFU.EX2 R5, R5 ;  /* 0x0000000500057308 */ /* 0x000e220000000800 */
[----:B-1----:R-:W-:Y:S01]  /*8a80*/  FADD.FTZ R4, R2, 1 ;  /* 0x3f80000002047421 */ /* 0x002fe20000010000 */
[----:B------:R-:W-:Y:S01]  /*8a90*/  MOV R2, R110 ;  /* 0x0000006e00027202 */ /* 0x000fe20000000f00 */
[----:B0-----:R-:W-:-:S04]  /*8aa0*/  FADD.FTZ R13, R5, 1 ;  /* 0x3f800000050d7421 */ /* 0x001fc80000010000 */
        /* <DEDUP_REMOVED lines=11> */
.L_x_2112:
[----:B------:R-:W-:Y:S05]  /*8b60*/  BSYNC.RECONVERGENT B1 ;  /* 0x0000000000017941 */ /* 0x000fea0003800200 */
.L_x_2111:
[----:B------:R-:W-:Y:S04]  /*8b70*/  BSSY.RECONVERGENT B1, `(.L_x_2113) ;  /* 0x000001e000017945 */ /* 0x000fe80003800200 */
[----:B------:R-:W-:Y:S05]  /*8b80*/  @P1 BRA `(.L_x_2114) ;  /* 0x0000000000701947 */ /* 0x000fea0003800000 */
[--C-:B------:R-:W-:Y:S01]  /*8b90*/  FADD.FTZ R15, R15, -R38.reuse ;  /* 0x800000260f0f7221 */ /* 0x100fe20000010000 */
[----:B------:R-:W-:Y:S01]  /*8ba0*/  FADD.FTZ R3, R14, -R38 ;  /* 0x800000260e037221 */ /* 0x000fe20000010000 */
[----:B------:R-:W1:Y:S02]  /*8bb0*/  LDCU.64 UR8, c[0x0][0x3e0] ;  /* 0x00007c00ff0877ac */ /* 0x000e640008000a00 */
[-C--:B--2---:R-:W-:Y:S01]  /*8bc0*/  FMUL.FTZ R15, R15, R36.reuse ;  /* 0x000000240f0f7220 */ /* 0x084fe20000410000 */
[----:B0---4-:R-:W-:Y:S01]  /*8bd0*/  FMUL.FTZ R4, R3, R36 ;  /* 0x0000002403047220 */ /* 0x011fe20000410000 */
[----:B------:R-:W0:Y:S01]  /*8be0*/  LDCU.64 UR10, c[0x0][0x380] ;  /* 0x00007000ff0a77ac */ /* 0x000e220008000a00 */
[----:B------:R-:W-:Y:S01]  /*8bf0*/  MOV R3, R113 ;  /* 0x0000007100037202 */ /* 0x000fe20000000f00 */
[----:B-----5:R-:W-:Y:S01]  /*8c00*/  FFMA.FTZ R15, R28, R15, R30 ;  /* 0x0000000f1c0f7223 */ /* 0x020fe2000001001e */
[----:B------:R-:W-:-:S03]  /*8c10*/  FFMA.FTZ R14, R29, R4, R31 ;  /* 0x000000041d0e7223 */ /* 0x000fc6000001001f */
[----:B------:R-:W-:Y:S01]  /*8c20*/  FMUL.FTZ R2, R15, -1.4426950216293334961 ;  /* 0xbfb8aa3b0f027820 */ /* 0x000fe20000410000 */
[----:B------:R-:W-:-:S05]  /*8c30*/  FMUL.FTZ R5, R14, -1.4426950216293334961 ;  /* 0xbfb8aa3b0e057820 */ /* 0x000fca0000410000 */
[----:B------:R-:W2:Y:S01]  /*8c40*/  MUFU.EX2 R2, R2 ;  /* 0x0000000200027308 */ /* 0x000ea20000000800 */
[----:B-1----:R-:W-:-:S03]  /*8c50*/  IMAD R47, R47, UR8, RZ ;  /* 0x000000082f2f7c24 */ /* 0x002fc6000f8e02ff */
[----:B------:R-:W1:Y:S01]  /*8c60*/  MUFU.EX2 R5, R5 ;  /* 0x0000000500057308 */ /* 0x000e620000000800 */
[----:B------:R-:W-:Y:S02]  /*8c70*/  IMAD R47, R42, UR9, R47 ;  /* 0x000000092a2f7c24 */ /* 0x000fe4000f8e022f */
[----:B--2---:R-:W-:Y:S01]  /*8c80*/  FADD.FTZ R4, R2, 1 ;  /* 0x3f80000002047421 */ /* 0x004fe20000010000 */
[----:B------:R-:W-:Y:S01]  /*8c90*/  MOV R2, R110 ;  /* 0x0000006e00027202 */ /* 0x000fe20000000f00 */
[----:B-1----:R-:W-:-:S04]  /*8ca0*/  FADD.FTZ R13, R5, 1 ;  /* 0x3f800000050d7421 */ /* 0x002fc80000010000 */
[----:B------:R-:W1:Y:S01]  /*8cb0*/  MUFU.RCP R4, R4 ;  /* 0x0000000400047308 */ /* 0x000e620000001000 */
[----:B------:R-:W-:-:S05]  /*8cc0*/  IMAD.WIDE.U32 R2, R42, UR8, R2 ;  /* 0x000000082a027c25 */ /* 0x000fca000f8e0002 */
[----:B------:R-:W-:Y:S02]  /*8cd0*/  IADD3 R47, PT, PT, R3, R47, RZ ;  /* 0x0000002f032f7210 */ /* 0x000fe40007ffe0ff */
[----:B------:R-:W2:Y:S01]  /*8ce0*/  MUFU.RCP R13, R13 ;  /* 0x0000000d000d7308 */ /* 0x000ea20000001000 */
[----:B-1----:R-:W-:Y:S01]  /*8cf0*/  FMUL.FTZ R12, R15, R4 ;  /* 0x000000040f0c7220 */ /* 0x002fe20000410000 */
[----:B0-----:R-:W-:-:S04]  /*8d00*/  LEA R4, P1, R2, UR10, 0x1 ;  /* 0x0000000a02047c11 */ /* 0x001fc8000f8208ff */
[----:B------:R-:W-:Y:S01]  /*8d10*/  LEA.HI.X R5, R2, UR11, R47, 0x1, P1 ;  /* 0x0000000b02057c11 */ /* 0x000fe200088f0c2f */
[----:B--2---:R-:W-:-:S05]  /*8d20*/  FMUL.FTZ R15, R14, R13 ;  /* 0x0000000d0e0f7220 */ /* 0x004fca0000410000 */
[----:B------:R-:W-:-:S05]  /*8d30*/  F2FP.BF16.F32.PACK_AB R15, R15, R12 ;  /* 0x0000000c0f0f723e */ /* 0x000fca00000010ff */
[----:B------:R0:W-:Y:S02]  /*8d40*/  STG.E desc[UR6][R4.64], R15 ;  /* 0x0000000f04007986 */ /* 0x0001e4000c101906 */
.L_x_2114:
[----:B------:R-:W-:Y:S05]  /*8d50*/  BSYNC.RECONVERGENT B1 ;  /* 0x0000000000017941 */ /* 0x000fea0003800200 */
.L_x_2113:
        /* <DEDUP_REMOVED lines=10> */
[----:B------:R-:W-:Y:S01]  /*8e00*/  FFMA.FTZ R16, R29, R4, R31 ;  /* 0x000000041d107223 */ /* 0x000fe2000001001f */
[----:B------:R-:W-:-:S02]  /*8e10*/  MOV R4, R110 ;  /* 0x0000006e00047202 */ /* 0x000fc40000000f00 */
[----:B------:R-:W-:Y:S01]  /*8e20*/  FMUL.FTZ R2, R14, -1.4426950216293334961 ;  /* 0xbfb8aa3b0e027820 */ /* 0x000fe20000410000 */
[----:B------:R-:W-:-:S05]  /*8e30*/  FMUL.FTZ R12, R16, -1.4426950216293334961 ;  /* 0xbfb8aa3b100c7820 */ /* 0x000fca0000410000 */
[----:B------:R-:W2:Y:S01]  /*8e40*/  MUFU.EX2 R2, R2 ;  /* 0x0000000200027308 */ /* 0x000ea20000000800 */
[----:B-1----:R-:W-:-:S03]  /*8e50*/  IMAD R15, R97, UR8, RZ ;  /* 0x00000008610f7c24 */ /* 0x002fc6000f8e02ff */
[----:B------:R-:W1:Y:S01]  /*8e60*/  MUFU.EX2 R12, R12 ;  /* 0x0000000c000c7308 */ /* 0x000e620000000800 */
[----:B------:R-:W-:-:S04]  /*8e70*/  IMAD.WIDE.U32 R4, R102, UR8, R4 ;  /* 0x0000000866047c25 */ /* 0x000fc8000f8e0004 */
[----:B------:R-:W-:Y:S02]  /*8e80*/  IMAD R17, R102, UR9, R15 ;  /* 0x0000000966117c24 */ /* 0x000fe4000f8e020f */
[----:B--2---:R-:W-:Y:S01]  /*8e90*/  FADD.FTZ R3, R2, 1 ;  /* 0x3f80000002037421 */ /* 0x004fe20000010000 */
[----:B0-----:R-:W-:Y:S02]  /*8ea0*/  LEA R2, P1, R4, UR10, 0x1 ;  /* 0x0000000a04027c11 */ /* 0x001fe4000f8208ff */
[----:B------:R-:W-:Y:S01]  /*8eb0*/  IADD3 R17, PT, PT, R5, R17, RZ ;  /* 0x0000001105117210 */ /* 0x000fe20007ffe0ff */
[----:B-1----:R-:W-:Y:S02]  /*8ec0*/  FADD.FTZ R13, R12, 1 ;  /* 0x3f8000000c0d7421 */ /* 0x002fe40000010000 */
[----:B------:R-:W0:Y:S08]  /*8ed0*/  MUFU.RCP R3, R3 ;  /* 0x0000000300037308 */ /* 0x000e300000001000 */
[----:B------:R-:W1:Y:S01]  /*8ee0*/  MUFU.RCP R13, R13 ;  /* 0x0000000d000d7308 */ /* 0x000e620000001000 */
[----:B0-----:R-:W-:Y:S01]  /*8ef0*/  FMUL.FTZ R12, R14, R3 ;  /* 0x000000030e0c7220 */ /* 0x001fe20000410000 */
[----:B------:R-:W-:Y:S01]  /*8f00*/  LEA.HI.X R3, R4, UR11, R17, 0x1, P1 ;  /* 0x0000000b04037c11 */ /* 0x000fe200088f0c11 */
[----:B-1----:R-:W-:-:S05]  /*8f10*/  FMUL.FTZ R15, R16, R13 ;  /* 0x0000000d100f7220 */ /* 0x002fca0000410000 */
[----:B------:R-:W-:-:S05]  /*8f20*/  F2FP.BF16.F32.PACK_AB R15, R15, R12 ;  /* 0x0000000c0f0f723e */ /* 0x000fca00000010ff */
[----:B------:R0:W-:Y:S02]  /*8f30*/  STG.E desc[UR6][R2.64], R15 ;  /* 0x0000000f02007986 */ /* 0x0001e4000c101906 */
.L_x_2116:
[----:B------:R-:W-:Y:S05]  /*8f40*/  BSYNC.RECONVERGENT B1 ;  /* 0x0000000000017941 */ /* 0x000fea0003800200 */
.L_x_2115:
        /* <DEDUP_REMOVED lines=30> */
.L_x_2118:
[----:B------:R-:W-:Y:S05]  /*9130*/  BSYNC.RECONVERGENT B1 ;  /* 0x0000000000017941 */ /* 0x000fea0003800200 */
.L_x_2117:
[----:B------:R-:W-:Y:S04]  /*9140*/  BSSY.RECONVERGENT B1, `(.L_x_2119) ;  /* 0x000001e000017945 */ /* 0x000fe80003800200 */
[----:B------:R-:W-:Y:S05]  /*9150*/  @P2 BRA `(.L_x_2120) ;  /* 0x0000000000702947 */ /* 0x000fea0003800000 */
[--C-:B------:R-:W-:Y:S01]  /*9160*/  FADD.FTZ R21, R21, -R38.reuse ;  /* 0x8000002615157221 */ /* 0x100fe20000010000 */
[----:B0-----:R-:W-:Y:S01]  /*9170*/  FADD.FTZ R3, R20, -R38 ;  /* 0x8000002614037221 */ /* 0x001fe20000010000 */
[----:B------:R-:W0:Y:S01]  /*9180*/  LDCU.64 UR8, c[0x0][0x3e0] ;  /* 0x00007c00ff0877ac */ /* 0x000e220008000a00 */
[----:B----4-:R-:W-:Y:S01]  /*9190*/  MOV R5, R113 ;  /* 0x0000007100057202 */ /* 0x010fe20000000f00 */
[-C--:B--2---:R-:W-:Y:S01]  /*91a0*/  FMUL.FTZ R21, R21, R36.reuse ;  /* 0x0000002415157220 */ /* 0x084fe20000410000 */
[----:B------:R-:W-:Y:S01]  /*91b0*/  FMUL.FTZ R4, R3, R36 ;  /* 0x0000002403047220 */ /* 0x000fe20000410000 */
[----:B------:R-:W2:Y:S02]  /*91c0*/  LDCU.64 UR10, c[0x0][0x380] ;  /* 0x00007000ff0a77ac */ /* 0x000ea40008000a00 */
[----:B-----5:R-:W-:Y:S01]  /*91d0*/  FFMA.FTZ R14, R28, R21, R30 ;  /* 0x000000151c0e7223 */ /* 0x020fe2000001001e */
[----:B------:R-:W-:Y:S01]  /*91e0*/  FFMA.FTZ R13, R29, R4, R31 ;  /* 0x000000041d0d7223 */ /* 0x000fe2000001001f */
[----:B------:R-:W-:-:S02]  /*91f0*/  MOV R4, R110 ;  /* 0x0000006e00047202 */ /* 0x000fc40000000f00 */
[----:B------:R-:W-:Y:S01]  /*9200*/  FMUL.FTZ R2, R14, -1.4426950216293334961 ;  /* 0xbfb8aa3b0e027820 */ /* 0x000fe20000410000 */
[----:B------:R-:W-:-:S05]  /*9210*/  FMUL.FTZ R11, R13, -1.4426950216293334961 ;  /* 0xbfb8aa3b0d0b7820 */ /* 0x000fca0000410000 */
[----:B------:R-:W4:Y:S01]  /*9220*/  MUFU.EX2 R2, R2 ;  /* 0x0000000200027308 */ /* 0x000f220000000800 */
[----:B0-----:R-:W-:-:S03]  /*9230*/  IMAD R10, R10, UR8, RZ ;  /* 0x000000080a0a7c24 */ /* 0x001fc6000f8e02ff */
[----:B------:R-:W0:Y:S01]  /*9240*/  MUFU.EX2 R11, R11 ;  /* 0x0000000b000b7308 */ /* 0x000e220000000800 */
[----:B------:R-:W-:-:S04]  /*9250*/  IMAD.WIDE.U32 R4, R9, UR8, R4 ;  /* 0x0000000809047c25 */ /* 0x000fc8000f8e0004 */
[----:B------:R-:W-:Y:S02]  /*9260*/  IMAD R15, R9, UR9, R10 ;  /* 0x00000009090f7c24 */ /* 0x000fe4000f8e020a */
[----:B----4-:R-:W-:Y:S01]  /*9270*/  FADD.FTZ R3, R2, 1 ;  /* 0x3f80000002037421 */ /* 0x010fe20000010000 */
[----:B--2---:R-:W-:Y:S02]  /*9280*/  LEA R2, P1, R4, UR10, 0x1 ;  /* 0x0000000a04027c11 */ /* 0x004fe4000f8208ff */
[----:B------:R-:W-:Y:S01]  /*9290*/  IADD3 R15, PT, PT, R5, R15, RZ ;  /* 0x0000000f050f7210 */ /* 0x000fe20007ffe0ff */
[----:B0-----:R-:W-:Y:S02]  /*92a0*/  FADD.FTZ R12, R11, 1 ;  /* 0x3f8000000b0c7421 */ /* 0x001fe40000010000 */
[----:B------:R-:W0:Y:S08]  /*92b0*/  MUFU.RCP R3, R3 ;  /* 0x0000000300037308 */ /* 0x000e300000001000 */
[----:B------:R-:W2:Y:S01]  /*92c0*/  MUFU.RCP R12, R12 ;  /* 0x0000000c000c7308 */ /* 0x000ea20000001000 */
[----:B0-----:R-:W-:Y:S01]  /*92d0*/  FMUL.FTZ R9, R14, R3 ;  /* 0x000000030e097220 */ /* 0x001fe20000410000 */
[----:B------:R-:W-:Y:S01]  /*92e0*/  LEA.HI.X R3, R4, UR11, R15, 0x1, P1 ;  /* 0x0000000b04037c11 */ /* 0x000fe200088f0c0f */
[----:B--2---:R-:W-:-:S05]  /*92f0*/  FMUL.FTZ R10, R13, R12 ;  /* 0x0000000c0d0a7220 */ /* 0x004fca0000410000 */
[----:B------:R-:W-:-:S05]  /*9300*/  F2FP.BF16.F32.PACK_AB R9, R10, R9 ;  /* 0x000000090a09723e */ /* 0x000fca00000010ff */
[----:B------:R0:W-:Y:S02]  /*9310*/  STG.E desc[UR6][R2.64], R9 ;  /* 0x0000000902007986 */ /* 0x0001e4000c101906 */
.L_x_2120:
[----:B------:R-:W-:Y:S05]  /*9320*/  BSYNC.RECONVERGENT B1 ;  /* 0x0000000000017941 */ /* 0x000fea0003800200 */
.L_x_2119:
        /* <DEDUP_REMOVED lines=30> */
.L_x_2122:
[----:B------:R-:W-:Y:S05]  /*9510*/  BSYNC.RECONVERGENT B1 ;  /* 0x0000000000017941 */ /* 0x000fea0003800200 */
.L_x_2121:
[----:B------:R-:W-:Y:S01]  /*9520*/  ISETP.GE.U32.AND P5, PT, R100, UR4, PT ;  /* 0x0000000464007c0c */ /* 0x000fe2000bfa6070 */
[----:B------:R-:W-:Y:S01]  /*9530*/  BSSY.RECONVERGENT B1, `(.L_x_2123) ;  /* 0x0000033000017945 */ /* 0x000fe20003800200 */
[----:B------:R-:W-:Y:S02]  /*9540*/  IADD3 R13, PT, PT, R37, 0x110, RZ ;  /* 0x00000110250d7810 */ /* 0x000fe40007ffe0ff */
[----:B------:R-:W-:Y:S02]  /*9550*/  ISETP.GE.AND.EX P5, PT, R95, UR5, PT, P5 ;  /* 0x000000055f007c0c */ /* 0x000fe4000bfa6350 */
[C---:B0-----:R-:W-:Y:S02]  /*9560*/  IADD3 R11, PT, PT, R37.reuse, 0x120, RZ ;  /* 0x00000120250b7810 */ /* 0x041fe40007ffe0ff */
        /* <DEDUP_REMOVED lines=20> */
[----:B------:R-:W-:Y:S01]  /*96b0*/  FADD.FTZ R25, R25, -R38 ;  /* 0x8000002619197221 */ /* 0x000fe20000010000 */
        /* <DEDUP_REMOVED lines=26> */
.L_x_2124:
[----:B------:R-:W-:Y:S05]  /*9860*/  BSYNC.RECONVERGENT B1 ;  /* 0x0000000000017941 */ /* 0x000fea0003800200 */
.L_x_2123:
        /* <DEDUP_REMOVED lines=30> */
.L_x_2126:
[----:B------:R-:W-:Y:S05]  /*9a50*/  BSYNC.RECONVERGENT B1 ;  /* 0x0000000000017941 */ /* 0x000fea0003800200 */
.L_x_2125:
[----:B------:R-:W-:Y:S04]  /*9a60*/  BSSY.RECONVERGENT B1, `(.L_x_2127) ;  /* 0x000001e000017945 */ /* 0x000fe80003800200 */
[----:B------:R-:W-:Y:S05]  /*9a70*/  @P1 BRA `(.L_x_2128) ;  /* 0x0000000000701947 */ /* 0x000fea0003800000 */
[--C-:B------:R-:W-:Y:S01]  /*9a80*/  FADD.FTZ R53, R53, -R38.reuse ;  /* 0x8000002635357221 */ /* 0x100fe20000010000 */
[----:B0-----:R-:W-:Y:S01]  /*9a90*/  FADD.FTZ R3, R52, -R38 ;  /* 0x8000002634037221 */ /* 0x001fe20000010000 */
[----:B------:R-:W0:Y:S02]  /*9aa0*/  LDCU.64 UR8, c[0x0][0x3e0] ;  /* 0x00007c00ff0877ac */ /* 0x000e240008000a00 */
[-C--:B--2---:R-:W-:Y:S01]  /*9ab0*/  FMUL.FTZ R53, R53, R36.reuse ;  /* 0x0000002435357220 */ /* 0x084fe20000410000 */
[----:B------:R-:W-:Y:S01]  /*9ac0*/  FMUL.FTZ R2, R3, R36 ;  /* 0x0000002403027220 */ /* 0x000fe20000410000 */
[----:B------:R-:W2:Y:S01]  /*9ad0*/  LDCU.64 UR10, c[0x0][0x380] ;  /* 0x00007000ff0a77ac */ /* 0x000ea20008000a00 */
[----:B------:R-:W-:Y:S01]  /*9ae0*/  MOV R3, R113 ;  /* 0x0000007100037202 */ /* 0x000fe20000000f00 */
[----:B-----5:R-:W-:Y:S01]  /*9af0*/  FFMA.FTZ R53, R28, R53, R30 ;  /* 0x000000351c357223 */ /* 0x020fe2000001001e */
[----:B------:R-:W-:Y:S01]  /*9b00*/  FFMA.FTZ R17, R29, R2, R31 ;  /* 0x000000021d117223 */ /* 0x000fe2000001001f */
[----:B------:R-:W-:-:S02]  /*9b10*/  MOV R2, R110 ;  /* 0x0000006e00027202 */ /* 0x000fc40000000f00 */
[----:B------:R-:W-:Y:S01]  /*9b20*/  FMUL.FTZ R0, R53, -1.4426950216293334961 ;  /* 0xbfb8aa3b35007820 */ /* 0x000fe20000410000 */
[----:B----4-:R-:W-:-:S05]  /*9b30*/  FMUL.FTZ R5, R17, -1.4426950216293334961 ;  /* 0xbfb8aa3b11057820 */ /* 0x010fca0000410000 */
[----:B------:R-:W4:Y:S01]  /*9b40*/  MUFU.EX2 R0, R0 ;  /* 0x0000000000007308 */ /* 0x000f220000000800 */
[----:B0-----:R-:W-:-:S03]  /*9b50*/  IMAD R15, R15, UR8, RZ ;  /* 0x000000080f0f7c24 */ /* 0x001fc6000f8e02ff */
[----:B------:R-:W0:Y:S01]  /*9b60*/  MUFU.EX2 R5, R5 ;  /* 0x0000000500057308 */ /* 0x000e220000000800 */
[----:B------:R-:W-:-:S04]  /*9b70*/  IMAD.WIDE.U32 R2, R6, UR8, R2 ;  /* 0x0000000806027c25 */ /* 0x000fc8000f8e0002 */
[----:B------:R-:W-:Y:S02]  /*9b80*/  IMAD R19, R6, UR9, R15 ;  /* 0x0000000906137c24 */ /* 0x000fe4000f8e020f */
[----:B----4-:R-:W-:-:S03]  /*9b90*/  FADD.FTZ R4, R0, 1 ;  /* 0x3f80000000047421 */ /* 0x010fc60000010000 */
[----:B------:R-:W-:Y:S01]  /*9ba0*/  IADD3 R19, PT, PT, R3, R19, RZ ;  /* 0x0000001303137210 */ /* 0x000fe20007ffe0ff */
[----:B0-----:R-:W-:Y:S02]  /*9bb0*/  FADD.FTZ R16, R5, 1 ;  /* 0x3f80000005107421 */ /* 0x001fe40000010000 */
[----:B------:R-:W0:Y:S08]  /*9bc0*/  MUFU.RCP R4, R4 ;  /* 0x0000000400047308 */ /* 0x000e300000001000 */
[----:B------:R-:W4:Y:S01]  /*9bd0*/  MUFU.RCP R16, R16 ;  /* 0x0000001000107308 */ /* 0x000f220000001000 */
[----:B0-----:R-:W-:Y:S01]  /*9be0*/  FMUL.FTZ R0, R53, R4 ;  /* 0x0000000435007220 */ /* 0x001fe20000410000 */
[----:B--2---:R-:W-:-:S04]  /*9bf0*/  LEA R4, P1, R2, UR10, 0x1 ;  /* 0x0000000a02047c11 */ /* 0x004fc8000f8208ff */
[----:B------:R-:W-:Y:S01]  /*9c00*/  LEA.HI.X R5, R2, UR11, R19, 0x1, P1 ;  /* 0x0000000b02057c11 */ /* 0x000fe200088f0c13 */
[----:B----4-:R-:W-:-:S05]  /*9c10*/  FMUL.FTZ R15, R17, R16 ;  /* 0x00000010110f7220 */ /* 0x010fca0000410000 */
[----:B------:R-:W-:-:S05]  /*9c20*/  F2FP.BF16.F32.PACK_AB R15, R15, R0 ;  /* 0x000000000f0f723e */ /* 0x000fca00000010ff */
[----:B------:R0:W-:Y:S02]  /*9c30*/  STG.E desc[UR6][R4.64], R15 ;  /* 0x0000000f04007986 */ /* 0x0001e4000c101906 */
.L_x_2128:
[----:B------:R-:W-:Y:S05]  /*9c40*/  BSYNC.RECONVERGENT B1 ;  /* 0x0000000000017941 */ /* 0x000fea0003800200 */
.L_x_2127:
        /* <DEDUP_REMOVED lines=30> */
.L_x_2130:
[----:B------:R-:W-:Y:S05]  /*9e30*/  BSYNC.RECONVERGENT B1 ;  /* 0x0000000000017941 */ /* 0x000fea0003800200 */
.L_x_2129:
[----:B------:R-:W-:Y:S04]  /*9e40*/  BSSY.RECONVERGENT B1, `(.L_x_2131) ;  /* 0x000001e000017945 */ /* 0x000fe80003800200 */
[----:B------:R-:W-:Y:S05]  /*9e50*/  @P3 BRA `(.L_x_2132) ;  /* 0x0000000000703947 */ /* 0x000fea0003800000 */
[--C-:B0-----:R-:W-:Y:S01]  /*9e60*/  FADD.FTZ R3, R56, -R38.reuse ;  /* 0x8000002638037221 */ /* 0x101fe20000010000 */
[----:B------:R-:W-:Y:S01]  /*9e70*/  FADD.FTZ R57, R57, -R38 ;  /* 0x8000002639397221 */ /* 0x000fe20000010000 */
[----:B------:R-:W0:Y:S02]  /*9e80*/  LDCU.64 UR8, c[0x0][0x3e0] ;  /* 0x00007c00ff0877ac */ /* 0x000e240008000a00 */
[-C--:B--2---:R-:W-:Y:S01]  /*9e90*/  FMUL.FTZ R3, R3, R36.reuse ;  /* 0x0000002403037220 */ /* 0x084fe20000410000 */
[----:B------:R-:W-:Y:S01]  /*9ea0*/  FMUL.FTZ R2, R57, R36 ;  /* 0x0000002439027220 */ /* 0x000fe20000410000 */
[----:B------:R-:W2:Y:S02]  /*9eb0*/  LDCU.64 UR10, c[0x0][0x380] ;  /* 0x00007000ff0a77ac */ /* 0x000ea40008000a00 */
[----:B-----5:R-:W-:Y:S01]  /*9ec0*/  FFMA.FTZ R13, R28, R3, R30 ;  /* 0x000000031c0d7223 */ /* 0x020fe2000001001e */
[----:B------:R-:W-:Y:S01]  /*9ed0*/  FFMA.FTZ R15, R29, R2, R31 ;  /* 0x000000021d0f7223 */ /* 0x000fe2000001001f */
[----:B------:R-:W-:-:S02]  /*9ee0*/  MOV R2, R110 ;  /* 0x0000006e00027202 */ /* 0x000fc40000000f00 */
[----:B------:R-:W-:Y:S01]  /*9ef0*/  FMUL.FTZ R0, R13, -1.4426950216293334961 ;  /* 0xbfb8aa3b0d007820 */ /* 0x000fe20000410000 */
[----:B----4-:R-:W-:Y:S01]  /*9f00*/  FMUL.FTZ R5, R15, -1.4426950216293334961 ;  /* 0xbfb8aa3b0f057820 */ /* 0x010fe20000410000 */
[----:B------:R-:W-:-:S04]  /*9f10*/  MOV R3, R113 ;  /* 0x0000007100037202 */ /* 0x000fc80000000f00 */
        /* <DEDUP_REMOVED lines=16> */
.L_x_2132:
[----:B------:R-:W-:Y:S05]  /*a020*/  BSYNC.RECONVERGENT B1 ;  /* 0x0000000000017941 */ /* 0x000fea0003800200 */
.L_x_2131:
        /* <DEDUP_REMOVED lines=30> */
.L_x_2134:
[----:B------:R-:W-:Y:S05]  /*a210*/  BSYNC.RECONVERGENT B1 ;  /* 0x0000000000017941 */ /* 0x000fea0003800200 */
.L_x_2133:
[----:B------:R-:W-:Y:S01]  /*a220*/  ISETP.GE.U32.AND P5, PT, R43, UR4, PT ;  /* 0x000000042b007c0c */ /* 0x000fe2000bfa6070 */
[----:B------:R-:W-:Y:S01]  /*a230*/  BSSY.RECONVERGENT B1, `(.L_x_2135) ;  /* 0x0000031000017945 */ /* 0x000fe20003800200 */
[C---:B0-----:R-:W-:Y:S02]  /*a240*/  IADD3 R9, PT, PT, R37.reuse, 0x170, RZ ;  /* 0x0000017025097810 */ /* 0x041fe40007ffe0ff */
[----:B------:R-:W-:Y:S02]  /*a250*/  ISETP.GE.AND.EX P5, PT, R48, UR5, PT, P5 ;  /* 0x0000000530007c0c */ /* 0x000fe4000bfa6350 */
[----:B------:R-:W-:Y:S02]  /*a260*/  IADD3 R3, PT, PT, R37, 0x190, RZ ;  /* 0x0000019025037810 */ /* 0x000fe40007ffe0ff */
        /* <DEDUP_REMOVED lines=31> */
[----:B----4-:R-:W-:Y:S01]  /*a460*/  FADD.FTZ R10, R4, 1 ;  /* 0x3f800000040a7421 */ /* 0x010fe20000010000 */
[----:B------:R-:W-:Y:S01]  /*a470*/  MOV R4, R110 ;  /* 0x0000006e00047202 */ /* 0x000fe20000000f00 */
[----:B0-----:R-:W-:-:S04]  /*a480*/  FADD.FTZ R15, R11, 1 ;  /* 0x3f8000000b0f7421 */ /* 0x001fc80000010000 */
[----:B------:R-:W0:Y:S01]  /*a490*/  MUFU.RCP R10, R10 ;  /* 0x0000000a000a7308 */ /* 0x000e220000001000 */
[----:B------:R-:W-:-:S04]  /*a4a0*/  IMAD.WIDE.U32 R4, R43, UR8, R4 ;  /* 0x000000082b047c25 */ /* 0x000fc8000f8e0004 */
[----:B------:R-:W-:-:S03]  /*a4b0*/  IMAD R43, R43, UR9, R48 ;  /* 0x000000092b2b7c24 */ /* 0x000fc6000f8e0230 */
[----:B------:R-:W4:Y:S02]  /*a4c0*/  MUFU.RCP R15, R15 ;  /* 0x0000000f000f7308 */ /* 0x000f240000001000 */
[----:B------:R-:W-:Y:S01]  /*a4d0*/  IADD3 R43, PT, PT, R5, R43, RZ ;  /* 0x0000002b052b7210 */ /* 0x000fe20007ffe0ff */
[----:B0-----:R-:W-:Y:S01]  /*a4e0*/  FMUL.FTZ R14, R61, R10 ;  /* 0x0000000a3d0e7220 */ /* 0x001fe20000410000 */
[----:B--2---:R-:W-:-:S04]  /*a4f0*/  LEA R10, P5, R4, UR10, 0x1 ;  /* 0x0000000a040a7c11 */ /* 0x004fc8000f8a08ff */
[----:B------:R-:W-:Y:S01]  /*a500*/  LEA.HI.X R11, R4, UR11, R43, 0x1, P5 ;  /* 0x0000000b040b7c11 */ /* 0x000fe2000a8f0c2b */
[----:B----4-:R-:W-:-:S05]  /*a510*/  FMUL.FTZ R17, R16, R15 ;  /* 0x0000000f10117220 */ /* 0x010fca0000410000 */
[----:B------:R-:W-:-:S05]  /*a520*/  F2FP.BF16.F32.PACK_AB R17, R17, R14 ;  /* 0x0000000e1111723e */ /* 0x000fca00000010ff */
[----:B------:R0:W-:Y:S02]  /*a530*/  STG.E desc[UR6][R10.64], R17 ;  /* 0x000000110a007986 */ /* 0x0001e4000c101906 */
.L_x_2136:
[----:B------:R-:W-:Y:S05]  /*a540*/  BSYNC.RECONVERGENT B1 ;  /* 0x0000000000017941 */ /* 0x000fea0003800200 */
.L_x_2135:
[----:B------:R-:W-:Y:S04]  /*a550*/  BSSY.RECONVERGENT B1, `(.L_x_2137) ;  /* 0x000001e000017945 */ /* 0x000fe80003800200 */
[----:B------:R-:W-:Y:S05]  /*a560*/  @P2 BRA `(.L_x_2138) ;  /* 0x0000000000702947 */ /* 0x000fea0003800000 */
[--C-:B----4-:R-:W-:Y:S01]  /*a570*/  FADD.FTZ R5, R62, -R38.reuse ;  /* 0x800000263e057221 */ /* 0x110fe20000010000 */
[----:B------:R-:W-:Y:S01]  /*a580*/  FADD.FTZ R63, R63, -R38 ;  /* 0x800000263f3f7221 */ /* 0x000fe20000010000 */
[----:B------:R-:W4:Y:S02]  /*a590*/  LDCU.64 UR8, c[0x0][0x3e0] ;  /* 0x00007c00ff0877ac */ /* 0x000f240008000a00 */
[-C--:B--2---:R-:W-:Y:S01]  /*a5a0*/  FMUL.FTZ R5, R5, R36.reuse ;  /* 0x0000002405057220 */ /* 0x084fe20000410000 */
[----:B0-----:R-:W-:Y:S01]  /*a5b0*/  FMUL.FTZ R10, R63, R36 ;  /* 0x000000243f0a7220 */ /* 0x001fe20000410000 */
[----:B------:R-:W0:Y:S02]  /*a5c0*/  LDCU.64 UR10, c[0x0][0x380] ;  /* 0x00007000ff0a77ac */ /* 0x000e240008000a00 */
[----:B-----5:R-:W-:Y:S01]  /*a5d0*/  FFMA.FTZ R15, R28, R5, R30 ;  /* 0x000000051c0f7223 */ /* 0x020fe2000001001e */
[----:B------:R-:W-:Y:S01]  /*a5e0*/  FFMA.FTZ R17, R29, R10, R31 ;  /* 0x0000000a1d117223 */ /* 0x000fe2000001001f */
[----:B------:R-:W-:-:S02]  /*a5f0*/  MOV R5, R113 ;  /* 0x0000007100057202 */ /* 0x000fc40000000f00 */
[----:B------:R-:W-:Y:S01]  /*a600*/  FMUL.FTZ R4, R15, -1.4426950216293334961 ;  /* 0xbfb8aa3b0f047820 */ /* 0x000fe20000410000 */
[----:B------:R-:W-:-:S05]  /*a610*/  FMUL.FTZ R11, R17, -1.4426950216293334961 ;  /* 0xbfb8aa3b110b7820 */ /* 0x000fca0000410000 */
[----:B------:R-:W2:Y:S01]  /*a620*/  MUFU.EX2 R4, R4 ;  /* 0x0000000400047308 */ /* 0x000ea20000000800 */
[----:B----4-:R-:W-:-:S03]  /*a630*/  IMAD R19, R18, UR8, RZ ;  /* 0x0000000812137c24 */ /* 0x010fc6000f8e02ff */
[----:B------:R-:W4:Y:S01]  /*a640*/  MUFU.EX2 R11, R11 ;  /* 0x0000000b000b7308 */ /* 0x000f220000000800 */
[----:B------:R-:W-:Y:S02]  /*a650*/  IMAD R19, R8, UR9, R19 ;  /* 0x0000000908137c24 */ /* 0x000fe4000f8e0213 */
[----:B--2---:R-:W-:Y:S01]  /*a660*/  FADD.FTZ R10, R4, 1 ;  /* 0x3f800000040a7421 */ /* 0x004fe20000010000 */
[----:B------:R-:W-:Y:S01]  /*a670*/  MOV R4, R110 ;  /* 0x0000006e00047202 */ /* 0x000fe20000000f00 */
[----:B----4-:R-:W-:-:S04]  /*a680*/  FADD.FTZ R14, R11, 1 ;  /* 0x3f8000000b0e7421 */ /* 0x010fc80000010000 */
[----:B------:R-:W2:Y:S01]  /*a690*/  MUFU.RCP R10, R10 ;  /* 0x0000000a000a7308 */ /* 0x000ea20000001000 */
[----:B------:R-:W-:-:S05]  /*a6a0*/  IMAD.WIDE.U32 R4, R8, UR8, R4 ;  /* 0x0000000808047c25 */ /* 0x000fca000f8e0004 */
[----:B------:R-:W-:Y:S02]  /*a6b0*/  IADD3 R19, PT, PT, R5, R19, RZ ;  /* 0x0000001305137210 */ /* 0x000fe40007ffe0ff */
[----:B------:R-:W4:Y:S01]  /*a6c0*/  MUFU.RCP R14, R14 ;  /* 0x0000000e000e7308 */ /* 0x000f220000001000 */
[----:B--2---:R-:W-:Y:S01]  /*a6d0*/  FMUL.FTZ R8, R15, R10 ;  /* 0x0000000a0f087220 */ /* 0x004fe20000410000 */
[----:B0-----:R-:W-:-:S04]  /*a6e0*/  LEA R10, P2, R4, UR10, 0x1 ;  /* 0x0000000a040a7c11 */ /* 0x001fc8000f8408ff */
[----:B------:R-:W-:Y:S01]  /*a6f0*/  LEA.HI.X R11, R4, UR11, R19, 0x1, P2 ;  /* 0x0000000b040b7c11 */ /* 0x000fe200090f0c13 */
[----:B----4-:R-:W-:-:S05]  /*a700*/  FMUL.FTZ R15, R17, R14 ;  /* 0x0000000e110f7220 */ /* 0x010fca0000410000 */
[----:B------:R-:W-:-:S05]  /*a710*/  F2FP.BF16.F32.PACK_AB R15, R15, R8 ;  /* 0x000000080f0f723e */ /* 0x000fca00000010ff */
[----:B------:R0:W-:Y:S02]  /*a720*/  STG.E desc[UR6][R10.64], R15 ;  /* 0x0000000f0a007986 */ /* 0x0001e4000c101906 */
.L_x_2138:
[----:B------:R-:W-:Y:S05]  /*a730*/  BSYNC.RECONVERGENT B1 ;  /* 0x0000000000017941 */ /* 0x000fea0003800200 */
.L_x_2137:
[----:B------:R-:W-:Y:S04]  /*a740*/  BSSY.RECONVERGENT B1, `(.L_x_2139) ;  /* 0x000001e000017945 */ /* 0x000fe80003800200 */
[----:B------:R-:W-:Y:S05]  /*a750*/  @P1 BRA `(.L_x_2140) ;  /* 0x0000000000701947 */ /* 0x000fea0003800000 */
[--C-:B----4-:R-:W-:Y:S01]  /*a760*/  FADD.FTZ R5, R64, -R38.reuse ;  /* 0x8000002640057221 */ /* 0x110fe20000010000 */
[----:B------:R-:W-:Y:S01]  /*a770*/  FADD.FTZ R65, R65, -R38 ;  /* 0x8000002641417221 */ /* 0x000fe20000010000 */
[----:B------:R-:W4:Y:S02]  /*a780*/  LDCU.64 UR8, c[0x0][0x3e0] ;  /* 0x00007c00ff0877ac */ /* 0x000f240008000a00 */
[-C--:B--2---:R-:W-:Y:S01]  /*a790*/  FMUL.FTZ R5, R5, R36.reuse ;  /* 0x0000002405057220 */ /* 0x084fe20000410000 */
[----:B------:R-:W-:Y:S01]  /*a7a0*/  FMUL.FTZ R8, R65, R36 ;  /* 0x0000002441087220 */ /* 0x000fe20000410000 */
[----:B------:R-:W2:Y:S02]  /*a7b0*/  LDCU.64 UR10, c[0x0][0x380] ;  /* 0x00007000ff0a77ac */ /* 0x000ea40008000a00 */
[----:B0----5:R-:W-:Y:S01]  /*a7c0*/  FFMA.FTZ R11, R28, R5, R30 ;  /* 0x000000051c0b7223 */ /* 0x021fe2000001001e */
[----:B------:R-:W-:Y:S01]  /*a7d0*/  FFMA.FTZ R15, R29, R8, R31 ;  /* 0x000000081d0f7223 */ /* 0x000fe2000001001f */
[----:B------:R-:W-:-:S02]  /*a7e0*/  MOV R5, R113 ;  /* 0x0000007100057202 */ /* 0x000fc40000000f00 */
[----:B------:R-:W-:Y:S01]  /*a7f0*/  FMUL.FTZ R4, R11, -1.4426950216293334961 ;  /* 0xbfb8aa3b0b047820 */ /* 0x000fe20000410000 */
[----:B------:R-:W-:-:S05]  /*a800*/  FMUL.FTZ R10, R15, -1.4426950216293334961 ;  /* 0xbfb8aa3b0f0a7820 */ /* 0x000fca0000410000 */
[----:B------:R-:W0:Y:S01]  /*a810*/  MUFU.EX2 R4, R4 ;  /* 0x0000000400047308 */ /* 0x000e220000000800 */
[----:B----4-:R-:W-:-:S03]  /*a820*/  IMAD R16, R13, UR8, RZ ;  /* 0x000000080d107c24 */ /* 0x010fc6000f8e02ff */
[----:B------:R-:W4:Y:S01]  /*a830*/  MUFU.EX2 R10, R10 ;  /* 0x0000000a000a7308 */ /* 0x000f220000000800 */
[----:B------:R-:W-:Y:S02]  /*a840*/  IMAD R13, R7, UR9, R16 ;  /* 0x00000009070d7c24 */ /* 0x000fe4000f8e0210 */
[----:B0-----:R-:W-:Y:S01]  /*a850*/  FADD.FTZ R8, R4, 1 ;  /* 0x3f80000004087421 */ /* 0x001fe20000010000 */
[----:B------:R-:W-:Y:S01]  /*a860*/  MOV R4, R110 ;  /* 0x0000006e00047202 */ /* 0x000fe20000000f00 */
[----:B----4-:R-:W-:-:S04]  /*a870*/  FADD.FTZ R14, R10, 1 ;  /* 0x3f8000000a0e7421 */ /* 0x010fc80000010000 */
[----:B------:R-:W0:Y:S01]  /*a880*/  MUFU.RCP R8, R8 ;  /* 0x0000000800087308 */ /* 0x000e220000001000 */
[----:B------:R-:W-:-:S03]  /*a890*/  IMAD.WIDE.U32 R4, R7, UR8, R4 ;  /* 0x0000000807047c25 */ /* 0x000fc6000f8e0004 */
[----:B--2---:R-:W-:-:S04]  /*a8a0*/  LEA R10, P1, R4, UR10, 0x1 ;  /* 0x0000000a040a7c11 */ /* 0x004fc8000f8208ff */
[----:B------:R-:W2:Y:S01]  /*a8b0*/  MUFU.RCP R14, R14 ;  /* 0x0000000e000e7308 */ /* 0x000ea20000001000 */
[----:B------:R-:W-:Y:S01]  /*a8c0*/  IADD3 R13, PT, PT, R5, R13, RZ ;  /* 0x0000000d050d7210 */ /* 0x000fe20007ffe0ff */
[----:B0-----:R-:W-:-:S03]  /*a8d0*/  FMUL.FTZ R7, R11, R8 ;  /* 0x000000080b077220 */ /* 0x001fc60000410000 */
[----:B------:R-:W-:Y:S01]  /*a8e0*/  LEA.HI.X R11, R4, UR11, R13, 0x1, P1 ;  /* 0x0000000b040b7c11 */ /* 0x000fe200088f0c0d */
[----:B--2---:R-:W-:-:S05]  /*a8f0*/  FMUL.FTZ R16, R15, R14 ;  /* 0x0000000e0f107220 */ /* 0x004fca0000410000 */
[----:B------:R-:W-:-:S05]  /*a900*/  F2FP.BF16.F32.PACK_AB R7, R16, R7 ;  /* 0x000000071007723e */ /* 0x000fca00000010ff */
[----:B------:R0:W-:Y:S02]  /*a910*/  STG.E desc[UR6][R10.64], R7 ;  /* 0x000000070a007986 */ /* 0x0001e4000c101906 */
.L_x_2140:
[----:B------:R-:W-:Y:S05]  /*a920*/  BSYNC.RECONVERGENT B1 ;  /* 0x0000000000017941 */ /* 0x000fea0003800200 */
.L_x_2139:
        /* <DEDUP_REMOVED lines=16> */
[----:B0-----:R-:W-:Y:S01]  /*aa30*/  FADD.FTZ R7, R4, 1 ;  /* 0x3f80000004077421 */ /* 0x001fe20000010000 */
[----:B------:R-:W-:Y:S01]  /*aa40*/  MOV R4, R110 ;  /* 0x0000006e00047202 */ /* 0x000fe20000000f00 */
[----:B----4-:R-:W-:-:S04]  /*aa50*/  FADD.FTZ R11, R8, 1 ;  /* 0x3f800000080b7421 */ /* 0x010fc80000010000 */
[----:B------:R-:W0:Y:S01]  /*aa60*/  MUFU.RCP R7, R7 ;  /* 0x0000000700077308 */ /* 0x000e220000001000 */
[----:B------:R-:W-:-:S04]  /*aa70*/  IMAD.WIDE.U32 R4, R9, UR8, R4 ;  /* 0x0000000809047c25 */ /* 0x000fc8000f8e0004 */
[----:B------:R-:W-:Y:S01]  /*aa80*/  IMAD R9, R9, UR9, R12 ;  /* 0x0000000909097c24 */ /* 0x000fe2000f8e020c */
[----:B--2---:R-:W-:Y:S02]  /*aa90*/  LEA R8, P1, R4, UR10, 0x1 ;  /* 0x0000000a04087c11 */ /* 0x004fe4000f8208ff */
[----:B------:R-:W2:Y:S02]  /*aaa0*/  MUFU.RCP R11, R11 ;  /* 0x0000000b000b7308 */ /* 0x000ea40000001000 */
[----:B------:R-:W-:-:S04]  /*aab0*/  IADD3 R9, PT, PT, R5, R9, RZ ;  /* 0x0000000905097210 */ /* 0x000fc80007ffe0ff */
[----:B------:R-:W-:Y:S01]  /*aac0*/  LEA.HI.X R9, R4, UR11, R9, 0x1, P1 ;  /* 0x0000000b04097c11 */ /* 0x000fe200088f0c09 */
[----:B0-----:R-:W-:Y:S01]  /*aad0*/  FMUL.FTZ R10, R10, R7 ;  /* 0x000000070a0a7220 */ /* 0x001fe20000410000 */
[----:B--2---:R-:W-:-:S05]  /*aae0*/  FMUL.FTZ R13, R14, R11 ;  /* 0x0000000b0e0d7220 */ /* 0x004fca0000410000 */
[----:B------:R-:W-:-:S05]  /*aaf0*/  F2FP.BF16.F32.PACK_AB R13, R13, R10 ;  /* 0x0000000a0d0d723e */ /* 0x000fca00000010ff */
[----:B------:R0:W-:Y:S02]  /*ab00*/  STG.E desc[UR6][R8.64], R13 ;  /* 0x0000000d08007986 */ /* 0x0001e4000c101906 */
.L_x_2142:
[----:B------:R-:W-:Y:S05]  /*ab10*/  BSYNC.RECONVERGENT B1 ;  /* 0x0000000000017941 */ /* 0x000fea0003800200 */
.L_x_2141:
        /* <DEDUP_REMOVED lines=21> */
[----:B------:R-:W-:-:S03]  /*ac70*/  IMAD.WIDE.U32 R4, R98, UR8, R4 ;  /* 0x0000000862047c25 */ /* 0x000fc6000f8e0004 */
[----:B0-----:R-:W-:-:S04]  /*ac80*/  LEA R8, P1, R4, UR10, 0x1 ;  /* 0x0000000a04087c11 */ /* 0x001fc8000f8208ff */
[----:B------:R-:W0:Y:S01]  /*ac90*/  MUFU.RCP R11, R11 ;  /* 0x0000000b000b7308 */ /* 0x000e220000001000 */
[----:B------:R-:W-:-:S04]  /*aca0*/  IADD3 R9, PT, PT, R5, R9, RZ ;  /* 0x0000000905097210 */ /* 0x000fc80007ffe0ff */
[----:B------:R-:W-:Y:S01]  /*acb0*/  LEA.HI.X R9, R4, UR11, R9, 0x1, P1 ;  /* 0x0000000b04097c11 */ /* 0x000fe200088f0c09 */
[----:B--2---:R-:W-:Y:S01]  /*acc0*/  FMUL.FTZ R10, R10, R7 ;  /* 0x000000070a0a7220 */ /* 0x004fe20000410000 */
[----:B0-----:R-:W-:-:S05]  /*acd0*/  FMUL.FTZ R13, R12, R11 ;  /* 0x0000000b0c0d7220 */ /* 0x001fca0000410000 */
[----:B------:R-:W-:-:S05]  /*ace0*/  F2FP.BF16.F32.PACK_AB R13, R13, R10 ;  /* 0x0000000a0d0d723e */ /* 0x000fca00000010ff */
[----:B------:R0:W-:Y:S02]  /*acf0*/  STG.E desc[UR6][R8.64], R13 ;  /* 0x0000000d08007986 */ /* 0x0001e4000c101906 */
.L_x_2144:
[----:B------:R-:W-:Y:S05]  /*ad00*/  BSYNC.RECONVERGENT B1 ;  /* 0x0000000000017941 */ /* 0x000fea0003800200 */
.L_x_2143:
        /* <DEDUP_REMOVED lines=24> */
[----:B------:R-:W-:Y:S01]  /*ae90*/  IADD3 R11, PT, PT, R5, R11, RZ ;  /* 0x0000000b050b7210 */ /* 0x000fe20007ffe0ff */
[----:B--2---:R-:W-:-:S03]  /*aea0*/  FMUL.FTZ R3, R10, R7 ;  /* 0x000000070a037220 */ /* 0x004fc60000410000 */
[----:B------:R-:W-:Y:S01]  /*aeb0*/  LEA.HI.X R7, R4, UR11, R11, 0x1, P1 ;  /* 0x0000000b04077c11 */ /* 0x000fe200088f0c0b */
[----:B0-----:R-:W-:-:S05]  /*aec0*/  FMUL.FTZ R8, R12, R9 ;  /* 0x000000090c087220 */ /* 0x001fca0000410000 */
[----:B------:R-:W-:-:S05]  /*aed0*/  F2FP.BF16.F32.PACK_AB R3, R8, R3 ;  /* 0x000000030803723e */ /* 0x000fca00000010ff */
[----:B------:R0:W-:Y:S02]  /*aee0*/  STG.E desc[UR6][R6.64], R3 ;  /* 0x0000000306007986 */ /* 0x0001e4000c101906 */
.L_x_2146:
[----:B------:R-:W-:Y:S05]  /*aef0*/  BSYNC.RECONVERGENT B1 ;  /* 0x0000000000017941 */ /* 0x000fea0003800200 */
.L_x_2145:
[----:B------:R-:W-:Y:S01]  /*af00*/  ISETP.GE.U32.AND P5, PT, R41, UR4, PT ;  /* 0x0000000429007c0c */ /* 0x000fe2000bfa6070 */
[----:B------:R-:W-:Y:S01]  /*af10*/  BSSY.RECONVERGENT B1, `(.L_x_2147) ;  /* 0x000002f000017945 */ /* 0x000fe20003800200 */
[C---:B----4-:R-:W-:Y:S02]  /*af20*/  IADD3 R4, PT, PT, R37.reuse, 0x1e0, RZ ;  /* 0x000001e025047810 */ /* 0x050fe40007ffe0ff */
        /* <DEDUP_REMOVED lines=8> */
[----:B0-----:R-:W-:Y:S02]  /*afb0*/  SHF.R.S32.HI R6, RZ, 0x1f, R0 ;  /* 0x0000001fff067819 */ /* 0x001fe40000011400 */
        /* <DEDUP_REMOVED lines=8> */
[--C-:B------:R-:W-:Y:S01]  /*b040*/  FADD.FTZ R73, R73, -R38.reuse ;  /* 0x8000002649497221 */ /* 0x100fe20000010000 */
[----:B------:R-:W-:Y:S01]  /*b050*/  FADD.FTZ R7, R72, -R38 ;  /* 0x8000002648077221 */ /* 0x000fe20000010000 */
[----:B------:R-:W0:Y:S01]  /*b060*/  LDCU.64 UR8, c[0x0][0x3e0] ;  /* 0x00007c00ff0877ac */ /* 0x000e220008000a00 */
[----:B------:R-:W-:Y:S01]  /*b070*/  MOV R9, R113 ;  /* 0x0000007100097202 */ /* 0x000fe20000000f00 */
        /* <DEDUP_REMOVED lines=24> */
.L_x_2148:
[----:B------:R-:W-:Y:S05]  /*b200*/  BSYNC.RECONVERGENT B1 ;  /* 0x0000000000017941 */ /* 0x000fea0003800200 */
.L_x_2147:
        /* <DEDUP_REMOVED lines=30> */
.L_x_2150:
[----:B------:R-:W-:Y:S05]  /*b3f0*/  BSYNC.RECONVERGENT B1 ;  /* 0x0000000000017941 */ /* 0x000fea0003800200 */
.L_x_2149:
[----:B------:R-:W-:Y:S04]  /*b400*/  BSSY.RECONVERGENT B1, `(.L_x_2151) ;  /* 0x000001e000017945 */ /* 0x000fe80003800200 */
[----:B------:R-:W-:Y:S05]  /*b410*/  @P1 BRA `(.L_x_2152) ;  /* 0x0000000000701947 */ /* 0x000fea0003800000 */
[--C-:B0---4-:R-:W-:Y:S01]  /*b420*/  FADD.FTZ R7, R76, -R38.reuse ;  /* 0x800000264c077221 */ /* 0x111fe20000010000 */
        /* <DEDUP_REMOVED lines=27> */
.L_x_2152:
[----:B------:R-:W-:Y:S05]  /*b5e0*/  BSYNC.RECONVERGENT B1 ;  /* 0x0000000000017941 */ /* 0x000fea0003800200 */
.L_x_2151:
[----:B------:R-:W-:Y:S04]  /*b5f0*/  BSSY.RECONVERGENT B1, `(.L_x_2153) ;  /* 0x000001e000017945 */ /* 0x000fe80003800200 */
[----:B------:R-:W-:Y:S05]  /*b600*/  @P6 BRA `(.L_x_2154) ;  /* 0x0000000000706947 */ /* 0x000fea0003800000 */
[--C-:B------:R-:W-:Y:S01]  /*b610*/  FADD.FTZ R79, R79, -R38.reuse ;  /* 0x800000264f4f7221 */ /* 0x100fe20000010000 */
[----:B0---4-:R-:W-:Y:S01]  /*b620*/  FADD.FTZ R7, R78, -R38 ;  /* 0x800000264e077221 */ /* 0x011fe20000010000 */
        /* <DEDUP_REMOVED lines=10> */
[----:B0-----:R-:W-:Y:S01]  /*b6d0*/  IMAD R13, R6, UR8, RZ ;  /* 0x00000008060d7c24 */ /* 0x001fe2000f8e02ff */
[----:B------:R-:W-:Y:S02]  /*b6e0*/  MOV R6, R110 ;  /* 0x0000006e00067202 */ /* 0x000fe40000000f00 */
[----:B------:R-:W0:Y:S01]  /*b6f0*/  MUFU.EX2 R9, R9 ;  /* 0x0000000900097308 */ /* 0x000e220000000800 */
[C---:B------:R-:W-:Y:S02]  /*b700*/  IMAD R13, R0.reuse, UR9, R13 ;  /* 0x00000009000d7c24 */ /* 0x040fe4000f8e020d */
[----:B------:R-:W-:-:S05]  /*b710*/  IMAD.WIDE.U32 R6, R0, UR8, R6 ;  /* 0x0000000800067c25 */ /* 0x000fca000f8e0006 */
[----:B------:R-:W-:Y:S01]  /*b720*/  IADD3 R13, PT, PT, R7, R13, RZ ;  /* 0x0000000d070d7210 */ /* 0x000fe20007ffe0ff */
[----:B----4-:R-:W-:Y:S01]  /*b730*/  FADD.FTZ R8, R2, 1 ;  /* 0x3f80000002087421 */ /* 0x010fe20000010000 */
[----:B0-----:R-:W-:-:S05]  /*b740*/  FADD.FTZ R10, R9, 1 ;  /* 0x3f800000090a7421 */ /* 0x001fca0000010000 */
        /* <DEDUP_REMOVED lines=8> */
.L_x_2154:
[----:B------:R-:W-:Y:S05]  /*b7d0*/  BSYNC.RECONVERGENT B1 ;  /* 0x0000000000017941 */ /* 0x000fea0003800200 */
.L_x_2153:
[----:B------:R-:W-:Y:S04]  /*b7e0*/  BSSY.RECONVERGENT B1, `(.L_x_2155) ;  /* 0x000001e000017945 */ /* 0x000fe80003800200 */
[----:B------:R-:W-:Y:S05]  /*b7f0*/  @P3 BRA `(.L_x_2156) ;  /* 0x0000000000703947 */ /* 0x000fea0003800000 */
[--C-:B------:R-:W-:Y:S01]  /*b800*/  FADD.FTZ R81, R81, -R38.reuse ;  /* 0x8000002651517221 */ /* 0x100fe20000010000 */
[----:B0---4-:R-:W-:Y:S01]  /*b810*/  FADD.FTZ R7, R80, -R38 ;  /* 0x8000002650077221 */ /* 0x011fe20000010000 */
[----:B------:R-:W0:Y:S01]  /*b820*/  LDCU.64 UR8, c[0x0][0x3e0] ;  /* 0x00007c00ff0877ac */ /* 0x000e220008000a00 */
[----:B------:R-:W-:Y:S01]  /*b830*/  MOV R6, R110 ;  /* 0x0000006e00067202 */ /* 0x000fe20000000f00 */
        /* <DEDUP_REMOVED lines=11> */
[----:B------:R-:W-:-:S04]  /*b8f0*/  IMAD.WIDE.U32 R6, R4, UR8, R6 ;  /* 0x0000000804067c25 */ /* 0x000fc8000f8e0006 */
[----:B------:R-:W-:Y:S01]  /*b900*/  IMAD R5, R4, UR9, R5 ;  /* 0x0000000904057c24 */ /* 0x000fe2000f8e0205 */
[----:B--2---:R-:W-:Y:S01]  /*b910*/  LEA R4, P1, R6, UR10, 0x1 ;  /* 0x0000000a06047c11 */ /* 0x004fe2000f8208ff */
[----:B----4-:R-:W-:-:S03]  /*b920*/  FADD.FTZ R2, R0, 1 ;  /* 0x3f80000000027421 */ /* 0x010fc60000010000 */
[----:B------:R-:W-:Y:S01]  /*b930*/  IADD3 R5, PT, PT, R7, R5, RZ ;  /* 0x0000000507057210 */ /* 0x000fe20007ffe0ff */
[----:B0-----:R-:W-:-:S03]  /*b940*/  FADD.FTZ R9, R8, 1 ;  /* 0x3f80000008097421 */ /* 0x001fc60000010000 */
[----:B------:R-:W-:Y:S01]  /*b950*/  LEA.HI.X R5, R6, UR11, R5, 0x1, P1 ;  /* 0x0000000b06057c11 */ /* 0x000fe200088f0c05 */
[----:B------:R-:W0:Y:S08]  /*b960*/  MUFU.RCP R2, R2 ;  /* 0x0000000200027308 */ /* 0x000e300000001000 */
[----:B------:R-:W2:Y:S01]  /*b970*/  MUFU.RCP R9, R9 ;  /* 0x0000000900097308 */ /* 0x000ea20000001000 */
[----:B0-----:R-:W-:Y:S01]  /*b980*/  FMUL.FTZ R0, R81, R2 ;  /* 0x0000000251007220 */ /* 0x001fe20000410000 */
[----:B--2---:R-:W-:-:S05]  /*b990*/  FMUL.FTZ R11, R10, R9 ;  /* 0x000000090a0b7220 */ /* 0x004fca0000410000 */
[----:B------:R-:W-:-:S05]  /*b9a0*/  F2FP.BF16.F32.PACK_AB R11, R11, R0 ;  /* 0x000000000b0b723e */ /* 0x000fca00000010ff */
[----:B------:R0:W-:Y:S02]  /*b9b0*/  STG.E desc[UR6][R4.64], R11 ;  /* 0x0000000b04007986 */ /* 0x0001e4000c101906 */
.L_x_2156:
[----:B------:R-:W-:Y:S05]  /*b9c0*/  BSYNC.RECONVERGENT B1 ;  /* 0x0000000000017941 */ /* 0x000fea0003800200 */
.L_x_2155:
        /* <DEDUP_REMOVED lines=16> */
[----:B------:R-:W-:Y:S02]  /*bad0*/  IMAD R37, R37, UR5, R6 ;  /* 0x0000000525257c24 */ /* 0x000fe4000f8e0206 */
[----:B-1----:R-:W-:-:S03]  /*bae0*/  FADD.FTZ R2, R0, 1 ;  /* 0x3f80000000027421 */ /* 0x002fc60000010000 */
        /* <DEDUP_REMOVED lines=10> */
.L_x_2094:
[----:B------:R-:W-:Y:S05]  /*bb90*/  BSYNC.RECONVERGENT B0 ;  /* 0x0000000000007941 */ /* 0x000fea0003800200 */
.L_x_2030:
        /* <DEDUP_REMOVED lines=8> */
.L_x_2158:
        /* <DEDUP_REMOVED lines=14> */
.L_x_4535:


//--------------------- .text._Z35group_norm_nhwc_fwd_one_pass_kernelI11Bf16IOBf16WLi64ELi64ELi512EEv26Group_norm_nhwc_fwd_params --------------------------
	.section	.text._Z35group_norm_nhwc_fwd_one_pass_kernelI11Bf16IOBf16WLi64ELi64ELi512EEv26Group_norm_nhwc_fwd_params,"ax",@progbits
	.align	128
        .global         _Z35group_norm_nhwc_fwd_one_pass_kernelI11Bf16IOBf16WLi64ELi64ELi512EEv26Group_norm_nhwc_fwd_params
        .type           _Z35group_norm_nhwc_fwd_one_pass_kernelI11Bf16IOBf16WLi64ELi64ELi512EEv26Group_norm_nhwc_fwd_params,@function
        .size           _Z35group_norm_nhwc_fwd_one_pass_kernelI11Bf16IOBf16WLi64ELi64ELi512EEv26Group_norm_nhwc_fwd_params,(.L_x_4536 - _Z35group_norm_nhwc_fwd_one_pass_kernelI11Bf16IOBf16WLi64ELi64ELi512EEv26Group_norm_nhwc_fwd_params)
        .other          _Z35group_norm_nhwc_fwd_one_pass_kernelI11Bf16IOBf16WLi64ELi64ELi512EEv26Group_norm_nhwc_fwd_params,@"STO_CUDA_ENTRY STV_DEFAULT"
_Z35group_norm_nhwc_fwd_one_pass_kernelI11Bf16IOBf16WLi64ELi64ELi512EEv26Group_norm_nhwc_fwd_params:
.text._Z35group_norm_nhwc_fwd_one_pass_kernelI11Bf16IOBf16WLi64ELi64ELi512EEv26Group_norm_nhwc_fwd_params:
        /* <DEDUP_REMOVED lines=23> */
.L_x_2186:
[----:B012---:R-:W0:Y:S01]  /*0170*/  LDC R9, c[0x0][0x3f8] ;  /* 0x0000fe00ff097b82 */ /* 0x007e220000000800 */
[----:B------:R-:W1:Y:S01]  /*0180*/  LDCU.64 UR8, c[0x0][0x3e8] ;  /* 0x00007d00ff0877ac */ /* 0x000e620008000a00 */
[----:B------:R-:W-:Y:S02]  /*0190*/  SHF.R.S32.HI R15, RZ, 0x1f, R23 ;  /* 0x0000001fff0f7819 */ /* 0x000fe40000011417 */
[----:B------:R-:W-:Y:S01]  /*01a0*/  IADD3 R16, PT, PT, R23, 0x10, RZ ;  /* 0x0000001017107810 */ /* 0x000fe20007ffe0ff */
[----:B------:R-:W2:Y:S03]  /*01b0*/  LDCU.64 UR10, c[0x0][0x3f0] ;  /* 0x00007e00ff0a77ac */ /* 0x000ea60008000a00 */
[----:B------:R-:W-:Y:S02]  /*01c0*/  SHF.R.S32.HI R17, RZ, 0x1f, R16 ;  /* 0x0000001fff117819 */ /* 0x000fe40000011410 */
[----:B0--3--:R-:W-:-:S02]  /*01d0*/  IABS R5, R9 ;  /* 0x0000000900057213 */ /* 0x009fc40000000000 */
        /* <DEDUP_REMOVED lines=11> */
[----:B------:R-:W-:-:S04]  /*0290*/  IMAD.HI.U32 R3, R3, R4, RZ ;  /* 0x0000000403037227 */ /* 0x000fc800078e00ff */
[----:B------:R-:W-:-:S04]  /*02a0*/  IMAD.MOV R0, RZ, RZ, -R3 ;  /* 0x000000ffff007224 */ /* 0x000fc800078e0a03 */
[C---:B------:R-:W-:Y:S02]  /*02b0*/  IMAD R0, R5.reuse, R0, R4 ;  /* 0x0000000005007224 */ /* 0x040fe400078e0204 */
[----:B------:R-:W0:Y:S03]  /*02c0*/  S2R R4, SR_TID.X ;  /* 0x0000000000047919 */ /* 0x000e260000002100 */
[----:B------:R-:W-:-:S13]  /*02d0*/  ISETP.GT.U32.AND P2, PT, R5, R0, PT ;  /* 0x000000000500720c */ /* 0x000fda0003f44070 */
[-C--:B------:R-:W-:Y:S02]  /*02e0*/  @!P2 IADD3 R0, PT, PT, R0, -R5.reuse, RZ ;  /* 0x800000050000a210 */ /* 0x080fe40007ffe0ff */
[----:B------:R-:W-:Y:S02]  /*02f0*/  @!P2 IADD3 R3, PT, PT, R3, 0x1, RZ ;  /* 0x000000010303a810 */ /* 0x000fe40007ffe0ff */
[----:B------:R-:W-:Y:S02]  /*0300*/  ISETP.GE.U32.AND P1, PT, R0, R5, PT ;  /* 0x000000050000720c */ /* 0x000fe40003f26070 */
[----:B------:R-:W-:Y:S02]  /*0310*/  LOP3.LUT R0, R9, UR7, RZ, 0x3c, !PT ;  /* 0x0000000709007c12 */ /* 0x000fe4000f8e3cff */
[----:B-1----:R-:W-:Y:S02]  /*0320*/  ISETP.GE.U32.AND P2, PT, R23, UR8, PT ;  /* 0x0000000817007c0c */ /* 0x002fe4000bf46070 */
[----:B------:R-:W-:-:S02]  /*0330*/  ISETP.GE.AND P4, PT, R0, RZ, PT ;  /* 0x000000ff0000720c */ /* 0x000fc40003f86270 */
[----:B------:R-:W-:Y:S02]  /*0340*/  ISETP.GE.AND.EX P2, PT, R15, UR9, PT, P2 ;  /* 0x000000090f007c0c */ /* 0x000fe4000bf46320 */
[----:B------:R-:W-:Y:S01]  /*0350*/  IADD3 R0, PT, PT, R23, 0x20, RZ ;  /* 0x0000002017007810 */ /* 0x000fe20007ffe0ff */
[----:B0-----:R-:W-:Y:S02]  /*0360*/  IMAD.SHL.U32 R25, R4, 0x2, RZ ;  /* 0x0000000204197824 */ /* 0x001fe400078e00ff */
[----:B------:R-:W-:Y:S02]  /*0370*/  @P1 IADD3 R3, PT, PT, R3, 0x1, RZ ;  /* 0x0000000103031810 */ /* 0x000fe40007ffe0ff */
[----:B------:R-:W-:Y:S02]  /*0380*/  ISETP.GE.U32.AND P1, PT, R16, UR8, PT ;  /* 0x0000000810007c0c */ /* 0x000fe4000bf26070 */
[----:B------:R-:W-:Y:S01]  /*0390*/  SHF.R.S32.HI R5, RZ, 0x1f, R0 ;  /* 0x0000001fff057819 */ /* 0x000fe20000011400 */
[----:B------:R-:W-:Y:S01]  /*03a0*/  IMAD.MOV.U32 R13, RZ, RZ, R3 ;  /* 0x000000ffff0d7224 */ /* 0x000fe200078e0003 */
[----:B------:R-:W-:-:S02]  /*03b0*/  ISETP.GE.AND.EX P1, PT, R17, UR9, PT, P1 ;  /* 0x0000000911007c0c */ /* 0x000fc4000bf26310 */
[----:B------:R-:W0:Y:S02]  /*03c0*/  @!P2 LDC.64 R6, c[0x0][0x3e0] ;  /* 0x0000f800ff06ab82 */ /* 0x000e240000000a00 */
[----:B------:R-:W-:Y:S02]  /*03d0*/  @!P4 IADD3 R13, PT, PT, -R13, RZ, RZ ;  /* 0x000000ff0d0dc210 */ /* 0x000fe40007ffe1ff */
[----:B------:R-:W-:Y:S02]  /*03e0*/  @!P3 LOP3.LUT R13, RZ, R9, RZ, 0x33, !PT ;  /* 0x00000009ff0db212 */ /* 0x000fe400078e33ff */
[----:B------:R-:W-:Y:S02]  /*03f0*/  ISETP.GE.U32.AND P3, PT, R0, UR8, PT ;  /* 0x0000000800007c0c */ /* 0x000fe4000bf66070 */
[----:B------:R-:W-:Y:S01]  /*0400*/  IADD3 R20, PT, PT, -R13, RZ, RZ ;  /* 0x000000ff0d147210 */ /* 0x000fe20007ffe1ff */
[----:B------:R-:W1:Y:S01]  /*0410*/  @!P2 LDC.64 R10, c[0x0][0x390] ;  /* 0x0000e400ff0aab82 */ /* 0x000e620000000a00 */
[----:B------:R-:W-:-:S02]  /*0420*/  SHF.R.S32.HI R3, RZ, 0x1f, R13 ;  /* 0x0000001fff037819 */ /* 0x000fc4000001140d */
[----:B------:R-:W-:Y:S01]  /*0430*/  ISETP.GE.AND.EX P3, PT, R5, UR9, PT, P3 ;  /* 0x0000000905007c0c */ /* 0x000fe2000bf66330 */
[----:B------:R-:W-:Y:S01]  /*0440*/  IMAD R20, R9, R20, UR7 ;  /* 0x0000000709147e24 */ /* 0x000fe2000f8e0214 */
[----:B------:R-:W-:Y:S01]  /*0450*/  ISETP.GE.U32.AND P4, PT, R2, UR8, PT ;  /* 0x0000000802007c0c */ /* 0x000fe2000bf86070 */
[----:B--2---:R-:W-:Y:S01]  /*0460*/  IMAD R12, R3, UR10, RZ ;  /* 0x0000000a030c7c24 */ /* 0x004fe2000f8e02ff */
[----:B------:R-:W-:Y:S01]  /*0470*/  SHF.R.S32.HI R3, RZ, 0x1f, R2 ;  /* 0x0000001fff037819 */ /* 0x000fe20000011402 */
[----:B------:R-:W2:Y:S01]  /*0480*/  @!P1 LDC.64 R8, c[0x0][0x3e0] ;  /* 0x0000f800ff089b82 */ /* 0x000ea20000000a00 */
[----:B------:R-:W-:Y:S01]  /*0490*/  SHF.L.U32 R20, R20, 0x6, RZ ;  /* 0x0000000614147819 */ /* 0x000fe200000006ff */
[----:B------:R-:W-:Y:S01]  /*04a0*/  IMAD R27, R13, UR11, R12 ;  /* 0x0000000b0d1b7c24 */ /* 0x000fe2000f8e020c */
[----:B------:R-:W-:Y:S02]  /*04b0*/  ISETP.GE.AND.EX P4, PT, R3, UR9, PT, P4 ;  /* 0x0000000903007c0c */ /* 0x000fe4000bf86340 */
[----:B------:R-:W-:-:S02]  /*04c0*/  LOP3.LUT R24, R20, 0x3e, R25, 0xf8, !PT ;  /* 0x0000003e14187812 */ /* 0x000fc400078ef819 */
[----:B------:R-:W-:Y:S01]  /*04d0*/  SHF.R.S32.HI R25, RZ, 0x1f, R20 ;  /* 0x0000001fff197819 */ /* 0x000fe20000011414 */
[----:B0-----:R-:W-:Y:S02]  /*04e0*/  @!P2 IMAD R18, R15, R6, RZ ;  /* 0x000000060f12a224 */ /* 0x001fe400078e02ff */
[----:B------:R-:W0:Y:S01]  /*04f0*/  @!P3 LDC.64 R14, c[0x0][0x3e0] ;  /* 0x0000f800ff0ebb82 */ /* 0x000e220000000a00 */
[----:B------:R-:W-:-:S05]  /*0500*/  IMAD.WIDE.U32 R24, R13, UR10, R24 ;  /* 0x0000000a0d187c25 */ /* 0x000fca000f8e0018 */
[----:B------:R-:W-:Y:S02]  /*0510*/  IADD3 R27, PT, PT, R25, R27, RZ ;  /* 0x0000001b191b7210 */ /* 0x000fe40007ffe0ff */
[----:B------:R-:W3:Y:S01]  /*0520*/  @!P1 LDC.64 R12, c[0x0][0x390] ;  /* 0x0000e400ff0c9b82 */ /* 0x000ee20000000a00 */
[----:B------:R-:W-:Y:S02]  /*0530*/  @!P2 MOV R26, R24 ;  /* 0x00000018001aa202 */ /* 0x000fe40000000f00 */
[--C-:B------:R-:W-:Y:S02]  /*0540*/  @!P1 IMAD.MOV.U32 R19, RZ, RZ, R27.reuse ;  /* 0x000000ffff139224 */ /* 0x100fe400078e001b */
[----:B--2---:R-:W-:Y:S02]  /*0550*/  @!P1 IMAD R21, R17, R8, RZ ;  /* 0x0000000811159224 */ /* 0x004fe400078e02ff */
[C---:B------:R-:W-:Y:S01]  /*0560*/  @!P2 IMAD R17, R23.reuse, R7, R18 ;  /* 0x000000071711a224 */ /* 0x040fe200078e0212 */
[----:B------:R-:W-:Y:S01]  /*0570*/  @!P1 MOV R18, R24 ;  /* 0x0000001800129202 */ /* 0x000fe20000000f00 */
[----:B------:R-:W-:-:S02]  /*0580*/  @!P2 IMAD.WIDE.U32 R28, R23, R6, R26 ;  /* 0x00000006171ca225 */ /* 0x000fc400078e001a */
[----:B------:R-:W2:Y:S02]  /*0590*/  @!P4 LDC.64 R6, c[0x0][0x3e0] ;  /* 0x0000f800ff06cb82 */ /* 0x000ea40000000a00 */
[C---:B------:R-:W-:Y:S01]  /*05a0*/  @!P1 IMAD R21, R16.reuse, R9, R21 ;  /* 0x0000000910159224 */ /* 0x040fe200078e0215 */
[----:B------:R-:W-:Y:S01]  /*05b0*/  @!P2 IADD3 R17, PT, PT, R29, R17, RZ ;  /* 0x000000111d11a210 */ /* 0x000fe20007ffe0ff */
[----:B------:R-:W-:Y:S01]  /*05c0*/  @!P1 IMAD.WIDE.U32 R18, R16, R8, R18 ;  /* 0x0000000810129225 */ /* 0x000fe200078e0012 */
[----:B-1----:R-:W-:-:S03]  /*05d0*/  @!P2 LEA R16, P5, R28, R10, 0x1 ;  /* 0x0000000a1c10a211 */ /* 0x002fc600078a08ff */
[----:B------:R-:W1:Y:S01]  /*05e0*/  @!P3 LDC.64 R8, c[0x0][0x390] ;  /* 0x0000e400ff08bb82 */ /* 0x000e620000000a00 */
[----:B------:R-:W-:Y:S01]  /*05f0*/  @!P2 LEA.HI.X R17, R28, R11, R17, 0x1, P5 ;  /* 0x0000000b1c11a211 */ /* 0x000fe200028f0c11 */
[----:B0-----:R-:W-:Y:S01]  /*0600*/  @!P3 IMAD R5, R5, R14, RZ ;  /* 0x0000000e0505b224 */ /* 0x001fe200078e02ff */
[----:B------:R-:W-:Y:S01]  /*0610*/  @!P1 IADD3 R21, PT, PT, R19, R21, RZ ;  /* 0x0000001513159210 */ /* 0x000fe20007ffe0ff */
[----:B------:R-:W-:Y:S01]  /*0620*/  @!P3 IMAD.MOV.U32 R19, RZ, RZ, R27 ;  /* 0x000000ffff13b224 */ /* 0x000fe200078e001b */
[----:B---3--:R-:W-:Y:S01]  /*0630*/  @!P1 LEA R12, P5, R18, R12, 0x1 ;  /* 0x0000000c120c9211 */ /* 0x008fe200078a08ff */
[----:B------:R-:W-:Y:S02]  /*0640*/  @!P3 IMAD R15, R0, R15, R5 ;  /* 0x0000000f000fb224 */ /* 0x000fe400078e0205 */
[----:B------:R-:W0:Y:S01]  /*0650*/  @!P4 LDC.64 R10, c[0x0][0x390] ;  /* 0x0000e400ff0acb82 */ /* 0x000e220000000a00 */
[----:B------:R-:W-:Y:S01]  /*0660*/  @!P1 LEA.HI.X R13, R18, R13, R21, 0x1, P5 ;  /* 0x0000000d120d9211 */ /* 0x000fe200028f0c15 */
[----:B------:R-:W-:Y:S01]  /*0670*/  HFMA2 R21, -RZ, RZ, 0, 0 ;  /* 0x00000000ff157431 */ /* 0x000fe200000001ff */
[----:B------:R-:W-:-:S05]  /*0680*/  @!P3 MOV R18, R24 ;  /* 0x000000180012b202 */ /* 0x000fca0000000f00 */
[----:B------:R-:W-:-:S04]  /*0690*/  @!P3 IMAD.WIDE.U32 R18, R0, R14, R18 ;  /* 0x0000000e0012b225 */ /* 0x000fc800078e0012 */
[----:B------:R-:W-:Y:S01]  /*06a0*/  HFMA2 R0, -RZ, RZ, 0, 0 ;  /* 0x00000000ff007431 */ /* 0x000fe200000001ff */
[----:B------:R-:W3:Y:S01]  /*06b0*/  @!P2 LDG.E R21, desc[UR14][R16.64] ;  /* 0x0000000e1015a981 */ /* 0x000ee2000c1e1900 */
[----:B--2---:R-:W-:-:S04]  /*06c0*/  @!P4 IMAD R3, R3, R6, RZ ;  /* 0x000000060303c224 */ /* 0x004fc800078e02ff */
[----:B------:R2:W5:Y:S01]  /*06d0*/  @!P1 LDG.E R0, desc[UR14][R12.64] ;  /* 0x0000000e0c009981 */ /* 0x000562000c1e1900 */
[----:B------:R-:W-:Y:S01]  /*06e0*/  @!P4 IMAD R7, R2, R7, R3 ;  /* 0x000000070207c224 */ /* 0x000fe200078e0203 */
[----:B------:R-:W-:Y:S02]  /*06f0*/  @!P3 IADD3 R15, PT, PT, R19, R15, RZ ;  /* 0x0000000f130fb210 */ /* 0x000fe40007ffe0ff */
[----:B-1----:R-:W-:Y:S02]  /*0700*/  @!P3 LEA R8, P2, R18, R8, 0x1 ;  /* 0x000000081208b211 */ /* 0x002fe400078408ff */
[----:B--2---:R-:W-:Y:S02]  /*0710*/  @!P4 MOV R12, R24 ;  /* 0x00000018000cc202 */ /* 0x004fe40000000f00 */
[----:B------:R-:W-:-:S03]  /*0720*/  @!P4 MOV R13, R27 ;  /* 0x0000001b000dc202 */ /* 0x000fc60000000f00 */
[----:B------:R-:W-:Y:S01]  /*0730*/  @!P4 IMAD.WIDE.U32 R2, R2, R6, R12 ;  /* 0x000000060202c225 */ /* 0x000fe200078e000c */
[----:B------:R-:W-:-:S03]  /*0740*/  @!P3 LEA.HI.X R9, R18, R9, R15, 0x1, P2 ;  /* 0x000000091209b211 */ /* 0x000fc600010f0c0f */
[----:B------:R-:W-:Y:S01]  /*0750*/  IMAD.MOV.U32 R5, RZ, RZ, RZ ;  /* 0x000000ffff057224 */ /* 0x000fe200078e00ff */
[----:B------:R-:W-:Y:S02]  /*0760*/  @!P4 IADD3 R3, PT, PT, R3, R7, RZ ;  /* 0x000000070303c210 */ /* 0x000fe40007ffe0ff */
[----:B0-----:R-:W-:-:S03]  /*0770*/  @!P4 LEA R10, P2, R2, R10, 0x1 ;  /* 0x0000000a020ac211 */ /* 0x001fc600078408ff */
[----:B------:R-:W2:Y:S01]  /*0780*/  @!P3 LDG.E R5, desc[UR14][R8.64] ;  /* 0x0000000e0805b981 */ /* 0x000ea2000c1e1900 */
[----:B------:R-:W-:Y:S01]  /*0790*/  @!P4 LEA.HI.X R11, R2, R11, R3, 0x1, P2 ;  /* 0x0000000b020bc211 */ /* 0x000fe200010f0c03 */
[----:B------:R-:W-:-:S06]  /*07a0*/  HFMA2 R3, -RZ, RZ, 0, 0 ;  /* 0x00000000ff037431 */ /* 0x000fcc00000001ff */
[----:B------:R0:W4:Y:S02]  /*07b0*/  @!P4 LDG.E R3, desc[UR14][R10.64] ;  /* 0x0000000e0a03c981 */ /* 0x000124000c1e1900 */
[----:B0-----:R-:W0:Y:S02]  /*07c0*/  S2R R11, SR_LANEID ;  /* 0x00000000000b7919 */ /* 0x001e240000000000 */
[C---:B0-----:R-:W-:Y:S02]  /*07d0*/  ISETP.GT.AND P2, PT, R11.reuse, 0x1e, PT ;  /* 0x0000001e0b00780c */ /* 0x041fe40003f44270 */
[----:B------:R-:W-:Y:S01]  /*07e0*/  ISETP.GT.AND P3, PT, R11, 0xf, PT ;  /* 0x0000000f0b00780c */ /* 0x000fe20003f64270 */
[----:B------:R-:W-:Y:S01]  /*07f0*/  BSSY.RECONVERGENT B0, `(.L_x_2159) ;  /* 0x0000043000007945 */ /* 0x000fe20003800200 */
[C---:B---3--:R-:W-:Y:S02]  /*0800*/  PRMT R18, R21.reuse, 0x7632, R18 ;  /* 0x0000763215127816 */ /* 0x048fe40000000012 */
[----:B------:R-:W-:-:S02]  /*0810*/  SHF.L.U32 R21, R21, 0x10, RZ ;  /* 0x0000001015157819 */ /* 0x000fc400000006ff */
[----:B------:R-:W-:Y:S02]  /*0820*/  SHF.L.U32 R18, R18, 0x10, RZ ;  /* 0x0000001012127819 */ /* 0x000fe400000006ff */
[C---:B-----5:R-:W-:Y:S01]  /*0830*/  PRMT R16, R0.reuse, 0x7632, R16 ;  /* 0x0000763200107816 */ /* 0x060fe20000000010 */
[----:B------:R-:W-:Y:S02]  /*0840*/  IMAD.U32 R19, R0, 0x10000, RZ ;  /* 0x0001000000137824 */ /* 0x000fe400078e00ff */
        /* <DEDUP_REMOVED lines=9> */
[----:B------:R-:W-:-:S04]  /*08e0*/  FADD.FTZ R2, RZ, R2 ;  /* 0x00000002ff027221 */ /* 0x000fc80000010000 */
[----:B------:R-:W-:Y:S01]  /*08f0*/  FADD.FTZ R7, R2, R7 ;  /* 0x0000000702077221 */ /* 0x000fe20000010000 */
[C---:B--2---:R-:W-:Y:S02]  /*0900*/  PRMT R0, R5.reuse, 0x7632, R0 ;  /* 0x0000763205007816 */ /* 0x044fe40000000000 */
[----:B------:R-:W-:Y:S02]  /*0910*/  SHF.L.U32 R17, R5, 0x10, RZ ;  /* 0x0000001005117819 */ /* 0x000fe400000006ff */
[----:B------:R-:W-:Y:S02]  /*0920*/  SHF.L.U32 R0, R0, 0x10, RZ ;  /* 0x0000001000007819 */ /* 0x000fe400000006ff */
[----:B----4-:R-:W-:-:S03]  /*0930*/  PRMT R9, R3, 0x7632, R9 ;  /* 0x0000763203097816 */ /* 0x010fc60000000009 */
[----:B------:R-:W-:Y:S01]  /*0940*/  FMUL.FTZ R8, R0, R0 ;  /* 0x0000000000087220 */ /* 0x000fe20000410000 */
[----:B------:R-:W-:Y:S01]  /*0950*/  SHF.L.U32 R2, R9, 0x10, RZ ;  /* 0x0000001009027819 */ /* 0x000fe200000006ff */
[----:B------:R-:W-:Y:S01]  /*0960*/  FADD.FTZ R5, R17, R0 ;  /* 0x0000000011057221 */ /* 0x000fe20000010000 */
[----:B------:R-:W-:Y:S02]  /*0970*/  IMAD.U32 R3, R3, 0x10000, RZ ;  /* 0x0001000003037824 */ /* 0x000fe400078e00ff */
[----:B------:R-:W-:Y:S01]  /*0980*/  FFMA.FTZ R8, R17, R17, R8 ;  /* 0x0000001111087223 */ /* 0x000fe20000010008 */
        /* <DEDUP_REMOVED lines=41> */
.L_x_2160:
[----:B------:R-:W-:Y:S05]  /*0c20*/  BSYNC.RECONVERGENT B0 ;  /* 0x0000000000007941 */ /* 0x000fea0003800200 */
.L_x_2159:
        /* <DEDUP_REMOVED lines=46> */
.L_x_2162:
[----:B------:R-:W-:Y:S05]  /*0f10*/  BSYNC.RECONVERGENT B0 ;  /* 0x0000000000007941 */ /* 0x000fea0003800200 */
.L_x_2161:
        /* <DEDUP_REMOVED lines=21> */
[----:B------:R-:W-:Y:S02]  /*1070*/  ISETP.NE.AND P2, PT, R11, -0x1, PT ;  /* 0xffffffff0b00780c */ /* 0x000fe40003f45270 */
[----:B------:R-:W-:Y:S01]  /*1080*/  MOV R4, UR8 ;  /* 0x0000000800047c02 */ /* 0x000fe20008000f00 */
[----:B---3--:R-:W-:-:S04]  /*1090*/  IMAD.WIDE.U32 R6, R5, 0x4, R6 ;  /* 0x0000000405067825 */ /* 0x008fc800078e0006 */
[----:B------:R-:W-:-:S05]  /*10a0*/  IMAD.U32 R5, RZ, RZ, UR9 ;  /* 0x00000009ff057e24 */ /* 0x000fca000f8e00ff */
[----:B------:R3:W-:Y:S01]  /*10b0*/  STG.E.64 desc[UR14][R4.64], R8 ;  /* 0x0000000804007986 */ /* 0x0007e2000c101b0e */
[----:B------:R-:W-:Y:S06]  /*10c0*/  MEMBAR.ALL.GPU ;  /* 0x0000000000007992 */ /* 0x000fec000000a000 */
[----:B------:R-:W-:-:S00]  /*10d0*/  ERRBAR ;  /* 0x00000000000079ab */ /* 0x000fc00000000000 */
[----:B------:R-:W-:Y:S06]  /*10e0*/  CGAERRBAR ;  /* 0x00000000000075ab */ /* 0x000fec0000000000 */
[----:B------:R3:W-:Y:S01]  /*10f0*/  REDG.E.ADD.S32.STRONG.GPU desc[UR14][R6.64], R13 ;  /* 0x0000000d0600798e */ /* 0x0007e2000c12e30e */
[----:B------:R-:W-:Y:S05]  /*1100*/  @!P2 BRA `(.L_x_2164) ;  /* 0x000000000014a947 */ /* 0x000fea0003800000 */
.L_x_2165:
[----:B---3--:R-:W3:Y:S04]  /*1110*/  LDG.E.STRONG.GPU R4, desc[UR14][R6.64] ;  /* 0x0000000e06047981 */ /* 0x008ee8000c1ef900 */
[----:B---3--:R-:W-:Y:S01]  /*1120*/  CCTL.IVALL ;  /* 0x00000000ff00798f */ /* 0x008fe20002000000 */
[----:B------:R-:W-:Y:S05]  /*1130*/  YIELD ;  /* 0x0000000000007946 */ /* 0x000fea0003800000 */
[----:B------:R-:W-:-:S13]  /*1140*/  ISETP.NE.AND P2, PT, R4, R11, PT ;  /* 0x0000000b0400720c */ /* 0x000fda0003f45270 */
[----:B------:R-:W-:Y:S05]  /*1150*/  @P2 BRA `(.L_x_2165) ;  /* 0xfffffffc00ec2947 */ /* 0x000fea000383ffff */
.L_x_2164:
        /* <DEDUP_REMOVED lines=15> */
.L_x_2167:
        /* <DEDUP_REMOVED lines=30> */
[----:B------:R-:W-:-:S02]  /*1430*/  UIADD3 UR23, UPT, UPT, UR5, 0x4, URZ ;  /* 0x0000000405177890 */ /* 0x000fc4000fffe0ff */
[----:B------:R-:W-:Y:S01]  /*1440*/  UIADD3 UR24, UPT, UPT, UR5, 0x6, URZ ;  /* 0x0000000605187890 */ /* 0x000fe2000fffe0ff */
[----:B0-----:R-:W-:-:S03]  /*1450*/  @!P2 FADD.FTZ R8, R8, R4 ;  /* 0x000000040808a221 */ /* 0x001fc60000010000 */
[----:B------:R-:W-:Y:S01]  /*1460*/  MOV R4, UR23 ;  /* 0x0000001700047c02 */ /* 0x000fe20008000f00 */
[----:B------:R-:W-:Y:S01]  /*1470*/  UIADD3 UR23, UPT, UPT, UR5, 0x5, URZ ;  /* 0x0000000505177890 */ /* 0x000fe2000fffe0ff */
[----:B------:R-:W-:Y:S01]  /*1480*/  @!P2 FADD.FTZ R9, R9, R5 ;  /* 0x000000050909a221 */ /* 0x000fe20000010000 */
[----:B------:R-:W-:Y:S01]  /*1490*/  IMAD.U32 R5, RZ, RZ, UR24 ;  /* 0x00000018ff057e24 */ /* 0x000fe2000f8e00ff */
[----:B------:R-:W-:-:S03]  /*14a0*/  ISETP.EQ.OR P2, PT, R4, UR18, P3 ;  /* 0x0000001204007c0c */ /* 0x000fc60009f42670 */
[----:B------:R-:W-:Y:S01]  /*14b0*/  MOV R4, UR23 ;  /* 0x0000001700047c02 */ /* 0x000fe20008000f00 */
[----:B------:R-:W-:Y:S01]  /*14c0*/  UIADD3 UR23, UPT, UPT, UR5, 0x7, URZ ;  /* 0x0000000705177890 */ /* 0x000fe2000fffe0ff */
[----:B---3--:R-:W-:Y:S01]  /*14d0*/  @!P4 FADD.FTZ R8, R8, R6 ;  /* 0x000000060808c221 */ /* 0x008fe20000010000 */
[----:B------:R-:W-:Y:S01]  /*14e0*/  @!P4 FADD.FTZ R9, R9, R7 ;  /* 0x000000070909c221 */ /* 0x000fe20000010000 */
[----:B------:R-:W-:Y:S02]  /*14f0*/  ISETP.EQ.OR P4, PT, R4, UR18, P3 ;  /* 0x0000001204007c0c */ /* 0x000fe40009f82670 */
[----:B--2---:R-:W-:Y:S01]  /*1500*/  @!P6 FADD.FTZ R8, R8, R10 ;  /* 0x0000000a0808e221 */ /* 0x004fe20000010000 */
[----:B------:R-:W-:Y:S01]  /*1510*/  @!P6 FADD.FTZ R9, R9, R11 ;  /* 0x0000000b0909e221 */ /* 0x000fe20000010000 */
[----:B------:R-:W-:Y:S02]  /*1520*/  ISETP.EQ.OR P6, PT, R5, UR18, P3 ;  /* 0x0000001205007c0c */ /* 0x000fe40009fc2670 */
[----:B------:R-:W-:Y:S01]  /*1530*/  VOTEU.ALL UP0, P2 ;  /* 0x0000000000ff7886 */ /* 0x000fe20001000000 */
[----:B------:R-:W-:Y:S01]  /*1540*/  MOV R4, UR23 ;  /* 0x0000001700047c02 */ /* 0x000fe20008000f00 */
[----:B----4-:R-:W-:Y:S01]  /*1550*/  @!P5 FADD.FTZ R8, R8, R12 ;  /* 0x0000000c0808d221 */ /* 0x010fe20000010000 */
[----:B------:R-:W-:-:S02]  /*1560*/  @!P5 FADD.FTZ R9, R9, R13 ;  /* 0x0000000d0909d221 */ /* 0x000fc40000010000 */
[----:B------:R-:W-:Y:S01]  /*1570*/  ISETP.EQ.OR P5, PT, R4, UR18, P3 ;  /* 0x0000001204007c0c */ /* 0x000fe20009fa2670 */
[----:B------:R-:W-:Y:S01]  /*1580*/  @!UP0 UIMAD.WIDE.U32 UR24, UR13, 0x8, UR16 ;  /* 0x000000080d1888a5 */ /* 0x000fe2000f8e0010 */
[----:B------:R-:W-:-:S05]  /*1590*/  VOTEU.ALL UP0, P4 ;  /* 0x0000000000ff7886 */ /* 0x000fca0002000000 */
[----:B------:R-:W-:Y:S01]  /*15a0*/  MOV R4, UR24 ;  /* 0x0000001800047c02 */ /* 0x000fe20008000f00 */
[----:B------:R-:W-:Y:S01]  /*15b0*/  VOTEU.ALL UP1, P6 ;  /* 0x0000000000ff7886 */ /* 0x000fe20003020000 */
[----:B------:R-:W-:Y:S01]  /*15c0*/  MOV R5, UR25 ;  /* 0x0000001900057c02 */ /* 0x000fe20008000f00 */
[----:B------:R-:W-:-:S03]  /*15d0*/  @!UP0 UIMAD.WIDE.U32 UR24, UR12, 0x8, UR16 ;  /* 0x000000080c1888a5 */ /* 0x000fc6000f8e0010 */
[----:B------:R-:W-:Y:S01]  /*15e0*/  VOTEU.ALL UP0, P5 ;  /* 0x0000000000ff7886 */ /* 0x000fe20002800000 */
[----:B------:R-:W-:Y:S01]  /*15f0*/  @!UP1 UIMAD.WIDE.U32 UR26, UR10, 0x8, UR16 ;  /* 0x000000080a1a98a5 */ /* 0x000fe2000f8e0010 */
[----:B------:R-:W2:Y:S01]  /*1600*/  @!P2 LDG.E.64 R4, desc[UR14][R4.64] ;  /* 0x0000000e0404a981 */ /* 0x000ea2000c1e1b00 */
[----:B------:R-:W-:Y:S02]  /*1610*/  MOV R6, UR24 ;  /* 0x0000001800067c02 */ /* 0x000fe40008000f00 */
[----:B------:R-:W-:Y:S01]  /*1620*/  MOV R7, UR25 ;  /* 0x0000001900077c02 */ /* 0x000fe20008000f00 */
[----:B------:R-:W-:Y:S01]  /*1630*/  @!UP0 UIMAD.WIDE.U32 UR24, UR9, 0x8, UR16 ;  /* 0x00000008091888a5 */ /* 0x000fe2000f8e0010 */
[----:B------:R-:W-:Y:S01]  /*1640*/  IMAD.U32 R10, RZ, RZ, UR26 ;  /* 0x0000001aff0a7e24 */ /* 0x000fe2000f8e00ff */
[----:B------:R-:W-:-:S03]  /*1650*/  MOV R11, UR27 ;  /* 0x0000001b000b7c02 */ /* 0x000fc60008000f00 */
[----:B------:R-:W3:Y:S01]  /*1660*/  @!P4 LDG.E.64 R6, desc[UR14][R6.64] ;  /* 0x0000000e0606c981 */ /* 0x000ee2000c1e1b00 */
[----:B------:R-:W-:Y:S02]  /*1670*/  MOV R12, UR24 ;  /* 0x00000018000c7c02 */ /* 0x000fe40008000f00 */
[----:B------:R-:W-:Y:S01]  /*1680*/  MOV R13, UR25 ;  /* 0x00000019000d7c02 */ /* 0x000fe20008000f00 */
[----:B------:R-:W4:Y:S05]  /*1690*/  @!P6 LDG.E.64 R10, desc[UR14][R10.64] ;  /* 0x0000000e0a0ae981 */ /* 0x000f2a000c1e1b00 */
[----:B------:R-:W5:Y:S01]  /*16a0*/  @!P5 LDG.E.64 R12, desc[UR14][R12.64] ;  /* 0x0000000e0c0cd981 */ /* 0x000f62000c1e1b00 */
[----:B------:R-:W-:-:S02]  /*16b0*/  UIADD3 UR5, UPT, UPT, UR5, 0x8, URZ ;  /* 0x0000000805057890 */ /* 0x000fc4000fffe0ff */
[----:B------:R-:W-:Y:S02]  /*16c0*/  UIADD3 UR22, UPT, UPT, UR22, 0x8, URZ ;  /* 0x0000000816167890 */ /* 0x000fe4000fffe0ff */
        /* <DEDUP_REMOVED lines=9> */
[----:B------:R-:W-:Y:S01]  /*1760*/  @!P2 FADD.FTZ R9, R9, R5 ;  /* 0x000000050909a221 */ /* 0x000fe20000010000 */
[----:B------:R-:W-:Y:S02]  /*1770*/  ISETP.NE.AND P2, PT, R14, UR5, PT ;  /* 0x000000050e007c0c */ /* 0x000fe4000bf45270 */
        /* <DEDUP_REMOVED lines=8> */
.L_x_2166:
        /* <DEDUP_REMOVED lines=10> */
[----:B------:R-:W-:Y:S01]  /*18a0*/  ISETP.EQ.OR P2, PT, R4, UR18, P3 ;  /* 0x0000001204007c0c */ /* 0x000fe20009f42670 */
[----:B------:R-:W-:Y:S02]  /*18b0*/  IMAD.U32 R4, RZ, RZ, UR10 ;  /* 0x0000000aff047e24 */ /* 0x000fe4000f8e00ff */
[----:B------:R-:W-:-:S03]  /*18c0*/  MOV R5, UR12 ;  /* 0x0000000c00057c02 */ /* 0x000fc60008000f00 */
[----:B------:R-:W-:Y:S02]  /*18d0*/  ISETP.EQ.OR P4, PT, R4, UR18, P3 ;  /* 0x0000001204007c0c */ /* 0x000fe40009f82670 */
[----:B------:R-:W-:Y:S02]  /*18e0*/  MOV R4, UR13 ;  /* 0x0000000d00047c02 */ /* 0x000fe40008000f00 */
[----:B------:R-:W-:Y:S02]  /*18f0*/  ISETP.EQ.OR P5, PT, R5, UR18, P3 ;  /* 0x0000001205007c0c */ /* 0x000fe40009fa2670 */
[----:B------:R-:W-:Y:S01]  /*1900*/  ISETP.EQ.OR P6, PT, R4, UR18, P3 ;  /* 0x0000001204007c0c */ /* 0x000fe20009fc2670 */
[----:B------:R-:W-:-:S05]  /*1910*/  VOTEU.ALL UP2, P2 ;  /* 0x0000000000ff7886 */ /* 0x000fca0001040000 */
[----:B------:R-:W-:Y:S01]  /*1920*/  @!UP2 UIMAD UR8, UR5, UR19, UR6 ;  /* 0x000000130508a2a4 */ /* 0x000fe2000f8e0206 */
[----:B------:R-:W-:-:S03]  /*1930*/  VOTEU.ALL UP1, P4 ;  /* 0x0000000000ff7886 */ /* 0x000fc60002020000 */
[----:B------:R-:W-:Y:S01]  /*1940*/  @!UP2 UIMAD.WIDE.U32 UR8, UR8, 0x8, UR16 ;  /* 0x000000080808a8a5 */ /* 0x000fe2000f8e0010 */
[----:B------:R-:W-:Y:S01]  /*1950*/  VOTEU.ALL UP0, P5 ;  /* 0x0000000000ff7886 */ /* 0x000fe20002800000 */
[----:B------:R-:W-:Y:S01]  /*1960*/  @!UP1 UIMAD UR10, UR10, UR19, UR6 ;  /* 0x000000130a0a92a4 */ /* 0x000fe2000f8e0206 */
[----:B------:R-:W-:-:S03]  /*1970*/  VOTEU.ALL UP2, P6 ;  /* 0x0000000000ff7886 */ /* 0x000fc60003040000 */
[----:B------:R-:W-:Y:S01]  /*1980*/  MOV R4, UR8 ;  /* 0x0000000800047c02 */ /* 0x000fe20008000f00 */
[----:B------:R-:W-:Y:S01]  /*1990*/  @!UP0 UIMAD UR12, UR12, UR19, UR6 ;  /* 0x000000130c0c82a4 */ /* 0x000fe2000f8e0206 */
[----:B------:R-:W-:Y:S01]  /*19a0*/  MOV R5, UR9 ;  /* 0x0000000900057c02 */ /* 0x000fe20008000f00 */
[----:B------:R-:W-:Y:S02]  /*19b0*/  @!UP1 UIMAD.WIDE.U32 UR10, UR10, 0x8, UR16 ;  /* 0x000000080a0a98a5 */ /* 0x000fe4000f8e0010 */
[----:B------:R-:W-:Y:S02]  /*19c0*/  @!UP2 UIMAD UR13, UR13, UR19, UR6 ;  /* 0x000000130d0da2a4 */ /* 0x000fe4000f8e0206 */
[----:B------:R-:W-:Y:S01]  /*19d0*/  @!UP0 UIMAD.WIDE.U32 UR8, UR12, 0x8, UR16 ;  /* 0x000000080c0888a5 */ /* 0x000fe2000f8e0010 */
[----:B------:R-:W0:Y:S01]  /*19e0*/  @!P2 LDG.E.64 R4, desc[UR14][R4.64] ;  /* 0x0000000e0404a981 */ /* 0x000e22000c1e1b00 */
[----:B------:R-:W-:Y:S01]  /*19f0*/  MOV R6, UR10 ;  /* 0x0000000a00067c02 */ /* 0x000fe20008000f00 */
[----:B------:R-:W-:Y:S01]  /*1a00*/  IMAD.U32 R7, RZ, RZ, UR11 ;  /* 0x0000000bff077e24 */ /* 0x000fe2000f8e00ff */
[----:B------:R-:W-:-:S02]  /*1a10*/  @!UP2 UIMAD.WIDE.U32 UR10, UR13, 0x8, UR16 ;  /* 0x000000080d0aa8a5 */ /* 0x000fc4000f8e0010 */
[----:B------:R-:W-:Y:S02]  /*1a20*/  MOV R10, UR8 ;  /* 0x00000008000a7c02 */ /* 0x000fe40008000f00 */
[----:B------:R-:W-:Y:S01]  /*1a30*/  MOV R11, UR9 ;  /* 0x00000009000b7c02 */ /* 0x000fe20008000f00 */
[----:B------:R-:W3:Y:S01]  /*1a40*/  @!P4 LDG.E.64 R6, desc[UR14][R6.64] ;  /* 0x0000000e0606c981 */ /* 0x000ee2000c1e1b00 */
[----:B--2---:R-:W-:Y:S02]  /*1a50*/  MOV R12, UR10 ;  /* 0x0000000a000c7c02 */ /* 0x004fe40008000f00 */
[----:B-1----:R-:W-:Y:S02]  /*1a60*/  MOV R13, UR11 ;  /* 0x0000000b000d7c02 */ /* 0x002fe40008000f00 */
[----:B------:R-:W2:Y:S04]  /*1a70*/  @!P5 LDG.E.64 R10, desc[UR14][R10.64] ;  /* 0x0000000e0a0ad981 */ /* 0x000ea8000c1e1b00 */
[----:B------:R-:W4:Y:S01]  /*1a80*/  @!P6 LDG.E.64 R12, desc[UR14][R12.64] ;  /* 0x0000000e0c0ce981 */ /* 0x000f22000c1e1b00 */
[----:B------:R-:W-:-:S05]  /*1a90*/  MOV R14, UR5 ;  /* 0x00000005000e7c02 */ /* 0x000fca0008000f00 */
[----:B------:R-:W-:-:S05]  /*1aa0*/  VIADD R14, R14, 0x4 ;  /* 0x000000040e0e7836 */ /* 0x000fca0000000000 */
        /* <DEDUP_REMOVED lines=9> */
.L_x_2168:
[----:B------:R-:W-:-:S13]  /*1b40*/  LOP3.LUT P2, R4, R22, 0x3, RZ, 0xc0, !PT ;  /* 0x0000000316047812 */ /* 0x000fda000784c0ff */
[----:B------:R-:W-:Y:S05]  /*1b50*/  @!P2 BRA `(.L_x_2163) ;  /* 0x0000000000a0a947 */ /* 0x000fea0003800000 */
[----:B------:R-:W-:-:S13]  /*1b60*/  ISETP.NE.AND P2, PT, R4, 0x1, PT ;  /* 0x000000010400780c */ /* 0x000fda0003f45270 */
[----:B------:R-:W-:Y:S05]  /*1b70*/  @!P2 BRA `(.L_x_2169) ;  /* 0x000000000060a947 */ /* 0x000fea0003800000 */
[----:B------:R-:W-:Y:S02]  /*1b80*/  UIADD3 UR8, UPT, UPT, UR5, 0x1, URZ ;  /* 0x0000000105087890 */ /* 0x000fe4000fffe0ff */
[----:B------:R-:W-:-:S04]  /*1b90*/  MOV R4, UR5 ;  /* 0x0000000500047c02 */ /* 0x000fc80008000f00 */
[----:B------:R-:W-:Y:S02]  /*1ba0*/  ISETP.EQ.OR P4, PT, R4, UR18, P3 ;  /* 0x0000001204007c0c */ /* 0x000fe40009f82670 */
[----:B------:R-:W-:-:S04]  /*1bb0*/  MOV R4, UR8 ;  /* 0x0000000800047c02 */ /* 0x000fc80008000f00 */
        /* <DEDUP_REMOVED lines=10> */
[----:B------:R-:W-:Y:S01]  /*1c60*/  IMAD.U32 R7, RZ, RZ, UR9 ;  /* 0x00000009ff077e24 */ /* 0x000fe2000f8e00ff */
[----:B------:R-:W0:Y:S05]  /*1c70*/  @!P4 LDG.E.64 R4, desc[UR14][R4.64] ;  /* 0x0000000e0404c981 */ /* 0x000e2a000c1e1b00 */
[----:B------:R-:W3:Y:S01]  /*1c80*/  @!P2 LDG.E.64 R6, desc[UR14][R6.64] ;  /* 0x0000000e0606a981 */ /* 0x000ee2000c1e1b00 */
[----:B------:R-:W-:-:S04]  /*1c90*/  MOV R10, UR5 ;  /* 0x00000005000a7c02 */ /* 0x000fc80008000f00 */
[----:B------:R-:W-:-:S04]  /*1ca0*/  IADD3 R10, PT, PT, R10, 0x2, RZ ;  /* 0x000000020a0a7810 */ /* 0x000fc80007ffe0ff */
[----:B------:R-:W-:Y:S01]  /*1cb0*/  R2UR UR5, R10 ;  /* 0x000000000a0572ca */ /* 0x000fe200000e0000 */
[----:B0-----:R-:W-:Y:S01]  /*1cc0*/  @!P4 FADD.FTZ R8, R8, R4 ;  /* 0x000000040808c221 */ /* 0x001fe20000010000 */
[----:B------:R-:W-:-:S03]  /*1cd0*/  @!P4 FADD.FTZ R9, R9, R5 ;  /* 0x000000050909c221 */ /* 0x000fc60000010000 */
[----:B---3--:R-:W-:Y:S01]  /*1ce0*/  @!P2 FADD.FTZ R8, R8, R6 ;  /* 0x000000060808a221 */ /* 0x008fe20000010000 */
[----:B------:R-:W-:-:S09]  /*1cf0*/  @!P2 FADD.FTZ R9, R9, R7 ;  /* 0x000000070909a221 */ /* 0x000fd20000010000 */
.L_x_2169:
        /* <DEDUP_REMOVED lines=13> */
.L_x_2170:
[----:B------:R-:W-:Y:S05]  /*1dd0*/  BSYNC.RECONVERGENT B0 ;  /* 0x0000000000007941 */ /* 0x000fea0003800200 */
.L_x_2163:
[----:B--2---:R-:W2:Y:S01]  /*1de0*/  S2R R12, SR_TID.X ;  /* 0x00000000000c7919 */ /* 0x004ea20000002100 */
[----:B------:R-:W4:Y:S01]  /*1df0*/  S2UR UR8, SR_CgaCtaId ;  /* 0x00000000000879c3 */ /* 0x000f220000008800 */
[----:B------:R-:W5:Y:S01]  /*1e00*/  LDCU UR9, c[0x0][0x414] ;  /* 0x00008280ff0977ac */ /* 0x000f620008000800 */
[----:B-1-3--:R-:W-:Y:S01]  /*1e10*/  MOV R13, UR7 ;  /* 0x00000007000d7c02 */ /* 0x00afe20008000f00 */
[----:B------:R-:W-:-:S05]  /*1e20*/  UMOV UR5, 0x400 ;  /* 0x0000040000057882 */ /* 0x000fca0000000000 */
[----:B------:R-:W1:Y:S08]  /*1e30*/  @P0 LDC.64 R6, c[0x0][0x388] ;  /* 0x0000e200ff060b82 */ /* 0x000e700000000a00 */
[----:B------:R-:W3:Y:S01]  /*1e40*/  LDC.64 R10, c[0x0][0x398] ;  /* 0x0000e600ff0a7b82 */ /* 0x000ee20000000a00 */
[----:B----4-:R-:W-:-:S07]  /*1e50*/  ULEA UR5, UR8, UR5, 0x18 ;  /* 0x0000000508057291 */ /* 0x010fce000f8ec0ff */
[----:B------:R-:W4:Y:S01]  /*1e60*/  LDC.64 R4, c[0x0][0x3a0] ;  /* 0x0000e800ff047b82 */ /* 0x000f220000000a00 */
[----:B--2---:R-:W-:Y:S01]  /*1e70*/  IMAD.SHL.U32 R12, R12, 0x2, RZ ;  /* 0x000000020c0c7824 */ /* 0x004fe200078e00ff */
[----:B------:R-:W-:Y:S04]  /*1e80*/  @!P3 STS.64 [UR5+0x98], R8 ;  /* 0x00009808ff00b988 */ /* 0x000fe80008000a05 */
[----:B------:R-:W-:Y:S01]  /*1e90*/  LOP3.LUT R15, R12, 0x3e, RZ, 0xc0, !PT ;  /* 0x0000003e0c0f7812 */ /* 0x000fe200078ec0ff */
[----:B-1----:R-:W-:-:S04]  /*1ea0*/  @P0 IMAD.WIDE R12, R13, 0x8, R6 ;  /* 0x000000080d0c0825 */ /* 0x002fc800078e0206 */
[----:B-----5:R-:W-:Y:S01]  /*1eb0*/  @P0 FMUL.FTZ R6, R8, UR9 ;  /* 0x0000000908060c20 */ /* 0x020fe20008410000 */
[----:B------:R-:W-:Y:S01]  /*1ec0*/  @P0 FMUL.FTZ R7, R9, UR9 ;  /* 0x0000000909070c20 */ /* 0x000fe20008410000 */
[----:B------:R-:W-:-:S04]  /*1ed0*/  IADD3 R15, PT, PT, R20, R15, RZ ;  /* 0x0000000f140f7210 */ /* 0x000fc80007ffe0ff */
[----:B------:R-:W-:Y:S01]  /*1ee0*/  @P0 STG.E.64 desc[UR14][R12.64], R6 ;  /* 0x000000060c000986 */ /* 0x000fe2000c101b0e */
[C---:B---3--:R-:W-:Y:S01]  /*1ef0*/  IMAD.WIDE R10, R15.reuse, 0x2, R10 ;  /* 0x000000020f0a7825 */ /* 0x048fe200078e020a */
[----:B------:R-:W-:Y:S03]  /*1f00*/  BAR.SYNC.DEFER_BLOCKING 0x0 ;  /* 0x0000000000007b1d */ /* 0x000fe60000010000 */
[----:B----4-:R-:W-:-:S05]  /*1f10*/  IMAD.WIDE R14, R15, 0x2, R4 ;  /* 0x000000020f0e7825 */ /* 0x010fca00078e0204 */
[----:B------:R-:W2:Y:S04]  /*1f20*/  LDG.E.U16 R28, desc[UR14][R14.64] ;  /* 0x0000000e0e1c7981 */ /* 0x000ea8000c1e1500 */
[----:B------:R-:W3:Y:S04]  /*1f30*/  LDG.E.U16 R20, desc[UR14][R10.64] ;  /* 0x0000000e0a147981 */ /* 0x000ee8000c1e1500 */
[----:B------:R3:W4:Y:S04]  /*1f40*/  LDG.E.U16 R29, desc[UR14][R10.64+0x2] ;  /* 0x0000020e0a1d7981 */ /* 0x000728000c1e1500 */
[----:B------:R-:W5:Y:S04]  /*1f50*/  LDG.E.U16 R14, desc[UR14][R14.64+0x2] ;  /* 0x0000020e0e0e7981 */ /* 0x000f68000c1e1500 */
[----:B------:R-:W1:Y:S01]  /*1f60*/  LDS.64 R4, [UR5+0x98] ;  /* 0x00009805ff047984 */ /* 0x000e620008000a00 */
[----:B------:R-:W0:Y:S01]  /*1f70*/  LDCU.U8 UR5, c[0x0][0x3fc] ;  /* 0x00007f80ff0577ac */ /* 0x000e220008000000 */
[----:B-1----:R-:W-:-:S04]  /*1f80*/  FMUL.FTZ R4, R4, UR9 ;  /* 0x0000000904047c20 */ /* 0x002fc80008410000 */
[----:B------:R-:W-:-:S04]  /*1f90*/  FMUL.FTZ R6, R4, R4 ;  /* 0x0000000404067220 */ /* 0x000fc80000410000 */
[----:B------:R-:W-:-:S05]  /*1fa0*/  FFMA.FTZ R5, R5, UR9, -R6 ;  /* 0x0000000905057c23 */ /* 0x000fca0008010806 */
[----:B------:R-:W-:-:S13]  /*1fb0*/  FSETP.GTU.FTZ.AND P2, PT, R5, RZ, PT ;  /* 0x000000ff0500720b */ /* 0x000fda0003f5c000 */
[----:B------:R-:W1:Y:S01]  /*1fc0*/  @P2 LDC R6, c[0x0][0x3a8] ;  /* 0x0000ea00ff062b82 */ /* 0x000e620000000800 */
[----:B0-----:R-:W-:Y:S01]  /*1fd0*/  UISETP.NE.AND UP0, UPT, UR5, URZ, UPT ;  /* 0x000000ff0500728c */ /* 0x001fe2000bf05270 */
[----:B------:R-:W-:Y:S01]  /*1fe0*/  BSSY.RECONVERGENT B0, `(.L_x_2171) ;  /* 0x00000f2000007945 */ /* 0x000fe20003800200 */
[----:B-1----:R-:W-:Y:S01]  /*1ff0*/  @P2 FADD.FTZ R6, R5, R6 ;  /* 0x0000000605062221 */ /* 0x002fe20000010000 */
[----:B------:R-:W-:-:S06]  /*2000*/  MOV R5, 0x3f800000 ;  /* 0x3f80000000057802 */ /* 0x000fcc0000000f00 */
[----:B------:R0:W1:Y:S01]  /*2010*/  @P2 MUFU.RSQ R5, R6 ;  /* 0x0000000600052308 */ /* 0x0000620000001400 */
[----:B--2---:R-:W-:Y:S01]  /*2020*/  IMAD.U32 R13, R28, 0x10000, RZ ;  /* 0x000100001c0d7824 */ /* 0x004fe200078e00ff */
[----:B---3--:R-:W-:Y:S02]  /*2030*/  SHF.L.U32 R10, R20, 0x10, RZ ;  /* 0x00000010140a7819 */ /* 0x008fe400000006ff */
[----:B----4-:R-:W-:Y:S02]  /*2040*/  SHF.L.U32 R11, R29, 0x10, RZ ;  /* 0x000000101d0b7819 */ /* 0x010fe400000006ff */
[----:B-----5:R-:W-:Y:S01]  /*2050*/  SHF.L.U32 R12, R14, 0x10, RZ ;  /* 0x000000100e0c7819 */ /* 0x020fe200000006ff */
[----:B01----:R-:W-:Y:S06]  /*2060*/  BRA.U UP0, `(.L_x_2172) ;  /* 0x0000000500887547 */ /* 0x003fec000b800000 */
[----:B------:R-:W0:Y:S01]  /*2070*/  LDCU.64 UR10, c[0x0][0x3e8] ;  /* 0x00007d00ff0a77ac */ /* 0x000e220008000a00 */
[----:B------:R-:W-:Y:S01]  /*2080*/  SHF.R.S32.HI R28, RZ, 0x1f, R23 ;  /* 0x0000001fff1c7819 */ /* 0x000fe20000011417 */
[----:B------:R-:W-:Y:S01]  /*2090*/  BSSY.RECONVERGENT B1, `(.L_x_2173) ;  /* 0x0000019000017945 */ /* 0x000fe20003800200 */
[C---:B------:R-:W-:Y:S02]  /*20a0*/  IADD3 R20, PT, PT, R23.reuse, 0x10, RZ ;  /* 0x0000001017147810 */ /* 0x040fe40007ffe0ff */
[C---:B------:R-:W-:Y:S02]  /*20b0*/  IADD3 R14, PT, PT, R23.reuse, 0x20, RZ ;  /* 0x00000020170e7810 */ /* 0x040fe40007ffe0ff */
[C---:B------:R-:W-:Y:S02]  /*20c0*/  IADD3 R15, PT, PT, R23.reuse, 0x30, RZ ;  /* 0x00000030170f7810 */ /* 0x040fe40007ffe0ff */
[----:B0-----:R-:W-:-:S04]  /*20d0*/  ISETP.GE.U32.AND P1, PT, R23, UR10, PT ;  /* 0x0000000a17007c0c */ /* 0x001fc8000bf26070 */
[----:B------:R-:W-:-:S13]  /*20e0*/  ISETP.GE.AND.EX P1, PT, R28, UR11, PT, P1 ;  /* 0x0000000b1c007c0c */ /* 0x000fda000bf26310 */
[----:B------:R-:W-:Y:S05]  /*20f0*/  @P1 BRA `(.L_x_2174) ;  /* 0x0000000000481947 */ /* 0x000fea0003800000 */
[----:B------:R-:W0:Y:S01]  /*2100*/  LDCU.64 UR12, c[0x0][0x3e0] ;  /* 0x00007c00ff0c77ac */ /* 0x000e220008000a00 */
[----:B------:R-:W-:Y:S01]  /*2110*/  MOV R6, R24 ;  /* 0x0000001800067202 */ /* 0x000fe20000000f00 */
[--C-:B------:R-:W-:Y:S01]  /*2120*/  FADD.FTZ R8, R21, -R4.reuse ;  /* 0x8000000415087221 */ /* 0x100fe20000010000 */
[----:B------:R-:W-:Y:S01]  /*2130*/  FADD.FTZ R18, R18, -R4 ;  /* 0x8000000412127221 */ /* 0x000fe20000010000 */
[----:B------:R-:W1:Y:S01]  /*2140*/  LDCU.64 UR8, c[0x0][0x380] ;  /* 0x00007000ff0877ac */ /* 0x000e620008000a00 */
[----:B------:R-:W-:Y:S02]  /*2150*/  IMAD.MOV.U32 R7, RZ, RZ, R27 ;  /* 0x000000ffff077224 */ /* 0x000fe400078e001b */
[-C--:B------:R-:W-:Y:S01]  /*2160*/  FMUL.FTZ R8, R8, R5.reuse ;  /* 0x0000000508087220 */ /* 0x080fe20000410000 */
[----:B------:R-:W-:-:S03]  /*2170*/  FMUL.FTZ R21, R18, R5 ;  /* 0x0000000512157220 */ /* 0x000fc60000410000 */
[----:B------:R-:W-:Y:S01]  /*2180*/  FFMA.FTZ R18, R10, R8, R13 ;  /* 0x000000080a127223 */ /* 0x000fe2000001000d */
[----:B------:R-:W-:Y:S01]  /*2190*/  FFMA.FTZ R21, R11, R21, R12 ;  /* 0x000000150b157223 */ /* 0x000fe2000001000c */
        /* <DEDUP_REMOVED lines=8> */
.L_x_2174:
[----:B------:R-:W-:Y:S05]  /*2220*/  BSYNC.RECONVERGENT B1 ;  /* 0x0000000000017941 */ /* 0x000fea0003800200 */
.L_x_2173:
        /* <DEDUP_REMOVED lines=15> */
[----:B------:R-:W1:Y:S01]  /*2320*/  LDCU.64 UR12, c[0x0][0x380] ;  /* 0x00007000ff0c77ac */ /* 0x000e620008000a00 */
[----:B------:R-:W-:Y:S01]  /*2330*/  FADD.FTZ R16, R16, -R4 ;  /* 0x8000000410107221 */ /* 0x000fe20000010000 */
[----:B------:R-:W-:-:S03]  /*2340*/  FMUL.FTZ R8, R8, R5 ;  /* 0x0000000508087220 */ /* 0x000fc60000410000 */
[----:B------:R-:W-:Y:S01]  /*2350*/  FMUL.FTZ R16, R16, R5 ;  /* 0x0000000510107220 */ /* 0x000fe20000410000 */
[----:B------:R-:W-:-:S03]  /*2360*/  FFMA.FTZ R19, R10, R8, R13 ;  /* 0x000000080a137223 */ /* 0x000fc6000001000d */
        /* <DEDUP_REMOVED lines=9> */
.L_x_2176:
[----:B------:R-:W-:Y:S05]  /*2400*/  BSYNC.RECONVERGENT B1 ;  /* 0x0000000000017941 */ /* 0x000fea0003800200 */
.L_x_2175:
[----:B------:R-:W-:Y:S04]  /*2410*/  BSSY.RECONVERGENT B1, `(.L_x_2177) ;  /* 0x0000014000017945 */ /* 0x000fe80003800200 */
[----:B------:R-:W-:Y:S05]  /*2420*/  @P2 BRA `(.L_x_2178) ;  /* 0x0000000000482947 */ /* 0x000fea0003800000 */
[----:B------:R-:W1:Y:S01]  /*2430*/  LDCU.64 UR8, c[0x0][0x3e0] ;  /* 0x00007c00ff0877ac */ /* 0x000e620008000a00 */
[----:B------:R-:W-:Y:S01]  /*2440*/  MOV R6, R24 ;  /* 0x0000001800067202 */ /* 0x000fe20000000f00 */
[--C-:B0-----:R-:W-:Y:S01]  /*2450*/  FADD.FTZ R8, R17, -R4.reuse ;  /* 0x8000000411087221 */ /* 0x101fe20000010000 */
[----:B------:R-:W-:Y:S01]  /*2460*/  FADD.FTZ R0, R0, -R4 ;  /* 0x8000000400007221 */ /* 0x000fe20000010000 */
[----:B------:R-:W0:Y:S01]  /*2470*/  LDCU.64 UR12, c[0x0][0x380] ;  /* 0x00007000ff0c77ac */ /* 0x000e220008000a00 */
[----:B------:R-:W-:Y:S02]  /*2480*/  IMAD.MOV.U32 R7, RZ, RZ, R27 ;  /* 0x000000ffff077224 */ /* 0x000fe400078e001b */
[-C--:B------:R-:W-:Y:S01]  /*2490*/  FMUL.FTZ R8, R8, R5.reuse ;  /* 0x0000000508087220 */ /* 0x080fe20000410000 */
[----:B------:R-:W-:-:S04]  /*24a0*/  FMUL.FTZ R0, R0, R5 ;  /* 0x0000000500007220 */ /* 0x000fc80000410000 */
[----:B------:R-:W-:Y:S01]  /*24b0*/  FFMA.FTZ R17, R11, R0, R12 ;  /* 0x000000000b117223 */ /* 0x000fe2000001000c */
        /* <DEDUP_REMOVED lines=9> */
.L_x_2178:
[----:B------:R-:W-:Y:S05]  /*2550*/  BSYNC.RECONVERGENT B1 ;  /* 0x0000000000017941 */ /* 0x000fea0003800200 */
.L_x_2177:
[----:B------:R-:W-:Y:S05]  /*2560*/  @P3 BRA `(.L_x_2179) ;  /* 0x0000000800643947 */ /* 0x000fea0003800000 */
[----:B------:R-:W2:Y:S01]  /*2570*/  LDCU.64 UR8, c[0x0][0x3e0] ;  /* 0x00007c00ff0877ac */ /* 0x000ea20008000a00 */
[----:B------:R-:W-:Y:S01]  /*2580*/  MOV R25, R27 ;  /* 0x0000001b00197202 */ /* 0x000fe20000000f00 */
[--C-:B------:R-:W-:Y:S01]  /*2590*/  FADD.FTZ R0, R3, -R4.reuse ;  /* 0x8000000403007221 */ /* 0x100fe20000010000 */
[----:B------:R-:W-:Y:S01]  /*25a0*/  FADD.FTZ R2, R2, -R4 ;  /* 0x8000000402027221 */ /* 0x000fe20000010000 */
[----:B------:R-:W3:Y:S02]  /*25b0*/  LDCU.64 UR10, c[0x0][0x380] ;  /* 0x00007000ff0a77ac */ /* 0x000ee40008000a00 */
[-C--:B------:R-:W-:Y:S01]  /*25c0*/  FMUL.FTZ R0, R0, R5.reuse ;  /* 0x0000000500007220 */ /* 0x080fe20000410000 */
[----:B------:R-:W-:-:S03]  /*25d0*/  FMUL.FTZ R2, R2, R5 ;  /* 0x0000000502027220 */ /* 0x000fc60000410000 */
[----:B------:R-:W-:Y:S01]  /*25e0*/  FFMA.FTZ R0, R10, R0, R13 ;  /* 0x000000000a007223 */ /* 0x000fe2000001000d */
[----:B------:R-:W-:-:S05]  /*25f0*/  FFMA.FTZ R5, R11, R2, R12 ;  /* 0x000000020b057223 */ /* 0x000fca000001000c */
[----:B------:R-:W-:Y:S01]  /*2600*/  F2FP.BF16.F32.PACK_AB R5, R5, R0 ;  /* 0x000000000505723e */ /* 0x000fe200000010ff */
[----:B--2---:R-:W-:Y:S02]  /*2610*/  IMAD R18, R18, UR8, RZ ;  /* 0x0000000812127c24 */ /* 0x004fe4000f8e02ff */
[----:B------:R-:W-:-:S04]  /*2620*/  IMAD.WIDE.U32 R24, R15, UR8, R24 ;  /* 0x000000080f187c25 */ /* 0x000fc8000f8e0018 */
[----:B------:R-:W-:Y:S01]  /*2630*/  IMAD R15, R15, UR9, R18 ;  /* 0x000000090f0f7c24 */ /* 0x000fe2000f8e0212 */
[----:B---3--:R-:W-:-:S04]  /*2640*/  LEA R2, P1, R24, UR10, 0x1 ;  /* 0x0000000a18027c11 */ /* 0x008fc8000f8208ff */
[----:B------:R-:W-:-:S04]  /*2650*/  IADD3 R15, PT, PT, R25, R15, RZ ;  /* 0x0000000f190f7210 */ /* 0x000fc80007ffe0ff */
[----:B------:R-:W-:-:S05]  /*2660*/  LEA.HI.X R3, R24, UR11, R15, 0x1, P1 ;  /* 0x0000000b18037c11 */ /* 0x000fca00088f0c0f */
[----:B------:R2:W-:Y:S01]  /*2670*/  STG.E desc[UR14][R2.64], R5 ;  /* 0x0000000502007986 */ /* 0x0005e2000c10190e */
[----:B------:R-:W-:Y:S05]  /*2680*/  BRA `(.L_x_2179) ;  /* 0x00000008001c7947 */ /* 0x000fea0003800000 */
.L_x_2172:
[----:B------:R-:W0:Y:S01]  /*2690*/  LDCU.64 UR8, c[0x0][0x3e8] ;  /* 0x00007d00ff0877ac */ /* 0x000e220008000a00 */
[----:B------:R-:W-:Y:S01]  /*26a0*/  SHF.R.S32.HI R6, RZ, 0x1f, R23 ;  /* 0x0000001fff067819 */ /* 0x000fe20000011417 */
[----:B------:R-:W-:Y:S01]  /*26b0*/  BSSY.RECONVERGENT B1, `(.L_x_2180) ;  /* 0x0000028000017945 */ /* 0x000fe20003800200 */
[C---:B------:R-:W-:Y:S02]  /*26c0*/  IADD3 R14, PT, PT, R23.reuse, 0x20, RZ ;  /* 0x00000020170e7810 */ /* 0x040fe40007ffe0ff */
[C---:B------:R-:W-:Y:S02]  /*26d0*/  IADD3 R15, PT, PT, R23.reuse, 0x30, RZ ;  /* 0x00000030170f7810 */ /* 0x040fe40007ffe0ff */
[----:B------:R-:W-:Y:S02]  /*26e0*/  SHF.R.S32.HI R20, RZ, 0x1f, R14 ;  /* 0x0000001fff147819 */ /* 0x000fe4000001140e */
[----:B------:R-:W-:Y:S02]  /*26f0*/  SHF.R.S32.HI R28, RZ, 0x1f, R15 ;  /* 0x0000001fff1c7819 */ /* 0x000fe4000001140f */
[----:B0-----:R-:W-:-:S02]  /*2700*/  ISETP.GE.U32.AND P2, PT, R23, UR8, PT ;  /* 0x0000000817007c0c */ /* 0x001fc4000bf46070 */
[----:B------:R-:W-:Y:S02]  /*2710*/  ISETP.GE.U32.AND P3, PT, R14, UR8, PT ;  /* 0x000000080e007c0c */ /* 0x000fe4000bf66070 */
[----:B------:R-:W-:Y:S02]  /*2720*/  ISETP.GE.AND.EX P4, PT, R6, UR9, PT, P2 ;  /* 0x0000000906007c0c */ /* 0x000fe4000bf86320 */
[----:B------:R-:W-:Y:S02]  /*2730*/  ISETP.GE.U32.AND P5, PT, R15, UR8, PT ;  /* 0x000000080f007c0c */ /* 0x000fe4000bfa6070 */
[----:B------:R-:W-:Y:S02]  /*2740*/  ISETP.GE.AND.EX P2, PT, R20, UR9, PT, P3 ;  /* 0x0000000914007c0c */ /* 0x000fe4000bf46330 */
[----:B------:R-:W-:-:S07]  /*2750*/  ISETP.GE.AND.EX P3, PT, R28, UR9, PT, P5 ;  /* 0x000000091c007c0c */ /* 0x000fce000bf66350 */
[----:B------:R-:W-:Y:S06]  /*2760*/  @P4 BRA `(.L_x_2181) ;  /* 0x0000000000704947 */ /* 0x000fec0003800000 */
[--C-:B------:R-:W-:Y:S01]  /*2770*/  FADD.FTZ R8, R21, -R4.reuse ;  /* 0x8000000415087221 */ /* 0x100fe20000010000 */
[----:B------:R-:W-:Y:S01]  /*2780*/  FADD.FTZ R7, R18, -R4 ;  /* 0x8000000412077221 */ /* 0x000fe20000010000 */
[----:B------:R-:W0:Y:S02]  /*2790*/  LDCU.64 UR10, c[0x0][0x3e0] ;  /* 0x00007c00ff0a77ac */ /* 0x000e240008000a00 */
[-C--:B------:R-:W-:Y:S01]  /*27a0*/  FMUL.FTZ R8, R8, R5.reuse ;  /* 0x0000000508087220 */ /* 0x080fe20000410000 */
[----:B------:R-:W-:Y:S01]  /*27b0*/  FMUL.FTZ R21, R7, R5 ;  /* 0x0000000507157220 */ /* 0x000fe20000410000 */
[----:B------:R-:W1:Y:S02]  /*27c0*/  LDCU.64 UR12, c[0x0][0x380] ;  /* 0x00007000ff0c77ac */ /* 0x000e640008000a00 */
[----:B------:R-:W-:Y:S01]  /*27d0*/  FFMA.FTZ R18, R10, R8, R13 ;  /* 0x000000080a127223 */ /* 0x000fe2000001000d */
[----:B------:R-:W-:-:S03]  /*27e0*/  FFMA.FTZ R21, R11, R21, R12 ;  /* 0x000000150b157223 */ /* 0x000fc6000001000c */
[----:B------:R-:W-:Y:S01]  /*27f0*/  FMUL.FTZ R7, R18, -1.4426950216293334961 ;  /* 0xbfb8aa3b12077820 */ /* 0x000fe20000410000 */
[----:B------:R-:W-:-:S05]  /*2800*/  FMUL.FTZ R29, R21, -1.4426950216293334961 ;  /* 0xbfb8aa3b151d7820 */ /* 0x000fca0000410000 */
[----:B------:R-:W2:Y:S04]  /*2810*/  MUFU.EX2 R7, R7 ;  /* 0x0000000700077308 */ /* 0x000ea80000000800 */
        /* <DEDUP_REMOVED lines=17> */
.L_x_2181:
[----:B------:R-:W-:Y:S05]  /*2930*/  BSYNC.RECONVERGENT B1 ;  /* 0x0000000000017941 */ /* 0x000fea0003800200 */
.L_x_2180:
[----:B------:R-:W-:Y:S04]  /*2940*/  BSSY.RECONVERGENT B1, `(.L_x_2182) ;  /* 0x0000020000017945 */ /* 0x000fe80003800200 */
[----:B------:R-:W-:Y:S05]  /*2950*/  @P1 BRA `(.L_x_2183) ;  /* 0x0000000000781947 */ /* 0x000fea0003800000 */
[--C-:B------:R-:W-:Y:S01]  /*2960*/  FADD.FTZ R6, R19, -R4.reuse ;  /* 0x8000000413067221 */ /* 0x100fe20000010000 */
[----:B------:R-:W-:Y:S01]  /*2970*/  FADD.FTZ R16, R16, -R4 ;  /* 0x8000000410107221 */ /* 0x000fe20000010000 */
[----:B------:R-:W1:Y:S01]  /*2980*/  LDCU.64 UR10, c[0x0][0x3e0] ;  /* 0x00007c00ff0a77ac */ /* 0x000e620008000a00 */
[----:B------:R-:W-:Y:S01]  /*2990*/  IADD3 R29, PT, PT, R23, 0x10, RZ ;  /* 0x00000010171d7810 */ /* 0x000fe20007ffe0ff */
[-C--:B------:R-:W-:Y:S01]  /*29a0*/  FMUL.FTZ R6, R6, R5.reuse ;  /* 0x0000000506067220 */ /* 0x080fe20000410000 */
[----:B------:R-:W-:Y:S01]  /*29b0*/  FMUL.FTZ R16, R16, R5 ;  /* 0x0000000510107220 */ /* 0x000fe20000410000 */
[----:B------:R-:W2:Y:S01]  /*29c0*/  LDCU.64 UR12, c[0x0][0x380] ;  /* 0x00007000ff0c77ac */ /* 0x000ea20008000a00 */
[----:B------:R-:W-:Y:S01]  /*29d0*/  SHF.R.S32.HI R18, RZ, 0x1f, R29 ;  /* 0x0000001fff127819 */ /* 0x000fe2000001141d */
[----:B------:R-:W-:Y:S01]  /*29e0*/  FFMA.FTZ R7, R10, R6, R13 ;  /* 0x000000060a077223 */ /* 0x000fe2000001000d */
[----:B------:R-:W-:-:S03]  /*29f0*/  FFMA.FTZ R16, R11, R16, R12 ;  /* 0x000000100b107223 */ /* 0x000fc6000001000c */
[----:B0-----:R-:W-:Y:S01]  /*2a00*/  FMUL.FTZ R8, R7, -1.4426950216293334961 ;  /* 0xbfb8aa3b07087820 */ /* 0x001fe20000410000 */
[----:B------:R-:W-:-:S05]  /*2a10*/  FMUL.FTZ R9, R16, -1.4426950216293334961 ;  /* 0xbfb8aa3b10097820 */ /* 0x000fca0000410000 */
[----:B------:R-:W0:Y:S04]  /*2a20*/  MUFU.EX2 R8, R8 ;  /* 0x0000000800087308 */ /* 0x000e280000000800 */
[----:B------:R-:W3:Y:S01]  /*2a30*/  MUFU.EX2 R9, R9 ;  /* 0x0000000900097308 */ /* 0x000ee20000000800 */
[----:B0-----:R-:W-:Y:S01]  /*2a40*/  FADD.FTZ R6, R8, 1 ;  /* 0x3f80000008067421 */ /* 0x001fe20000010000 */
[----:B-1----:R-:W-:Y:S02]  /*2a50*/  IMAD R8, R18, UR10, RZ ;  /* 0x0000000a12087c24 */ /* 0x002fe4000f8e02ff */
[----:B---3--:R-:W-:Y:S02]  /*2a60*/  FADD.FTZ R19, R9, 1 ;  /* 0x3f80000009137421 */ /* 0x008fe40000010000 */
[----:B------:R-:W-:Y:S01]  /*2a70*/  IMAD R21, R29, UR11, R8 ;  /* 0x0000000b1d157c24 */ /* 0x000fe2000f8e0208 */
[----:B------:R-:W0:Y:S01]  /*2a80*/  MUFU.RCP R6, R6 ;  /* 0x0000000600067308 */ /* 0x000e220000001000 */
[----:B------:R-:W-:-:S02]  /*2a90*/  MOV R8, R24 ;  /* 0x0000001800087202 */ /* 0x000fc40000000f00 */
[----:B------:R-:W-:-:S05]  /*2aa0*/  MOV R9, R27 ;  /* 0x0000001b00097202 */ /* 0x000fca0000000f00 */
[----:B------:R-:W1:Y:S01]  /*2ab0*/  MUFU.RCP R19, R19 ;  /* 0x0000001300137308 */ /* 0x000e620000001000 */
[----:B------:R-:W-:-:S04]  /*2ac0*/  IMAD.WIDE.U32 R8, R29, UR10, R8 ;  /* 0x0000000a1d087c25 */ /* 0x000fc8000f8e0008 */
[----:B------:R-:W-:Y:S02]  /*2ad0*/  IMAD.IADD R21, R9, 0x1, R21 ;  /* 0x0000000109157824 */ /* 0x000fe400078e0215 */
[----:B0-----:R-:W-:Y:S01]  /*2ae0*/  FMUL.FTZ R18, R7, R6 ;  /* 0x0000000607127220 */ /* 0x001fe20000410000 */
[----:B--2---:R-:W-:-:S04]  /*2af0*/  LEA R6, P1, R8, UR12, 0x1 ;  /* 0x0000000c08067c11 */ /* 0x004fc8000f8208ff */
[----:B------:R-:W-:Y:S01]  /*2b00*/  LEA.HI.X R7, R8, UR13, R21, 0x1, P1 ;  /* 0x0000000d08077c11 */ /* 0x000fe200088f0c15 */
[----:B-1----:R-:W-:-:S05]  /*2b10*/  FMUL.FTZ R29, R16, R19 ;  /* 0x00000013101d7220 */ /* 0x002fca0000410000 */
[----:B------:R-:W-:-:S05]  /*2b20*/  F2FP.BF16.F32.PACK_AB R29, R29, R18 ;  /* 0x000000121d1d723e */ /* 0x000fca00000010ff */
[----:B------:R1:W-:Y:S02]  /*2b30*/  STG.E desc[UR14][R6.64], R29 ;  /* 0x0000001d06007986 */ /* 0x0003e4000c10190e */
.L_x_2183:
[----:B------:R-:W-:Y:S05]  /*2b40*/  BSYNC.RECONVERGENT B1 ;  /* 0x0000000000017941 */ /* 0x000fea0003800200 */
.L_x_2182:
[----:B------:R-:W-:Y:S04]  /*2b50*/  BSSY.RECONVERGENT B1, `(.L_x_2184) ;  /* 0x000001e000017945 */ /* 0x000fe80003800200 */
[----:B------:R-:W-:Y:S05]  /*2b60*/  @P2 BRA `(.L_x_2185) ;  /* 0x0000000000702947 */ /* 0x000fea0003800000 */
[--C-:B-1----:R-:W-:Y:S01]  /*2b70*/  FADD.FTZ R6, R17, -R4.reuse ;  /* 0x8000000411067221 */ /* 0x102fe20000010000 */
[----:B------:R-:W-:Y:S01]  /*2b80*/  FADD.FTZ R0, R0, -R4 ;  /* 0x8000000400007221 */ /* 0x000fe20000010000 */
[----:B------:R-:W1:Y:S01]  /*2b90*/  LDCU.64 UR10, c[0x0][0x3e0] ;  /* 0x00007c00ff0a77ac */ /* 0x000e620008000a00 */
[----:B------:R-:W-:Y:S01]  /*2ba0*/  MOV R7, R27 ;  /* 0x0000001b00077202 */ /* 0x000fe20000000f00 */
[-C--:B------:R-:W-:Y:S01]  /*2bb0*/  FMUL.FTZ R6, R6, R5.reuse ;  /* 0x0000000506067220 */ /* 0x080fe20000410000 */
[----:B------:R-:W-:Y:S01]  /*2bc0*/  FMUL.FTZ R0, R0, R5 ;  /* 0x0000000500007220 */ /* 0x000fe20000410000 */
[----:B------:R-:W2:Y:S02]  /*2bd0*/  LDCU.64 UR12, c[0x0][0x380] ;  /* 0x00007000ff0c77ac */ /* 0x000ea40008000a00 */
[----:B0-----:R-:W-:Y:S01]  /*2be0*/  FFMA.FTZ R8, R10, R6, R13 ;  /* 0x000000060a087223 */ /* 0x001fe2000001000d */
[----:B------:R-:W-:-:S03]  /*2bf0*/  FFMA.FTZ R0, R11, R0, R12 ;  /* 0x000000000b007223 */ /* 0x000fc6000001000c */
[----:B------:R-:W-:Y:S01]  /*2c00*/  FMUL.FTZ R6, R8, -1.4426950216293334961 ;  /* 0xbfb8aa3b08067820 */ /* 0x000fe20000410000 */
[----:B------:R-:W-:-:S05]  /*2c10*/  FMUL.FTZ R16, R0, -1.4426950216293334961 ;  /* 0xbfb8aa3b00107820 */ /* 0x000fca0000410000 */
[----:B------:R-:W0:Y:S01]  /*2c20*/  MUFU.EX2 R6, R6 ;  /* 0x0000000600067308 */ /* 0x000e220000000800 */
[----:B-1----:R-:W-:-:S03]  /*2c30*/  IMAD R19, R20, UR10, RZ ;  /* 0x0000000a14137c24 */ /* 0x002fc6000f8e02ff */
[----:B------:R-:W1:Y:S01]  /*2c40*/  MUFU.EX2 R16, R16 ;  /* 0x0000001000107308 */ /* 0x000e620000000800 */
[----:B------:R-:W-:Y:S02]  /*2c50*/  IMAD R21, R14, UR11, R19 ;  /* 0x0000000b0e157c24 */ /* 0x000fe4000f8e0213 */
[----:B0-----:R-:W-:Y:S01]  /*2c60*/  FADD.FTZ R9, R6, 1 ;  /* 0x3f80000006097421 */ /* 0x001fe20000010000 */
[----:B------:R-:W-:Y:S01]  /*2c70*/  MOV R6, R24 ;  /* 0x0000001800067202 */ /* 0x000fe20000000f00 */
[----:B-1----:R-:W-:-:S04]  /*2c80*/  FADD.FTZ R17, R16, 1 ;  /* 0x3f80000010117421 */ /* 0x002fc80000010000 */
[----:B------:R-:W0:Y:S01]  /*2c90*/  MUFU.RCP R9, R9 ;  /* 0x0000000900097308 */ /* 0x000e220000001000 */
[----:B------:R-:W-:-:S05]  /*2ca0*/  IMAD.WIDE.U32 R6, R14, UR10, R6 ;  /* 0x0000000a0e067c25 */ /* 0x000fca000f8e0006 */
[----:B------:R-:W-:Y:S02]  /*2cb0*/  IADD3 R21, PT, PT, R7, R21, RZ ;  /* 0x0000001507157210 */ /* 0x000fe40007ffe0ff */
[----:B------:R-:W1:Y:S01]  /*2cc0*/  MUFU.RCP R17, R17 ;  /* 0x0000001100117308 */ /* 0x000e620000001000 */
[----:B0-----:R-:W-:Y:S01]  /*2cd0*/  FMUL.FTZ R14, R8, R9 ;  /* 0x00000009080e7220 */ /* 0x001fe20000410000 */
[----:B--2---:R-:W-:-:S04]  /*2ce0*/  LEA R8, P1, R6, UR12, 0x1 ;  /* 0x0000000c06087c11 */ /* 0x004fc8000f8208ff */
[----:B------:R-:W-:Y:S01]  /*2cf0*/  LEA.HI.X R9, R6, UR13, R21, 0x1, P1 ;  /* 0x0000000d06097c11 */ /* 0x000fe200088f0c15 */
[----:B-1----:R-:W-:-:S05]  /*2d00*/  FMUL.FTZ R19, R0, R17 ;  /* 0x0000001100137220 */ /* 0x002fca0000410000 */
[----:B------:R-:W-:-:S05]  /*2d10*/  F2FP.BF16.F32.PACK_AB R19, R19, R14 ;  /* 0x0000000e1313723e */ /* 0x000fca00000010ff */
[----:B------:R2:W-:Y:S02]  /*2d20*/  STG.E desc[UR14][R8.64], R19 ;  /* 0x0000001308007986 */ /* 0x0005e4000c10190e */
.L_x_2185:
[----:B------:R-:W-:Y:S05]  /*2d30*/  BSYNC.RECONVERGENT B1 ;  /* 0x0000000000017941 */ /* 0x000fea0003800200 */
.L_x_2184:
[----:B------:R-:W-:Y:S05]  /*2d40*/  @P3 BRA `(.L_x_2179) ;  /* 0x00000000006c3947 */ /* 0x000fea0003800000 */
[--C-:B------:R-:W-:Y:S01]  /*2d50*/  FADD.FTZ R0, R3, -R4.reuse ;  /* 0x8000000403007221 */ /* 0x100fe20000010000 */
[----:B------:R-:W-:Y:S01]  /*2d60*/  FADD.FTZ R2, R2, -R4 ;  /* 0x8000000402027221 */ /* 0x000fe20000010000 */
[----:B------:R-:W3:Y:S01]  /*2d70*/  LDCU.64 UR8, c[0x0][0x3e0] ;  /* 0x00007c00ff0877ac */ /* 0x000ee20008000a00 */
[----:B------:R-:W-:Y:S01]  /*2d80*/  MOV R25, R27 ;  /* 0x0000001b00197202 */ /* 0x000fe20000000f00 */
[-C--:B------:R-:W-:Y:S01]  /*2d90*/  FMUL.FTZ R0, R0, R5.reuse ;  /* 0x0000000500007220 */ /* 0x080fe20000410000 */
[----:B------:R-:W-:Y:S01]  /*2da0*/  FMUL.FTZ R2, R2, R5 ;  /* 0x0000000502027220 */ /* 0x000fe20000410000 */
[----:B------:R-:W4:Y:S02]  /*2db0*/  LDCU.64 UR10, c[0x0][0x380] ;  /* 0x00007000ff0a77ac */ /* 0x000f240008000a00 */
[----:B------:R-:W-:Y:S01]  /*2dc0*/  FFMA.FTZ R13, R10, R0, R13 ;  /* 0x000000000a0d7223 */ /* 0x000fe2000001000d */
[----:B------:R-:W-:-:S03]  /*2dd0*/  FFMA.FTZ R5, R11, R2, R12 ;  /* 0x000000020b057223 */ /* 0x000fc6000001000c */
[----:B------:R-:W-:Y:S01]  /*2de0*/  FMUL.FTZ R0, R13, -1.4426950216293334961 ;  /* 0xbfb8aa3b0d007820 */ /* 0x000fe20000410000 */
[----:B------:R-:W-:-:S05]  /*2df0*/  FMUL.FTZ R3, R5, -1.4426950216293334961 ;  /* 0xbfb8aa3b05037820 */ /* 0x000fca0000410000 */
[----:B------:R-:W5:Y:S01]  /*2e00*/  MUFU.EX2 R0, R0 ;  /* 0x0000000000007308 */ /* 0x000f620000000800 */
[----:B---3--:R-:W-:-:S03]  /*2e10*/  IMAD R28, R28, UR8, RZ ;  /* 0x000000081c1c7c24 */ /* 0x008fc6000f8e02ff */
[----:B------:R-:W3:Y:S01]  /*2e20*/  MUFU.EX2 R3, R3 ;  /* 0x0000000300037308 */ /* 0x000ee20000000800 */
[----:B------:R-:W-:-:S04]  /*2e30*/  IMAD.WIDE.U32 R24, R15, UR8, R24 ;  /* 0x000000080f187c25 */ /* 0x000fc8000f8e0018 */
[----:B------:R-:W-:Y:S02]  /*2e40*/  IMAD R15, R15, UR9, R28 ;  /* 0x000000090f0f7c24 */ /* 0x000fe4000f8e021c */
[----:B-----5:R-:W-:-:S03]  /*2e50*/  FADD.FTZ R2, R0, 1 ;  /* 0x3f80000000027421 */ /* 0x020fc60000010000 */
[----:B------:R-:W-:Y:S01]  /*2e60*/  IADD3 R15, PT, PT, R25, R15, RZ ;  /* 0x0000000f190f7210 */ /* 0x000fe20007ffe0ff */
[----:B---3--:R-:W-:Y:S02]  /*2e70*/  FADD.FTZ R4, R3, 1 ;  /* 0x3f80000003047421 */ /* 0x008fe40000010000 */
[----:B------:R-:W3:Y:S08]  /*2e80*/  MUFU.RCP R2, R2 ;  /* 0x0000000200027308 */ /* 0x000ef00000001000 */
[----:B------:R-:W5:Y:S01]  /*2e90*/  MUFU.RCP R4, R4 ;  /* 0x0000000400047308 */ /* 0x000f620000001000 */
[----:B---3--:R-:W-:Y:S01]  /*2ea0*/  FMUL.FTZ R0, R13, R2 ;  /* 0x000000020d007220 */ /* 0x008fe20000410000 */
[----:B----4-:R-:W-:-:S04]  /*2eb0*/  LEA R2, P1, R24, UR10, 0x1 ;  /* 0x0000000a18027c11 */ /* 0x010fc8000f8208ff */
[----:B------:R-:W-:Y:S01]  /*2ec0*/  LEA.HI.X R3, R24, UR11, R15, 0x1, P1 ;  /* 0x0000000b18037c11 */ /* 0x000fe200088f0c0f */
[----:B-----5:R-:W-:-:S05]  /*2ed0*/  FMUL.FTZ R5, R5, R4 ;  /* 0x0000000405057220 */ /* 0x020fca0000410000 */
[----:B------:R-:W-:-:S05]  /*2ee0*/  F2FP.BF16.F32.PACK_AB R5, R5, R0 ;  /* 0x000000000505723e */ /* 0x000fca00000010ff */
[----:B------:R3:W-:Y:S02]  /*2ef0*/  STG.E desc[UR14][R2.64], R5 ;  /* 0x0000000502007986 */ /* 0x0007e4000c10190e */
.L_x_2179:
[----:B------:R-:W-:Y:S05]  /*2f00*/  BSYNC.RECONVERGENT B0 ;  /* 0x0000000000007941 */ /* 0x000fea0003800200 */
.L_x_2171:
[----:B------:R-:W4:Y:S01]  /*2f10*/  LDCU UR5, c[0x0][0x3f8] ;  /* 0x00007f00ff0577ac */ /* 0x000f220008000800 */
[----:B------:R-:W4:Y:S01]  /*2f20*/  LDCU UR8, c[0x0][0x3c8] ;  /* 0x00007900ff0877ac */ /* 0x000f220008000800 */
[----:B------:R-:W-:Y:S02]  /*2f30*/  UIADD3 UR7, UPT, UPT, UR19, UR7, URZ ;  /* 0x0000000713077290 */ /* 0x000fe4000fffe0ff */
[----:B------:R-:W-:Y:S02]  /*2f40*/  UIADD3 UR4, UPT, UPT, UR4, 0x1, URZ ;  /* 0x0000000104047890 */ /* 0x000fe4000fffe0ff */
[----:B----4-:R-:W-:-:S04]  /*2f50*/  UIMAD UR5, UR5, UR8, URZ ;  /* 0x00000008050572a4 */ /* 0x010fc8000f8e02ff */
[----:B------:R-:W-:-:S09]  /*2f60*/  UISETP.GE.AND UP0, UPT, UR7, UR5, UPT ;  /* 0x000000050700728c */ /* 0x000fd2000bf06270 */
[----:B------:R-:W-:Y:S05]  /*2f70*/  BRA.U !UP0, `(.L_x_2186) ;  /* 0xffffffd1087c7547 */ /* 0x000fea000b83ffff */
[----:B------:R-:W-:Y:S05]  /*2f80*/  EXIT ;  /* 0x000000000000794d */ /* 0x000fea0003800000 */
.L_x_2187:
        /* <DEDUP_REMOVED lines=15> */
.L_x_4536:


//--------------------- .text._Z35group_norm_nhwc_fwd_one_pass_kernelI11Bf16IOBf16WLi128ELi64ELi512EEv26Group_norm_nhwc_fwd_params --------------------------
	.section	.text._Z35group_norm_nhwc_fwd_one_pass_kernelI11Bf16IOBf16WLi128ELi64ELi512EEv26Group_norm_nhwc_fwd_params,"ax",@progbits
	.align	128
        .global         _Z35group_norm_nhwc_fwd_one_pass_kernelI11Bf16IOBf16WLi128ELi64ELi512EEv26Group_norm_nhwc_fwd_params
        .type           _Z35group_norm_nhwc_fwd_one_pass_kernelI11Bf16IOBf16WLi128ELi64ELi512EEv26Group_norm_nhwc_fwd_params,@function
        .size           _Z35group_norm_nhwc_fwd_one_pass_kernelI11Bf16IOBf16WLi128ELi64ELi512EEv26Group_norm_nhwc_fwd_params,(.L_x_4537 - _Z35group_norm_nhwc_fwd_one_pass_kernelI11Bf16IOBf16WLi128ELi64ELi512EEv26Group_norm_nhwc_fwd_params)
        .other          _Z35group_norm_nhwc_fwd_one_pass_kernelI11Bf16IOBf16WLi128ELi64ELi512EEv26Group_norm_nhwc_fwd_params,@"STO_CUDA_ENTRY STV_DEFAULT"
_Z35group_norm_nhwc_fwd_one_pass_kernelI11Bf16IOBf16WLi128ELi64ELi512EEv26Group_norm_nhwc_fwd_params:
.text._Z35group_norm_nhwc_fwd_one_pass_kernelI11Bf16IOBf16WLi128ELi64ELi512EEv26Group_norm_nhwc_fwd_params:
        /* <DEDUP_REMOVED lines=39> */
.L_x_2231:
[----:B-1----:R-:W1:Y:S01]  /*0270*/  LDC R17, c[0x0][0x3f8] ;  /* 0x0000fe00ff117b82 */ /* 0x002e620000000800 */
[----:B------:R-:W-:Y:S01]  /*0280*/  IABS R16, R44 ;  /* 0x0000002c00107213 */ /* 0x000fe20000000000 */
[----:B--2---:R-:W2:Y:S01]  /*0290*/  LDCU.64 UR6, c[0x0][0x3e8] ;  /* 0x00007d00ff0677ac */ /* 0x004ea20008000a00 */
[C---:B0-----:R-:W-:Y:S02]  /*02a0*/  IADD3 R27, PT, PT, R51.reuse, 0x30, RZ ;  /* 0x00000030331b7810 */ /* 0x041fe40007ffe0ff */
[----:B------:R-:W-:Y:S01]  /*02b0*/  IADD3 R31, PT, PT, R51, 0x10, RZ ;  /* 0x00000010331f7810 */ /* 0x000fe20007ffe0ff */
[----:B---3--:R-:W3:Y:S01]  /*02c0*/  LDCU.64 UR10, c[0x0][0x3f0] ;  /* 0x00007e00ff0a77ac */ /* 0x008ee20008000a00 */
[----:B------:R-:W-:Y:S02]  /*02d0*/  SHF.R.S32.HI R35, RZ, 0x1f, R27 ;  /* 0x0000001fff237819 */ /* 0x000fe4000001141b */
[----:B------:R-:W-:Y:S02]  /*02e0*/  SHF.R.S32.HI R33, RZ, 0x1f, R31 ;  /* 0x0000001fff217819 */ /* 0x000fe4000001141f */
[----:B--2---:R-:W-:-:S02]  /*02f0*/  ISETP.GE.U32.AND P5, PT, R31, UR6, PT ;  /* 0x000000061f007c0c */ /* 0x004fc4000bfa6070 */
[----:B-1--4-:R-:W-:Y:S02]  /*0300*/  IABS R14, R17 ;  /* 0x00000011000e7213 */ /* 0x012fe40000000000 */
        /* <DEDUP_REMOVED lines=239> */
.L_x_2189:
[----:B------:R-:W-:Y:S05]  /*1200*/  BSYNC.RECONVERGENT B0 ;  /* 0x0000000000007941 */ /* 0x000fea0003800200 */
.L_x_2188:
        /* <DEDUP_REMOVED lines=46> */
.L_x_2191:
[----:B------:R-:W-:Y:S05]  /*14f0*/  BSYNC.RECONVERGENT B0 ;  /* 0x0000000000007941 */ /* 0x000fea0003800200 */
.L_x_2190:
        /* <DEDUP_REMOVED lines=25> */
.L_x_2194:
[----:B-1----:R-:W2:Y:S04]  /*1690*/  LDG.E.STRONG.GPU R14, desc[UR8][R12.64] ;  /* 0x000000080c0e7981 */ /* 0x002ea8000c1ef900 */
[----:B--2---:R-:W-:Y:S01]  /*16a0*/  CCTL.IVALL ;  /* 0x00000000ff00798f */ /* 0x004fe20002000000 */
[----:B------:R-:W-:Y:S05]  /*16b0*/  YIELD ;  /* 0x0000000000007946 */ /* 0x000fea0003800000 */
[----:B------:R-:W-:-:S13]  /*16c0*/  ISETP.NE.AND P4, PT, R14, R21, PT ;  /* 0x000000150e00720c */ /* 0x000fda0003f85270 */
[----:B------:R-:W-:Y:S05]  /*16d0*/  @P4 BRA `(.L_x_2194) ;  /* 0xfffffffc00ec4947 */ /* 0x000fea000383ffff */
.L_x_2193:
        /* <DEDUP_REMOVED lines=15> */
.L_x_2196:
        /* <DEDUP_REMOVED lines=60> */
.L_x_2195:
        /* <DEDUP_REMOVED lines=35> */
.L_x_2197:
        /* <DEDUP_REMOVED lines=18> */
.L_x_2198:
        /* <DEDUP_REMOVED lines=9> */
.L_x_2199:
[----:B------:R-:W-:Y:S05]  /*1f70*/  BSYNC.RECONVERGENT B0 ;  /* 0x0000000000007941 */ /* 0x000fea0003800200 */
.L_x_2192:
[----:B------:R-:W4:Y:S01]  /*1f80*/  S2UR UR6, SR_CgaCtaId ;  /* 0x00000000000679c3 */ /* 0x000f220000008800 */
[----:B------:R-:W5:Y:S01]  /*1f90*/  LDCU UR7, c[0x0][0x414] ;  /* 0x00008280ff0777ac */ /* 0x000f620008000800 */
[----:B------:R-:W-:Y:S01]  /*1fa0*/  IADD3 R53, PT, PT, R52, R53, RZ ;  /* 0x0000003534357210 */ /* 0x000fe20007ffe0ff */
[----:B------:R-:W-:-:S05]  /*1fb0*/  UMOV UR4, 0x400 ;  /* 0x0000040000047882 */ /* 0x000fca0000000000 */
[----:B------:R-:W0:Y:S08]  /*1fc0*/  @P0 LDC.64 R12, c[0x0][0x388] ;  /* 0x0000e200ff0c0b82 */ /* 0x000e300000000a00 */
[----:B-12---:R-:W1:Y:S01]  /*1fd0*/  LDC.64 R18, c[0x0][0x398] ;  /* 0x0000e600ff127b82 */ /* 0x006e620000000a00 */
[----:B----4-:R-:W-:-:S07]  /*1fe0*/  ULEA UR4, UR6, UR4, 0x18 ;  /* 0x0000000406047291 */ /* 0x010fce000f8ec0ff */
[----:B------:R-:W2:Y:S01]  /*1ff0*/  LDC.64 R14, c[0x0][0x3a0] ;  /* 0x0000e800ff0e7b82 */ /* 0x000ea20000000a00 */
[----:B0-----:R-:W-:-:S04]  /*2000*/  @P0 IMAD.WIDE R20, R44, 0x8, R12 ;  /* 0x000000082c140825 */ /* 0x001fc800078e020c */
[----:B-----5:R-:W-:Y:S01]  /*2010*/  @P0 FMUL.FTZ R12, R16, UR7 ;  /* 0x00000007100c0c20 */ /* 0x020fe20008410000 */
[----:B------:R-:W-:Y:S01]  /*2020*/  @P0 FMUL.FTZ R13, R17, UR7 ;  /* 0x00000007110d0c20 */ /* 0x000fe20008410000 */
[----:B------:R3:W-:Y:S04]  /*2030*/  @!P3 STS.64 [UR4+0x98], R16 ;  /* 0x00009810ff00b988 */ /* 0x0007e80008000a04 */
[----:B------:R-:W-:Y:S01]  /*2040*/  @P0 STG.E.64 desc[UR8][R20.64], R12 ;  /* 0x0000000c14000986 */ /* 0x000fe2000c101b08 */
[C---:B-1----:R-:W-:Y:S01]  /*2050*/  IMAD.WIDE R18, R53.reuse, 0x2, R18 ;  /* 0x0000000235127825 */ /* 0x042fe200078e0212 */
[----:B------:R-:W-:Y:S03]  /*2060*/  BAR.SYNC.DEFER_BLOCKING 0x0 ;  /* 0x0000000000007b1d */ /* 0x000fe60000010000 */
[----:B--2---:R-:W-:-:S03]  /*2070*/  IMAD.WIDE R14, R53, 0x2, R14 ;  /* 0x00000002350e7825 */ /* 0x004fc600078e020e */
[----:B------:R-:W2:Y:S04]  /*2080*/  LDG.E.U16 R23, desc[UR8][R18.64] ;  /* 0x0000000812177981 */ /* 0x000ea8000c1e1500 */
[----:B------:R2:W4:Y:S04]  /*2090*/  LDG.E.U16 R24, desc[UR8][R18.64+0x2] ;  /* 0x0000020812187981 */ /* 0x000528000c1e1500 */
[----:B------:R-:W5:Y:S04]  /*20a0*/  LDG.E.U16 R25, desc[UR8][R14.64] ;  /* 0x000000080e197981 */ /* 0x000f68000c1e1500 */
[----:B------:R-:W5:Y:S01]  /*20b0*/  LDG.E.U16 R26, desc[UR8][R14.64+0x2] ;  /* 0x000002080e1a7981 */ /* 0x000f62000c1e1500 */
[----:B---3--:R-:W-:Y:S01]  /*20c0*/  HFMA2 R17, -RZ, RZ, 1.875, 0 ;  /* 0x3f800000ff117431 */ /* 0x008fe200000001ff */
[----:B------:R-:W-:Y:S02]  /*20d0*/  BSSY.RECONVERGENT B0, `(.L_x_2200) ;  /* 0x00001d5000007945 */ /* 0x000fe40003800200 */
[----:B------:R-:W0:Y:S02]  /*20e0*/  LDS.64 R12, [UR4+0x98] ;  /* 0x00009804ff0c7984 */ /* 0x000e240008000a00 */
[----:B0-----:R-:W-:-:S04]  /*20f0*/  FMUL.FTZ R16, R12, UR7 ;  /* 0x000000070c107c20 */ /* 0x001fc80008410000 */
[----:B------:R-:W-:-:S04]  /*2100*/  FMUL.FTZ R22, R16, R16 ;  /* 0x0000001010167220 */ /* 0x000fc80000410000 */
[----:B------:R-:W-:-:S05]  /*2110*/  FFMA.FTZ R22, R13, UR7, -R22 ;  /* 0x000000070d167c23 */ /* 0x000fca0008010816 */
[----:B------:R-:W-:-:S13]  /*2120*/  FSETP.GTU.FTZ.AND P2, PT, R22, RZ, PT ;  /* 0x000000ff1600720b */ /* 0x000fda0003f5c000 */
[----:B------:R-:W0:Y:S02]  /*2130*/  @P2 LDC R13, c[0x0][0x3a8] ;  /* 0x0000ea00ff0d2b82 */ /* 0x000e240000000800 */
[----:B0-----:R-:W-:Y:S01]  /*2140*/  @P2 FADD.FTZ R12, R22, R13 ;  /* 0x0000000d160c2221 */ /* 0x001fe20000010000 */
[----:B------:R-:W-:-:S03]  /*2150*/  IADD3 R22, PT, PT, R51, 0x10, RZ ;  /* 0x0000001033167810 */ /* 0x000fc60007ffe0ff */
[----:B------:R0:W1:Y:S01]  /*2160*/  @P2 MUFU.RSQ R17, R12 ;  /* 0x0000000c00112308 */ /* 0x0000620000001400 */
[----:B--2---:R-:W-:Y:S02]  /*2170*/  SHF.L.U32 R18, R23, 0x10, RZ ;  /* 0x0000001017127819 */ /* 0x004fe400000006ff */
[----:B----4-:R-:W-:Y:S02]  /*2180*/  SHF.L.U32 R19, R24, 0x10, RZ ;  /* 0x0000001018137819 */ /* 0x010fe400000006ff */
[----:B-----5:R-:W-:Y:S02]  /*2190*/  SHF.L.U32 R20, R25, 0x10, RZ ;  /* 0x0000001019147819 */ /* 0x020fe400000006ff */
[----:B------:R-:W-:Y:S01]  /*21a0*/  SHF.L.U32 R21, R26, 0x10, RZ ;  /* 0x000000101a157819 */ /* 0x000fe200000006ff */
[----:B01----:R-:W-:Y:S06]  /*21b0*/  BRA.U UP0, `(.L_x_2201) ;  /* 0x0000000900f07547 */ /* 0x003fec000b800000 */
        /* <DEDUP_REMOVED lines=30> */
.L_x_2203:
[----:B------:R-:W-:Y:S05]  /*23a0*/  BSYNC.RECONVERGENT B1 ;  /* 0x0000000000017941 */ /* 0x000fea0003800200 */
.L_x_2202:
[----:B------:R-:W-:Y:S04]  /*23b0*/  BSSY.RECONVERGENT B1, `(.L_x_2204) ;  /* 0x0000014000017945 */ /* 0x000fe80003800200 */
[----:B------:R-:W-:Y:S05]  /*23c0*/  @P3 BRA `(.L_x_2205) ;  /* 0x0000000000483947 */ /* 0x000fea0003800000 */
[----:B------:R-:W1:Y:S01]  /*23d0*/  LDCU.64 UR6, c[0x0][0x3e0] ;  /* 0x00007c00ff0677ac */ /* 0x000e620008000a00 */
[----:B------:R-:W-:Y:S01]  /*23e0*/  MOV R12, R56 ;  /* 0x00000038000c7202 */ /* 0x000fe20000000f00 */
[--C-:B0-----:R-:W-:Y:S01]  /*23f0*/  FADD.FTZ R14, R29, -R16.reuse ;  /* 0x800000101d0e7221 */ /* 0x101fe20000010000 */
[----:B------:R-:W-:Y:S01]  /*2400*/  MOV R13, R55 ;  /* 0x00000037000d7202 */ /* 0x000fe20000000f00 */
[----:B------:R-:W0:Y:S01]  /*2410*/  LDCU.64 UR12, c[0x0][0x380] ;  /* 0x00007000ff0c77ac */ /* 0x000e220008000a00 */
[----:B------:R-:W-:Y:S01]  /*2420*/  FADD.FTZ R30, R30, -R16 ;  /* 0x800000101e1e7221 */ /* 0x000fe20000010000 */
[----:B------:R-:W-:-:S03]  /*2430*/  FMUL.FTZ R11, R14, R17 ;  /* 0x000000110e0b7220 */ /* 0x000fc60000410000 */
[----:B------:R-:W-:Y:S01]  /*2440*/  FMUL.FTZ R30, R30, R17 ;  /* 0x000000111e1e7220 */ /* 0x000fe20000410000 */
[----:B------:R-:W-:-:S03]  /*2450*/  FFMA.FTZ R11, R18, R11, R20 ;  /* 0x0000000b120b7223 */ /* 0x000fc60000010014 */
        /* <DEDUP_REMOVED lines=9> */
.L_x_2205:
[----:B------:R-:W-:Y:S05]  /*24f0*/  BSYNC.RECONVERGENT B1 ;  /* 0x0000000000017941 */ /* 0x000fea0003800200 */
.L_x_2204:
[----:B------:R-:W-:Y:S01]  /*2500*/  SHF.R.S32.HI R25, RZ, 0x1f, R24 ;  /* 0x0000001fff197819 */ /* 0x000fe20000011418 */
[----:B------:R-:W-:Y:S01]  /*2510*/  BSSY.RECONVERGENT B1, `(.L_x_2206) ;  /* 0x000001f000017945 */ /* 0x000fe20003800200 */
[----:B------:R-:W-:Y:S02]  /*2520*/  ISETP.GE.U32.AND P6, PT, R49, UR10, PT ;  /* 0x0000000a31007c0c */ /* 0x000fe4000bfc6070 */
[----:B------:R-:W-:Y:S02]  /*2530*/  ISETP.GE.AND.EX P5, PT, R25, UR11, PT, P5 ;  /* 0x0000000b19007c0c */ /* 0x000fe4000bfa6350 */
[----:B------:R-:W-:Y:S02]  /*2540*/  ISETP.GE.U32.AND P2, PT, R48, UR10, PT ;  /* 0x0000000a30007c0c */ /* 0x000fe4000bf46070 */
[----:B01----:R-:W-:Y:S02]  /*2550*/  SHF.R.S32.HI R11, RZ, 0x1f, R23 ;  /* 0x0000001fff0b7819 */ /* 0x003fe40000011417 */
        /* <DEDUP_REMOVED lines=16> */
[----:B------:R-:W-:Y:S01]  /*2660*/  FFMA.FTZ R22, R18, R15, R20 ;  /* 0x0000000f12167223 */ /* 0x000fe20000010014 */
[----:B0-----:R-:W-:Y:S02]  /*2670*/  IMAD R25, R25, UR6, RZ ;  /* 0x0000000619197c24 */ /* 0x001fe4000f8e02ff */
[----:B------:R-:W-:-:S04]  /*2680*/  IMAD.WIDE.U32 R12, R24, UR6, R12 ;  /* 0x00000006180c7c25 */ /* 0x000fc8000f8e000c */
[----:B------:R-:W-:Y:S02]  /*2690*/  IMAD R27, R24, UR7, R25 ;  /* 0x00000007181b7c24 */ /* 0x000fe4000f8e0219 */
[----:B------:R-:W-:Y:S01]  /*26a0*/  FFMA.FTZ R25, R19, R14, R21 ;  /* 0x0000000e13197223 */ /* 0x000fe20000010015 */
[C---:B-1----:R-:W-:Y:S02]  /*26b0*/  LEA R14, P5, R12.reuse, UR12, 0x1 ;  /* 0x0000000c0c0e7c11 */ /* 0x042fe4000f8a08ff */
[----:B------:R-:W-:Y:S02]  /*26c0*/  IADD3 R27, PT, PT, R13, R27, RZ ;  /* 0x0000001b0d1b7210 */ /* 0x000fe40007ffe0ff */
[----:B------:R-:W-:Y:S02]  /*26d0*/  F2FP.BF16.F32.PACK_AB R13, R25, R22 ;  /* 0x00000016190d723e */ /* 0x000fe400000010ff */
[----:B------:R-:W-:-:S05]  /*26e0*/  LEA.HI.X R15, R12, UR13, R27, 0x1, P5 ;  /* 0x0000000d0c0f7c11 */ /* 0x000fca000a8f0c1b */
[----:B------:R0:W-:Y:S02]  /*26f0*/  STG.E desc[UR8][R14.64], R13 ;  /* 0x0000000d0e007986 */ /* 0x0001e4000c101908 */
.L_x_2207:
[----:B------:R-:W-:Y:S05]  /*2700*/  BSYNC.RECONVERGENT B1 ;  /* 0x0000000000017941 */ /* 0x000fea0003800200 */
.L_x_2206:
[----:B------:R-:W-:Y:S04]  /*2710*/  BSSY.RECONVERGENT B1, `(.L_x_2208) ;  /* 0x0000014000017945 */ /* 0x000fe80003800200 */
[----:B------:R-:W-:Y:S05]  /*2720*/  @P1 BRA `(.L_x_2209) ;  /* 0x0000000000481947 */ /* 0x000fea0003800000 */
[----:B------:R-:W1:Y:S01]  /*2730*/  LDCU.64 UR6, c[0x0][0x3e0] ;  /* 0x00007c00ff0677ac */ /* 0x000e620008000a00 */
[----:B------:R-:W-:Y:S01]  /*2740*/  MOV R12, R56 ;  /* 0x00000038000c7202 */ /* 0x000fe20000000f00 */
[--C-:B------:R-:W-:Y:S01]  /*2750*/  FADD.FTZ R34, R34, -R16.reuse ;  /* 0x8000001022227221 */ /* 0x100fe20000010000 */
[----:B0-----:R-:W-:Y:S01]  /*2760*/  MOV R13, R55 ;  /* 0x00000037000d7202 */ /* 0x001fe20000000f00 */
[----:B------:R-:W0:Y:S01]  /*2770*/  LDCU.64 UR12, c[0x0][0x380] ;  /* 0x00007000ff0c77ac */ /* 0x000e220008000a00 */
[----:B------:R-:W-:-:S04]  /*2780*/  FADD.FTZ R14, R33, -R16 ;  /* 0x80000010210e7221 */ /* 0x000fc80000010000 */
[-C--:B------:R-:W-:Y:S01]  /*2790*/  FMUL.FTZ R14, R14, R17.reuse ;  /* 0x000000110e0e7220 */ /* 0x080fe20000410000 */
[----:B-1----:R-:W-:Y:S02]  /*27a0*/  IMAD R22, R11, UR6, RZ ;  /* 0x000000060b167c24 */ /* 0x002fe4000f8e02ff */
[----:B------:R-:W-:Y:S01]  /*27b0*/  FMUL.FTZ R11, R34, R17 ;  /* 0x00000011220b7220 */ /* 0x000fe20000410000 */
[----:B------:R-:W-:-:S04]  /*27c0*/  IMAD.WIDE.U32 R12, R23, UR6, R12 ;  /* 0x00000006170c7c25 */ /* 0x000fc8000f8e000c */
[----:B------:R-:W-:Y:S01]  /*27d0*/  FFMA.FTZ R11, R18, R11, R20 ;  /* 0x0000000b120b7223 */ /* 0x000fe20000010014 */
[----:B------:R-:W-:Y:S02]  /*27e0*/  IMAD R23, R23, UR7, R22 ;  /* 0x0000000717177c24 */ /* 0x000fe4000f8e0216 */
[----:B------:R-:W-:Y:S01]  /*27f0*/  FFMA.FTZ R22, R19, R14, R21 ;  /* 0x0000000e13167223 */ /* 0x000fe20000010015 */
[----:B0-----:R-:W-:Y:S02]  /*2800*/  LEA R14, P1, R12, UR12, 0x1 ;  /* 0x0000000c0c0e7c11 */ /* 0x001fe4000f8208ff */
[----:B------:R-:W-:Y:S02]  /*2810*/  IADD3 R23, PT, PT, R13, R23, RZ ;  /* 0x000000170d177210 */ /* 0x000fe40007ffe0ff */
[----:B------:R-:W-:Y:S02]  /*2820*/  F2FP.BF16.F32.PACK_AB R11, R22, R11 ;  /* 0x0000000b160b723e */ /* 0x000fe400000010ff */
[----:B------:R-:W-:-:S05]  /*2830*/  LEA.HI.X R15, R12, UR13, R23, 0x1, P1 ;  /* 0x0000000d0c0f7c11 */ /* 0x000fca00088f0c17 */
[----:B------:R1:W-:Y:S02]  /*2840*/  STG.E desc[UR8][R14.64], R11 ;  /* 0x0000000b0e007986 */ /* 0x0003e4000c101908 */
.L_x_2209:
[----:B------:R-:W-:Y:S05]  /*2850*/  BSYNC.RECONVERGENT B1 ;  /* 0x0000000000017941 */ /* 0x000fea0003800200 */
.L_x_2208:
[----:B------:R-:W-:Y:S04]  /*2860*/  BSSY.RECONVERGENT B1, `(.L_x_2210) ;  /* 0x0000014000017945 */ /* 0x000fe80003800200 */
[----:B------:R-:W-:Y:S05]  /*2870*/  @P6 BRA `(.L_x_2211) ;  /* 0x0000000000486947 */ /* 0x000fea0003800000 */
[----:B------:R-:W2:Y:S01]  /*2880*/  LDCU.64 UR6, c[0x0][0x3e0] ;  /* 0x00007c00ff0677ac */ /* 0x000ea20008000a00 */
[----:B------:R-:W-:Y:S01]  /*2890*/  MOV R12, R56 ;  /* 0x00000038000c7202 */ /* 0x000fe20000000f00 */
[--C-:B01----:R-:W-:Y:S01]  /*28a0*/  FADD.FTZ R14, R35, -R16.reuse ;  /* 0x80000010230e7221 */ /* 0x103fe20000010000 */
[----:B------:R-:W-:Y:S01]  /*28b0*/  MOV R13, R55 ;  /* 0x00000037000d7202 */ /* 0x000fe20000000f00 */
[----:B------:R-:W0:Y:S01]  /*28c0*/  LDCU.64 UR12, c[0x0][0x380] ;  /* 0x00007000ff0c77ac */ /* 0x000e220008000a00 */
[----:B------:R-:W-:Y:S01]  /*28d0*/  FADD.FTZ R36, R36, -R16 ;  /* 0x8000001024247221 */ /* 0x000fe20000010000 */
[----:B------:R-:W-:-:S03]  /*28e0*/  FMUL.FTZ R11, R14, R17 ;  /* 0x000000110e0b7220 */ /* 0x000fc60000410000 */
[----:B------:R-:W-:Y:S01]  /*28f0*/  FMUL.FTZ R36, R36, R17 ;  /* 0x0000001124247220 */ /* 0x000fe20000410000 */
[----:B------:R-:W-:-:S03]  /*2900*/  FFMA.FTZ R11, R18, R11, R20 ;  /* 0x0000000b120b7223 */ /* 0x000fc60000010014 */
        /* <DEDUP_REMOVED lines=9> */
.L_x_2211:
[----:B------:R-:W-:Y:S05]  /*29a0*/  BSYNC.RECONVERGENT B1 ;  /* 0x0000000000017941 */ /* 0x000fea0003800200 */
.L_x_2210:
[----:B------:R-:W-:Y:S04]  /*29b0*/  BSSY.RECONVERGENT B1, `(.L_x_2212) ;  /* 0x0000014000017945 */ /* 0x000fe80003800200 */
[----:B------:R-:W-:Y:S05]  /*29c0*/  @P2 BRA `(.L_x_2213) ;  /* 0x0000000000482947 */ /* 0x000fea0003800000 */
[----:B------:R-:W3:Y:S01]  /*29d0*/  LDCU.64 UR6, c[0x0][0x3e0] ;  /* 0x00007c00ff0677ac */ /* 0x000ee20008000a00 */
[----:B------:R-:W-:Y:S01]  /*29e0*/  MOV R12, R56 ;  /* 0x00000038000c7202 */ /* 0x000fe20000000f00 */
[--C-:B------:R-:W-:Y:S01]  /*29f0*/  FADD.FTZ R38, R38, -R16.reuse ;  /* 0x8000001026267221 */ /* 0x100fe20000010000 */
[----:B0-----:R-:W-:Y:S01]  /*2a00*/  MOV R13, R55 ;  /* 0x00000037000d7202 */ /* 0x001fe20000000f00 */
[----:B------:R-:W0:Y:S01]  /*2a10*/  LDCU.64 UR12, c[0x0][0x380] ;  /* 0x00007000ff0c77ac */ /* 0x000e220008000a00 */
[----:B-12---:R-:W-:Y:S01]  /*2a20*/  FADD.FTZ R14, R37, -R16 ;  /* 0x80000010250e7221 */ /* 0x006fe20000010000 */
[----:B------:R-:W-:-:S03]  /*2a30*/  FMUL.FTZ R11, R38, R17 ;  /* 0x00000011260b7220 */ /* 0x000fc60000410000 */
[----:B------:R-:W-:Y:S01]  /*2a40*/  FMUL.FTZ R14, R14, R17 ;  /* 0x000000110e0e7220 */ /* 0x000fe20000410000 */
[----:B------:R-:W-:-:S03]  /*2a50*/  FFMA.FTZ R11, R18, R11, R20 ;  /* 0x0000000b120b7223 */ /* 0x000fc60000010014 */
        /* <DEDUP_REMOVED lines=9> */
.L_x_2213:
[----:B------:R-:W-:Y:S05]  /*2af0*/  BSYNC.RECONVERGENT B1 ;  /* 0x0000000000017941 */ /* 0x000fea0003800200 */
.L_x_2212:
[----:B------:R-:W-:Y:S04]  /*2b00*/  BSSY.RECONVERGENT B1, `(.L_x_2214) ;  /* 0x0000014000017945 */ /* 0x000fe80003800200 */
[----:B------:R-:W-:Y:S05]  /*2b10*/  @P3 BRA `(.L_x_2215) ;  /* 0x0000000000483947 */ /* 0x000fea0003800000 */
[----:B------:R-:W4:Y:S01]  /*2b20*/  LDCU.64 UR6, c[0x0][0x3e0] ;  /* 0x00007c00ff0677ac */ /* 0x000f220008000a00 */
[----:B------:R-:W-:Y:S01]  /*2b30*/  MOV R12, R56 ;  /* 0x00000038000c7202 */ /* 0x000fe20000000f00 */
[--C-:B------:R-:W-:Y:S01]  /*2b40*/  FADD.FTZ R40, R40, -R16.reuse ;  /* 0x8000001028287221 */ /* 0x100fe20000010000 */
[----:B0-----:R-:W-:Y:S01]  /*2b50*/  MOV R13, R55 ;  /* 0x00000037000d7202 */ /* 0x001fe20000000f00 */
[----:B------:R-:W0:Y:S01]  /*2b60*/  LDCU.64 UR12, c[0x0][0x380] ;  /* 0x00007000ff0c77ac */ /* 0x000e220008000a00 */
[----:B-123--:R-:W-:Y:S01]  /*2b70*/  FADD.FTZ R14, R39, -R16 ;  /* 0x80000010270e7221 */ /* 0x00efe20000010000 */
[----:B------:R-:W-:-:S03]  /*2b80*/  FMUL.FTZ R11, R40, R17 ;  /* 0x00000011280b7220 */ /* 0x000fc60000410000 */
[----:B------:R-:W-:Y:S01]  /*2b90*/  FMUL.FTZ R14, R14, R17 ;  /* 0x000000110e0e7220 */ /* 0x000fe20000410000 */
[----:B------:R-:W-:Y:S01]  /*2ba0*/  FFMA.FTZ R11, R18, R11, R20 ;  /* 0x0000000b120b7223 */ /* 0x000fe20000010014 */
[----:B----4-:R-:W-:Y:S02]  /*2bb0*/  IMAD R22, R9, UR6, RZ ;  /* 0x0000000609167c24 */ /* 0x010fe4000f8e02ff */
        /* <DEDUP_REMOVED lines=8> */
.L_x_2215:
[----:B------:R-:W-:Y:S05]  /*2c40*/  BSYNC.RECONVERGENT B1 ;  /* 0x0000000000017941 */ /* 0x000fea0003800200 */
.L_x_2214:
[----:B------:R-:W-:Y:S05]  /*2c50*/  @P4 BRA `(.L_x_2216) ;  /* 0x0000001000704947 */ /* 0x000fea0003800000 */
[----:B------:R-:W0:Y:S01]  /*2c60*/  LDCU.64 UR6, c[0x0][0x3e0] ;  /* 0x00007c00ff0677ac */ /* 0x000e220008000a00 */
[--C-:B------:R-:W-:Y:S01]  /*2c70*/  FADD.FTZ R42, R42, -R16.reuse ;  /* 0x800000102a2a7221 */ /* 0x100fe20000010000 */
[----:B------:R-:W-:Y:S01]  /*2c80*/  MOV R54, R56 ;  /* 0x0000003800367202 */ /* 0x000fe20000000f00 */
[----:B------:R-:W-:Y:S01]  /*2c90*/  FADD.FTZ R16, R41, -R16 ;  /* 0x8000001029107221 */ /* 0x000fe20000010000 */
[----:B------:R-:W5:Y:S01]  /*2ca0*/  LDCU.64 UR10, c[0x0][0x380] ;  /* 0x00007000ff0a77ac */ /* 0x000f620008000a00 */
[-C--:B-1234-:R-:W-:Y:S02]  /*2cb0*/  FMUL.FTZ R11, R42, R17.reuse ;  /* 0x000000112a0b7220 */ /* 0x09efe40000410000 */
[----:B------:R-:W-:Y:S02]  /*2cc0*/  FMUL.FTZ R16, R16, R17 ;  /* 0x0000001110107220 */ /* 0x000fe40000410000 */
[----:B------:R-:W-:Y:S02]  /*2cd0*/  FFMA.FTZ R11, R18, R11, R20 ;  /* 0x0000000b120b7223 */ /* 0x000fe40000010014 */
[----:B------:R-:W-:-:S05]  /*2ce0*/  FFMA.FTZ R16, R19, R16, R21 ;  /* 0x0000001013107223 */ /* 0x000fca0000010015 */
[----:B------:R-:W-:Y:S01]  /*2cf0*/  F2FP.BF16.F32.PACK_AB R11, R16, R11 ;  /* 0x0000000b100b723e */ /* 0x000fe200000010ff */
[----:B0-----:R-:W-:Y:S02]  /*2d00*/  IMAD R13, R10, UR6, RZ ;  /* 0x000000060a0d7c24 */ /* 0x001fe4000f8e02ff */
[----:B------:R-:W-:-:S04]  /*2d10*/  IMAD.WIDE.U32 R54, R46, UR6, R54 ;  /* 0x000000062e367c25 */ /* 0x000fc8000f8e0036 */
[----:B------:R-:W-:Y:S01]  /*2d20*/  IMAD R13, R46, UR7, R13 ;  /* 0x000000072e0d7c24 */ /* 0x000fe2000f8e020d */
[----:B-----5:R-:W-:-:S04]  /*2d30*/  LEA R12, P1, R54, UR10, 0x1 ;  /* 0x0000000a360c7c11 */ /* 0x020fc8000f8208ff */
[----:B------:R-:W-:-:S04]  /*2d40*/  IADD3 R13, PT, PT, R55, R13, RZ ;  /* 0x0000000d370d7210 */ /* 0x000fc80007ffe0ff */
[----:B------:R-:W-:-:S05]  /*2d50*/  LEA.HI.X R13, R54, UR11, R13, 0x1, P1 ;  /* 0x0000000b360d7c11 */ /* 0x000fca00088f0c0d */
[----:B------:R0:W-:Y:S01]  /*2d60*/  STG.E desc[UR8][R12.64], R11 ;  /* 0x0000000b0c007986 */ /* 0x0001e2000c101908 */
[----:B------:R-:W-:Y:S05]  /*2d70*/  BRA `(.L_x_2216) ;  /* 0x0000001000287947 */ /* 0x000fea0003800000 */
.L_x_2201:
[----:B------:R-:W0:Y:S01]  /*2d80*/  LDCU.64 UR12, c[0x0][0x3e8] ;  /* 0x00007d00ff0c77ac */ /* 0x000e220008000a00 */
[----:B------:R-:W-:Y:S01]  /*2d90*/  SHF.R.S32.HI R25, RZ, 0x1f, R22 ;  /* 0x0000001fff197819 */ /* 0x000fe20000011416 */
[----:B------:R-:W-:Y:S01]  /*2da0*/  BSSY.RECONVERGENT B1, `(.L_x_2217) ;  /* 0x0000024000017945 */ /* 0x000fe20003800200 */
[C---:B------:R-:W-:Y:S02]  /*2db0*/  IADD3 R24, PT, PT, R51.reuse, 0x20, RZ ;  /* 0x0000002033187810 */ /* 0x040fe40007ffe0ff */
[----:B------:R-:W-:Y:S02]  /*2dc0*/  IADD3 R23, PT, PT, R51, 0x30, RZ ;  /* 0x0000003033177810 */ /* 0x000fe40007ffe0ff */
[----:B0-----:R-:W-:Y:S02]  /*2dd0*/  ISETP.GE.U32.AND P2, PT, R22, UR12, PT ;  /* 0x0000000c16007c0c */ /* 0x001fe4000bf46070 */
[----:B------:R-:W-:Y:S02]  /*2de0*/  ISETP.GE.U32.AND P5, PT, R24, UR12, PT ;  /* 0x0000000c18007c0c */ /* 0x000fe4000bfa6070 */
[----:B------:R-:W-:-:S02]  /*2df0*/  ISETP.GE.U32.AND P6, PT, R23, UR12, PT ;  /* 0x0000000c17007c0c */ /* 0x000fc4000bfc6070 */
[----:B------:R-:W-:Y:S01]  /*2e00*/  ISETP.GE.AND.EX P2, PT, R25, UR13, PT, P2 ;  /* 0x0000000d19007c0c */ /* 0x000fe2000bf46320 */
[----:B------:R-:W-:-:S12]  /*2e10*/  @P1 BRA `(.L_x_2218) ;  /* 0x0000000000701947 */ /* 0x000fd80003800000 */
[--C-:B------:R-:W-:Y:S01]  /*2e20*/  FADD.FTZ R12, R11, -R16.reuse ;  /* 0x800000100b0c7221 */ /* 0x100fe20000010000 */
[----:B------:R-:W-:Y:S01]  /*2e30*/  FADD.FTZ R28, R28, -R16 ;  /* 0x800000101c1c7221 */ /* 0x000fe20000010000 */
[----:B------:R-:W0:Y:S01]  /*2e40*/  LDCU.64 UR6, c[0x0][0x3e0] ;  /* 0x00007c00ff0677ac */ /* 0x000e220008000a00 */
[----:B------:R-:W-:Y:S01]  /*2e50*/  MOV R14, R56 ;  /* 0x00000038000e7202 */ /* 0x000fe20000000f00 */
[-C--:B------:R-:W-:Y:S01]  /*2e60*/  FMUL.FTZ R11, R12, R17.reuse ;  /* 0x000000110c0b7220 */ /* 0x080fe20000410000 */
[----:B------:R-:W-:Y:S01]  /*2e70*/  FMUL.FTZ R28, R28, R17 ;  /* 0x000000111c1c7220 */ /* 0x000fe20000410000 */
[----:B------:R-:W1:Y:S01]  /*2e80*/  LDCU.64 UR10, c[0x0][0x380] ;  /* 0x00007000ff0a77ac */ /* 0x000e620008000a00 */
[----:B------:R-:W-:Y:S01]  /*2e90*/  MOV R15, R55 ;  /* 0x00000037000f7202 */ /* 0x000fe20000000f00 */
[----:B------:R-:W-:Y:S01]  /*2ea0*/  FFMA.FTZ R12, R18, R11, R20 ;  /* 0x0000000b120c7223 */ /* 0x000fe20000010014 */
        /* <DEDUP_REMOVED lines=19> */
.L_x_2218:
[----:B------:R-:W-:Y:S05]  /*2fe0*/  BSYNC.RECONVERGENT B1 ;  /* 0x0000000000017941 */ /* 0x000fea0003800200 */
.L_x_2217:
[----:B------:R-:W-:Y:S04]  /*2ff0*/  BSSY.RECONVERGENT B1, `(.L_x_2219) ;  /* 0x000001e000017945 */ /* 0x000fe80003800200 */
[----:B------:R-:W-:Y:S05]  /*3000*/  @P2 BRA `(.L_x_2220) ;  /* 0x0000000000702947 */ /* 0x000fea0003800000 */
[--C-:B0-----:R-:W-:Y:S01]  /*3010*/  FADD.FTZ R12, R29, -R16.reuse ;  /* 0x800000101d0c7221 */ /* 0x101fe20000010000 */
        /* <DEDUP_REMOVED lines=27> */
.L_x_2220:
[----:B------:R-:W-:Y:S05]  /*31d0*/  BSYNC.RECONVERGENT B1 ;  /* 0x0000000000017941 */ /* 0x000fea0003800200 */
.L_x_2219:
[----:B0-----:R-:W-:Y:S01]  /*31e0*/  SHF.R.S32.HI R27, RZ, 0x1f, R24 ;  /* 0x0000001fff1b7819 */ /* 0x001fe20000011418 */
[----:B------:R-:W-:Y:S01]  /*31f0*/  BSSY.RECONVERGENT B1, `(.L_x_2221) ;  /* 0x0000029000017945 */ /* 0x000fe20003800200 */
[----:B------:R-:W-:Y:S02]  /*3200*/  ISETP.GE.U32.AND P1, PT, R49, UR12, PT ;  /* 0x0000000c31007c0c */ /* 0x000fe4000bf26070 */
[----:B------:R-:W-:Y:S02]  /*3210*/  ISETP.GE.AND.EX P5, PT, R27, UR13, PT, P5 ;  /* 0x0000000d1b007c0c */ /* 0x000fe4000bfa6350 */
[----:B------:R-:W-:Y:S02]  /*3220*/  ISETP.GE.U32.AND P2, PT, R48, UR12, PT ;  /* 0x0000000c30007c0c */ /* 0x000fe4000bf46070 */
[----:B-1----:R-:W-:Y:S02]  /*3230*/  SHF.R.S32.HI R11, RZ, 0x1f, R23 ;  /* 0x0000001fff0b7819 */ /* 0x002fe40000011417 */
        /* <DEDUP_REMOVED lines=10> */
[----:B------:R-:W0:Y:S02]  /*32e0*/  LDCU.64 UR6, c[0x0][0x3e0] ;  /* 0x00007c00ff0677ac */ /* 0x000e240008000a00 */
[-C--:B------:R-:W-:Y:S01]  /*32f0*/  FMUL.FTZ R13, R32, R17.reuse ;  /* 0x00000011200d7220 */ /* 0x080fe20000410000 */
[----:B------:R-:W-:Y:S01]  /*3300*/  FMUL.FTZ R22, R12, R17 ;  /* 0x000000110c167220 */ /* 0x000fe20000410000 */
[----:B------:R-:W1:Y:S02]  /*3310*/  LDCU.64 UR10, c[0x0][0x380] ;  /* 0x00007000ff0a77ac */ /* 0x000e640008000a00 */
[----:B------:R-:W-:Y:S01]  /*3320*/  FFMA.FTZ R14, R18, R13, R20 ;  /* 0x0000000d120e7223 */ /* 0x000fe20000010014 */
        /* <DEDUP_REMOVED lines=21> */
.L_x_2222:
[----:B------:R-:W-:Y:S05]  /*3480*/  BSYNC.RECONVERGENT B1 ;  /* 0x0000000000017941 */ /* 0x000fea0003800200 */
.L_x_2221:
[----:B------:R-:W-:Y:S04]  /*3490*/  BSSY.RECONVERGENT B1, `(.L_x_2223) ;  /* 0x000001e000017945 */ /* 0x000fe80003800200 */
[----:B------:R-:W-:Y:S05]  /*34a0*/  @P6 BRA `(.L_x_2224) ;  /* 0x0000000000706947 */ /* 0x000fea0003800000 */
[--C-:B------:R-:W-:Y:S01]  /*34b0*/  FADD.FTZ R34, R34, -R16.reuse ;  /* 0x8000001022227221 */ /* 0x100fe20000010000 */
[----:B------:R-:W-:Y:S01]  /*34c0*/  FADD.FTZ R12, R33, -R16 ;  /* 0x80000010210c7221 */ /* 0x000fe20000010000 */
[----:B------:R-:W1:Y:S02]  /*34d0*/  LDCU.64 UR6, c[0x0][0x3e0] ;  /* 0x00007c00ff0677ac */ /* 0x000e640008000a00 */
[-C--:B------:R-:W-:Y:S01]  /*34e0*/  FMUL.FTZ R13, R34, R17.reuse ;  /* 0x00000011220d7220 */ /* 0x080fe20000410000 */
[----:B0-----:R-:W-:Y:S01]  /*34f0*/  FMUL.FTZ R14, R12, R17 ;  /* 0x000000110c0e7220 */ /* 0x001fe20000410000 */
[----:B------:R-:W0:Y:S02]  /*3500*/  LDCU.64 UR10, c[0x0][0x380] ;  /* 0x00007000ff0a77ac */ /* 0x000e240008000a00 */
[----:B------:R-:W-:Y:S01]  /*3510*/  FFMA.FTZ R25, R18, R13, R20 ;  /* 0x0000000d12197223 */ /* 0x000fe20000010014 */
[----:B------:R-:W-:Y:S01]  /*3520*/  FFMA.FTZ R27, R19, R14, R21 ;  /* 0x0000000e131b7223 */ /* 0x000fe20000010015 */
[----:B------:R-:W-:-:S02]  /*3530*/  MOV R13, R55 ;  /* 0x00000037000d7202 */ /* 0x000fc40000000f00 */
[----:B------:R-:W-:Y:S01]  /*3540*/  FMUL.FTZ R12, R25, -1.4426950216293334961 ;  /* 0xbfb8aa3b190c7820 */ /* 0x000fe20000410000 */
[----:B------:R-:W-:-:S05]  /*3550*/  FMUL.FTZ R15, R27, -1.4426950216293334961 ;  /* 0xbfb8aa3b1b0f7820 */ /* 0x000fca0000410000 */
[----:B------:R-:W2:Y:S01]  /*3560*/  MUFU.EX2 R12, R12 ;  /* 0x0000000c000c7308 */ /* 0x000ea20000000800 */
[----:B-1----:R-:W-:-:S03]  /*3570*/  IMAD R24, R11, UR6, RZ ;  /* 0x000000060b187c24 */ /* 0x002fc6000f8e02ff */
[----:B------:R-:W1:Y:S01]  /*3580*/  MUFU.EX2 R15, R15 ;  /* 0x0000000f000f7308 */ /* 0x000e620000000800 */
[----:B--2---:R-:W-:Y:S01]  /*3590*/  FADD.FTZ R14, R12, 1 ;  /* 0x3f8000000c0e7421 */ /* 0x004fe20000010000 */
[----:B------:R-:W-:Y:S01]  /*35a0*/  MOV R12, R56 ;  /* 0x00000038000c7202 */ /* 0x000fe20000000f00 */
[----:B-1----:R-:W-:-:S04]  /*35b0*/  FADD.FTZ R22, R15, 1 ;  /* 0x3f8000000f167421 */ /* 0x002fc80000010000 */
[----:B------:R-:W1:Y:S01]  /*35c0*/  MUFU.RCP R14, R14 ;  /* 0x0000000e000e7308 */ /* 0x000e620000001000 */
[----:B------:R-:W-:-:S04]  /*35d0*/  IMAD.WIDE.U32 R12, R23, UR6, R12 ;  /* 0x00000006170c7c25 */ /* 0x000fc8000f8e000c */
[----:B------:R-:W-:-:S03]  /*35e0*/  IMAD R23, R23, UR7, R24 ;  /* 0x0000000717177c24 */ /* 0x000fc6000f8e0218 */
[----:B------:R-:W2:Y:S02]  /*35f0*/  MUFU.RCP R22, R22 ;  /* 0x0000001600167308 */ /* 0x000ea40000001000 */
[----:B------:R-:W-:Y:S01]  /*3600*/  IADD3 R23, PT, PT, R13, R23, RZ ;  /* 0x000000170d177210 */ /* 0x000fe20007ffe0ff */
[----:B-1----:R-:W-:Y:S01]  /*3610*/  FMUL.FTZ R11, R25, R14 ;  /* 0x0000000e190b7220 */ /* 0x002fe20000410000 */
[----:B0-----:R-:W-:-:S04]  /*3620*/  LEA R14, P5, R12, UR10, 0x1 ;  /* 0x0000000a0c0e7c11 */ /* 0x001fc8000f8a08ff */
[----:B------:R-:W-:Y:S01]  /*3630*/  LEA.HI.X R15, R12, UR11, R23, 0x1, P5 ;  /* 0x0000000b0c0f7c11 */ /* 0x000fe2000a8f0c17 */
[----:B--2---:R-:W-:-:S05]  /*3640*/  FMUL.FTZ R24, R27, R22 ;  /* 0x000000161b187220 */ /* 0x004fca0000410000 */
[----:B------:R-:W-:-:S05]  /*3650*/  F2FP.BF16.F32.PACK_AB R11, R24, R11 ;  /* 0x0000000b180b723e */ /* 0x000fca00000010ff */
[----:B------:R1:W-:Y:S02]  /*3660*/  STG.E desc[UR8][R14.64], R11 ;  /* 0x0000000b0e007986 */ /* 0x0003e4000c101908 */
.L_x_2224:
[----:B------:R-:W-:Y:S05]  /*3670*/  BSYNC.RECONVERGENT B1 ;  /* 0x0000000000017941 */ /* 0x000fea0003800200 */
.L_x_2223:
[----:B------:R-:W-:Y:S04]  /*3680*/  BSSY.RECONVERGENT B1, `(.L_x_2225) ;  /* 0x000001e000017945 */ /* 0x000fe80003800200 */
[----:B------:R-:W-:Y:S05]  /*3690*/  @P1 BRA `(.L_x_2226) ;  /* 0x0000000000701947 */ /* 0x000fea0003800000 */
[--C-:B------:R-:W-:Y:S01]  /*36a0*/  FADD.FTZ R12, R35, -R16.reuse ;  /* 0x80000010230c7221 */ /* 0x100fe20000010000 */
[----:B------:R-:W-:Y:S01]  /*36b0*/  FADD.FTZ R36, R36, -R16 ;  /* 0x8000001024247221 */ /* 0x000fe20000010000 */
[----:B------:R-:W2:Y:S01]  /*36c0*/  LDCU.64 UR6, c[0x0][0x3e0] ;  /* 0x00007c00ff0677ac */ /* 0x000ea20008000a00 */
[----:B01----:R-:W-:Y:S01]  /*36d0*/  MOV R14, R56 ;  /* 0x00000038000e7202 */ /* 0x003fe20000000f00 */
[-C--:B------:R-:W-:Y:S01]  /*36e0*/  FMUL.FTZ R11, R12, R17.reuse ;  /* 0x000000110c0b7220 */ /* 0x080fe20000410000 */
[----:B------:R-:W-:Y:S01]  /*36f0*/  FMUL.FTZ R36, R36, R17 ;  /* 0x0000001124247220 */ /* 0x000fe20000410000 */
[----:B------:R-:W0:Y:S01]  /*3700*/  LDCU.64 UR10, c[0x0][0x380] ;  /* 0x00007000ff0a77ac */ /* 0x000e220008000a00 */
[----:B------:R-:W-:Y:S01]  /*3710*/  MOV R15, R55 ;  /* 0x00000037000f7202 */ /* 0x000fe20000000f00 */
[----:B------:R-:W-:Y:S01]  /*3720*/  FFMA.FTZ R23, R18, R11, R20 ;  /* 0x0000000b12177223 */ /* 0x000fe20000010014 */
[----:B------:R-:W-:-:S03]  /*3730*/  FFMA.FTZ R25, R19, R36, R21 ;  /* 0x0000002413197223 */ /* 0x000fc60000010015 */
[----:B------:R-:W-:Y:S01]  /*3740*/  FMUL.FTZ R11, R23, -1.4426950216293334961 ;  /* 0xbfb8aa3b170b7820 */ /* 0x000fe20000410000 */
[----:B------:R-:W-:-:S05]  /*3750*/  FMUL.FTZ R13, R25, -1.4426950216293334961 ;  /* 0xbfb8aa3b190d7820 */ /* 0x000fca0000410000 */
[----:B------:R-:W1:Y:S01]  /*3760*/  MUFU.EX2 R11, R11 ;  /* 0x0000000b000b7308 */ /* 0x000e620000000800 */
[----:B--2---:R-:W-:-:S03]  /*3770*/  IMAD R24, R7, UR6, RZ ;  /* 0x0000000607187c24 */ /* 0x004fc6000f8e02ff */
        /* <DEDUP_REMOVED lines=14> */
.L_x_2226:
[----:B------:R-:W-:Y:S05]  /*3860*/  BSYNC.RECONVERGENT B1 ;  /* 0x0000000000017941 */ /* 0x000fea0003800200 */
.L_x_2225:
[----:B------:R-:W-:Y:S04]  /*3870*/  BSSY.RECONVERGENT B1, `(.L_x_2227) ;  /* 0x000001e000017945 */ /* 0x000fe80003800200 */
[----:B------:R-:W-:Y:S05]  /*3880*/  @P2 BRA `(.L_x_2228) ;  /* 0x0000000000702947 */ /* 0x000fea0003800000 */
[--C-:B------:R-:W-:Y:S01]  /*3890*/  FADD.FTZ R38, R38, -R16.reuse ;  /* 0x8000001026267221 */ /* 0x100fe20000010000 */
[----:B--2---:R-:W-:Y:S01]  /*38a0*/  FADD.FTZ R12, R37, -R16 ;  /* 0x80000010250c7221 */ /* 0x004fe20000010000 */
        /* <DEDUP_REMOVED lines=26> */
.L_x_2228:
[----:B------:R-:W-:Y:S05]  /*3a50*/  BSYNC.RECONVERGENT B1 ;  /* 0x0000000000017941 */ /* 0x000fea0003800200 */
.L_x_2227:
[----:B------:R-:W-:Y:S04]  /*3a60*/  BSSY.RECONVERGENT B1, `(.L_x_2229) ;  /* 0x000001e000017945 */ /* 0x000fe80003800200 */
[----:B------:R-:W-:Y:S05]  /*3a70*/  @P3 BRA `(.L_x_2230) ;  /* 0x0000000000703947 */ /* 0x000fea0003800000 */
[--C-:B------:R-:W-:Y:S01]  /*3a80*/  FADD.FTZ R40, R40, -R16.reuse ;  /* 0x8000001028287221 */ /* 0x100fe20000010000 */
[----:B--23--:R-:W-:Y:S01]  /*3a90*/  FADD.FTZ R12, R39, -R16 ;  /* 0x80000010270c7221 */ /* 0x00cfe20000010000 */
        /* <DEDUP_REMOVED lines=26> */
.L_x_2230:
[----:B------:R-:W-:Y:S05]  /*3c40*/  BSYNC.RECONVERGENT B1 ;  /* 0x0000000000017941 */ /* 0x000fea0003800200 */
.L_x_2229:
[----:B------:R-:W-:Y:S05]  /*3c50*/  @P4 BRA `(.L_x_2216) ;  /* 0x0000000000704947 */ /* 0x000fea0003800000 */
[--C-:B------:R-:W-:Y:S01]  /*3c60*/  FADD.FTZ R42, R42, -R16.reuse ;  /* 0x800000102a2a7221 */ /* 0x100fe20000010000 */
[----:B------:R-:W-:Y:S01]  /*3c70*/  FADD.FTZ R16, R41, -R16 ;  /* 0x8000001029107221 */ /* 0x000fe20000010000 */
[----:B------:R-:W5:Y:S01]  /*3c80*/  LDCU.64 UR6, c[0x0][0x3e0] ;  /* 0x00007c00ff0677ac */ /* 0x000f620008000a00 */
[----:B--234-:R-:W-:Y:S01]  /*3c90*/  MOV R12, R56 ;  /* 0x00000038000c7202 */ /* 0x01cfe20000000f00 */
[-C--:B-1----:R-:W-:Y:S01]  /*3ca0*/  FMUL.FTZ R11, R42, R17.reuse ;  /* 0x000000112a0b7220 */ /* 0x082fe20000410000 */
[----:B------:R-:W-:Y:S01]  /*3cb0*/  FMUL.FTZ R16, R16, R17 ;  /* 0x0000001110107220 */ /* 0x000fe20000410000 */
[----:B------:R-:W1:Y:S01]  /*3cc0*/  LDCU.64 UR10, c[0x0][0x380] ;  /* 0x00007000ff0a77ac */ /* 0x000e620008000a00 */
[----:B------:R-:W-:Y:S01]  /*3cd0*/  MOV R13, R55 ;  /* 0x00000037000d7202 */ /* 0x000fe20000000f00 */
[----:B------:R-:W-:Y:S01]  /*3ce0*/  FFMA.FTZ R23, R18, R11, R20 ;  /* 0x0000000b12177223 */ /* 0x000fe20000010014 */
[----:B------:R-:W-:-:S03]  /*3cf0*/  FFMA.FTZ R19, R19, R16, R21 ;  /* 0x0000001013137223 */ /* 0x000fc60000010015 */
[----:B------:R-:W-:Y:S01]  /*3d00*/  FMUL.FTZ R11, R23, -1.4426950216293334961 ;  /* 0xbfb8aa3b170b7820 */ /* 0x000fe20000410000 */
[----:B0-----:R-:W-:-:S05]  /*3d10*/  FMUL.FTZ R15, R19, -1.4426950216293334961 ;  /* 0xbfb8aa3b130f7820 */ /* 0x001fca0000410000 */
[----:B------:R-:W0:Y:S01]  /*3d20*/  MUFU.EX2 R11, R11 ;  /* 0x0000000b000b7308 */ /* 0x000e220000000800 */
[----:B-----5:R-:W-:-:S03]  /*3d30*/  IMAD R17, R10, UR6, RZ ;  /* 0x000000060a117c24 */ /* 0x020fc6000f8e02ff */
[----:B------:R-:W2:Y:S01]  /*3d40*/  MUFU.EX2 R15, R15 ;  /* 0x0000000f000f7308 */ /* 0x000ea20000000800 */
[----:B------:R-:W-:-:S04]  /*3d50*/  IMAD.WIDE.U32 R12, R46, UR6, R12 ;  /* 0x000000062e0c7c25 */ /* 0x000fc8000f8e000c */
[----:B------:R-:W-:Y:S02]  /*3d60*/  IMAD R17, R46, UR7, R17 ;  /* 0x000000072e117c24 */ /* 0x000fe4000f8e0211 */
[----:B0-----:R-:W-:-:S03]  /*3d70*/  FADD.FTZ R14, R11, 1 ;  /* 0x3f8000000b0e7421 */ /* 0x001fc60000010000 */
[----:B------:R-:W-:Y:S01]  /*3d80*/  IADD3 R17, PT, PT, R13, R17, RZ ;  /* 0x000000110d117210 */ /* 0x000fe20007ffe0ff */
[----:B--2---:R-:W-:Y:S02]  /*3d90*/  FADD.FTZ R16, R15, 1 ;  /* 0x3f8000000f107421 */ /* 0x004fe40000010000 */
        /* <DEDUP_REMOVED lines=8> */
.L_x_2216:
[----:B------:R-:W-:Y:S05]  /*3e20*/  BSYNC.RECONVERGENT B0 ;  /* 0x0000000000007941 */ /* 0x000fea0003800200 */
.L_x_2200:
[----:B------:R-:W-:Y:S02]  /*3e30*/  IADD3 R44, PT, PT, R4, R44, RZ ;  /* 0x0000002c042c7210 */ /* 0x000fe40007ffe0ff */
[----:B------:R-:W-:Y:S02]  /*3e40*/  IADD3 R45, PT, PT, R45, 0x1, RZ ;  /* 0x000000012d2d7810 */ /* 0x000fe40007ffe0ff */
[----:B------:R-:W-:-:S13]  /*3e50*/  ISETP.GE.AND P1, PT, R44, UR5, PT ;  /* 0x000000052c007c0c */ /* 0x000fda000bf26270 */
[----:B------:R-:W-:Y:S05]  /*3e60*/  @!P1 BRA `(.L_x_2231) ;  /* 0xffffffc400009947 */ /* 0x000fea000383ffff */
[----:B------:R-:W-:Y:S05]  /*3e70*/  EXIT ;  /* 0x000000000000794d */ /* 0x000fea0003800000 */
.L_x_2232:
        /* <DEDUP_REMOVED lines=16> */
.L_x_4537:


//--------------------- .text._Z35group_norm_nhwc_fwd_one_pass_kernelI11Bf16IOBf16WLi256ELi64ELi512EEv26Group_norm_nhwc_fwd_params --------------------------
	.section	.text._Z35group_norm_nhwc_fwd_one_pass_kernelI11Bf16IOBf16WLi256ELi64ELi512EEv26Group_norm_nhwc_fwd_params,"ax",@progbits
	.align	128
        .global         _Z35group_norm_nhwc_fwd_one_pass_kernelI11Bf16IOBf16WLi256ELi64ELi512EEv26Group_norm_nhwc_fwd_params
        .type           _Z35group_norm_nhwc_fwd_one_pass_kernelI11Bf16IOBf16WLi256ELi64ELi512EEv26Group_norm_nhwc_fwd_params,@function
        .size           _Z35group_norm_nhwc_fwd_one_pass_kernelI11Bf16IOBf16WLi256ELi64ELi512EEv26Group_norm_nhwc_fwd_params,(.L_x_4538 - _Z35group_norm_nhwc_fwd_one_pass_kernelI11Bf16IOBf16WLi256ELi64ELi512EEv26Group_norm_nhwc_fwd_params)
        .other          _Z35group_norm_nhwc_fwd_one_pass_kernelI11Bf16IOBf16WLi256ELi64ELi512EEv26Group_norm_nhwc_fwd_params,@"STO_CUDA_ENTRY STV_DEFAULT"
_Z35group_norm_nhwc_fwd_one_pass_kernelI11Bf16IOBf16WLi256ELi64ELi512EEv26Group_norm_nhwc_fwd_params:
.text._Z35group_norm_nhwc_fwd_one_pass_kernelI11Bf16IOBf16WLi256ELi64ELi512EEv26Group_norm_nhwc_fwd_params:
        /* <DEDUP_REMOVED lines=53> */
.L_x_2308:
[----:B0-----:R-:W0:Y:S01]  /*0350*/  LDC R43, c[0x0][0x3f8] ;  /* 0x0000fe00ff2b7b82 */ /* 0x001e220000000800 */
[----:B-1----:R-:W1:Y:S01]  /*0360*/  LDCU.64 UR4, c[0x0][0x3e8] ;  /* 0x00007d00ff0477ac */ /* 0x002e620008000a00 */
[----:B------:R-:W-:Y:S01]  /*0370*/  SHF.L.U32 R103, R2, 0x1, RZ ;  /* 0x0000000102677819 */ /* 0x000fe200000006ff */
[----:B--2---:R-:W2:Y:S01]  /*0380*/  LDCU.64 UR8, c[0x0][0x3f0] ;  /* 0x00007e00ff0877ac */ /* 0x004ea20008000a00 */
[----:B-1----:R-:W-:Y:S02]  /*0390*/  ISETP.GE.U32.AND P4, PT, R90, UR4, PT ;  /* 0x000000045a007c0c */ /* 0x002fe4000bf86070 */
[----:B------:R-:W-:Y:S02]  /*03a0*/  ISETP.GE.U32.AND P5, PT, R88, UR4, PT ;  /* 0x0000000458007c0c */ /* 0x000fe4000bfa6070 */
[----:B------:R-:W-:Y:S02]  /*03b0*/  ISETP.GE.AND.EX P4, PT, R15, UR5, PT, P4 ;  /* 0x000000050f007c0c */ /* 0x000fe4000bf86340 */
[----:B0--34-:R-:W-:-:S02]  /*03c0*/  IABS R39, R43 ;  /* 0x0000002b00277213 */ /* 0x019fc40000000000 */
        /* <DEDUP_REMOVED lines=181> */
[----:B------:R-:W-:Y:S01]  /*0f20*/  @!P4 IMAD R49, R72, R37, R22 ;  /* 0x000000254831c224 */ /* 0x000fe200078e0216 */
        /* <DEDUP_REMOVED lines=47> */
[C---:B-1----:R-:W-:Y:S01]  /*1220*/  @!P1 LEA R36, P5, R50.reuse, R36, 0x1 ;  /* 0x0000002432249211 */ /* 0x042fe200078a08ff */
        /* <DEDUP_REMOVED lines=8> */
[C---:B------:R-:W-:Y:S01]  /*12b0*/  @!P4 IMAD R51, R14.reuse, R41, R18 ;  /* 0x000000290e33c224 */ /* 0x040fe200078e0212 */
        /* <DEDUP_REMOVED lines=19> */
[----:B------:R-:W-:-:S04]  /*13f0*/  PRMT R73, R20, 0x7632, R73 ;  /* 0x0000763214497816 */ /* 0x000fc80000000049 */
[----:B------:R-:W-:Y:S02]  /*1400*/  SHF.L.U32 R73, R73, 0x10, RZ ;  /* 0x0000001049497819 */ /* 0x000fe400000006ff */
[----:B------:R-:W-:Y:S02]  /*1410*/  SHF.L.U32 R20, R20, 0x10, RZ ;  /* 0x0000001014147819 */ /* 0x000fe400000006ff */
[----:B------:R-:W-:-:S04]  /*1420*/  PRMT R22, R75, 0x7632, R22 ;  /* 0x000076324b167816 */ /* 0x000fc80000000016 */
[----:B------:R-:W-:Y:S02]  /*1430*/  SHF.L.U32 R22, R22, 0x10, RZ ;  /* 0x0000001016167819 */ /* 0x000fe400000006ff */
[----:B------:R-:W-:-:S03]  /*1440*/  SHF.L.U32 R75, R75, 0x10, RZ ;  /* 0x000000104b4b7819 */ /* 0x000fc600000006ff */
[----:B------:R-:W-:Y:S01]  /*1450*/  FMUL.FTZ R40, R22, R22 ;  /* 0x0000001616287220 */ /* 0x000fe20000410000 */
[----:B------:R-:W-:Y:S01]  /*1460*/  FADD.FTZ R38, R20, R73 ;  /* 0x0000004914267221 */ /* 0x000fe20000010000 */
[----:B----4-:R-:W-:-:S04]  /*1470*/  PRMT R79, R26, 0x7632, R79 ;  /* 0x000076321a4f7816 */ /* 0x010fc8000000004f */
[----:B------:R-:W-:Y:S02]  /*1480*/  SHF.L.U32 R79, R79, 0x10, RZ ;  /* 0x000000104f4f7819 */ /* 0x000fe400000006ff */
[----:B------:R-:W-:Y:S02]  /*1490*/  SHF.L.U32 R26, R26, 0x10, RZ ;  /* 0x000000101a1a7819 */ /* 0x000fe400000006ff */
        /* <DEDUP_REMOVED lines=8> */
[----:B------:R-:W-:-:S02]  /*1520*/  FADD.FTZ R37, R24, R37 ;  /* 0x0000002518257221 */ /* 0x000fc40000010000 */
[----:B------:R-:W-:Y:S01]  /*1530*/  FADD.FTZ R36, R36, R39 ;  /* 0x0000002724247221 */ /* 0x000fe20000010000 */
[----:B------:R-:W-:Y:S01]  /*1540*/  FMUL.FTZ R39, R73, R73 ;  /* 0x0000004949277220 */ /* 0x000fe20000410000 */
[----:B------:R-:W-:-:S03]  /*1550*/  PRMT R24, R77, 0x7632, R24 ;  /* 0x000076324d187816 */ /* 0x000fc60000000018 */
[----:B------:R-:W-:Y:S01]  /*1560*/  FFMA.FTZ R39, R20, R20, R39 ;  /* 0x0000001414277223 */ /* 0x000fe20000010027 */
[----:B------:R-:W-:Y:S02]  /*1570*/  SHF.L.U32 R24, R24, 0x10, RZ ;  /* 0x0000001018187819 */ /* 0x000fe400000006ff */
[----:B------:R-:W-:Y:S01]  /*1580*/  SHF.L.U32 R77, R77, 0x10, RZ ;  /* 0x000000104d4d7819 */ /* 0x000fe200000006ff */
[----:B------:R-:W-:Y:S01]  /*1590*/  FADD.FTZ R36, R36, R39 ;  /* 0x0000002724247221 */ /* 0x000fe20000010000 */
[----:B------:R-:W-:Y:S01]  /*15a0*/  FFMA.FTZ R39, R75, R75, R40 ;  /* 0x0000004b4b277223 */ /* 0x000fe20000010028 */
[----:B------:R-:W-:Y:S01]  /*15b0*/  FMUL.FTZ R40, R24, R24 ;  /* 0x0000001818287220 */ /* 0x000fe20000410000 */
[----:B------:R-:W-:Y:S02]  /*15c0*/  FADD.FTZ R37, R37, R38 ;  /* 0x0000002625257221 */ /* 0x000fe40000010000 */
[----:B------:R-:W-:Y:S01]  /*15d0*/  FADD.FTZ R36, R36, R39 ;  /* 0x0000002724247221 */ /* 0x000fe20000010000 */
[----:B------:R-:W-:Y:S01]  /*15e0*/  FFMA.FTZ R39, R77, R77, R40 ;  /* 0x0000004d4d277223 */ /* 0x000fe20000010028 */
[----:B------:R-:W-:Y:S01]  /*15f0*/  FADD.FTZ R38, R75, R22 ;  /* 0x000000164b267221 */ /* 0x000fe20000010000 */
[----:B------:R-:W-:-:S02]  /*1600*/  PRMT R81, R28, 0x7632, R81 ;  /* 0x000076321c517816 */ /* 0x000fc40000000051 */
[----:B------:R-:W-:Y:S01]  /*1610*/  FADD.FTZ R36, R36, R39 ;  /* 0x0000002724247221 */ /* 0x000fe20000010000 */
[----:B------:R-:W-:Y:S01]  /*1620*/  FADD.FTZ R37, R37, R38 ;  /* 0x0000002625257221 */ /* 0x000fe20000010000 */
[----:B------:R-:W-:Y:S01]  /*1630*/  PRMT R83, R30, 0x7632, R83 ;  /* 0x000076321e537816 */ /* 0x000fe20000000053 */
[----:B------:R-:W-:Y:S01]  /*1640*/  FMUL.FTZ R39, R79, R79 ;  /* 0x0000004f4f277220 */ /* 0x000fe20000410000 */
[----:B------:R-:W-:Y:S01]  /*1650*/  SHF.L.U32 R81, R81, 0x10, RZ ;  /* 0x0000001051517819 */ /* 0x000fe200000006ff */
[----:B------:R-:W-:Y:S01]  /*1660*/  FADD.FTZ R38, R77, R24 ;  /* 0x000000184d267221 */ /* 0x000fe20000010000 */
[----:B------:R-:W-:Y:S01]  /*1670*/  SHF.L.U32 R28, R28, 0x10, RZ ;  /* 0x000000101c1c7819 */ /* 0x000fe200000006ff */
[----:B------:R-:W-:Y:S01]  /*1680*/  FFMA.FTZ R39, R26, R26, R39 ;  /* 0x0000001a1a277223 */ /* 0x000fe20000010027 */
[----:B------:R-:W-:Y:S01]  /*1690*/  SHF.L.U32 R83, R83, 0x10, RZ ;  /* 0x0000001053537819 */ /* 0x000fe200000006ff */
[----:B------:R-:W-:Y:S01]  /*16a0*/  FADD.FTZ R37, R37, R38 ;  /* 0x0000002625257221 */ /* 0x000fe20000010000 */
[----:B------:R-:W-:Y:S01]  /*16b0*/  FMUL.FTZ R41, R81, R81 ;  /* 0x0000005151297220 */ /* 0x000fe20000410000 */
[----:B------:R-:W-:Y:S01]  /*16c0*/  PRMT R85, R32, 0x7632, R85 ;  /* 0x0000763220557816 */ /* 0x000fe20000000055 */
[----:B------:R-:W-:Y:S01]  /*16d0*/  FADD.FTZ R38, R26, R79 ;  /* 0x0000004f1a267221 */ /* 0x000fe20000010000 */
[----:B------:R-:W-:Y:S01]  /*16e0*/  SHF.L.U32 R30, R30, 0x10, RZ ;  /* 0x000000101e1e7819 */ /* 0x000fe200000006ff */
        /* <DEDUP_REMOVED lines=9> */
[C---:B------:R-:W-:Y:S01]  /*1780*/  FFMA.FTZ R39, R30.reuse, R30, R39 ;  /* 0x0000001e1e277223 */ /* 0x040fe20000010027 */
[----:B------:R-:W-:Y:S01]  /*1790*/  SHF.L.U32 R87, R87, 0x10, RZ ;  /* 0x0000001057577819 */ /* 0x000fe200000006ff */
[----:B------:R-:W-:Y:S01]  /*17a0*/  FMUL.FTZ R41, R85, R85 ;  /* 0x0000005555297220 */ /* 0x000fe20000410000 */
[----:B------:R-:W-:Y:S01]  /*17b0*/  PRMT R60, R89, 0x7632, R60 ;  /* 0x00007632593c7816 */ /* 0x000fe2000000003c */
[----:B------:R-:W-:Y:S01]  /*17c0*/  FADD.FTZ R37, R37, R38 ;  /* 0x0000002625257221 */ /* 0x000fe20000010000 */
        /* <DEDUP_REMOVED lines=8> */
[----:B------:R-:W-:Y:S01]  /*1850*/  FADD.FTZ R36, R36, R41 ;  /* 0x0000002924247221 */ /* 0x000fe20000010000 */
[----:B------:R-:W-:Y:S01]  /*1860*/  SHF.L.U32 R89, R89, 0x10, RZ ;  /* 0x0000001059597819 */ /* 0x000fe200000006ff */
[----:B------:R-:W-:Y:S01]  /*1870*/  FFMA.FTZ R39, R34, R34, R39 ;  /* 0x0000002222277223 */ /* 0x000fe20000010027 */
[----:B------:R-:W-:Y:S01]  /*1880*/  FMUL.FTZ R40, R60, R60 ;  /* 0x0000003c3c287220 */ /* 0x000fe20000410000 */
[----:B------:R-:W-:Y:S01]  /*1890*/  FADD.FTZ R37, R37, R38 ;  /* 0x0000002625257221 */ /* 0x000fe20000010000 */
[----:B------:R-:W-:Y:S01]  /*18a0*/  FADD.FTZ R38, R34, R87 ;  /* 0x0000005722267221 */ /* 0x000fe20000010000 */
[----:B------:R-:W-:Y:S01]  /*18b0*/  FADD.FTZ R36, R36, R39 ;  /* 0x0000002724247221 */ /* 0x000fe20000010000 */
[----:B------:R-:W-:-:S02]  /*18c0*/  FFMA.FTZ R39, R89, R89, R40 ;  /* 0x0000005959277223 */ /* 0x000fc40000010028 */
[----:B------:R-:W-:Y:S01]  /*18d0*/  FADD.FTZ R37, R37, R38 ;  /* 0x0000002625257221 */ /* 0x000fe20000010000 */
[----:B--2---:R-:W-:-:S04]  /*18e0*/  PRMT R62, R91, 0x7632, R62 ;  /* 0x000076325b3e7816 */ /* 0x004fc8000000003e */
[----:B------:R-:W-:Y:S02]  /*18f0*/  SHF.L.U32 R62, R62, 0x10, RZ ;  /* 0x000000103e3e7819 */ /* 0x000fe400000006ff */
[----:B------:R-:W-:-:S03]  /*1900*/  SHF.L.U32 R91, R91, 0x10, RZ ;  /* 0x000000105b5b7819 */ /* 0x000fc600000006ff */
[----:B------:R-:W-:Y:S01]  /*1910*/  FMUL.FTZ R40, R62, R62 ;  /* 0x0000003e3e287220 */ /* 0x000fe20000410000 */
[----:B------:R-:W-:Y:S01]  /*1920*/  FADD.FTZ R38, R89, R60 ;  /* 0x0000003c59267221 */ /* 0x000fe20000010000 */
[----:B------:R-:W-:Y:S01]  /*1930*/  FADD.FTZ R36, R36, R39 ;  /* 0x0000002724247221 */ /* 0x000fe20000010000 */
[----:B------:R-:W-:Y:S01]  /*1940*/  PRMT R93, R64, 0x7632, R93 ;  /* 0x00007632405d7816 */ /* 0x000fe2000000005d */
[----:B------:R-:W-:-:S03]  /*1950*/  FFMA.FTZ R39, R91, R91, R40 ;  /* 0x0000005b5b277223 */ /* 0x000fc60000010028 */
        /* <DEDUP_REMOVED lines=72> */
.L_x_2234:
[----:B------:R-:W-:Y:S05]  /*1de0*/  BSYNC.RECONVERGENT B0 ;  /* 0x0000000000007941 */ /* 0x000fea0003800200 */
.L_x_2233:
        /* <DEDUP_REMOVED lines=46> */
.L_x_2236:
[----:B------:R-:W-:Y:S05]  /*20d0*/  BSYNC.RECONVERGENT B0 ;  /* 0x0000000000007941 */ /* 0x000fea0003800200 */
.L_x_2235:
        /* <DEDUP_REMOVED lines=10> */
[----:B------:R-:W-:Y:S01]  /*2180*/  LOP3.LUT P1, R42, R6, 0x2, RZ, 0xc0, !PT ;  /* 0x00000002062a7812 */ /* 0x000fe2000782c0ff */
[-CC-:B------:R-:W-:Y:S02]  /*2190*/  IMAD R39, R38, R5.reuse, R0.reuse ;  /* 0x0000000526277224 */ /* 0x180fe400078e0200 */
[----:B-1----:R-:W-:Y:S01]  /*21a0*/  IMAD R43, R3, R5, R0 ;  /* 0x00000005032b7224 */ /* 0x002fe200078e0200 */
        /* <DEDUP_REMOVED lines=11> */
.L_x_2239:
[----:B---3--:R-:W3:Y:S04]  /*2260*/  LDG.E.STRONG.GPU R38, desc[UR6][R36.64] ;  /* 0x0000000624267981 */ /* 0x008ee8000c1ef900 */
[----:B---3--:R-:W-:Y:S01]  /*2270*/  CCTL.IVALL ;  /* 0x00000000ff00798f */ /* 0x008fe20002000000 */
[----:B------:R-:W-:Y:S05]  /*2280*/  YIELD ;  /* 0x0000000000007946 */ /* 0x000fea0003800000 */
[----:B------:R-:W-:-:S13]  /*2290*/  ISETP.NE.AND P1, PT, R38, R45, PT ;  /* 0x0000002d2600720c */ /* 0x000fda0003f25270 */
[----:B------:R-:W-:Y:S05]  /*22a0*/  @P1 BRA `(.L_x_2239) ;  /* 0xfffffffc00ec1947 */ /* 0x000fea000383ffff */
.L_x_2238:
        /* <DEDUP_REMOVED lines=15> */
.L_x_2241:
        /* <DEDUP_REMOVED lines=60> */
.L_x_2240:
        /* <DEDUP_REMOVED lines=12> */
[----:B------:R-:W-:Y:S02]  /*2820*/  IADD3 R42, PT, PT, R44, 0x2, RZ ;  /* 0x000000022c2a7810 */ /* 0x000fe40007ffe0ff */
[-C--:B------:R-:W-:Y:S02]  /*2830*/  ISETP.EQ.OR P5, PT, R38, R3.reuse, P2 ;  /* 0x000000032600720c */ /* 0x080fe400017a2670 */
[----:B------:R-:W-:Y:S02]  /*2840*/  IADD3 R48, PT, PT, R44, 0x3, RZ ;  /* 0x000000032c307810 */ /* 0x000fe40007ffe0ff */
[----:B------:R-:W-:-:S09]  /*2850*/  ISETP.EQ.OR P4, PT, R42, R3, P2 ;  /* 0x000000032a00720c */ /* 0x000fd20001782670 */
[----:B------:R-:W-:-:S04]  /*2860*/  @!P5 IMAD R39, R38, R5, R0 ;  /* 0x000000052627d224 */ /* 0x000fc800078e0200 */
[----:B-1----:R-:W-:Y:S02]  /*2870*/  @!P4 IMAD R43, R42, R5, R0 ;  /* 0x000000052a2bc224 */ /* 0x002fe400078e0200 */
        /* <DEDUP_REMOVED lines=17> */
.L_x_2242:
        /* <DEDUP_REMOVED lines=18> */
.L_x_2243:
        /* <DEDUP_REMOVED lines=9> */
.L_x_2244:
[----:B------:R-:W-:Y:S05]  /*2b40*/  BSYNC.RECONVERGENT B0 ;  /* 0x0000000000007941 */ /* 0x000fea0003800200 */
.L_x_2237:
[----:B------:R-:W4:Y:S01]  /*2b50*/  S2UR UR5, SR_CgaCtaId ;  /* 0x00000000000579c3 */ /* 0x000f220000008800 */
[----:B------:R-:W5:Y:S01]  /*2b60*/  LDCU UR8, c[0x0][0x414] ;  /* 0x00008280ff0877ac */ /* 0x000f620008000800 */
[----:B--2---:R-:W-:Y:S01]  /*2b70*/  SHF.L.U32 R44, R2, 0x1, RZ ;  /* 0x00000001022c7819 */ /* 0x004fe200000006ff */
[----:B------:R-:W-:-:S03]  /*2b80*/  UMOV UR4, 0x400 ;  /* 0x0000040000047882 */ /* 0x000fc60000000000 */
[----:B------:R-:W-:Y:S02]  /*2b90*/  LOP3.LUT R47, R44, 0x3e, RZ, 0xc0, !PT ;  /* 0x0000003e2c2f7812 */ /* 0x000fe400078ec0ff */
[----:B---3--:R-:W2:Y:S02]  /*2ba0*/  @P0 LDC.64 R36, c[0x0][0x388] ;  /* 0x0000e200ff240b82 */ /* 0x008ea40000000a00 */
[----:B------:R-:W-:-:S06]  /*2bb0*/  IADD3 R47, PT, PT, R94, R47, RZ ;  /* 0x0000002f5e2f7210 */ /* 0x000fcc0007ffe0ff */
[----:B-1----:R-:W1:Y:S01]  /*2bc0*/  LDC.64 R42, c[0x0][0x398] ;  /* 0x0000e600ff2a7b82 */ /* 0x002e620000000a00 */
[----:B----4-:R-:W-:-:S07]  /*2bd0*/  ULEA UR4, UR5, UR4, 0x18 ;  /* 0x0000000405047291 */ /* 0x010fce000f8ec0ff */
[----:B------:R-:W3:Y:S01]  /*2be0*/  LDC.64 R38, c[0x0][0x3a0] ;  /* 0x0000e800ff267b82 */ /* 0x000ee20000000a00 */
[----:B--2---:R-:W-:-:S04]  /*2bf0*/  @P0 IMAD.WIDE R44, R8, 0x8, R36 ;  /* 0x00000008082c0825 */ /* 0x004fc800078e0224 */
[----:B-----5:R-:W-:Y:S01]  /*2c00*/  @P0 FMUL.FTZ R36, R40, UR8 ;  /* 0x0000000828240c20 */ /* 0x020fe20008410000 */
[----:B------:R-:W-:Y:S01]  /*2c10*/  @P0 FMUL.FTZ R37, R41, UR8 ;  /* 0x0000000829250c20 */ /* 0x000fe20008410000 */
[----:B------:R0:W-:Y:S04]  /*2c20*/  @!P2 STS.64 [UR4+0x98], R40 ;  /* 0x00009828ff00a988 */ /* 0x0001e80008000a04 */
[----:B------:R-:W-:Y:S01]  /*2c30*/  @P0 STG.E.64 desc[UR6][R44.64], R36 ;  /* 0x000000242c000986 */ /* 0x000fe2000c101b06 */
[C---:B-1----:R-:W-:Y:S01]  /*2c40*/  IMAD.WIDE R42, R47.reuse, 0x2, R42 ;  /* 0x000000022f2a7825 */ /* 0x042fe200078e022a */
[----:B------:R-:W-:Y:S03]  /*2c50*/  BAR.SYNC.DEFER_BLOCKING 0x0 ;  /* 0x0000000000007b1d */ /* 0x000fe60000010000 */
[----:B---3--:R-:W-:-:S03]  /*2c60*/  IMAD.WIDE R46, R47, 0x2, R38 ;  /* 0x000000022f2e7825 */ /* 0x008fc600078e0226 */
[----:B------:R-:W2:Y:S04]  /*2c70*/  LDG.E.U16 R49, desc[UR6][R42.64] ;  /* 0x000000062a317981 */ /* 0x000ea8000c1e1500 */
[----:B------:R-:W3:Y:S04]  /*2c80*/  LDG.E.U16 R50, desc[UR6][R42.64+0x2] ;  /* 0x000002062a327981 */ /* 0x000ee8000c1e1500 */
[----:B------:R-:W4:Y:S04]  /*2c90*/  LDG.E.U16 R51, desc[UR6][R46.64] ;  /* 0x000000062e337981 */ /* 0x000f28000c1e1500 */
[----:B------:R-:W5:Y:S01]  /*2ca0*/  LDG.E.U16 R52, desc[UR6][R46.64+0x2] ;  /* 0x000002062e347981 */ /* 0x000f62000c1e1500 */
[----:B0-----:R-:W-:Y:S01]  /*2cb0*/  HFMA2 R40, -RZ, RZ, 1.875, 0 ;  /* 0x3f800000ff287431 */ /* 0x001fe200000001ff */
[----:B------:R-:W-:Y:S02]  /*2cc0*/  BSSY.RECONVERGENT B0, `(.L_x_2245) ;  /* 0x000038b000007945 */ /* 0x000fe40003800200 */
[----:B------:R-:W0:Y:S01]  /*2cd0*/  LDS.64 R38, [UR4+0x98] ;  /* 0x00009804ff267984 */ /* 0x000e220008000a00 */
[----:B------:R-:W1:Y:S02]  /*2ce0*/  LDCU.U8 UR4, c[0x0][0x3fc] ;  /* 0x00007f80ff0477ac */ /* 0x000e640008000000 */
[----:B-1----:R-:W-:Y:S01]  /*2cf0*/  UISETP.NE.AND UP0, UPT, UR4, URZ, UPT ;  /* 0x000000ff0400728c */ /* 0x002fe2000bf05270 */
[----:B0-----:R-:W-:-:S04]  /*2d00*/  FMUL.FTZ R48, R38, UR8 ;  /* 0x0000000826307c20 */ /* 0x001fc80008410000 */
[----:B------:R-:W-:-:S04]  /*2d10*/  FMUL.FTZ R38, R48, R48 ;  /* 0x0000003030267220 */ /* 0x000fc80000410000 */
[----:B------:R-:W-:-:S05]  /*2d20*/  FFMA.FTZ R38, R39, UR8, -R38 ;  /* 0x0000000827267c23 */ /* 0x000fca0008010826 */
[----:B------:R-:W-:-:S13]  /*2d30*/  FSETP.GTU.FTZ.AND P1, PT, R38, RZ, PT ;  /* 0x000000ff2600720b */ /* 0x000fda0003f3c000 */
[----:B------:R-:W0:Y:S02]  /*2d40*/  @P1 LDC R37, c[0x0][0x3a8] ;  /* 0x0000ea00ff251b82 */ /* 0x000e240000000800 */
[----:B0-----:R-:W-:-:S04]  /*2d50*/  @P1 FADD.FTZ R38, R38, R37 ;  /* 0x0000002526261221 */ /* 0x001fc80000010000 */
[----:B------:R0:W1:Y:S01]  /*2d60*/  @P1 MUFU.RSQ R40, R38 ;  /* 0x0000002600281308 */ /* 0x0000620000001400 */
[----:B--2---:R-:W-:Y:S02]  /*2d70*/  SHF.L.U32 R41, R49, 0x10, RZ ;  /* 0x0000001031297819 */ /* 0x004fe400000006ff */
[----:B---3--:R-:W-:Y:S02]  /*2d80*/  SHF.L.U32 R42, R50, 0x10, RZ ;  /* 0x00000010322a7819 */ /* 0x008fe400000006ff */
[----:B----4-:R-:W-:Y:S02]  /*2d90*/  SHF.L.U32 R44, R51, 0x10, RZ ;  /* 0x00000010332c7819 */ /* 0x010fe400000006ff */
[----:B-----5:R-:W-:Y:S01]  /*2da0*/  SHF.L.U32 R43, R52, 0x10, RZ ;  /* 0x00000010342b7819 */ /* 0x020fe200000006ff */
[----:B01----:R-:W-:Y:S06]  /*2db0*/  BRA.U UP0, `(.L_x_2246) ;  /* 0x0000001500bc7547 */ /* 0x003fec000b800000 */
[----:B------:R-:W0:Y:S01]  /*2dc0*/  LDCU.64 UR8, c[0x0][0x3e8] ;  /* 0x00007d00ff0877ac */ /* 0x000e220008000a00 */
[----:B------:R-:W-:Y:S01]  /*2dd0*/  BSSY.RECONVERGENT B1, `(.L_x_2247) ;  /* 0x000001a000017945 */ /* 0x000fe20003800200 */
[----:B0-----:R-:W-:Y:S02]  /*2de0*/  ISETP.GE.U32.AND P1, PT, R92, UR8, PT ;  /* 0x000000085c007c0c */ /* 0x001fe4000bf26070 */
[----:B------:R-:W-:Y:S02]  /*2df0*/  ISETP.GE.U32.AND P2, PT, R90, UR8, PT ;  /* 0x000000085a007c0c */ /* 0x000fe4000bf46070 */
[----:B------:R-:W-:Y:S02]  /*2e00*/  ISETP.GE.AND.EX P1, PT, R9, UR9, PT, P1 ;  /* 0x0000000909007c0c */ /* 0x000fe4000bf26310 */
[----:B------:R-:W-:Y:S02]  /*2e10*/  ISETP.GE.U32.AND P5, PT, R88, UR8, PT ;  /* 0x0000000858007c0c */ /* 0x000fe4000bfa6070 */
[----:B------:R-:W-:-:S02]  /*2e20*/  ISETP.GE.U32.AND P6, PT, R86, UR8, PT ;  /* 0x0000000856007c0c */ /* 0x000fc4000bfc6070 */
        /* <DEDUP_REMOVED lines=20> */
.L_x_2248:
[----:B------:R-:W-:Y:S05]  /*2f70*/  BSYNC.RECONVERGENT B1 ;  /* 0x0000000000017941 */ /* 0x000fea0003800200 */
.L_x_2247:
        /* <DEDUP_REMOVED lines=20> */
.L_x_2250:
[----:B------:R-:W-:Y:S05]  /*30c0*/  BSYNC.RECONVERGENT B1 ;  /* 0x0000000000017941 */ /* 0x000fea0003800200 */
.L_x_2249:
        /* <DEDUP_REMOVED lines=28> */
.L_x_2252:
[----:B------:R-:W-:Y:S05]  /*3290*/  BSYNC.RECONVERGENT B1 ;  /* 0x0000000000017941 */ /* 0x000fea0003800200 */
.L_x_2251:
[----:B------:R-:W-:Y:S04]  /*32a0*/  BSSY.RECONVERGENT B1, `(.L_x_2253) ;  /* 0x0000014000017945 */ /* 0x000fe80003800200 */
[----:B------:R-:W-:Y:S05]  /*32b0*/  @P6 BRA `(.L_x_2254) ;  /* 0x0000000000486947 */ /* 0x000fea0003800000 */
[----:B------:R-:W3:Y:S01]  /*32c0*/  LDCU.64 UR4, c[0x0][0x3e0] ;  /* 0x00007c00ff0477ac */ /* 0x000ee20008000a00 */
[----:B------:R-:W-:Y:S01]  /*32d0*/  MOV R36, R102 ;  /* 0x0000006600247202 */ /* 0x000fe20000000f00 */
[--C-:B------:R-:W-:Y:S01]  /*32e0*/  FADD.FTZ R75, R75, -R48.reuse ;  /* 0x800000304b4b7221 */ /* 0x100fe20000010000 */
[----:B012---:R-:W-:Y:S01]  /*32f0*/  MOV R37, R101 ;  /* 0x0000006500257202 */ /* 0x007fe20000000f00 */
[----:B------:R-:W0:Y:S01]  /*3300*/  LDCU.64 UR10, c[0x0][0x380] ;  /* 0x00007000ff0a77ac */ /* 0x000e220008000a00 */
[----:B------:R-:W-:Y:S01]  /*3310*/  FADD.FTZ R39, R22, -R48 ;  /* 0x8000003016277221 */ /* 0x000fe20000010000 */
[----:B------:R-:W-:-:S03]  /*3320*/  FMUL.FTZ R75, R75, R40 ;  /* 0x000000284b4b7220 */ /* 0x000fc60000410000 */
[----:B------:R-:W-:Y:S01]  /*3330*/  FMUL.FTZ R39, R39, R40 ;  /* 0x0000002827277220 */ /* 0x000fe20000410000 */
[----:B------:R-:W-:-:S03]  /*3340*/  FFMA.FTZ R75, R41, R75, R44 ;  /* 0x0000004b294b7223 */ /* 0x000fc6000001002c */
        /* <DEDUP_REMOVED lines=9> */
.L_x_2254:
[----:B------:R-:W-:Y:S05]  /*33e0*/  BSYNC.RECONVERGENT B1 ;  /* 0x0000000000017941 */ /* 0x000fea0003800200 */
.L_x_2253:
[----:B------:R-:W-:Y:S04]  /*33f0*/  BSSY.RECONVERGENT B1, `(.L_x_2255) ;  /* 0x0000014000017945 */ /* 0x000fe80003800200 */
[----:B------:R-:W-:Y:S05]  /*3400*/  @P1 BRA `(.L_x_2256) ;  /* 0x0000000000481947 */ /* 0x000fea0003800000 */
[----:B------:R-:W4:Y:S01]  /*3410*/  LDCU.64 UR4, c[0x0][0x3e0] ;  /* 0x00007c00ff0477ac */ /* 0x000f220008000a00 */
[----:B------:R-:W-:Y:S01]  /*3420*/  MOV R36, R102 ;  /* 0x0000006600247202 */ /* 0x000fe20000000f00 */
[--C-:B------:R-:W-:Y:S01]  /*3430*/  FADD.FTZ R77, R77, -R48.reuse ;  /* 0x800000304d4d7221 */ /* 0x100fe20000010000 */
[----:B0123--:R-:W-:Y:S01]  /*3440*/  MOV R37, R101 ;  /* 0x0000006500257202 */ /* 0x00ffe20000000f00 */
[----:B------:R-:W0:Y:S01]  /*3450*/  LDCU.64 UR10, c[0x0][0x380] ;  /* 0x00007000ff0a77ac */ /* 0x000e220008000a00 */
[----:B------:R-:W-:Y:S01]  /*3460*/  FADD.FTZ R39, R24, -R48 ;  /* 0x8000003018277221 */ /* 0x000fe20000010000 */
[----:B------:R-:W-:-:S03]  /*3470*/  FMUL.FTZ R77, R77, R40 ;  /* 0x000000284d4d7220 */ /* 0x000fc60000410000 */
[----:B------:R-:W-:Y:S01]  /*3480*/  FMUL.FTZ R39, R39, R40 ;  /* 0x0000002827277220 */ /* 0x000fe20000410000 */
[----:B------:R-:W-:-:S03]  /*3490*/  FFMA.FTZ R77, R41, R77, R44 ;  /* 0x0000004d294d7223 */ /* 0x000fc6000001002c */
        /* <DEDUP_REMOVED lines=9> */
.L_x_2256:
[----:B------:R-:W-:Y:S05]  /*3530*/  BSYNC.RECONVERGENT B1 ;  /* 0x0000000000017941 */ /* 0x000fea0003800200 */
.L_x_2255:
[----:B------:R-:W-:Y:S04]  /*3540*/  BSSY.RECONVERGENT B1, `(.L_x_2257) ;  /* 0x0000014000017945 */ /* 0x000fe80003800200 */
[----:B------:R-:W-:Y:S05]  /*3550*/  @P2 BRA `(.L_x_2258) ;  /* 0x0000000000482947 */ /* 0x000fea0003800000 */
[----:B------:R-:W5:Y:S01]  /*3560*/  LDCU.64 UR4, c[0x0][0x3e0] ;  /* 0x00007c00ff0477ac */ /* 0x000f620008000a00 */
[----:B------:R-:W-:Y:S01]  /*3570*/  MOV R36, R102 ;  /* 0x0000006600247202 */ /* 0x000fe20000000f00 */
[--C-:B01234-:R-:W-:Y:S01]  /*3580*/  FADD.FTZ R39, R26, -R48.reuse ;  /* 0x800000301a277221 */ /* 0x11ffe20000010000 */
[----:B------:R-:W-:Y:S01]  /*3590*/  MOV R37, R101 ;  /* 0x0000006500257202 */ /* 0x000fe20000000f00 */
[----:B------:R-:W0:Y:S01]  /*35a0*/  LDCU.64 UR10, c[0x0][0x380] ;  /* 0x00007000ff0a77ac */ /* 0x000e220008000a00 */
[----:B------:R-:W-:Y:S01]  /*35b0*/  FADD.FTZ R79, R79, -R48 ;  /* 0x800000304f4f7221 */ /* 0x000fe20000010000 */
[----:B------:R-:W-:-:S03]  /*35c0*/  FMUL.FTZ R39, R39, R40 ;  /* 0x0000002827277220 */ /* 0x000fc60000410000 */
[----:B------:R-:W-:Y:S01]  /*35d0*/  FMUL.FTZ R79, R79, R40 ;  /* 0x000000284f4f7220 */ /* 0x000fe20000410000 */
[----:B------:R-:W-:-:S03]  /*35e0*/  FFMA.FTZ R16, R41, R39, R44 ;  /* 0x0000002729107223 */ /* 0x000fc6000001002c */
[----:B------:R-:W-:Y:S01]  /*35f0*/  FFMA.FTZ R79, R42, R79, R43 ;  /* 0x0000004f2a4f7223 */ /* 0x000fe2000001002b */
[----:B-----5:R-:W-:Y:S02]  /*3600*/  IMAD R45, R23, UR4, RZ ;  /* 0x00000004172d7c24 */ /* 0x020fe4000f8e02ff */
[----:B------:R-:W-:-:S04]  /*3610*/  IMAD.WIDE.U32 R36, R82, UR4, R36 ;  /* 0x0000000452247c25 */ /* 0x000fc8000f8e0024 */
[----:B------:R-:W-:Y:S01]  /*3620*/  IMAD R45, R82, UR5, R45 ;  /* 0x00000005522d7c24 */ /* 0x000fe2000f8e022d */
[----:B0-----:R-:W-:-:S04]  /*3630*/  LEA R38, P1, R36, UR10, 0x1 ;  /* 0x0000000a24267c11 */ /* 0x001fc8000f8208ff */
[----:B------:R-:W-:Y:S02]  /*3640*/  IADD3 R45, PT, PT, R37, R45, RZ ;  /* 0x0000002d252d7210 */ /* 0x000fe40007ffe0ff */
[----:B------:R-:W-:Y:S02]  /*3650*/  F2FP.BF16.F32.PACK_AB R37, R79, R16 ;  /* 0x000000104f25723e */ /* 0x000fe400000010ff */
[----:B------:R-:W-:-:S05]  /*3660*/  LEA.HI.X R39, R36, UR11, R45, 0x1, P1 ;  /* 0x0000000b24277c11 */ /* 0x000fca00088f0c2d */
[----:B------:R0:W-:Y:S02]  /*3670*/  STG.E desc[UR6][R38.64], R37 ;  /* 0x0000002526007986 */ /* 0x0001e4000c101906 */
.L_x_2258:
[----:B------:R-:W-:Y:S05]  /*3680*/  BSYNC.RECONVERGENT B1 ;  /* 0x0000000000017941 */ /* 0x000fea0003800200 */
.L_x_2257:
        /* <DEDUP_REMOVED lines=28> */
.L_x_2260:
[----:B------:R-:W-:Y:S05]  /*3850*/  BSYNC.RECONVERGENT B1 ;  /* 0x0000000000017941 */ /* 0x000fea0003800200 */
.L_x_2259:
        /* <DEDUP_REMOVED lines=20> */
.L_x_2262:
[----:B------:R-:W-:Y:S05]  /*39a0*/  BSYNC.RECONVERGENT B1 ;  /* 0x0000000000017941 */ /* 0x000fea0003800200 */
.L_x_2261:
        /* <DEDUP_REMOVED lines=20> */
.L_x_2264:
[----:B------:R-:W-:Y:S05]  /*3af0*/  BSYNC.RECONVERGENT B1 ;  /* 0x0000000000017941 */ /* 0x000fea0003800200 */
.L_x_2263:
        /* <DEDUP_REMOVED lines=20> */
.L_x_2266:
[----:B------:R-:W-:Y:S05]  /*3c40*/  BSYNC.RECONVERGENT B1 ;  /* 0x0000000000017941 */ /* 0x000fea0003800200 */
.L_x_2265:
        /* <DEDUP_REMOVED lines=12> */
[----:B------:R-:W5:Y:S01]  /*3d10*/  LDCU.64 UR4, c[0x0][0x3e0] ;  /* 0x00007c00ff0477ac */ /* 0x000f620008000a00 */
[----:B------:R-:W-:Y:S01]  /*3d20*/  MOV R36, R102 ;  /* 0x0000006600247202 */ /* 0x000fe20000000f00 */
[--C-:B------:R-:W-:Y:S01]  /*3d30*/  FADD.FTZ R89, R89, -R48.reuse ;  /* 0x8000003059597221 */ /* 0x100fe20000010000 */
[----:B01234-:R-:W-:Y:S01]  /*3d40*/  MOV R37, R101 ;  /* 0x0000006500257202 */ /* 0x01ffe20000000f00 */
        /* <DEDUP_REMOVED lines=14> */
.L_x_2268:
[----:B------:R-:W-:Y:S05]  /*3e30*/  BSYNC.RECONVERGENT B1 ;  /* 0x0000000000017941 */ /* 0x000fea0003800200 */
.L_x_2267:
[----:B------:R-:W-:Y:S04]  /*3e40*/  BSSY.RECONVERGENT B1, `(.L_x_2269) ;  /* 0x0000014000017945 */ /* 0x000fe80003800200 */
[----:B------:R-:W-:Y:S05]  /*3e50*/  @P5 BRA `(.L_x_2270) ;  /* 0x0000000000485947 */ /* 0x000fea0003800000 */
        /* <DEDUP_REMOVED lines=18> */
.L_x_2270:
[----:B------:R-:W-:Y:S05]  /*3f80*/  BSYNC.RECONVERGENT B1 ;  /* 0x0000000000017941 */ /* 0x000fea0003800200 */
.L_x_2269:
        /* <DEDUP_REMOVED lines=9> */
[----:B------:R-:W-:-:S04]  /*4020*/  FMUL.FTZ R93, R93, R40 ;  /* 0x000000285d5d7220 */ /* 0x000fc80000410000 */
[----:B------:R-:W-:Y:S01]  /*4030*/  FFMA.FTZ R93, R42, R93, R43 ;  /* 0x0000005d2a5d7223 */ /* 0x000fe2000001002b */
[----:B-----5:R-:W-:Y:S02]  /*4040*/  IMAD R16, R61, UR4, RZ ;  /* 0x000000043d107c24 */ /* 0x020fe4000f8e02ff */
        /* <DEDUP_REMOVED lines=8> */
.L_x_2272:
[----:B------:R-:W-:Y:S05]  /*40d0*/  BSYNC.RECONVERGENT B1 ;  /* 0x0000000000017941 */ /* 0x000fea0003800200 */
.L_x_2271:
[----:B------:R-:W-:Y:S04]  /*40e0*/  BSSY.RECONVERGENT B1, `(.L_x_2273) ;  /* 0x0000014000017945 */ /* 0x000fe80003800200 */
[----:B------:R-:W-:Y:S05]  /*40f0*/  @P2 BRA `(.L_x_2274) ;  /* 0x0000000000482947 */ /* 0x000fea0003800000 */
[----:B------:R-:W5:Y:S01]  /*4100*/  LDCU.64 UR4, c[0x0][0x3e0] ;  /* 0x00007c00ff0477ac */ /* 0x000f620008000a00 */
[--C-:B01234-:R-:W-:Y:S01]  /*4110*/  FADD.FTZ R39, R66, -R48.reuse ;  /* 0x8000003042277221 */ /* 0x11ffe20000010000 */
[----:B------:R-:W-:Y:S01]  /*4120*/  MOV R36, R102 ;  /* 0x0000006600247202 */ /* 0x000fe20000000f00 */
[----:B------:R-:W-:Y:S01]  /*4130*/  FADD.FTZ R95, R95, -R48 ;  /* 0x800000305f5f7221 */ /* 0x000fe20000010000 */
[----:B------:R-:W0:Y:S01]  /*4140*/  LDCU.64 UR10, c[0x0][0x380] ;  /* 0x00007000ff0a77ac */ /* 0x000e220008000a00 */
[----:B------:R-:W-:Y:S01]  /*4150*/  MOV R37, R101 ;  /* 0x0000006500257202 */ /* 0x000fe20000000f00 */
[-C--:B------:R-:W-:Y:S01]  /*4160*/  FMUL.FTZ R16, R39, R40.reuse ;  /* 0x0000002827107220 */ /* 0x080fe20000410000 */
[----:B------:R-:W-:-:S03]  /*4170*/  FMUL.FTZ R95, R95, R40 ;  /* 0x000000285f5f7220 */ /* 0x000fc60000410000 */
[----:B------:R-:W-:Y:S01]  /*4180*/  FFMA.FTZ R16, R42, R16, R43 ;  /* 0x000000102a107223 */ /* 0x000fe2000001002b */
        /* <DEDUP_REMOVED lines=9> */
.L_x_2274:
[----:B------:R-:W-:Y:S05]  /*4220*/  BSYNC.RECONVERGENT B1 ;  /* 0x0000000000017941 */ /* 0x000fea0003800200 */
.L_x_2273:
        /* <DEDUP_REMOVED lines=20> */
.L_x_2276:
[----:B------:R-:W-:Y:S05]  /*4370*/  BSYNC.RECONVERGENT B1 ;  /* 0x0000000000017941 */ /* 0x000fea0003800200 */
.L_x_2275:
[----:B------:R-:W-:Y:S05]  /*4380*/  @P4 BRA `(.L_x_2277) ;  /* 0x0000002000784947 */ /* 0x000fea0003800000 */
[----:B------:R-:W5:Y:S01]  /*4390*/  LDCU.64 UR4, c[0x0][0x3e0] ;  /* 0x00007c00ff0477ac */ /* 0x000f620008000a00 */
[----:B------:R-:W-:Y:S01]  /*43a0*/  MOV R100, R102 ;  /* 0x0000006600647202 */ /* 0x000fe20000000f00 */
[--C-:B------:R-:W-:Y:S01]  /*43b0*/  FADD.FTZ R99, R99, -R48.reuse ;  /* 0x8000003063637221 */ /* 0x100fe20000010000 */
[----:B01234-:R-:W-:Y:S01]  /*43c0*/  FADD.FTZ R37, R70, -R48 ;  /* 0x8000003046257221 */ /* 0x01ffe20000010000 */
[----:B------:R-:W0:Y:S02]  /*43d0*/  LDCU.64 UR8, c[0x0][0x380] ;  /* 0x00007000ff0877ac */ /* 0x000e240008000a00 */
[-C--:B------:R-:W-:Y:S01]  /*43e0*/  FMUL.FTZ R99, R99, R40.reuse ;  /* 0x0000002863637220 */ /* 0x080fe20000410000 */
[----:B------:R-:W-:-:S04]  /*43f0*/  FMUL.FTZ R37, R37, R40 ;  /* 0x0000002825257220 */ /* 0x000fc80000410000 */
[----:B------:R-:W-:Y:S01]  /*4400*/  FFMA.FTZ R42, R42, R37, R43 ;  /* 0x000000252a2a7223 */ /* 0x000fe2000001002b */
[----:B-----5:R-:W-:Y:S02]  /*4410*/  IMAD R39, R67, UR4, RZ ;  /* 0x0000000443277c24 */ /* 0x020fe4000f8e02ff */
[----:B------:R-:W-:-:S04]  /*4420*/  IMAD.WIDE.U32 R100, R14, UR4, R100 ;  /* 0x000000040e647c25 */ /* 0x000fc8000f8e0064 */
[----:B------:R-:W-:Y:S02]  /*4430*/  IMAD R45, R14, UR5, R39 ;  /* 0x000000050e2d7c24 */ /* 0x000fe4000f8e0227 */
[----:B------:R-:W-:Y:S01]  /*4440*/  FFMA.FTZ R39, R41, R99, R44 ;  /* 0x0000006329277223 */ /* 0x000fe2000001002c */
[----:B0-----:R-:W-:Y:S02]  /*4450*/  LEA R36, P1, R100, UR8, 0x1 ;  /* 0x0000000864247c11 */ /* 0x001fe4000f8208ff */
[----:B------:R-:W-:Y:S02]  /*4460*/  IADD3 R45, PT, PT, R101, R45, RZ ;  /* 0x0000002d652d7210 */ /* 0x000fe40007ffe0ff */
[----:B------:R-:W-:Y:S02]  /*4470*/  F2FP.BF16.F32.PACK_AB R39, R42, R39 ;  /* 0x000000272a27723e */ /* 0x000fe400000010ff */
[----:B------:R-:W-:-:S05]  /*4480*/  LEA.HI.X R37, R100, UR9, R45, 0x1, P1 ;  /* 0x0000000964257c11 */ /* 0x000fca00088f0c2d */
[----:B------:R0:W-:Y:S01]  /*4490*/  STG.E desc[UR6][R36.64], R39 ;  /* 0x0000002724007986 */ /* 0x0001e2000c101906 */
[----:B------:R-:W-:Y:S05]  /*44a0*/  BRA `(.L_x_2277) ;  /* 0x0000002000307947 */ /* 0x000fea0003800000 */
.L_x_2246:
[----:B------:R-:W0:Y:S01]  /*44b0*/  LDCU.64 UR10, c[0x0][0x3e8] ;  /* 0x00007d00ff0a77ac */ /* 0x000e220008000a00 */
[----:B------:R-:W-:Y:S01]  /*44c0*/  BSSY.RECONVERGENT B1, `(.L_x_2278) ;  /* 0x0000022000017945 */ /* 0x000fe20003800200 */
[----:B0-----:R-:W-:Y:S02]  /*44d0*/  ISETP.GE.U32.AND P4, PT, R90, UR10, PT ;  /* 0x0000000a5a007c0c */ /* 0x001fe4000bf86070 */
[----:B------:R-:W-:Y:S02]  /*44e0*/  ISETP.GE.U32.AND P2, PT, R88, UR10, PT ;  /* 0x0000000a58007c0c */ /* 0x000fe4000bf46070 */
[----:B------:R-:W-:Y:S02]  /*44f0*/  ISETP.GE.U32.AND P1, PT, R86, UR10, PT ;  /* 0x0000000a56007c0c */ /* 0x000fe4000bf26070 */
        /* <DEDUP_REMOVED lines=30> */
.L_x_2279:
[----:B------:R-:W-:Y:S05]  /*46e0*/  BSYNC.RECONVERGENT B1 ;  /* 0x0000000000017941 */ /* 0x000fea0003800200 */
.L_x_2278:
        /* <DEDUP_REMOVED lines=30> */
.L_x_2281:
[----:B------:R-:W-:Y:S05]  /*48d0*/  BSYNC.RECONVERGENT B1 ;  /* 0x0000000000017941 */ /* 0x000fea0003800200 */
.L_x_2280:
        /* <DEDUP_REMOVED lines=10> */
[--C-:B01----:R-:W-:Y:S01]  /*4980*/  FADD.FTZ R37, R20, -R48.reuse ;  /* 0x8000003014257221 */ /* 0x103fe20000010000 */
        /* <DEDUP_REMOVED lines=27> */
.L_x_2283:
[----:B------:R-:W-:Y:S05]  /*4b40*/  BSYNC.RECONVERGENT B1 ;  /* 0x0000000000017941 */ /* 0x000fea0003800200 */
.L_x_2282:
[----:B------:R-:W-:Y:S04]  /*4b50*/  BSSY.RECONVERGENT B1, `(.L_x_2284) ;  /* 0x000001e000017945 */ /* 0x000fe80003800200 */
[----:B------:R-:W-:Y:S05]  /*4b60*/  @P1 BRA `(.L_x_2285) ;  /* 0x0000000000701947 */ /* 0x000fea0003800000 */
[--C-:B------:R-:W-:Y:S01]  /*4b70*/  FADD.FTZ R75, R75, -R48.reuse ;  /* 0x800000304b4b7221 */ /* 0x100fe20000010000 */
[----:B012---:R-:W-:Y:S01]  /*4b80*/  FADD.FTZ R37, R22, -R48 ;  /* 0x8000003016257221 */ /* 0x007fe20000010000 */
        /* <DEDUP_REMOVED lines=22> */
[----:B-1----:R-:W-:Y:S01]  /*4cf0*/  FMUL.FTZ R45, R37, R22 ;  /* 0x00000016252d7220 */ /* 0x002fe20000410000 */
[----:B------:R-:W-:-:S04]  /*4d00*/  LEA.HI.X R37, R38, UR9, R47, 0x1, P1 ;  /* 0x0000000926257c11 */ /* 0x000fc800088f0c2f */
[----:B------:R-:W-:-:S05]  /*4d10*/  F2FP.BF16.F32.PACK_AB R45, R45, R16 ;  /* 0x000000102d2d723e */ /* 0x000fca00000010ff */
[----:B------:R3:W-:Y:S02]  /*4d20*/  STG.E desc[UR6][R36.64], R45 ;  /* 0x0000002d24007986 */ /* 0x0007e4000c101906 */
.L_x_2285:
[----:B------:R-:W-:Y:S05]  /*4d30*/  BSYNC.RECONVERGENT B1 ;  /* 0x0000000000017941 */ /* 0x000fea0003800200 */
.L_x_2284:
[----:B------:R-:W-:Y:S04]  /*4d40*/  BSSY.RECONVERGENT B1, `(.L_x_2286) ;  /* 0x000001e000017945 */ /* 0x000fe80003800200 */
[----:B------:R-:W-:Y:S05]  /*4d50*/  @P5 BRA `(.L_x_2287) ;  /* 0x0000000000705947 */ /* 0x000fea0003800000 */
[--C-:B------:R-:W-:Y:S01]  /*4d60*/  FADD.FTZ R77, R77, -R48.reuse ;  /* 0x800000304d4d7221 */ /* 0x100fe20000010000 */
[----:B0123--:R-:W-:Y:S01]  /*4d70*/  FADD.FTZ R37, R24, -R48 ;  /* 0x8000003018257221 */ /* 0x00ffe20000010000 */
        /* <DEDUP_REMOVED lines=26> */
.L_x_2287:
[----:B------:R-:W-:Y:S05]  /*4f20*/  BSYNC.RECONVERGENT B1 ;  /* 0x0000000000017941 */ /* 0x000fea0003800200 */
.L_x_2286:
[----:B------:R-:W-:Y:S04]  /*4f30*/  BSSY.RECONVERGENT B1, `(.L_x_2288) ;  /* 0x000001e000017945 */ /* 0x000fe80003800200 */
[----:B------:R-:W-:Y:S05]  /*4f40*/  @P6 BRA `(.L_x_2289) ;  /* 0x0000000000706947 */ /* 0x000fea0003800000 */
[--C-:B01234-:R-:W-:Y:S01]  /*4f50*/  FADD.FTZ R37, R26, -R48.reuse ;  /* 0x800000301a257221 */ /* 0x11ffe20000010000 */
        /* <DEDUP_REMOVED lines=27> */
.L_x_2289:
[----:B------:R-:W-:Y:S05]  /*5110*/  BSYNC.RECONVERGENT B1 ;  /* 0x0000000000017941 */ /* 0x000fea0003800200 */
.L_x_2288:
        /* <DEDUP_REMOVED lines=38> */
.L_x_2291:
[----:B------:R-:W-:Y:S05]  /*5380*/  BSYNC.RECONVERGENT B1 ;  /* 0x0000000000017941 */ /* 0x000fea0003800200 */
.L_x_2290:
        /* <DEDUP_REMOVED lines=30> */
.L_x_2293:
[----:B------:R-:W-:Y:S05]  /*5570*/  BSYNC.RECONVERGENT B1 ;  /* 0x0000000000017941 */ /* 0x000fea0003800200 */
.L_x_2292:
        /* <DEDUP_REMOVED lines=30> */
.L_x_2295:
[----:B------:R-:W-:Y:S05]  /*5760*/  BSYNC.RECONVERGENT B1 ;  /* 0x0000000000017941 */ /* 0x000fea0003800200 */
.L_x_2294:
        /* <DEDUP_REMOVED lines=30> */
.L_x_2297:
[----:B------:R-:W-:Y:S05]  /*5950*/  BSYNC.RECONVERGENT B1 ;  /* 0x0000000000017941 */ /* 0x000fea0003800200 */
.L_x_2296:
        /* <DEDUP_REMOVED lines=13> */
[----:B01234-:R-:W-:Y:S01]  /*5a30*/  FADD.FTZ R37, R60, -R48 ;  /* 0x800000303c257221 */ /* 0x01ffe20000010000 */
        /* <DEDUP_REMOVED lines=26> */
.L_x_2299:
[----:B------:R-:W-:Y:S05]  /*5be0*/  BSYNC.RECONVERGENT B1 ;  /* 0x0000000000017941 */ /* 0x000fea0003800200 */
.L_x_2298:
[----:B------:R-:W-:Y:S04]  /*5bf0*/  BSSY.RECONVERGENT B1, `(.L_x_2300) ;  /* 0x000001e000017945 */ /* 0x000fe80003800200 */
[----:B------:R-:W-:Y:S05]  /*5c00*/  @P2 BRA `(.L_x_2301) ;  /* 0x0000000000702947 */ /* 0x000fea0003800000 */
        /* <DEDUP_REMOVED lines=28> */
.L_x_2301:
[----:B------:R-:W-:Y:S05]  /*5dd0*/  BSYNC.RECONVERGENT B1 ;  /* 0x0000000000017941 */ /* 0x000fea0003800200 */
.L_x_2300:
        /* <DEDUP_REMOVED lines=30> */
.L_x_2303:
[----:B------:R-:W-:Y:S05]  /*5fc0*/  BSYNC.RECONVERGENT B1 ;  /* 0x0000000000017941 */ /* 0x000fea0003800200 */
.L_x_2302:
        /* <DEDUP_REMOVED lines=30> */
.L_x_2305:
[----:B------:R-:W-:Y:S05]  /*61b0*/  BSYNC.RECONVERGENT B1 ;  /* 0x0000000000017941 */ /* 0x000fea0003800200 */
.L_x_2304:
        /* <DEDUP_REMOVED lines=30> */
.L_x_2307:
[----:B------:R-:W-:Y:S05]  /*63a0*/  BSYNC.RECONVERGENT B1 ;  /* 0x0000000000017941 */ /* 0x000fea0003800200 */
.L_x_2306:
        /* <DEDUP_REMOVED lines=28> */
.L_x_2277:
[----:B------:R-:W-:Y:S05]  /*6570*/  BSYNC.RECONVERGENT B0 ;  /* 0x0000000000007941 */ /* 0x000fea0003800200 */
.L_x_2245:
[----:B------:R-:W5:Y:S01]  /*6580*/  LDCU UR4, c[0x0][0x3f8] ;  /* 0x00007f00ff0477ac */ /* 0x000f620008000800 */
[----:B------:R-:W-:Y:S02]  /*6590*/  IADD3 R8, PT, PT, R5, R8, RZ ;  /* 0x0000000805087210 */ /* 0x000fe40007ffe0ff */
[----:B------:R-:W-:Y:S01]  /*65a0*/  IADD3 R6, PT, PT, R6, 0x1, RZ ;  /* 0x0000000106067810 */ /* 0x000fe20007ffe0ff */
[----:B------:R-:W5:Y:S02]  /*65b0*/  LDCU UR5, c[0x0][0x3c8] ;  /* 0x00007900ff0577ac */ /* 0x000f640008000800 */
[----:B-----5:R-:W-:-:S06]  /*65c0*/  UIMAD UR4, UR4, UR5, URZ ;  /* 0x00000005040472a4 */ /* 0x020fcc000f8e02ff */
[----:B------:R-:W-:-:S13]  /*65d0*/  ISETP.GE.AND P1, PT, R8, UR4, PT ;  /* 0x0000000408007c0c */ /* 0x000fda000bf26270 */
[----:B------:R-:W-:Y:S05]  /*65e0*/  @!P1 BRA `(.L_x_2308) ;  /* 0xffffff9c00589947 */ /* 0x000fea000383ffff */
[----:B------:R-:W-:Y:S05]  /*65f0*/  EXIT ;  /* 0x000000000000794d */ /* 0x000fea0003800000 */
.L_x_2309:
        /* <DEDUP_REMOVED lines=16> */
.L_x_4538:


//--------------------- .text._Z35group_norm_nhwc_fwd_one_pass_kernelI11Bf16IOBf16WLi512ELi64ELi512EEv26Group_norm_nhwc_fwd_params --------------------------
	.section	.text._Z35group_norm_nhwc_fwd_one_pass_kernelI11Bf16IOBf16WLi512ELi64ELi512EEv26Group_norm_nhwc_fwd_params,"ax",@progbits
	.align	128
        .global         _Z35group_norm_nhwc_fwd_one_pass_kernelI11Bf16IOBf16WLi512ELi64ELi512EEv26Group_norm_nhwc_fwd_params
        .type           _Z35group_norm_nhwc_fwd_one_pass_kernelI11Bf16IOBf16WLi512ELi64ELi512EEv26Group_norm_nhwc_fwd_params,@function
        .size           _Z35group_norm_nhwc_fwd_one_pass_kernelI11Bf16IOBf16WLi512ELi64ELi512EEv26Group_norm_nhwc_fwd_params,(.L_x_4539 - _Z35group_norm_nhwc_fwd_one_pass_kernelI11Bf16IOBf16WLi512ELi64ELi512EEv26Group_norm_nhwc_fwd_params)
        .other          _Z35group_norm_nhwc_fwd_one_pass_kernelI11Bf16IOBf16WLi512ELi64ELi512EEv26Group_norm_nhwc_fwd_params,@"STO_CUDA_ENTRY STV_DEFAULT"
_Z35group_norm_nhwc_fwd_one_pass_kernelI11Bf16IOBf16WLi512ELi64ELi512EEv26Group_norm_nhwc_fwd_params:
.text._Z35group_norm_nhwc_fwd_one_pass_kernelI11Bf16IOBf16WLi512ELi64ELi512EEv26Group_norm_nhwc_fwd_params:
        /* <DEDUP_REMOVED lines=33> */
.L_x_2449:
[----:B0---4-:R-:W0:Y:S01]  /*0210*/  LDC R6, c[0x0][0x3f8] ;  /* 0x0000fe00ff067b82 */ /* 0x011e220000000800 */
[----:B-1----:R-:W1:Y:S01]  /*0220*/  LDCU UR8, c[0x0][0x404] ;  /* 0x00008080ff0877ac */ /* 0x002e620008000800 */
[----:B------:R-:W-:Y:S02]  /*0230*/  SHF.L.U32 R111, R92, 0x1, RZ ;  /* 0x000000015c6f7819 */ /* 0x000fe400000006ff */
[----:B------:R-:W-:Y:S01]  /*0240*/  MOV R89, RZ ;  /* 0x000000ff00597202 */ /* 0x000fe20000000f00 */
[----:B--2---:R-:W2:Y:S01]  /*0250*/  LDCU.64 UR4, c[0x0][0x3e8] ;  /* 0x00007d00ff0477ac */ /* 0x004ea20008000a00 */
[----:B0--3--:R-:W-:Y:S02]  /*0260*/  IABS R5, R6 ;  /* 0x0000000600057213 */ /* 0x009fe40000000000 */
[----:B------:R-:W-:Y:S02]  /*0270*/  ISETP.NE.AND P3, PT, R6, RZ, PT ;  /* 0x000000ff0600720c */ /* 0x000fe40003f65270 */
        /* <DEDUP_REMOVED lines=18> */
[----:B------:R-:W-:-:S05]  /*03a0*/  SHF.R.U32.HI R0, RZ, 0x5, R92 ;  /* 0x00000005ff007819 */ /* 0x000fca000001165c */
[----:B-1----:R-:W-:Y:S01]  /*03b0*/  IMAD R11, R103, UR8, R0 ;  /* 0x00000008670b7c24 */ /* 0x002fe2000f8e0200 */
[----:B------:R-:W0:Y:S04]  /*03c0*/  LDCU.64 UR8, c[0x0][0x3f0] ;  /* 0x00007e00ff0877ac */ /* 0x000e280008000a00 */
[----:B--2---:R-:W-:Y:S02]  /*03d0*/  ISETP.GE.U32.AND P1, PT, R11, UR4, PT ;  /* 0x000000040b007c0c */ /* 0x004fe4000bf26070 */
[----:B------:R-:W-:Y:S02]  /*03e0*/  SHF.R.S32.HI R5, RZ, 0x1f, R11 ;  /* 0x0000001fff057819 */ /* 0x000fe4000001140b */
[----:B------:R-:W-:Y:S02]  /*03f0*/  @P2 IADD3 R3, PT, PT, R3, 0x1, RZ ;  /* 0x0000000103032810 */ /* 0x000fe40007ffe0ff */
[----:B------:R-:W-:-:S02]  /*0400*/  ISETP.GE.AND.EX P1, PT, R5, UR5, PT, P1 ;  /* 0x0000000505007c0c */ /* 0x000fc4000bf26310 */
[----:B------:R-:W-:Y:S02]  /*0410*/  @!P4 IADD3 R3, PT, PT, -R3, RZ, RZ ;  /* 0x000000ff0303c210 */ /* 0x000fe40007ffe1ff */
[----:B------:R-:W-:Y:S02]  /*0420*/  IADD3 R7, PT, PT, R11, 0x20, RZ ;  /* 0x000000200b077810 */ /* 0x000fe40007ffe0ff */
[----:B------:R-:W-:Y:S02]  /*0430*/  @!P3 LOP3.LUT R3, RZ, R6, RZ, 0x33, !PT ;  /* 0x00000006ff03b212 */ /* 0x000fe400078e33ff */
[----:B------:R-:W-:Y:S02]  /*0440*/  ISETP.GE.U32.AND P6, PT, R7, UR4, PT ;  /* 0x0000000407007c0c */ /* 0x000fe4000bfc6070 */
[----:B------:R-:W-:Y:S02]  /*0450*/  SHF.R.S32.HI R15, RZ, 0x1f, R7 ;  /* 0x0000001fff0f7819 */ /* 0x000fe40000011407 */
[----:B------:R-:W-:Y:S01]  /*0460*/  IADD3 R108, PT, PT, -R3, RZ, RZ ;  /* 0x000000ff036c7210 */ /* 0x000fe20007ffe1ff */
[----:B------:R-:W1:Y:S01]  /*0470*/  @!P1 LDC.64 R16, c[0x0][0x3e0] ;  /* 0x0000f800ff109b82 */ /* 0x000e620000000a00 */
[----:B------:R-:W-:-:S02]  /*0480*/  ISETP.GE.AND.EX P6, PT, R15, UR5, PT, P6 ;  /* 0x000000050f007c0c */ /* 0x000fc4000bfc6360 */
[----:B------:R-:W-:Y:S01]  /*0490*/  SHF.R.S32.HI R0, RZ, 0x1f, R3 ;  /* 0x0000001fff007819 */ /* 0x000fe20000011403 */
[----:B------:R-:W-:Y:S01]  /*04a0*/  IMAD R108, R6, R108, R107 ;  /* 0x0000006c066c7224 */ /* 0x000fe200078e026b */
[C---:B------:R-:W-:Y:S02]  /*04b0*/  IADD3 R9, PT, PT, R11.reuse, 0x30, RZ ;  /* 0x000000300b097810 */ /* 0x040fe40007ffe0ff */
[----:B------:R-:W-:Y:S01]  /*04c0*/  IADD3 R13, PT, PT, R11, 0x40, RZ ;  /* 0x000000400b0d7810 */ /* 0x000fe20007ffe0ff */
[----:B------:R-:W2:Y:S01]  /*04d0*/  @!P1 LDC.64 R18, c[0x0][0x390] ;  /* 0x0000e400ff129b82 */ /* 0x000ea20000000a00 */
[----:B------:R-:W-:Y:S01]  /*04e0*/  SHF.L.U32 R108, R108, 0x6, RZ ;  /* 0x000000066c6c7819 */ /* 0x000fe200000006ff */
[----:B0-----:R-:W-:Y:S01]  /*04f0*/  IMAD R0, R0, UR8, RZ ;  /* 0x0000000800007c24 */ /* 0x001fe2000f8e02ff */
[----:B------:R-:W-:Y:S02]  /*0500*/  ISETP.GE.U32.AND P3, PT, R9, UR4, PT ;  /* 0x0000000409007c0c */ /* 0x000fe4000bf66070 */
[----:B------:R-:W-:Y:S01]  /*0510*/  LOP3.LUT R110, R108, 0x3e, R111, 0xf8, !PT ;  /* 0x0000003e6c6e7812 */ /* 0x000fe200078ef86f */
[----:B------:R-:W-:Y:S01]  /*0520*/  IMAD R113, R3, UR9, R0 ;  /* 0x0000000903717c24 */ /* 0x000fe2000f8e0200 */
[----:B------:R-:W-:Y:S01]  /*0530*/  SHF.R.S32.HI R111, RZ, 0x1f, R108 ;  /* 0x0000001fff6f7819 */ /* 0x000fe2000001146c */
[----:B------:R-:W0:Y:S01]  /*0540*/  @!P6 LDC.64 R24, c[0x0][0x3e0] ;  /* 0x0000f800ff18eb82 */ /* 0x000e220000000a00 */
[----:B------:R-:W-:-:S02]  /*0550*/  SHF.R.S32.HI R21, RZ, 0x1f, R9 ;  /* 0x0000001fff157819 */ /* 0x000fc40000011409 */
[----:B------:R-:W-:Y:S01]  /*0560*/  ISETP.GE.U32.AND P2, PT, R13, UR4, PT ;  /* 0x000000040d007c0c */ /* 0x000fe2000bf46070 */
[----:B------:R-:W-:Y:S01]  /*0570*/  IMAD.WIDE.U32 R110, R3, UR8, R110 ;  /* 0x00000008036e7c25 */ /* 0x000fe2000f8e006e */
[----:B------:R-:W-:Y:S02]  /*0580*/  ISETP.GE.AND.EX P3, PT, R21, UR5, PT, P3 ;  /* 0x0000000515007c0c */ /* 0x000fe4000bf66330 */
[----:B------:R-:W-:Y:S01]  /*0590*/  SHF.R.S32.HI R23, RZ, 0x1f, R13 ;  /* 0x0000001fff177819 */ /* 0x000fe2000001140d */
[----:B-1----:R-:W-:Y:S01]  /*05a0*/  @!P1 IMAD R0, R5, R16, RZ ;  /* 0x0000001005009224 */ /* 0x002fe200078e02ff */
[----:B------:R-:W-:Y:S01]  /*05b0*/  IADD3 R113, PT, PT, R111, R113, RZ ;  /* 0x000000716f717210 */ /* 0x000fe20007ffe0ff */
[----:B------:R-:W1:Y:S01]  /*05c0*/  @!P6 LDC.64 R26, c[0x0][0x390] ;  /* 0x0000e400ff1aeb82 */ /* 0x000e620000000a00 */
[----:B------:R-:W-:Y:S01]  /*05d0*/  @!P1 MOV R112, R110 ;  /* 0x0000006e00709202 */ /* 0x000fe20000000f00 */
[----:B------:R-:W-:Y:S01]  /*05e0*/  @!P1 IMAD R5, R11, R17, R0 ;  /* 0x000000110b059224 */ /* 0x000fe200078e0200 */
[----:B------:R-:W-:-:S02]  /*05f0*/  ISETP.GE.AND.EX P2, PT, R23, UR5, PT, P2 ;  /* 0x0000000517007c0c */ /* 0x000fc4000bf46320 */
[C---:B------:R-:W-:Y:S01]  /*0600*/  IADD3 R17, PT, PT, R11.reuse, 0x60, RZ ;  /* 0x000000600b117810 */ /* 0x040fe20007ffe0ff */
[----:B------:R-:W-:Y:S02]  /*0610*/  @!P1 IMAD.WIDE.U32 R2, R11, R16, R112 ;  /* 0x000000100b029225 */ /* 0x000fe400078e0070 */
[----:B------:R-:W3:Y:S03]  /*0620*/  @!P3 LDC.64 R28, c[0x0][0x3e0] ;  /* 0x0000f800ff1cbb82 */ /* 0x000ee60000000a00 */
[----:B------:R-:W-:Y:S02]  /*0630*/  @!P1 IADD3 R0, PT, PT, R3, R5, RZ ;  /* 0x0000000503009210 */ /* 0x000fe40007ffe0ff */
[C---:B--2---:R-:W-:Y:S01]  /*0640*/  @!P1 LEA R4, P4, R2.reuse, R18, 0x1 ;  /* 0x0000001202049211 */ /* 0x044fe200078808ff */
[----:B0-----:R-:W-:Y:S01]  /*0650*/  @!P6 IMAD R6, R15, R24, RZ ;  /* 0x000000180f06e224 */ /* 0x001fe200078e02ff */
[----:B------:R-:W-:Y:S01]  /*0660*/  @!P6 MOV R3, R113 ;  /* 0x000000710003e202 */ /* 0x000fe20000000f00 */
[----:B------:R-:W0:Y:S01]  /*0670*/  @!P2 LDC.64 R32, c[0x0][0x3e0] ;  /* 0x0000f800ff20ab82 */ /* 0x000e220000000a00 */
[----:B------:R-:W-:Y:S01]  /*0680*/  @!P1 LEA.HI.X R5, R2, R19, R0, 0x1, P4 ;  /* 0x0000001302059211 */ /* 0x000fe200020f0c00 */
[----:B------:R-:W-:Y:S01]  /*0690*/  @!P6 IMAD R25, R7, R25, R6 ;  /* 0x000000190719e224 */ /* 0x000fe200078e0206 */
[----:B------:R-:W-:-:S02]  /*06a0*/  @!P6 MOV R2, R110 ;  /* 0x0000006e0002e202 */ /* 0x000fc40000000f00 */
[----:B------:R-:W-:Y:S01]  /*06b0*/  ISETP.GE.U32.AND P4, PT, R17, UR4, PT ;  /* 0x0000000411007c0c */ /* 0x000fe2000bf86070 */
[----:B------:R2:W4:Y:S01]  /*06c0*/  @!P1 LDG.E R89, desc[UR6][R4.64] ;  /* 0x0000000604599981 */ /* 0x000522000c1e1900 */
[----:B------:R-:W-:Y:S01]  /*06d0*/  SHF.R.S32.HI R15, RZ, 0x1f, R17 ;  /* 0x0000001fff0f7819 */ /* 0x000fe20000011411 */
[----:B------:R-:W-:Y:S01]  /*06e0*/  @!P6 IMAD.WIDE.U32 R2, R7, R24, R2 ;  /* 0x000000180702e225 */ /* 0x000fe200078e0002 */
[----:B------:R-:W-:Y:S01]  /*06f0*/  IADD3 R19, PT, PT, R11, 0x70, RZ ;  /* 0x000000700b137810 */ /* 0x000fe20007ffe0ff */
[----:B------:R-:W5:Y:S01]  /*0700*/  @!P3 LDC.64 R30, c[0x0][0x390] ;  /* 0x0000e400ff1ebb82 */ /* 0x000f620000000a00 */
[----:B------:R-:W-:Y:S02]  /*0710*/  ISETP.GE.AND.EX P4, PT, R15, UR5, PT, P4 ;  /* 0x000000050f007c0c */ /* 0x000fe4000bf86340 */
[----:B------:R-:W-:Y:S02]  /*0720*/  @!P6 IADD3 R0, PT, PT, R3, R25, RZ ;  /* 0x000000190300e210 */ /* 0x000fe40007ffe0ff */
[----:B------:R-:W-:-:S02]  /*0730*/  ISETP.GE.U32.AND P5, PT, R19, UR4, PT ;  /* 0x0000000413007c0c */ /* 0x000fc4000bfa6070 */
[----:B------:R-:W-:Y:S01]  /*0740*/  SHF.R.S32.HI R25, RZ, 0x1f, R19 ;  /* 0x0000001fff197819 */ /* 0x000fe20000011413 */
[----:B------:R-:W5:Y:S01]  /*0750*/  @!P2 LDC.64 R34, c[0x0][0x390] ;  /* 0x0000e400ff22ab82 */ /* 0x000f620000000a00 */
[C---:B-1----:R-:W-:Y:S02]  /*0760*/  @!P6 LEA R6, P1, R2.reuse, R26, 0x1 ;  /* 0x0000001a0206e211 */ /* 0x042fe400078208ff */
[----:B------:R-:W-:Y:S02]  /*0770*/  ISETP.GE.AND.EX P5, PT, R25, UR5, PT, P5 ;  /* 0x0000000519007c0c */ /* 0x000fe4000bfa6350 */
[----:B------:R-:W-:Y:S01]  /*0780*/  @!P6 LEA.HI.X R7, R2, R27, R0, 0x1, P1 ;  /* 0x0000001b0207e211 */ /* 0x000fe200008f0c00 */
[----:B---3--:R-:W-:Y:S02]  /*0790*/  @!P3 IMAD R2, R21, R28, RZ ;  /* 0x0000001c1502b224 */ /* 0x008fe400078e02ff */
[----:B------:R-:W1:Y:S02]  /*07a0*/  @!P4 LDC.64 R36, c[0x0][0x3e0] ;  /* 0x0000f800ff24cb82 */ /* 0x000e640000000a00 */
[----:B------:R-:W-:-:S02]  /*07b0*/  @!P3 IMAD R27, R9, R29, R2 ;  /* 0x0000001d091bb224 */ /* 0x000fc400078e0202 */
[----:B0-----:R-:W-:Y:S01]  /*07c0*/  @!P2 IMAD R2, R23, R32, RZ ;  /* 0x000000201702a224 */ /* 0x001fe200078e02ff */
[----:B------:R-:W-:Y:S02]  /*07d0*/  MOV R0, RZ ;  /* 0x000000ff00007202 */ /* 0x000fe40000000f00 */
[----:B--2---:R-:W-:Y:S01]  /*07e0*/  @!P3 MOV R4, R110 ;  /* 0x0000006e0004b202 */ /* 0x004fe20000000f00 */
[----:B------:R-:W0:Y:S01]  /*07f0*/  @!P4 LDC.64 R38, c[0x0][0x390] ;  /* 0x0000e400ff26cb82 */ /* 0x000e220000000a00 */
[----:B------:R-:W-:Y:S02]  /*0800*/  @!P3 MOV R5, R113 ;  /* 0x000000710005b202 */ /* 0x000fe40000000f00 */
[----:B------:R-:W-:Y:S01]  /*0810*/  IADD3 R21, PT, PT, R11, 0x80, RZ ;  /* 0x000000800b157810 */ /* 0x000fe20007ffe0ff */
[----:B------:R-:W-:Y:S01]  /*0820*/  @!P2 IMAD R23, R13, R33, R2 ;  /* 0x000000210d17a224 */ /* 0x000fe200078e0202 */
[----:B------:R2:W3:Y:S01]  /*0830*/  @!P6 LDG.E R0, desc[UR6][R6.64] ;  /* 0x000000060600e981 */ /* 0x0004e2000c1e1900 */
[----:B------:R-:W-:Y:S01]  /*0840*/  @!P3 IMAD.WIDE.U32 R4, R9, R28, R4 ;  /* 0x0000001c0904b225 */ /* 0x000fe200078e0004 */
[----:B------:R-:W-:Y:S01]  /*0850*/  ISETP.GE.U32.AND P1, PT, R21, UR4, PT ;  /* 0x0000000415007c0c */ /* 0x000fe2000bf26070 */
[----:B------:R-:W0:Y:S01]  /*0860*/  @!P5 LDC.64 R2, c[0x0][0x3e0] ;  /* 0x0000f800ff02db82 */ /* 0x000e220000000a00 */
[----:B------:R-:W-:-:S02]  /*0870*/  SHF.R.S32.HI R29, RZ, 0x1f, R21 ;  /* 0x0000001fff1d7819 */ /* 0x000fc40000011415 */
[----:B------:R-:W-:Y:S02]  /*0880*/  @!P3 IADD3 R5, PT, PT, R5, R27, RZ ;  /* 0x0000001b0505b210 */ /* 0x000fe40007ffe0ff */
[----:B------:R-:W-:Y:S02]  /*0890*/  ISETP.GE.AND.EX P1, PT, R29, UR5, PT, P1 ;  /* 0x000000051d007c0c */ /* 0x000fe4000bf26310 */
[----:B--2---:R-:W-:Y:S01]  /*08a0*/  @!P2 MOV R6, R110 ;  /* 0x0000006e0006a202 */ /* 0x004fe20000000f00 */
[----:B------:R-:W2:Y:S01]  /*08b0*/  @!P5 LDC.64 R40, c[0x0][0x390] ;  /* 0x0000e400ff28db82 */ /* 0x000ea20000000a00 */
[----:B------:R-:W-:Y:S02]  /*08c0*/  @!P2 MOV R7, R113 ;  /* 0x000000710007a202 */ /* 0x000fe40000000f00 */
[----:B-----5:R-:W-:Y:S01]  /*08d0*/  @!P3 LEA R8, P6, R4, R30, 0x1 ;  /* 0x0000001e0408b211 */ /* 0x020fe200078c08ff */
[----:B------:R-:W-:-:S03]  /*08e0*/  @!P2 IMAD.WIDE.U32 R6, R13, R32, R6 ;  /* 0x000000200d06a225 */ /* 0x000fc600078e0006 */
[----:B------:R-:W-:Y:S02]  /*08f0*/  @!P3 LEA.HI.X R9, R4, R31, R5, 0x1, P6 ;  /* 0x0000001f0409b211 */ /* 0x000fe400030f0c05 */
[----:B------:R-:W-:Y:S01]  /*0900*/  MOV R5, RZ ;  /* 0x000000ff00057202 */ /* 0x000fe20000000f00 */
[----:B-1----:R-:W-:Y:S01]  /*0910*/  @!P4 IMAD R10, R15, R36, RZ ;  /* 0x000000240f0ac224 */ /* 0x002fe200078e02ff */
[----:B------:R-:W-:Y:S01]  /*0920*/  @!P2 IADD3 R4, PT, PT, R7, R23, RZ ;  /* 0x000000170704a210 */ /* 0x000fe20007ffe0ff */
[----:B------:R-:W1:Y:S01]  /*0930*/  @!P1 LDC.64 R42, c[0x0][0x3e0] ;  /* 0x0000f800ff2a9b82 */ /* 0x000e620000000a00 */
[----:B------:R-:W-:Y:S02]  /*0940*/  IADD3 R23, PT, PT, R11, 0x90, RZ ;  /* 0x000000900b177810 */ /* 0x000fe40007ffe0ff */
[----:B------:R5:W3:Y:S01]  /*0950*/  @!P3 LDG.E R5, desc[UR6][R8.64] ;  /* 0x000000060805b981 */ /* 0x000ae2000c1e1900 */
[----:B------:R-:W-:Y:S02]  /*0960*/  @!P2 LEA R12, P6, R6, R34, 0x1 ;  /* 0x00000022060ca211 */ /* 0x000fe400078c08ff */
[----:B------:R-:W-:-:S02]  /*0970*/  ISETP.GE.U32.AND P3, PT, R23, UR4, PT ;  /* 0x0000000417007c0c */ /* 0x000fc4000bf66070 */
[----:B------:R-:W-:Y:S02]  /*0980*/  SHF.R.S32.HI R33, RZ, 0x1f, R23 ;  /* 0x0000001fff217819 */ /* 0x000fe40000011417 */
[----:B------:R-:W-:Y:S02]  /*0990*/  @!P4 MOV R14, R110 ;  /* 0x0000006e000ec202 */ /* 0x000fe40000000f00 */
[----:B------:R-:W-:Y:S02]  /*09a0*/  @!P4 MOV R15, R113 ;  /* 0x00000071000fc202 */ /* 0x000fe40000000f00 */
[----:B------:R-:W-:Y:S01]  /*09b0*/  ISETP.GE.AND.EX P3, PT, R33, UR5, PT, P3 ;  /* 0x0000000521007c0c */ /* 0x000fe2000bf66330 */
[C---:B------:R-:W-:Y:S01]  /*09c0*/  @!P4 IMAD R31, R17.reuse, R37, R10 ;  /* 0x00000025111fc224 */ /* 0x040fe200078e020a */
[----:B------:R-:W-:Y:S01]  /*09d0*/  @!P2 LEA.HI.X R13, R6, R35, R4, 0x1, P6 ;  /* 0x00000023060da211 */ /* 0x000fe200030f0c04 */
[----:B------:R-:W-:-:S04]  /*09e0*/  @!P4 IMAD.WIDE.U32 R14, R17, R36, R14 ;  /* 0x00000024110ec225 */ /* 0x000fc800078e000e */
[----:B0-----:R-:W-:Y:S01]  /*09f0*/  @!P5 IMAD R4, R25, R2, RZ ;  /* 0x000000021904d224 */ /* 0x001fe200078e02ff */
[----:B------:R-:W-:Y:S02]  /*0a00*/  MOV R7, RZ ;  /* 0x000000ff00077202 */ /* 0x000fe40000000f00 */
[----:B------:R-:W-:Y:S01]  /*0a10*/  @!P4 LEA R16, P6, R14, R38, 0x1 ;  /* 0x000000260e10c211 */ /* 0x000fe200078c08ff */
[----:B------:R-:W-:Y:S01]  /*0a20*/  @!P5 IMAD R35, R19, R3, R4 ;  /* 0x000000031323d224 */ /* 0x000fe200078e0204 */
[----:B------:R-:W-:Y:S01]  /*0a30*/  @!P4 IADD3 R4, PT, PT, R15, R31, RZ ;  /* 0x0000001f0f04c210 */ /* 0x000fe20007ffe0ff */
[----:B------:R-:W0:Y:S01]  /*0a40*/  @!P3 LDC.64 R44, c[0x0][0x3e0] ;  /* 0x0000f800ff2cbb82 */ /* 0x000e220000000a00 */
[----:B------:R-:W-:Y:S01]  /*0a50*/  IADD3 R27, PT, PT, R11, 0xa0, RZ ;  /* 0x000000a00b1b7810 */ /* 0x000fe20007ffe0ff */
[----:B------:R2:W3:Y:S01]  /*0a60*/  @!P2 LDG.E R7, desc[UR6][R12.64] ;  /* 0x000000060c07a981 */ /* 0x0004e2000c1e1900 */
[----:B-----5:R-:W-:Y:S02]  /*0a70*/  @!P5 MOV R8, R110 ;  /* 0x0000006e0008d202 */ /* 0x020fe40000000f00 */
[----:B------:R-:W-:-:S02]  /*0a80*/  @!P5 MOV R9, R113 ;  /* 0x000000710009d202 */ /* 0x000fc40000000f00 */
[----:B------:R-:W-:Y:S02]  /*0a90*/  @!P4 LEA.HI.X R17, R14, R39, R4, 0x1, P6 ;  /* 0x000000270e11c211 */ /* 0x000fe400030f0c04 */
[----:B------:R-:W5:Y:S01]  /*0aa0*/  @!P1 LDC.64 R38, c[0x0][0x390] ;  /* 0x0000e400ff269b82 */ /* 0x000f620000000a00 */
[----:B------:R-:W-:Y:S01]  /*0ab0*/  ISETP.GE.U32.AND P2, PT, R27, UR4, PT ;  /* 0x000000041b007c0c */ /* 0x000fe2000bf46070 */
[----:B------:R-:W-:Y:S01]  /*0ac0*/  @!P5 IMAD.WIDE.U32 R2, R19, R2, R8 ;  /* 0x000000021302d225 */ /* 0x000fe200078e0008 */
[----:B------:R-:W-:Y:S02]  /*0ad0*/  SHF.R.S32.HI R25, RZ, 0x1f, R27 ;  /* 0x0000001fff197819 */ /* 0x000fe4000001141b */
[----:B------:R-:W-:Y:S02]  /*0ae0*/  MOV R10, RZ ;  /* 0x000000ff000a7202 */ /* 0x000fe40000000f00 */
[----:B------:R-:W-:Y:S01]  /*0af0*/  ISETP.GE.AND.EX P2, PT, R25, UR5, PT, P2 ;  /* 0x0000000519007c0c */ /* 0x000fe2000bf46320 */
[----:B-1----:R-:W-:Y:S01]  /*0b00*/  @!P1 IMAD R4, R29, R42, RZ ;  /* 0x0000002a1d049224 */ /* 0x002fe200078e02ff */
[----:B------:R-:W-:-:S02]  /*0b10*/  @!P5 IADD3 R3, PT, PT, R3, R35, RZ ;  /* 0x000000230303d210 */ /* 0x000fc40007ffe0ff */
[C---:B--2---:R-:W-:Y:S01]  /*0b20*/  @!P5 LEA R14, P6, R2.reuse, R40, 0x1 ;  /* 0x00000028020ed211 */ /* 0x044fe200078c08ff */
[----:B------:R1:W2:Y:S01]  /*0b30*/  @!P4 LDG.E R10, desc[UR6][R16.64] ;  /* 0x00000006100ac981 */ /* 0x0002a2000c1e1900 */
[----:B------:R-:W-:Y:S02]  /*0b40*/  IADD3 R29, PT, PT, R11, 0xc0, RZ ;  /* 0x000000c00b1d7810 */ /* 0x000fe40007ffe0ff */
[----:B------:R-:W-:Y:S02]  /*0b50*/  MOV R13, RZ ;  /* 0x000000ff000d7202 */ /* 0x000fe40000000f00 */
[----:B------:R-:W-:Y:S02]  /*0b60*/  @!P5 LEA.HI.X R15, R2, R41, R3, 0x1, P6 ;  /* 0x00000029020fd211 */ /* 0x000fe400030f0c03 */
[----:B------:R-:W-:Y:S02]  /*0b70*/  ISETP.GE.U32.AND P4, PT, R29, UR4, PT ;  /* 0x000000041d007c0c */ /* 0x000fe4000bf86070 */
[----:B------:R-:W-:Y:S01]  /*0b80*/  IADD3 R31, PT, PT, R11, 0xd0, RZ ;  /* 0x000000d00b1f7810 */ /* 0x000fe20007ffe0ff */
[----:B------:R5:W2:Y:S01]  /*0b90*/  @!P5 LDG.E R13, desc[UR6][R14.64] ;  /* 0x000000060e0dd981 */ /* 0x000aa2000c1e1900 */
[----:B------:R-:W-:Y:S01]  /*0ba0*/  SHF.R.S32.HI R35, RZ, 0x1f, R29 ;  /* 0x0000001fff237819 */ /* 0x000fe2000001141d */
[----:B------:R-:W-:Y:S01]  /*0bb0*/  @!P1 IMAD R19, R21, R43, R4 ;  /* 0x0000002b15139224 */ /* 0x000fe200078e0204 */
[----:B------:R-:W-:Y:S01]  /*0bc0*/  @!P1 MOV R2, R110 ;  /* 0x0000006e00029202 */ /* 0x000fe20000000f00 */
[----:B------:R-:W5:Y:S01]  /*0bd0*/  @!P2 LDC.64 R8, c[0x0][0x3e0] ;  /* 0x0000f800ff08ab82 */ /* 0x000f620000000a00 */
[----:B------:R-:W-:-:S02]  /*0be0*/  @!P1 MOV R3, R113 ;  /* 0x0000007100039202 */ /* 0x000fc40000000f00 */
[----:B------:R-:W-:Y:S02]  /*0bf0*/  ISETP.GE.AND.EX P4, PT, R35, UR5, PT, P4 ;  /* 0x0000000523007c0c */ /* 0x000fe4000bf86340 */
[----:B------:R-:W-:Y:S01]  /*0c00*/  ISETP.GE.U32.AND P5, PT, R31, UR4, PT ;  /* 0x000000041f007c0c */ /* 0x000fe2000bfa6070 */
[----:B------:R-:W-:Y:S01]  /*0c10*/  @!P1 IMAD.WIDE.U32 R2, R21, R42, R2 ;  /* 0x0000002a15029225 */ /* 0x000fe200078e0002 */
[----:B------:R-:W-:Y:S01]  /*0c20*/  SHF.R.S32.HI R37, RZ, 0x1f, R31 ;  /* 0x0000001fff257819 */ /* 0x000fe2000001141f */
[----:B------:R-:W5:Y:S01]  /*0c30*/  @!P3 LDC.64 R40, c[0x0][0x390] ;  /* 0x0000e400ff28bb82 */ /* 0x000f620000000a00 */
[----:B-1----:R-:W-:Y:S02]  /*0c40*/  @!P3 MOV R16, R110 ;  /* 0x0000006e0010b202 */ /* 0x002fe40000000f00 */
[----:B------:R-:W-:Y:S01]  /*0c50*/  ISETP.GE.AND.EX P5, PT, R37, UR5, PT, P5 ;  /* 0x0000000525007c0c */ /* 0x000fe2000bfa6350 */
[----:B0-----:R-:W-:Y:S01]  /*0c60*/  @!P3 IMAD R4, R33, R44, RZ ;  /* 0x0000002c2104b224 */ /* 0x001fe200078e02ff */
[----:B------:R-:W-:-:S02]  /*0c70*/  @!P1 IADD3 R3, PT, PT, R3, R19, RZ ;  /* 0x0000001303039210 */ /* 0x000fc40007ffe0ff */
[C---:B-----5:R-:W-:Y:S01]  /*0c80*/  @!P1 LEA R18, P6, R2.reuse, R38, 0x1 ;  /* 0x0000002602129211 */ /* 0x060fe200078c08ff */
[----:B------:R-:W0:Y:S01]  /*0c90*/  @!P2 LDC.64 R42, c[0x0][0x390] ;  /* 0x0000e400ff2aab82 */ /* 0x000e220000000a00 */
[----:B------:R-:W-:Y:S02]  /*0ca0*/  @!P3 MOV R17, R113 ;  /* 0x000000710011b202 */ /* 0x000fe40000000f00 */
[----:B------:R-:W-:Y:S01]  /*0cb0*/  @!P1 LEA.HI.X R19, R2, R39, R3, 0x1, P6 ;  /* 0x0000002702139211 */ /* 0x000fe200030f0c03 */
[C---:B------:R-:W-:Y:S02]  /*0cc0*/  @!P3 IMAD R3, R23.reuse, R45, R4 ;  /* 0x0000002d1703b224 */ /* 0x040fe400078e0204 */
[----:B------:R-:W-:Y:S02]  /*0cd0*/  @!P3 IMAD.WIDE.U32 R16, R23, R44, R16 ;  /* 0x0000002c1710b225 */ /* 0x000fe400078e0010 */
[----:B------:R-:W1:Y:S03]  /*0ce0*/  @!P4 LDC.64 R20, c[0x0][0x3e0] ;  /* 0x0000f800ff14cb82 */ /* 0x000e660000000a00 */
[----:B------:R-:W-:-:S05]  /*0cf0*/  @!P3 IADD3 R4, PT, PT, R17, R3, RZ ;  /* 0x000000031104b210 */ /* 0x000fca0007ffe0ff */
[----:B------:R-:W5:Y:S01]  /*0d00*/  @!P5 LDC.64 R2, c[0x0][0x3e0] ;  /* 0x0000f800ff02db82 */ /* 0x000f620000000a00 */
[----:B------:R-:W-:Y:S01]  /*0d10*/  MOV R15, RZ ;  /* 0x000000ff000f7202 */ /* 0x000fe20000000f00 */
[----:B------:R-:W-:Y:S01]  /*0d20*/  @!P2 IMAD R6, R25, R8, RZ ;  /* 0x000000081906a224 */ /* 0x000fe200078e02ff */
[C---:B------:R-:W-:Y:S02]  /*0d30*/  @!P3 LEA R22, P6, R16.reuse, R40, 0x1 ;  /* 0x000000281016b211 */ /* 0x040fe400078c08ff */
[----:B------:R-:W-:Y:S02]  /*0d40*/  @!P2 MOV R24, R110 ;  /* 0x0000006e0018a202 */ /* 0x000fe40000000f00 */
[----:B------:R-:W-:Y:S01]  /*0d50*/  @!P2 MOV R25, R113 ;  /* 0x000000710019a202 */ /* 0x000fe20000000f00 */
[----:B------:R-:W5:Y:S01]  /*0d60*/  @!P4 LDC.64 R44, c[0x0][0x390] ;  /* 0x0000e400ff2ccb82 */ /* 0x000f620000000a00 */
[----:B------:R-:W-:Y:S01]  /*0d70*/  IADD3 R33, PT, PT, R11, 0xe0, RZ ;  /* 0x000000e00b217810 */ /* 0x000fe20007ffe0ff */
[----:B------:R0:W2:Y:S01]  /*0d80*/  @!P1 LDG.E R15, desc[UR6][R18.64] ;  /* 0x00000006120f9981 */ /* 0x0000a2000c1e1900 */
[----:B------:R-:W-:Y:S01]  /*0d90*/  MOV R17, RZ ;  /* 0x000000ff00117202 */ /* 0x000fe20000000f00 */
[----:B------:R-:W-:Y:S01]  /*0da0*/  @!P2 IMAD.WIDE.U32 R24, R27, R8, R24 ;  /* 0x000000081b18a225 */ /* 0x000fe200078e0018 */
[----:B------:R-:W-:-:S02]  /*0db0*/  @!P3 LEA.HI.X R23, R16, R41, R4, 0x1, P6 ;  /* 0x000000291017b211 */ /* 0x000fc400030f0c04 */
[----:B------:R-:W-:Y:S01]  /*0dc0*/  ISETP.GE.U32.AND P1, PT, R33, UR4, PT ;  /* 0x0000000421007c0c */ /* 0x000fe2000bf26070 */
[----:B------:R-:W-:Y:S01]  /*0dd0*/  @!P2 IMAD R41, R27, R9, R6 ;  /* 0x000000091b29a224 */ /* 0x000fe200078e0206 */
[----:B------:R-:W-:Y:S01]  /*0de0*/  SHF.R.S32.HI R39, RZ, 0x1f, R33 ;  /* 0x0000001fff277819 */ /* 0x000fe20000011421 */
[----:B------:R1:W2:Y:S01]  /*0df0*/  @!P3 LDG.E R17, desc[UR6][R22.64] ;  /* 0x000000061611b981 */ /* 0x0002a2000c1e1900 */
[----:B0-----:R-:W-:Y:S01]  /*0e00*/  IADD3 R19, PT, PT, R11, 0x100, RZ ;  /* 0x000001000b137810 */ /* 0x001fe20007ffe0ff */
[----:B-1----:R-:W-:Y:S01]  /*0e10*/  @!P4 IMAD R6, R35, R20, RZ ;  /* 0x000000142306c224 */ /* 0x002fe200078e02ff */
[----:B------:R-:W-:Y:S01]  /*0e20*/  ISETP.GE.AND.EX P3, PT, R39, UR5, PT, P1 ;  /* 0x0000000527007c0c */ /* 0x000fe2000bf66310 */
[----:B------:R-:W0:Y:S01]  /*0e30*/  @!P5 LDC.64 R8, c[0x0][0x390] ;  /* 0x0000e400ff08db82 */ /* 0x000e220000000a00 */
[----:B------:R-:W-:Y:S02]  /*0e40*/  @!P2 IADD3 R4, PT, PT, R25, R41, RZ ;  /* 0x000000291904a210 */ /* 0x000fe40007ffe0ff */
[----:B------:R-:W-:-:S02]  /*0e50*/  @!P2 LEA R26, P6, R24, R42, 0x1 ;  /* 0x0000002a181aa211 */ /* 0x000fc400078c08ff */
[----:B------:R-:W-:Y:S02]  /*0e60*/  @!P4 MOV R22, R110 ;  /* 0x0000006e0016c202 */ /* 0x000fe40000000f00 */
[----:B------:R-:W-:Y:S02]  /*0e70*/  @!P4 MOV R23, R113 ;  /* 0x000000710017c202 */ /* 0x000fe40000000f00 */
[----:B------:R-:W-:Y:S02]  /*0e80*/  ISETP.GE.U32.AND P1, PT, R19, UR4, PT ;  /* 0x0000000413007c0c */ /* 0x000fe4000bf26070 */
[----:B------:R-:W-:Y:S01]  /*0e90*/  SHF.R.S32.HI R35, RZ, 0x1f, R19 ;  /* 0x0000001fff237819 */ /* 0x000fe20000011413 */
[----:B------:R-:W-:Y:S01]  /*0ea0*/  @!P4 IMAD R25, R29, R21, R6 ;  /* 0x000000151d19c224 */ /* 0x000fe200078e0206 */
[----:B------:R-:W-:Y:S01]  /*0eb0*/  @!P2 LEA.HI.X R27, R24, R43, R4, 0x1, P6 ;  /* 0x0000002b181ba211 */ /* 0x000fe200030f0c04 */
[----:B-----5:R-:W-:Y:S01]  /*0ec0*/  @!P5 IMAD R4, R37, R2, RZ ;  /* 0x000000022504d224 */ /* 0x020fe200078e02ff */
[----:B------:R-:W-:Y:S01]  /*0ed0*/  ISETP.GE.AND.EX P1, PT, R35, UR5, PT, P1 ;  /* 0x0000000523007c0c */ /* 0x000fe2000bf26310 */
[----:B------:R-:W-:Y:S01]  /*0ee0*/  @!P4 IMAD.WIDE.U32 R22, R29, R20, R22 ;  /* 0x000000141d16c225 */ /* 0x000fe200078e0016 */
[----:B------:R-:W-:Y:S01]  /*0ef0*/  MOV R18, RZ ;  /* 0x000000ff00127202 */ /* 0x000fe20000000f00 */
[----:B------:R-:W1:Y:S02]  /*0f00*/  @!P3 LDC.64 R20, c[0x0][0x3e0] ;  /* 0x0000f800ff14bb82 */ /* 0x000e640000000a00 */
[----:B------:R-:W-:Y:S01]  /*0f10*/  @!P5 IMAD R29, R31, R3, R4 ;  /* 0x000000031f1dd224 */ /* 0x000fe200078e0204 */
[----:B------:R-:W-:-:S02]  /*0f20*/  @!P4 IADD3 R4, PT, PT, R23, R25, RZ ;  /* 0x000000191704c210 */ /* 0x000fc40007ffe0ff */
[----:B------:R-:W-:Y:S01]  /*0f30*/  @!P5 MOV R24, R110 ;  /* 0x0000006e0018d202 */ /* 0x000fe20000000f00 */
[----:B------:R5:W2:Y:S01]  /*0f40*/  @!P2 LDG.E R18, desc[UR6][R26.64] ;  /* 0x000000061a12a981 */ /* 0x000aa2000c1e1900 */
[----:B------:R-:W-:Y:S01]  /*0f50*/  @!P5 MOV R25, R113 ;  /* 0x000000710019d202 */ /* 0x000fe20000000f00 */
[----:B------:R-:W4:Y:S01]  /*0f60*/  @!P3 LDC.64 R46, c[0x0][0x390] ;  /* 0x0000e400ff2ebb82 */ /* 0x000f220000000a00 */
[----:B------:R-:W-:Y:S01]  /*0f70*/  @!P4 LEA R30, P2, R22, R44, 0x1 ;  /* 0x0000002c161ec211 */ /* 0x000fe200078408ff */
[----:B------:R-:W-:-:S03]  /*0f80*/  @!P5 IMAD.WIDE.U32 R2, R31, R2, R24 ;  /* 0x000000021f02d225 */ /* 0x000fc600078e0018 */
[----:B------:R-:W-:-:S03]  /*0f90*/  @!P4 LEA.HI.X R31, R22, R45, R4, 0x1, P2 ;  /* 0x0000002d161fc211 */ /* 0x000fc600010f0c04 */
[----:B------:R-:W4:Y:S01]  /*0fa0*/  @!P1 LDC.64 R44, c[0x0][0x3e0] ;  /* 0x0000f800ff2c9b82 */ /* 0x000f220000000a00 */
[----:B------:R-:W-:-:S04]  /*0fb0*/  IADD3 R37, PT, PT, R11, 0x110, RZ ;  /* 0x000001100b257810 */ /* 0x000fc80007ffe0ff */
[----:B------:R-:W-:Y:S02]  /*0fc0*/  ISETP.GE.U32.AND P2, PT, R37, UR4, PT ;  /* 0x0000000425007c0c */ /* 0x000fe4000bf46070 */
[----:B------:R-:W-:-:S04]  /*0fd0*/  SHF.R.S32.HI R41, RZ, 0x1f, R37 ;  /* 0x0000001fff297819 */ /* 0x000fc80000011425 */
[----:B------:R-:W-:Y:S02]  /*0fe0*/  ISETP.GE.AND.EX P2, PT, R41, UR5, PT, P2 ;  /* 0x0000000529007c0c */ /* 0x000fe4000bf46320 */
[----:B------:R-:W-:Y:S02]  /*0ff0*/  @!P5 IADD3 R3, PT, PT, R3, R29, RZ ;  /* 0x0000001d0303d210 */ /* 0x000fe40007ffe0ff */
[C---:B0-----:R-:W-:Y:S01]  /*1000*/  @!P5 LEA R8, P6, R2.reuse, R8, 0x1 ;  /* 0x000000080208d211 */ /* 0x041fe200078c08ff */
[----:B------:R-:W0:Y:S01]  /*1010*/  @!P1 LDC.64 R28, c[0x0][0x390] ;  /* 0x0000e400ff1c9b82 */ /* 0x000e220000000a00 */
[----:B------:R-:W-:Y:S02]  /*1020*/  MOV R23, RZ ;  /* 0x000000ff00177202 */ /* 0x000fe40000000f00 */
[----:B------:R-:W-:Y:S01]  /*1030*/  MOV R25, RZ ;  /* 0x000000ff00197202 */ /* 0x000fe20000000f00 */
[----:B-1----:R-:W-:Y:S01]  /*1040*/  @!P3 IMAD R4, R39, R20, RZ ;  /* 0x000000142704b224 */ /* 0x002fe200078e02ff */
[----:B------:R-:W-:-:S02]  /*1050*/  @!P5 LEA.HI.X R9, R2, R9, R3, 0x1, P6 ;  /* 0x000000090209d211 */ /* 0x000fc400030f0c03 */
[----:B-----5:R-:W-:Y:S01]  /*1060*/  IADD3 R27, PT, PT, R11, 0x120, RZ ;  /* 0x000001200b1b7810 */ /* 0x020fe20007ffe0ff */
[----:B------:R-:W5:Y:S01]  /*1070*/  @!P4 LDG.E R23, desc[UR6][R30.64] ;  /* 0x000000061e17c981 */ /* 0x000f62000c1e1900 */
[----:B------:R-:W1:Y:S01]  /*1080*/  @!P2 LDC.64 R2, c[0x0][0x3e0] ;  /* 0x0000f800ff02ab82 */ /* 0x000e620000000a00 */
[----:B------:R-:W-:Y:S01]  /*1090*/  @!P3 IMAD R21, R33, R21, R4 ;  /* 0x000000152115b224 */ /* 0x000fe200078e0204 */
[----:B------:R-:W-:Y:S01]  /*10a0*/  ISETP.GE.U32.AND P4, PT, R27, UR4, PT ;  /* 0x000000041b007c0c */ /* 0x000fe2000bf86070 */
[----:B------:R4:W5:Y:S01]  /*10b0*/  @!P5 LDG.E R25, desc[UR6][R8.64] ;  /* 0x000000060819d981 */ /* 0x000962000c1e1900 */
[----:B------:R-:W-:Y:S01]  /*10c0*/  SHF.R.S32.HI R43, RZ, 0x1f, R27 ;  /* 0x0000001fff2b7819 */ /* 0x000fe2000001141b */
[----:B----4-:R-:W-:Y:S01]  /*10d0*/  @!P1 IMAD R4, R35, R44, RZ ;  /* 0x0000002c23049224 */ /* 0x010fe200078e02ff */
[----:B------:R-:W-:Y:S02]  /*10e0*/  IADD3 R39, PT, PT, R11, 0x130, RZ ;  /* 0x000001300b277810 */ /* 0x000fe40007ffe0ff */
[----:B------:R-:W-:Y:S01]  /*10f0*/  ISETP.GE.AND.EX P4, PT, R43, UR5, PT, P4 ;  /* 0x000000052b007c0c */ /* 0x000fe2000bf86340 */
[----:B------:R-:W-:Y:S01]  /*1100*/  @!P1 IMAD R35, R19, R45, R4 ;  /* 0x0000002d13239224 */ /* 0x000fe200078e0204 */
[----:B------:R-:W-:-:S02]  /*1110*/  @!P3 MOV R8, R110 ;  /* 0x0000006e0008b202 */ /* 0x000fc40000000f00 */
[-C--:B------:R-:W-:Y:S02]  /*1120*/  @!P3 MOV R9, R113.reuse ;  /* 0x000000710009b202 */ /* 0x080fe40000000f00 */
[----:B------:R-:W-:Y:S02]  /*1130*/  ISETP.GE.U32.AND P5, PT, R39, UR4, PT ;  /* 0x0000000427007c0c */ /* 0x000fe4000bfa6070 */
[----:B------:R-:W-:Y:S01]  /*1140*/  SHF.R.S32.HI R45, RZ, 0x1f, R39 ;  /* 0x0000001fff2d7819 */ /* 0x000fe20000011427 */
[----:B------:R-:W-:Y:S01]  /*1150*/  @!P3 IMAD.WIDE.U32 R8, R33, R20, R8 ;  /* 0x000000142108b225 */ /* 0x000fe200078e0008 */
[----:B------:R-:W-:Y:S02]  /*1160*/  @!P1 MOV R30, R110 ;  /* 0x0000006e001e9202 */ /* 0x000fe40000000f00 */
[----:B------:R-:W-:Y:S02]  /*1170*/  @!P1 MOV R31, R113 ;  /* 0x00000071001f9202 */ /* 0x000fe40000000f00 */
[----:B------:R-:W-:-:S02]  /*1180*/  ISETP.GE.AND.EX P5, PT, R45, UR5, PT, P5 ;  /* 0x000000052d007c0c */ /* 0x000fc4000bfa6350 */
[----:B------:R-:W-:Y:S01]  /*1190*/  @!P3 IADD3 R4, PT, PT, R9, R21, RZ ;  /* 0x000000150904b210 */ /* 0x000fe20007ffe0ff */
[----:B------:R-:W-:Y:S01]  /*11a0*/  @!P1 IMAD.WIDE.U32 R30, R19, R44, R30 ;  /* 0x0000002c131e9225 */ /* 0x000fe200078e001e */
[----:B------:R-:W4:Y:S01]  /*11b0*/  @!P2 LDC.64 R20, c[0x0][0x390] ;  /* 0x0000e400ff14ab82 */ /* 0x000f220000000a00 */
[C---:B------:R-:W-:Y:S02]  /*11c0*/  @!P3 LEA R32, P6, R8.reuse, R46, 0x1 ;  /* 0x0000002e0820b211 */ /* 0x040fe400078c08ff */
[----:B------:R-:W-:Y:S02]  /*11d0*/  MOV R26, RZ ;  /* 0x000000ff001a7202 */ /* 0x000fe40000000f00 */
[----:B------:R-:W-:Y:S02]  /*11e0*/  @!P3 LEA.HI.X R33, R8, R47, R4, 0x1, P6 ;  /* 0x0000002f0821b211 */ /* 0x000fe400030f0c04 */
[----:B------:R-:W-:Y:S01]  /*11f0*/  @!P1 IADD3 R4, PT, PT, R31, R35, RZ ;  /* 0x000000231f049210 */ /* 0x000fe20007ffe0ff */
[----:B------:R-:W4:Y:S01]  /*1200*/  @!P4 LDC.64 R8, c[0x0][0x3e0] ;  /* 0x0000f800ff08cb82 */ /* 0x000f220000000a00 */
[C---:B0-----:R-:W-:Y:S01]  /*1210*/  @!P1 LEA R34, P6, R30.reuse, R28, 0x1 ;  /* 0x0000001c1e229211 */ /* 0x041fe200078c08ff */
[----:B-1----:R-:W-:Y:S01]  /*1220*/  @!P2 IMAD R6, R41, R2, RZ ;  /* 0x000000022906a224 */ /* 0x002fe200078e02ff */
[----:B------:R-:W-:Y:S01]  /*1230*/  IADD3 R19, PT, PT, R11, 0x140, RZ ;  /* 0x000001400b137810 */ /* 0x000fe20007ffe0ff */
[----:B------:R0:W5:Y:S01]  /*1240*/  @!P3 LDG.E R26, desc[UR6][R32.64] ;  /* 0x00000006201ab981 */ /* 0x000162000c1e1900 */
[----:B------:R-:W-:-:S03]  /*1250*/  @!P1 LEA.HI.X R35, R30, R29, R4, 0x1, P6 ;  /* 0x0000001d1e239211 */ /* 0x000fc600030f0c04 */
[----:B------:R-:W1:Y:S01]  /*1260*/  @!P5 LDC.64 R30, c[0x0][0x3e0] ;  /* 0x0000f800ff1edb82 */ /* 0x000e620000000a00 */
[----:B------:R-:W-:Y:S02]  /*1270*/  ISETP.GE.U32.AND P3, PT, R19, UR4, PT ;  /* 0x0000000413007c0c */ /* 0x000fe4000bf66070 */
[----:B------:R-:W-:Y:S02]  /*1280*/  SHF.R.S32.HI R41, RZ, 0x1f, R19 ;  /* 0x0000001fff297819 */ /* 0x000fe40000011413 */
[----:B------:R-:W-:Y:S02]  /*1290*/  @!P2 MOV R28, R110 ;  /* 0x0000006e001ca202 */ /* 0x000fe40000000f00 */
[----:B------:R-:W-:Y:S01]  /*12a0*/  @!P2 MOV R29, R113 ;  /* 0x00000071001da202 */ /* 0x000fe20000000f00 */
[----:B------:R-:W-:Y:S01]  /*12b0*/  @!P2 IMAD R47, R37, R3, R6 ;  /* 0x00000003252fa224 */ /* 0x000fe200078e0206 */
[----:B------:R-:W-:Y:S01]  /*12c0*/  ISETP.GE.AND.EX P3, PT, R41, UR5, PT, P3 ;  /* 0x0000000529007c0c */ /* 0x000fe2000bf66330 */
[----:B0-----:R-:W0:Y:S01]  /*12d0*/  @!P4 LDC.64 R32, c[0x0][0x390] ;  /* 0x0000e400ff20cb82 */ /* 0x001e220000000a00 */
[----:B------:R-:W-:Y:S01]  /*12e0*/  @!P2 IMAD.WIDE.U32 R2, R37, R2, R28 ;  /* 0x000000022502a225 */ /* 0x000fe200078e001c */
[----:B------:R-:W-:-:S04]  /*12f0*/  MOV R55, RZ ;  /* 0x000000ff00377202 */ /* 0x000fc80000000f00 */
[----:B------:R-:W-:Y:S02]  /*1300*/  @!P2 IADD3 R3, PT, PT, R3, R47, RZ ;  /* 0x0000002f0303a210 */ /* 0x000fe40007ffe0ff */
[----:B------:R-:W3:Y:S01]  /*1310*/  @!P5 LDC.64 R28, c[0x0][0x390] ;  /* 0x0000e400ff1cdb82 */ /* 0x000ee20000000a00 */
[----:B----4-:R-:W-:Y:S01]  /*1320*/  @!P2 LEA R20, P6, R2, R20, 0x1 ;  /* 0x000000140214a211 */ /* 0x010fe200078c08ff */
[----:B------:R4:W5:Y:S01]  /*1330*/  @!P1 LDG.E R55, desc[UR6][R34.64] ;  /* 0x0000000622379981 */ /* 0x000962000c1e1900 */
[----:B------:R-:W-:Y:S02]  /*1340*/  MOV R57, RZ ;  /* 0x000000ff00397202 */ /* 0x000fe40000000f00 */
[----:B------:R-:W-:Y:S02]  /*1350*/  ISETP.GE.U32.AND P1, PT, R106, UR4, PT ;  /* 0x000000046a007c0c */ /* 0x000fe4000bf26070 */
[----:B------:R-:W-:Y:S01]  /*1360*/  @!P2 LEA.HI.X R21, R2, R21, R3, 0x1, P6 ;  /* 0x000000150215a211 */ /* 0x000fe200030f0c03 */
[----:B------:R-:W-:Y:S01]  /*1370*/  @!P4 IMAD R4, R43, R8, RZ ;  /* 0x000000082b04c224 */ /* 0x000fe200078e02ff */
[----:B------:R-:W3:Y:S01]  /*1380*/  @!P3 LDC.64 R2, c[0x0][0x3e0] ;  /* 0x0000f800ff02bb82 */ /* 0x000ee20000000a00 */
[----:B------:R-:W-:-:S02]  /*1390*/  ISETP.GE.AND.EX P1, PT, R101, UR5, PT, P1 ;  /* 0x0000000565007c0c */ /* 0x000fc4000bf26310 */
[----:B------:R0:W5:Y:S01]  /*13a0*/  @!P2 LDG.E R57, desc[UR6][R20.64] ;  /* 0x000000061439a981 */ /* 0x000162000c1e1900 */
[----:B------:R-:W-:Y:S01]  /*13b0*/  @!P4 IMAD R37, R27, R9, R4 ;  /* 0x000000091b25c224 */ /* 0x000fe200078e0204 */
[----:B----4-:R-:W-:Y:S01]  /*13c0*/  @!P5 MOV R34, R110 ;  /* 0x0000006e0022d202 */ /* 0x010fe20000000f00 */
[----:B-1----:R-:W-:Y:S01]  /*13d0*/  @!P5 IMAD R4, R45, R30, RZ ;  /* 0x0000001e2d04d224 */ /* 0x002fe200078e02ff */
[-C--:B------:R-:W-:Y:S02]  /*13e0*/  @!P5 MOV R35, R113.reuse ;  /* 0x000000710023d202 */ /* 0x080fe40000000f00 */
[----:B0-----:R-:W-:Y:S02]  /*13f0*/  @!P4 MOV R20, R110 ;  /* 0x0000006e0014c202 */ /* 0x001fe40000000f00 */
[----:B------:R-:W-:Y:S01]  /*1400*/  @!P4 MOV R21, R113 ;  /* 0x000000710015c202 */ /* 0x000fe20000000f00 */
[C---:B------:R-:W-:Y:S02]  /*1410*/  @!P5 IMAD R45, R39.reuse, R31, R4 ;  /* 0x0000001f272dd224 */ /* 0x040fe400078e0204 */
[----:B------:R-:W-:-:S02]  /*1420*/  @!P5 IMAD.WIDE.U32 R34, R39, R30, R34 ;  /* 0x0000001e2722d225 */ /* 0x000fc400078e0022 */
[----:B------:R-:W0:Y:S02]  /*1430*/  @!P3 LDC.64 R30, c[0x0][0x390] ;  /* 0x0000e400ff1ebb82 */ /* 0x000e240000000a00 */
[----:B------:R-:W-:Y:S01]  /*1440*/  @!P4 IMAD.WIDE.U32 R8, R27, R8, R20 ;  /* 0x000000081b08c225 */ /* 0x000fe200078e0014 */
[----:B------:R-:W-:-:S04]  /*1450*/  IADD3 R27, PT, PT, R11, 0x150, RZ ;  /* 0x000001500b1b7810 */ /* 0x000fc80007ffe0ff */
[----:B------:R-:W-:Y:S01]  /*1460*/  ISETP.GE.U32.AND P2, PT, R27, UR4, PT ;  /* 0x000000041b007c0c */ /* 0x000fe2000bf46070 */
[----:B------:R-:W1:Y:S01]  /*1470*/  @!P1 LDC.64 R20, c[0x0][0x3e0] ;  /* 0x0000f800ff149b82 */ /* 0x000e620000000a00 */
[----:B------:R-:W-:Y:S02]  /*1480*/  SHF.R.S32.HI R43, RZ, 0x1f, R27 ;  /* 0x0000001fff2b7819 */ /* 0x000fe4000001141b */
[----:B------:R-:W-:Y:S02]  /*1490*/  @!P4 IADD3 R4, PT, PT, R9, R37, RZ ;  /* 0x000000250904c210 */ /* 0x000fe40007ffe0ff */
[----:B------:R-:W-:Y:S02]  /*14a0*/  @!P4 LEA R32, P6, R8, R32, 0x1 ;  /* 0x000000200820c211 */ /* 0x000fe400078c08ff */
[----:B------:R-:W-:Y:S02]  /*14b0*/  MOV R58, RZ ;  /* 0x000000ff003a7202 */ /* 0x000fe40000000f00 */
[----:B------:R-:W-:-:S02]  /*14c0*/  ISETP.GE.AND.EX P2, PT, R43, UR5, PT, P2 ;  /* 0x000000052b007c0c */ /* 0x000fc4000bf46320 */
[----:B------:R-:W-:Y:S02]  /*14d0*/  @!P4 LEA.HI.X R33, R8, R33, R4, 0x1, P6 ;  /* 0x000000210821c211 */ /* 0x000fe400030f0c04 */
[----:B------:R-:W-:Y:S02]  /*14e0*/  @!P5 IADD3 R4, PT, PT, R35, R45, RZ ;  /* 0x0000002d2304d210 */ /* 0x000fe40007ffe0ff */
[C---:B---3--:R-:W-:Y:S01]  /*14f0*/  @!P5 LEA R36, P6, R34.reuse, R28, 0x1 ;  /* 0x0000001c2224d211 */ /* 0x048fe200078c08ff */
[----:B------:R3:W4:Y:S01]  /*1500*/  @!P4 LDG.E R58, desc[UR6][R32.64] ;  /* 0x00000006203ac981 */ /* 0x000722000c1e1900 */
[----:B------:R-:W-:Y:S02]  /*1510*/  @!P3 IMAD R6, R41, R2, RZ ;  /* 0x000000022906b224 */ /* 0x000fe400078e02ff */
[----:B------:R-:W-:Y:S02]  /*1520*/  @!P5 LEA.HI.X R37, R34, R29, R4, 0x1, P6 ;  /* 0x0000001d2225d211 */ /* 0x000fe400030f0c04 */
[----:B------:R-:W1:Y:S01]  /*1530*/  @!P1 LDC.64 R28, c[0x0][0x390] ;  /* 0x0000e400ff1c9b82 */ /* 0x000e620000000a00 */
[----:B------:R-:W-:Y:S01]  /*1540*/  @!P3 IMAD R35, R19, R3, R6 ;  /* 0x000000031323b224 */ /* 0x000fe200078e0206 */
[----:B---3--:R-:W-:-:S02]  /*1550*/  @!P3 MOV R32, R110 ;  /* 0x0000006e0020b202 */ /* 0x008fc40000000f00 */
[----:B------:R-:W-:-:S04]  /*1560*/  @!P3 MOV R33, R113 ;  /* 0x000000710021b202 */ /* 0x000fc80000000f00 */
[----:B------:R-:W3:Y:S01]  /*1570*/  @!P2 LDC.64 R8, c[0x0][0x3e0] ;  /* 0x0000f800ff08ab82 */ /* 0x000ee20000000a00 */
[----:B------:R-:W-:Y:S01]  /*1580*/  @!P3 IMAD.WIDE.U32 R2, R19, R2, R32 ;  /* 0x000000021302b225 */ /* 0x000fe200078e0020 */
[----:B------:R-:W-:-:S04]  /*1590*/  MOV R61, RZ ;  /* 0x000000ff003d7202 */ /* 0x000fc80000000f00 */
[----:B------:R-:W-:Y:S02]  /*15a0*/  @!P3 IADD3 R3, PT, PT, R3, R35, RZ ;  /* 0x000000230303b210 */ /* 0x000fe40007ffe0ff */
[----:B0-----:R-:W-:Y:S02]  /*15b0*/  @!P3 LEA R34, P6, R2, R30, 0x1 ;  /* 0x0000001e0222b211 */ /* 0x001fe400078c08ff */
[----:B------:R-:W-:Y:S01]  /*15c0*/  ISETP.GE.U32.AND P4, PT, R104, UR4, PT ;  /* 0x0000000468007c0c */ /* 0x000fe2000bf86070 */
[----:B-1----:R-:W-:Y:S01]  /*15d0*/  @!P1 IMAD R4, R101, R20, RZ ;  /* 0x0000001465049224 */ /* 0x002fe200078e02ff */
[----:B------:R-:W-:Y:S01]  /*15e0*/  IADD3 R19, PT, PT, R11, 0x160, RZ ;  /* 0x000001600b137810 */ /* 0x000fe20007ffe0ff */
[----:B------:R0:W4:Y:S01]  /*15f0*/  @!P5 LDG.E R61, desc[UR6][R36.64] ;  /* 0x00000006243dd981 */ /* 0x000122000c1e1900 */
[----:B------:R-:W-:Y:S02]  /*1600*/  @!P3 LEA.HI.X R35, R2, R31, R3, 0x1, P6 ;  /* 0x0000001f0223b211 */ /* 0x000fe400030f0c03 */
[----:B------:R-:W-:Y:S01]  /*1610*/  @!P1 MOV R30, R110 ;  /* 0x0000006e001e9202 */ /* 0x000fe20000000f00 */
[----:B------:R-:W1:Y:S01]  /*1620*/  @!P2 LDC.64 R2, c[0x0][0x390] ;  /* 0x0000e400ff02ab82 */ /* 0x000e620000000a00 */
[----:B------:R-:W-:-:S02]  /*1630*/  @!P1 MOV R31, R113 ;  /* 0x00000071001f9202 */ /* 0x000fc40000000f00 */
[----:B------:R-:W-:Y:S01]  /*1640*/  ISETP.GE.AND.EX P5, PT, R99, UR5, PT, P4 ;  /* 0x0000000563007c0c */ /* 0x000fe2000bfa6340 */
[C---:B------:R-:W-:Y:S01]  /*1650*/  @!P1 IMAD R33, R106.reuse, R21, R4 ;  /* 0x000000156a219224 */ /* 0x040fe200078e0204 */
[----:B------:R-:W-:Y:S02]  /*1660*/  ISETP.GE.U32.AND P4, PT, R19, UR4, PT ;  /* 0x0000000413007c0c */ /* 0x000fe4000bf86070 */
[----:B------:R-:W-:Y:S01]  /*1670*/  SHF.R.S32.HI R41, RZ, 0x1f, R19 ;  /* 0x0000001fff297819 */ /* 0x000fe20000011413 */
[----:B------:R-:W-:-:S03]  /*1680*/  @!P1 IMAD.WIDE.U32 R20, R106, R20, R30 ;  /* 0x000000146a149225 */ /* 0x000fc600078e001e */
[----:B------:R-:W-:Y:S02]  /*1690*/  ISETP.GE.AND.EX P4, PT, R41, UR5, PT, P4 ;  /* 0x0000000529007c0c */ /* 0x000fe4000bf86340 */
[----:B------:R-:W-:Y:S02]  /*16a0*/  @!P1 IADD3 R4, PT, PT, R21, R33, RZ ;  /* 0x0000002115049210 */ /* 0x000fe40007ffe0ff */
[C---:B------:R-:W-:Y:S01]  /*16b0*/  @!P1 LEA R32, P6, R20.reuse, R28, 0x1 ;  /* 0x0000001c14209211 */ /* 0x040fe200078c08ff */
[----:B------:R-:W2:Y:S01]  /*16c0*/  @!P5 LDC.64 R30, c[0x0][0x3e0] ;  /* 0x0000f800ff1edb82 */ /* 0x000ea20000000a00 */
[----:B------:R-:W-:Y:S02]  /*16d0*/  MOV R63, RZ ;  /* 0x000000ff003f7202 */ /* 0x000fe40000000f00 */
[----:B------:R-:W-:Y:S01]  /*16e0*/  @!P1 LEA.HI.X R33, R20, R29, R4, 0x1, P6 ;  /* 0x0000001d14219211 */ /* 0x000fe200030f0c04 */
[----:B---3--:R-:W-:Y:S01]  /*16f0*/  @!P2 IMAD R6, R43, R8, RZ ;  /* 0x000000082b06a224 */ /* 0x008fe200078e02ff */
[----:B------:R-:W-:-:S02]  /*1700*/  IADD3 R39, PT, PT, R11, 0x170, RZ ;  /* 0x000001700b277810 */ /* 0x000fc40007ffe0ff */
[----:B------:R-:W-:Y:S01]  /*1710*/  @!P2 MOV R20, R110 ;  /* 0x0000006e0014a202 */ /* 0x000fe20000000f00 */
[----:B------:R1:W3:Y:S01]  /*1720*/  @!P3 LDG.E R63, desc[UR6][R34.64] ;  /* 0x00000006223fb981 */ /* 0x0002e2000c1e1900 */
[----:B------:R-:W-:Y:S02]  /*1730*/  @!P2 MOV R21, R113 ;  /* 0x000000710015a202 */ /* 0x000fe40000000f00 */
[----:B------:R-:W-:Y:S01]  /*1740*/  MOV R87, RZ ;  /* 0x000000ff00577202 */ /* 0x000fe20000000f00 */
[----:B0-----:R-:W-:Y:S01]  /*1750*/  @!P2 IMAD R37, R27, R9, R6 ;  /* 0x000000091b25a224 */ /* 0x001fe200078e0206 */
[----:B------:R-:W-:Y:S01]  /*1760*/  ISETP.GE.U32.AND P3, PT, R39, UR4, PT ;  /* 0x0000000427007c0c */ /* 0x000fe2000bf66070 */
[----:B------:R-:W0:Y:S01]  /*1770*/  @!P4 LDC.64 R28, c[0x0][0x3e0] ;  /* 0x0000f800ff1ccb82 */ /* 0x000e220000000a00 */
[----:B------:R-:W-:Y:S01]  /*1780*/  SHF.R.S32.HI R43, RZ, 0x1f, R39 ;  /* 0x0000001fff2b7819 */ /* 0x000fe20000011427 */
[----:B------:R-:W-:Y:S01]  /*1790*/  @!P2 IMAD.WIDE.U32 R20, R27, R8, R20 ;  /* 0x000000081b14a225 */ /* 0x000fe200078e0014 */
[----:B------:R2:W5:Y:S02]  /*17a0*/  @!P1 LDG.E R87, desc[UR6][R32.64] ;  /* 0x0000000620579981 */ /* 0x000564000c1e1900 */
[----:B------:R-:W-:-:S02]  /*17b0*/  ISETP.GE.AND.EX P3, PT, R43, UR5, PT, P3 ;  /* 0x000000052b007c0c */ /* 0x000fc4000bf66330 */
[----:B------:R-:W-:Y:S01]  /*17c0*/  @!P2 IADD3 R4, PT, PT, R21, R37, RZ ;  /* 0x000000251504a210 */ /* 0x000fe20007ffe0ff */
[----:B------:R-:W0:Y:S01]  /*17d0*/  @!P5 LDC.64 R8, c[0x0][0x390] ;  /* 0x0000e400ff08db82 */ /* 0x000e220000000a00 */
[----:B-1----:R-:W-:-:S04]  /*17e0*/  @!P2 LEA R34, P1, R20, R2, 0x1 ;  /* 0x000000021422a211 */ /* 0x002fc800078208ff */
[----:B------:R-:W-:-:S03]  /*17f0*/  @!P2 LEA.HI.X R35, R20, R3, R4, 0x1, P1 ;  /* 0x000000031423a211 */ /* 0x000fc600008f0c04 */
[----:B------:R-:W1:Y:S01]  /*1800*/  @!P4 LDC.64 R20, c[0x0][0x390] ;  /* 0x0000e400ff14cb82 */ /* 0x000e620000000a00 */
[----:B--2---:R-:W-:Y:S01]  /*1810*/  @!P5 IMAD R4, R99, R30, RZ ;  /* 0x0000001e6304d224 */ /* 0x004fe200078e02ff */
[----:B------:R-:W-:Y:S02]  /*1820*/  ISETP.GE.U32.AND P1, PT, R102, UR4, PT ;  /* 0x0000000466007c0c */ /* 0x000fe4000bf26070 */
[----:B------:R-:W-:-:S04]  /*1830*/  @!P5 MOV R32, R110 ;  /* 0x0000006e0020d202 */ /* 0x000fc80000000f00 */
[----:B------:R-:W2:Y:S01]  /*1840*/  @!P3 LDC.64 R2, c[0x0][0x3e0] ;  /* 0x0000f800ff02bb82 */ /* 0x000ea20000000a00 */
[----:B------:R-:W-:Y:S01]  /*1850*/  @!P5 MOV R33, R113 ;  /* 0x000000710021d202 */ /* 0x000fe20000000f00 */
[C---:B------:R-:W-:Y:S01]  /*1860*/  @!P5 IMAD R31, R104.reuse, R31, R4 ;  /* 0x0000001f681fd224 */ /* 0x040fe200078e0204 */
[----:B------:R-:W-:Y:S01]  /*1870*/  MOV R64, RZ ;  /* 0x000000ff00407202 */ /* 0x000fe20000000f00 */
[----:B0-----:R-:W-:Y:S01]  /*1880*/  @!P4 IMAD R4, R41, R28, RZ ;  /* 0x0000001c2904c224 */ /* 0x001fe200078e02ff */
[----:B------:R-:W-:Y:S01]  /*1890*/  ISETP.GE.AND.EX P1, PT, R97, UR5, PT, P1 ;  /* 0x0000000561007c0c */ /* 0x000fe2000bf26310 */
[----:B------:R-:W-:Y:S01]  /*18a0*/  @!P5 IMAD.WIDE.U32 R32, R104, R30, R32 ;  /* 0x0000001e6820d225 */ /* 0x000fe200078e0020 */
[----:B------:R-:W-:Y:S02]  /*18b0*/  @!P4 MOV R36, R110 ;  /* 0x0000006e0024c202 */ /* 0x000fe40000000f00 */
[----:B------:R-:W-:Y:S01]  /*18c0*/  @!P4 MOV R37, R113 ;  /* 0x000000710025c202 */ /* 0x000fe20000000f00 */
[----:B------:R0:W3:Y:S01]  /*18d0*/  @!P2 LDG.E R64, desc[UR6][R34.64] ;  /* 0x000000062240a981 */ /* 0x0000e2000c1e1900 */
[----:B------:R-:W-:Y:S01]  /*18e0*/  IADD3 R27, PT, PT, R11, 0x180, RZ ;  /* 0x000001800b1b7810 */ /* 0x000fe20007ffe0ff */
[----:B------:R-:W-:Y:S01]  /*18f0*/  @!P4 IMAD R45, R19, R29, R4 ;  /* 0x0000001d132dc224 */ /* 0x000fe200078e0204 */
[----:B------:R-:W-:Y:S01]  /*1900*/  @!P5 IADD3 R4, PT, PT, R33, R31, RZ ;  /* 0x0000001f2104d210 */ /* 0x000fe20007ffe0ff */
[----:B------:R-:W-:Y:S01]  /*1910*/  @!P4 IMAD.WIDE.U32 R36, R19, R28, R36 ;  /* 0x0000001c1324c225 */ /* 0x000fe200078e0024 */
[----:B------:R-:W-:Y:S01]  /*1920*/  ISETP.GE.U32.AND P2, PT, R27, UR4, PT ;  /* 0x000000041b007c0c */ /* 0x000fe2000bf46070 */
[----:B------:R-:W2:Y:S01]  /*1930*/  @!P3 LDC.64 R28, c[0x0][0x390] ;  /* 0x0000e400ff1cbb82 */ /* 0x000ea20000000a00 */
[----:B------:R-:W-:-:S02]  /*1940*/  SHF.R.S32.HI R41, RZ, 0x1f, R27 ;  /* 0x0000001fff297819 */ /* 0x000fc4000001141b */
[----:B0-----:R-:W-:-:S04]  /*1950*/  @!P5 LEA R34, P6, R32, R8, 0x1 ;  /* 0x000000082022d211 */ /* 0x001fc800078c08ff */
[----:B------:R-:W-:Y:S01]  /*1960*/  @!P5 LEA.HI.X R35, R32, R9, R4, 0x1, P6 ;  /* 0x000000092023d211 */ /* 0x000fe200030f0c04 */
[----:B------:R-:W0:Y:S01]  /*1970*/  @!P1 LDC.64 R30, c[0x0][0x3e0] ;  /* 0x0000f800ff1e9b82 */ /* 0x000e220000000a00 */
[----:B------:R-:W-:Y:S02]  /*1980*/  @!P4 IADD3 R4, PT, PT, R37, R45, RZ ;  /* 0x0000002d2504c210 */ /* 0x000fe40007ffe0ff */
[C---:B-1----:R-:W-:Y:S02]  /*1990*/  @!P4 LEA R32, P6, R36.reuse, R20, 0x1 ;  /* 0x000000142420c211 */ /* 0x042fe400078c08ff */
[----:B------:R-:W-:Y:S02]  /*19a0*/  ISETP.GE.AND.EX P2, PT, R41, UR5, PT, P2 ;  /* 0x0000000529007c0c */ /* 0x000fe4000bf46320 */
[----:B------:R-:W-:Y:S01]  /*19b0*/  @!P4 LEA.HI.X R33, R36, R21, R4, 0x1, P6 ;  /* 0x000000152421c211 */ /* 0x000fe200030f0c04 */
[----:B--2---:R-:W-:Y:S01]  /*19c0*/  @!P3 IMAD R6, R43, R2, RZ ;  /* 0x000000022b06b224 */ /* 0x004fe200078e02ff */
[----:B------:R-:W-:-:S02]  /*19d0*/  @!P3 MOV R36, R110 ;  /* 0x0000006e0024b202 */ /* 0x000fc40000000f00 */
[----:B------:R-:W-:Y:S02]  /*19e0*/  @!P3 MOV R37, R113 ;  /* 0x000000710025b202 */ /* 0x000fe40000000f00 */
[----:B------:R-:W-:Y:S01]  /*19f0*/  MOV R9, RZ ;  /* 0x000000ff00097202 */ /* 0x000fe20000000f00 */
[C---:B------:R-:W-:Y:S02]  /*1a00*/  @!P3 IMAD R19, R39.reuse, R3, R6 ;  /* 0x000000032713b224 */ /* 0x040fe400078e0206 */
[----:B------:R-:W-:Y:S02]  /*1a10*/  @!P3 IMAD.WIDE.U32 R36, R39, R2, R36 ;  /* 0x000000022724b225 */ /* 0x000fe400078e0024 */
[----:B------:R-:W1:Y:S01]  /*1a20*/  @!P1 LDC.64 R2, c[0x0][0x390] ;  /* 0x0000e400ff029b82 */ /* 0x000e620000000a00 */
[----:B------:R2:W4:Y:S01]  /*1a30*/  @!P5 LDG.E R9, desc[UR6][R34.64] ;  /* 0x000000062209d981 */ /* 0x000522000c1e1900 */
[----:B------:R-:W-:Y:S02]  /*1a40*/  ISETP.GE.U32.AND P5, PT, R100, UR4, PT ;  /* 0x0000000464007c0c */ /* 0x000fe4000bfa6070 */
[----:B------:R-:W-:-:S04]  /*1a50*/  MOV R66, RZ ;  /* 0x000000ff00427202 */ /* 0x000fc80000000f00 */
[----:B------:R-:W1:Y:S01]  /*1a60*/  @!P2 LDC.64 R20, c[0x0][0x3e0] ;  /* 0x0000f800ff14ab82 */ /* 0x000e620000000a00 */
[----:B------:R-:W-:Y:S01]  /*1a70*/  ISETP.GE.AND.EX P5, PT, R95, UR5, PT, P5 ;  /* 0x000000055f007c0c */ /* 0x000fe2000bfa6350 */
[----:B------:R2:W3:Y:S01]  /*1a80*/  @!P4 LDG.E R66, desc[UR6][R32.64] ;  /* 0x000000062042c981 */ /* 0x0004e2000c1e1900 */
[----:B------:R-:W-:Y:S02]  /*1a90*/  @!P3 IADD3 R4, PT, PT, R37, R19, RZ ;  /* 0x000000132504b210 */ /* 0x000fe40007ffe0ff */
[C---:B------:R-:W-:Y:S01]  /*1aa0*/  @!P3 LEA R28, P4, R36.reuse, R28, 0x1 ;  /* 0x0000001c241cb211 */ /* 0x040fe200078808ff */
[----:B0-----:R-:W-:Y:S01]  /*1ab0*/  @!P1 IMAD R6, R97, R30, RZ ;  /* 0x0000001e61069224 */ /* 0x001fe200078e02ff */
[----:B------:R-:W-:Y:S01]  /*1ac0*/  IADD3 R19, PT, PT, R11, 0x190, RZ ;  /* 0x000001900b137810 */ /* 0x000fe20007ffe0ff */
[----:B--2---:R-:W0:Y:S01]  /*1ad0*/  @!P2 LDC.64 R34, c[0x0][0x390] ;  /* 0x0000e400ff22ab82 */ /* 0x004e220000000a00 */
[----:B------:R-:W-:Y:S02]  /*1ae0*/  @!P3 LEA.HI.X R29, R36, R29, R4, 0x1, P4 ;  /* 0x0000001d241db211 */ /* 0x000fe400020f0c04 */
[----:B------:R-:W-:-:S02]  /*1af0*/  @!P1 MOV R32, R110 ;  /* 0x0000006e00209202 */ /* 0x000fc40000000f00 */
[----:B------:R-:W-:Y:S01]  /*1b00*/  @!P1 MOV R33, R113 ;  /* 0x0000007100219202 */ /* 0x000fe20000000f00 */
[C---:B------:R-:W-:Y:S01]  /*1b10*/  @!P1 IMAD R37, R102.reuse, R31, R6 ;  /* 0x0000001f66259224 */ /* 0x040fe200078e0206 */
[----:B------:R-:W-:Y:S02]  /*1b20*/  ISETP.GE.U32.AND P4, PT, R19, UR4, PT ;  /* 0x0000000413007c0c */ /* 0x000fe4000bf86070 */
[----:B------:R-:W-:Y:S01]  /*1b30*/  SHF.R.S32.HI R43, RZ, 0x1f, R19 ;  /* 0x0000001fff2b7819 */ /* 0x000fe20000011413 */
[----:B------:R-:W-:Y:S02]  /*1b40*/  @!P1 IMAD.WIDE.U32 R32, R102, R30, R32 ;  /* 0x0000001e66209225 */ /* 0x000fe400078e0020 */
[----:B------:R-:W2:Y:S01]  /*1b50*/  @!P5 LDC.64 R30, c[0x0][0x3e0] ;  /* 0x0000f800ff1edb82 */ /* 0x000ea20000000a00 */
[----:B------:R-:W-:Y:S02]  /*1b60*/  ISETP.GE.AND.EX P4, PT, R43, UR5, PT, P4 ;  /* 0x000000052b007c0c */ /* 0x000fe4000bf86340 */
[----:B------:R-:W-:-:S02]  /*1b70*/  @!P1 IADD3 R4, PT, PT, R33, R37, RZ ;  /* 0x0000002521049210 */ /* 0x000fc40007ffe0ff */
[C---:B-1----:R-:W-:Y:S01]  /*1b80*/  @!P1 LEA R38, P6, R32.reuse, R2, 0x1 ;  /* 0x0000000220269211 */ /* 0x042fe200078c08ff */
[----:B------:R-:W-:Y:S01]  /*1b90*/  @!P2 IMAD R6, R41, R20, RZ ;  /* 0x000000142906a224 */ /* 0x000fe200078e02ff */
[----:B------:R-:W-:Y:S02]  /*1ba0*/  @!P2 MOV R40, R110 ;  /* 0x0000006e0028a202 */ /* 0x000fe40000000f00 */
[----:B------:R-:W-:Y:S02]  /*1bb0*/  @!P1 LEA.HI.X R39, R32, R3, R4, 0x1, P6 ;  /* 0x0000000320279211 */ /* 0x000fe400030f0c04 */
[----:B------:R-:W1:Y:S01]  /*1bc0*/  @!P5 LDC.64 R32, c[0x0][0x390] ;  /* 0x0000e400ff20db82 */ /* 0x000e620000000a00 */
[----:B------:R-:W-:Y:S02]  /*1bd0*/  @!P2 MOV R41, R113 ;  /* 0x000000710029a202 */ /* 0x000fe40000000f00 */
[----:B------:R-:W-:Y:S01]  /*1be0*/  MOV R68, RZ ;  /* 0x000000ff00447202 */ /* 0x000fe20000000f00 */
[----:B------:R-:W-:-:S02]  /*1bf0*/  @!P2 IMAD R37, R27, R21, R6 ;  /* 0x000000151b25a224 */ /* 0x000fc400078e0206 */
[----:B------:R-:W-:Y:S02]  /*1c00*/  @!P2 IMAD.WIDE.U32 R40, R27, R20, R40 ;  /* 0x000000141b28a225 */ /* 0x000fe400078e0028 */
[----:B------:R-:W1:Y:S01]  /*1c10*/  @!P4 LDC.64 R2, c[0x0][0x3e0] ;  /* 0x0000f800ff02cb82 */ /* 0x000e620000000a00 */
[----:B------:R2:W3:Y:S01]  /*1c20*/  @!P3 LDG.E R68, desc[UR6][R28.64] ;  /* 0x000000061c44b981 */ /* 0x0004e2000c1e1900 */
[----:B------:R-:W-:Y:S02]  /*1c30*/  MOV R21, RZ ;  /* 0x000000ff00157202 */ /* 0x000fe40000000f00 */
[----:B------:R-:W-:Y:S02]  /*1c40*/  @!P2 IADD3 R4, PT, PT, R41, R37, RZ ;  /* 0x000000252904a210 */ /* 0x000fe40007ffe0ff */
[C---:B0-----:R-:W-:Y:S01]  /*1c50*/  @!P2 LEA R36, P3, R40.reuse, R34, 0x1 ;  /* 0x000000222824a211 */ /* 0x041fe200078608ff */
[----:B--2---:R-:W-:Y:S01]  /*1c60*/  @!P5 IMAD R6, R95, R30, RZ ;  /* 0x0000001e5f06d224 */ /* 0x004fe200078e02ff */
[----:B------:R-:W-:Y:S01]  /*1c70*/  IADD3 R27, PT, PT, R11, 0x1b0, RZ ;  /* 0x000001b00b1b7810 */ /* 0x000fe20007ffe0ff */
[----:B------:R0:W2:Y:S01]  /*1c80*/  @!P1 LDG.E R21, desc[UR6][R38.64] ;  /* 0x0000000626159981 */ /* 0x0000a2000c1e1900 */
[----:B------:R-:W-:-:S02]  /*1c90*/  @!P2 LEA.HI.X R37, R40, R35, R4, 0x1, P3 ;  /* 0x000000232825a211 */ /* 0x000fc400018f0c04 */
[----:B------:R-:W-:Y:S01]  /*1ca0*/  @!P5 MOV R28, R110 ;  /* 0x0000006e001cd202 */ /* 0x000fe20000000f00 */
[----:B------:R-:W1:Y:S01]  /*1cb0*/  @!P4 LDC.64 R34, c[0x0][0x390] ;  /* 0x0000e400ff22cb82 */ /* 0x000e620000000a00 */
[----:B------:R-:W-:Y:S02]  /*1cc0*/  @!P5 MOV R29, R113 ;  /* 0x00000071001dd202 */ /* 0x000fe40000000f00 */
[----:B------:R-:W-:Y:S01]  /*1cd0*/  MOV R70, RZ ;  /* 0x000000ff00467202 */ /* 0x000fe20000000f00 */
[C---:B------:R-:W-:Y:S01]  /*1ce0*/  @!P5 IMAD R31, R100.reuse, R31, R6 ;  /* 0x0000001f641fd224 */ /* 0x040fe200078e0206 */
[----:B------:R-:W-:Y:S01]  /*1cf0*/  ISETP.GE.U32.AND P6, PT, R27, UR4, PT ;  /* 0x000000041b007c0c */ /* 0x000fe2000bfc6070 */
[----:B------:R-:W-:Y:S01]  /*1d00*/  @!P5 IMAD.WIDE.U32 R28, R100, R30, R28 ;  /* 0x0000001e641cd225 */ /* 0x000fe200078e001c */
[----:B0-----:R-:W-:Y:S02]  /*1d10*/  SHF.R.S32.HI R39, RZ, 0x1f, R27 ;  /* 0x0000001fff277819 */ /* 0x001fe4000001141b */
[----:B------:R0:W3:Y:S02]  /*1d20*/  @!P2 LDG.E R70, desc[UR6][R36.64] ;  /* 0x000000062446a981 */ /* 0x0000e4000c1e1900 */
[----:B------:R-:W-:-:S02]  /*1d30*/  ISETP.GE.AND.EX P6, PT, R39, UR5, PT, P6 ;  /* 0x0000000527007c0c */ /* 0x000fc4000bfc6360 */
[----:B------:R-:W-:Y:S02]  /*1d40*/  @!P5 IADD3 R4, PT, PT, R29, R31, RZ ;  /* 0x0000001f1d04d210 */ /* 0x000fe40007ffe0ff */
[C---:B-1----:R-:W-:Y:S01]  /*1d50*/  @!P5 LEA R30, P2, R28.reuse, R32, 0x1 ;  /* 0x000000201c1ed211 */ /* 0x042fe200078408ff */
[----:B------:R-:W-:Y:S01]  /*1d60*/  @!P4 IMAD R6, R43, R2, RZ ;  /* 0x000000022b06c224 */ /* 0x000fe200078e02ff */
[----:B------:R-:W-:Y:S02]  /*1d70*/  @!P4 MOV R29, R113 ;  /* 0x00000071001dc202 */ /* 0x000fe40000000f00 */
[----:B------:R-:W-:Y:S02]  /*1d80*/  @!P5 LEA.HI.X R31, R28, R33, R4, 0x1, P2 ;  /* 0x000000211c1fd211 */ /* 0x000fe400010f0c04 */
[----:B------:R-:W-:Y:S01]  /*1d90*/  @!P4 MOV R28, R110 ;  /* 0x0000006e001cc202 */ /* 0x000fe20000000f00 */
[----:B------:R-:W-:Y:S01]  /*1da0*/  @!P4 IMAD R45, R19, R3, R6 ;  /* 0x00000003132dc224 */ /* 0x000fe200078e0206 */
[----:B------:R-:W-:Y:S01]  /*1db0*/  IADD3 R41, PT, PT, R11, 0x1c0, RZ ;  /* 0x000001c00b297810 */ /* 0x000fe20007ffe0ff */
[----:B0-----:R-:W0:Y:S02]  /*1dc0*/  @!P6 LDC.64 R36, c[0x0][0x390] ;  /* 0x0000e400ff24eb82 */ /* 0x001e240000000a00 */
[----:B------:R-:W-:Y:S01]  /*1dd0*/  @!P4 IMAD.WIDE.U32 R28, R19, R2, R28 ;  /* 0x00000002131cc225 */ /* 0x000fe200078e001c */
[----:B------:R-:W-:-:S02]  /*1de0*/  ISETP.GE.U32.AND P3, PT, R41, UR4, PT ;  /* 0x0000000429007c0c */ /* 0x000fc4000bf66070 */
[----:B------:R-:W-:-:S03]  /*1df0*/  SHF.R.S32.HI R43, RZ, 0x1f, R41 ;  /* 0x0000001fff2b7819 */ /* 0x000fc60000011429 */
[----:B------:R-:W1:Y:S01]  /*1e00*/  @!P6 LDC.64 R2, c[0x0][0x3e0] ;  /* 0x0000f800ff02eb82 */ /* 0x000e620000000a00 */
[----:B------:R-:W-:Y:S02]  /*1e10*/  @!P4 IADD3 R4, PT, PT, R29, R45, RZ ;  /* 0x0000002d1d04c210 */ /* 0x000fe40007ffe0ff */
[C---:B------:R-:W-:Y:S02]  /*1e20*/  @!P4 LEA R34, P2, R28.reuse, R34, 0x1 ;  /* 0x000000221c22c211 */ /* 0x040fe400078408ff */
[----:B------:R-:W-:Y:S02]  /*1e30*/  ISETP.GE.AND.EX P3, PT, R43, UR5, PT, P3 ;  /* 0x000000052b007c0c */ /* 0x000fe4000bf66330 */
[----:B------:R-:W-:Y:S02]  /*1e40*/  @!P4 LEA.HI.X R35, R28, R35, R4, 0x1, P2 ;  /* 0x000000231c23c211 */ /* 0x000fe400010f0c04 */
[----:B------:R-:W-:-:S04]  /*1e50*/  ISETP.GE.U32.AND P2, PT, R98, UR4, PT ;  /* 0x0000000462007c0c */ /* 0x000fc8000bf46070 */
[----:B------:R-:W-:-:S05]  /*1e60*/  ISETP.GE.AND.EX P2, PT, R93, UR5, PT, P2 ;  /* 0x000000055d007c0c */ /* 0x000fca000bf46320 */
[----:B------:R-:W0:Y:S01]  /*1e70*/  @!P3 LDC.64 R32, c[0x0][0x3e0] ;  /* 0x0000f800ff20bb82 */ /* 0x000e220000000a00 */
[----:B------:R-:W-:Y:S01]  /*1e80*/  @!P6 MOV R38, R110 ;  /* 0x0000006e0026e202 */ /* 0x000fe20000000f00 */
[----:B-1----:R-:W-:Y:S01]  /*1e90*/  @!P6 IMAD R4, R39, R2, RZ ;  /* 0x000000022704e224 */ /* 0x002fe200078e02ff */
[----:B------:R-:W-:-:S05]  /*1ea0*/  @!P6 MOV R39, R113 ;  /* 0x000000710027e202 */ /* 0x000fca0000000f00 */
[----:B------:R-:W1:Y:S01]  /*1eb0*/  @!P2 LDC.64 R28, c[0x0][0x3e0] ;  /* 0x0000f800ff1cab82 */ /* 0x000e620000000a00 */
[----:B------:R-:W-:Y:S01]  /*1ec0*/  MOV R53, RZ ;  /* 0x000000ff00357202 */ /* 0x000fe20000000f00 */
[C---:B------:R-:W-:Y:S02]  /*1ed0*/  @!P6 IMAD R19, R27.reuse, R3, R4 ;  /* 0x000000031b13e224 */ /* 0x040fe400078e0204 */
[----:B------:R-:W-:Y:S01]  /*1ee0*/  @!P6 IMAD.WIDE.U32 R38, R27, R2, R38 ;  /* 0x000000021b26e225 */ /* 0x000fe200078e0026 */
[----:B------:R-:W-:Y:S02]  /*1ef0*/  MOV R72, RZ ;  /* 0x000000ff00487202 */ /* 0x000fe40000000f00 */
[----:B------:R0:W3:Y:S01]  /*1f00*/  @!P5 LDG.E R53, desc[UR6][R30.64] ;  /* 0x000000061e35d981 */ /* 0x0000e2000c1e1900 */
[----:B------:R-:W5:Y:S01]  /*1f10*/  @!P3 LDC.64 R2, c[0x0][0x390] ;  /* 0x0000e400ff02bb82 */ /* 0x000f620000000a00 */
[----:B------:R-:W-:Y:S02]  /*1f20*/  @!P6 IADD3 R4, PT, PT, R39, R19, RZ ;  /* 0x000000132704e210 */ /* 0x000fe40007ffe0ff */
[----:B------:R0:W3:Y:S05]  /*1f30*/  @!P4 LDG.E R72, desc[UR6][R34.64] ;  /* 0x000000062248c981 */ /* 0x0000ea000c1e1900 */
[----:B0-----:R-:W0:Y:S01]  /*1f40*/  @!P2 LDC.64 R30, c[0x0][0x390] ;  /* 0x0000e400ff1eab82 */ /* 0x001e220000000a00 */
[----:B------:R-:W-:Y:S01]  /*1f50*/  @!P6 LEA R36, P4, R38, R36, 0x1 ;  /* 0x000000242624e211 */ /* 0x000fe200078808ff */
[----:B------:R-:W-:Y:S01]  /*1f60*/  @!P3 IMAD R6, R43, R32, RZ ;  /* 0x000000202b06b224 */ /* 0x000fe200078e02ff */
[----:B------:R-:W-:-:S02]  /*1f70*/  IADD3 R19, PT, PT, R11, 0x1d0, RZ ;  /* 0x000001d00b137810 */ /* 0x000fc40007ffe0ff */
[----:B------:R-:W-:Y:S02]  /*1f80*/  @!P3 MOV R34, R110 ;  /* 0x0000006e0022b202 */ /* 0x000fe40000000f00 */
[----:B------:R-:W-:Y:S01]  /*1f90*/  @!P3 MOV R35, R113 ;  /* 0x000000710023b202 */ /* 0x000fe20000000f00 */
[----:B------:R-:W-:Y:S01]  /*1fa0*/  @!P3 IMAD R43, R41, R33, R6 ;  /* 0x00000021292bb224 */ /* 0x000fe200078e0206 */
[----:B------:R-:W-:Y:S02]  /*1fb0*/  @!P6 LEA.HI.X R37, R38, R37, R4, 0x1, P4 ;  /* 0x000000252625e211 */ /* 0x000fe400020f0c04 */
[----:B------:R-:W-:Y:S01]  /*1fc0*/  ISETP.GE.U32.AND P4, PT, R19, UR4, PT ;  /* 0x0000000413007c0c */ /* 0x000fe2000bf86070 */
[----:B------:R-:W-:Y:S01]  /*1fd0*/  @!P3 IMAD.WIDE.U32 R32, R41, R32, R34 ;  /* 0x000000202920b225 */ /* 0x000fe200078e0022 */
[----:B------:R-:W-:Y:S02]  /*1fe0*/  SHF.R.S32.HI R27, RZ, 0x1f, R19 ;  /* 0x0000001fff1b7819 */ /* 0x000fe40000011413 */
[----:B------:R-:W-:Y:S01]  /*1ff0*/  @!P2 MOV R34, R110 ;  /* 0x0000006e0022a202 */ /* 0x000fe20000000f00 */
[----:B-1----:R-:W-:Y:S01]  /*2000*/  @!P2 IMAD R4, R93, R28, RZ ;  /* 0x0000001c5d04a224 */ /* 0x002fe200078e02ff */
[----:B------:R-:W-:-:S02]  /*2010*/  @!P2 MOV R35, R113 ;  /* 0x000000710023a202 */ /* 0x000fc40000000f00 */
[----:B------:R-:W-:Y:S01]  /*2020*/  ISETP.GE.AND.EX P4, PT, R27, UR5, PT, P4 ;  /* 0x000000051b007c0c */ /* 0x000fe2000bf86340 */
[C---:B------:R-:W-:Y:S01]  /*2030*/  @!P2 IMAD R39, R98.reuse, R29, R4 ;  /* 0x0000001d6227a224 */ /* 0x040fe200078e0204 */
[----:B------:R-:W-:Y:S01]  /*2040*/  MOV R77, RZ ;  /* 0x000000ff004d7202 */ /* 0x000fe20000000f00 */
[----:B------:R-:W-:Y:S01]  /*2050*/  @!P2 IMAD.WIDE.U32 R28, R98, R28, R34 ;  /* 0x0000001c621ca225 */ /* 0x000fe200078e0022 */
[----:B------:R-:W-:Y:S02]  /*2060*/  @!P3 IADD3 R4, PT, PT, R33, R43, RZ ;  /* 0x0000002b2104b210 */ /* 0x000fe40007ffe0ff */
[C---:B-----5:R-:W-:Y:S02]  /*2070*/  @!P3 LEA R2, P5, R32.reuse, R2, 0x1 ;  /* 0x000000022002b211 */ /* 0x060fe400078a08ff */
[----:B------:R-:W-:Y:S01]  /*2080*/  IADD3 R11, PT, PT, R11, 0x1e0, RZ ;  /* 0x000001e00b0b7810 */ /* 0x000fe20007ffe0ff */
[----:B------:R1:W5:Y:S01]  /*2090*/  @!P6 LDG.E R77, desc[UR6][R36.64] ;  /* 0x00000006244de981 */ /* 0x000362000c1e1900 */
[----:B------:R-:W-:-:S02]  /*20a0*/  @!P3 LEA.HI.X R3, R32, R3, R4, 0x1, P5 ;  /* 0x000000032003b211 */ /* 0x000fc400028f0c04 */
[----:B------:R-:W-:Y:S01]  /*20b0*/  @!P2 IADD3 R4, PT, PT, R29, R39, RZ ;  /* 0x000000271d04a210 */ /* 0x000fe20007ffe0ff */
[----:B------:R-:W4:Y:S01]  /*20c0*/  @!P4 LDC.64 R34, c[0x0][0x390] ;  /* 0x0000e400ff22cb82 */ /* 0x000f220000000a00 */
[C---:B0-----:R-:W-:Y:S02]  /*20d0*/  @!P2 LEA R38, P5, R28.reuse, R30, 0x1 ;  /* 0x0000001e1c26a211 */ /* 0x041fe400078a08ff */
[----:B------:R-:W-:Y:S02]  /*20e0*/  ISETP.GE.U32.AND P6, PT, R11, UR4, PT ;  /* 0x000000040b007c0c */ /* 0x000fe4000bfc6070 */
[----:B------:R-:W-:Y:S02]  /*20f0*/  SHF.R.S32.HI R43, RZ, 0x1f, R11 ;  /* 0x0000001fff2b7819 */ /* 0x000fe4000001140b */
[----:B------:R-:W-:Y:S02]  /*2100*/  @!P2 LEA.HI.X R39, R28, R31, R4, 0x1, P5 ;  /* 0x0000001f1c27a211 */ /* 0x000fe400028f0c04 */
[----:B------:R-:W-:Y:S01]  /*2110*/  ISETP.GE.AND.EX P6, PT, R43, UR5, PT, P6 ;  /* 0x000000052b007c0c */ /* 0x000fe2000bfc6360 */
[----:B------:R-:W0:Y:S01]  /*2120*/  @!P4 LDC.64 R28, c[0x0][0x3e0] ;  /* 0x0000f800ff1ccb82 */ /* 0x000e220000000a00 */
[----:B------:R-:W-:-:S04]  /*2130*/  ISETP.GE.U32.AND P5, PT, R96, UR4, PT ;  /* 0x0000000460007c0c */ /* 0x000fc8000bfa6070 */
[----:B------:R-:W-:-:S07]  /*2140*/  ISETP.GE.AND.EX P5, PT, R91, UR5, PT, P5 ;  /* 0x000000055b007c0c */ /* 0x000fce000bfa6350 */
[----:B-1----:R-:W1:Y:S01]  /*2150*/  @!P6 LDC.64 R36, c[0x0][0x3e0] ;  /* 0x0000f800ff24eb82 */ /* 0x002e620000000a00 */
[----:B------:R-:W-:Y:S02]  /*2160*/  @!P4 MOV R40, R110 ;  /* 0x0000006e0028c202 */ /* 0x000fe40000000f00 */
[----:B------:R-:W-:-:S05]  /*2170*/  @!P4 MOV R41, R113 ;  /* 0x000000710029c202 */ /* 0x000fca0000000f00 */
[----:B------:R-:W4:Y:S01]  /*2180*/  @!P5 LDC.64 R32, c[0x0][0x3e0] ;  /* 0x0000f800ff20db82 */ /* 0x000f220000000a00 */
[----:B0-----:R-:W-:-:S07]  /*2190*/  @!P4 IMAD R4, R27, R28, RZ ;  /* 0x0000001c1b04c224 */ /* 0x001fce00078e02ff */
[----:B------:R-:W0:Y:S01]  /*21a0*/  @!P6 LDC.64 R30, c[0x0][0x390] ;  /* 0x0000e400ff1eeb82 */ /* 0x000e220000000a00 */
[C---:B------:R-:W-:Y:S01]  /*21b0*/  @!P4 IMAD R27, R19.reuse, R29, R4 ;  /* 0x0000001d131bc224 */ /* 0x040fe200078e0204 */
[----:B------:R-:W-:Y:S01]  /*21c0*/  MOV R78, RZ ;  /* 0x000000ff004e7202 */ /* 0x000fe20000000f00 */
[----:B------:R-:W-:Y:S01]  /*21d0*/  @!P4 IMAD.WIDE.U32 R40, R19, R28, R40 ;  /* 0x0000001c1328c225 */ /* 0x000fe200078e0028 */
[----:B------:R-:W-:-:S04]  /*21e0*/  MOV R75, RZ ;  /* 0x000000ff004b7202 */ /* 0x000fc80000000f00 */
[----:B------:R-:W0:Y:S01]  /*21f0*/  @!P5 LDC.64 R28, c[0x0][0x390] ;  /* 0x0000e400ff1cdb82 */ /* 0x000e220000000a00 */
[----:B------:R4:W5:Y:S01]  /*2200*/  @!P3 LDG.E R78, desc[UR6][R2.64] ;  /* 0x00000006024eb981 */ /* 0x000962000c1e1900 */
[----:B-1----:R-:W-:Y:S01]  /*2210*/  @!P6 IMAD R6, R43, R36, RZ ;  /* 0x000000242b06e224 */ /* 0x002fe200078e02ff */
[----:B------:R-:W-:Y:S02]  /*2220*/  @!P4 IADD3 R4, PT, PT, R41, R27, RZ ;  /* 0x0000001b2904c210 */ /* 0x000fe40007ffe0ff */
[----:B------:R-:W5:Y:S01]  /*2230*/  @!P2 LDG.E R75, desc[UR6][R38.64] ;  /* 0x00000006264ba981 */ /* 0x000f62000c1e1900 */
[----:B----4-:R-:W-:Y:S01]  /*2240*/  @!P4 LEA R34, P2, R40, R34, 0x1 ;  /* 0x000000222822c211 */ /* 0x010fe200078408ff */
[----:B------:R-:W-:Y:S01]  /*2250*/  @!P6 IMAD R19, R11, R37, R6 ;  /* 0x000000250b13e224 */ /* 0x000fe200078e0206 */
[----:B------:R-:W-:Y:S02]  /*2260*/  @!P6 MOV R2, R110 ;  /* 0x0000006e0002e202 */ /* 0x000fe40000000f00 */
[----:B------:R-:W-:-:S02]  /*2270*/  @!P6 MOV R3, R113 ;  /* 0x000000710003e202 */ /* 0x000fc40000000f00 */
[----:B------:R-:W-:Y:S01]  /*2280*/  @!P4 LEA.HI.X R35, R40, R35, R4, 0x1, P2 ;  /* 0x000000232823c211 */ /* 0x000fe200010f0c04 */
[----:B------:R-:W-:Y:S02]  /*2290*/  @!P5 IMAD R4, R91, R32, RZ ;  /* 0x000000205b04d224 */ /* 0x000fe400078e02ff */
[----:B------:R-:W-:Y:S01]  /*22a0*/  @!P6 IMAD.WIDE.U32 R36, R11, R36, R2 ;  /* 0x000000240b24e225 */ /* 0x000fe200078e0002 */
[----:B------:R-:W-:Y:S02]  /*22b0*/  @!P5 MOV R2, R110 ;  /* 0x0000006e0002d202 */ /* 0x000fe40000000f00 */
[----:B------:R-:W-:Y:S01]  /*22c0*/  @!P5 MOV R3, R113 ;  /* 0x000000710003d202 */ /* 0x000fe20000000f00 */
[----:B------:R-:W-:Y:S01]  /*22d0*/  @!P5 IMAD R11, R96, R33, R4 ;  /* 0x00000021600bd224 */ /* 0x000fe200078e0204 */
[----:B------:R-:W-:Y:S02]  /*22e0*/  MOV R81, RZ ;  /* 0x000000ff00517202 */ /* 0x000fe40000000f00 */
[----:B0-----:R-:W-:Y:S01]  /*22f0*/  @!P6 LEA R30, P2, R36, R30, 0x1 ;  /* 0x0000001e241ee211 */ /* 0x001fe200078408ff */
[----:B------:R-:W-:Y:S01]  /*2300*/  @!P5 IMAD.WIDE.U32 R32, R96, R32, R2 ;  /* 0x000000206020d225 */ /* 0x000fe200078e0002 */
[----:B------:R-:W-:-:S02]  /*2310*/  @!P6 IADD3 R2, PT, PT, R37, R19, RZ ;  /* 0x000000132502e210 */ /* 0x000fc40007ffe0ff */
[----:B------:R-:W-:Y:S01]  /*2320*/  MOV R83, RZ ;  /* 0x000000ff00537202 */ /* 0x000fe20000000f00 */
[----:B------:R-:W4:Y:S01]  /*2330*/  @!P4 LDG.E R81, desc[UR6][R34.64] ;  /* 0x000000062251c981 */ /* 0x000f22000c1e1900 */
[----:B------:R-:W-:Y:S02]  /*2340*/  @!P6 LEA.HI.X R31, R36, R31, R2, 0x1, P2 ;  /* 0x0000001f241fe211 */ /* 0x000fe400010f0c02 */
[----:B------:R-:W-:Y:S02]  /*2350*/  @!P5 IADD3 R2, PT, PT, R33, R11, RZ ;  /* 0x0000000b2102d210 */ /* 0x000fe40007ffe0ff */
[C---:B------:R-:W-:Y:S01]  /*2360*/  @!P5 LEA R28, P2, R32.reuse, R28, 0x1 ;  /* 0x0000001c201cd211 */ /* 0x040fe200078408ff */
[----:B------:R-:W4:Y:S01]  /*2370*/  @!P6 LDG.E R83, desc[UR6][R30.64] ;  /* 0x000000061e53e981 */ /* 0x000f22000c1e1900 */
[----:B------:R-:W-:Y:S02]  /*2380*/  MOV R85, RZ ;  /* 0x000000ff00557202 */ /* 0x000fe40000000f00 */
[----:B------:R-:W-:-:S05]  /*2390*/  @!P5 LEA.HI.X R29, R32, R29, R2, 0x1, P2 ;  /* 0x0000001d201dd211 */ /* 0x000fca00010f0c02 */
[----:B------:R0:W4:Y:S01]  /*23a0*/  @!P5 LDG.E R85, desc[UR6][R28.64] ;  /* 0x000000061c55d981 */ /* 0x000122000c1e1900 */
[----:B------:R-:W-:Y:S02]  /*23b0*/  PRMT R86, R89, 0x7632, R86 ;  /* 0x0000763259567816 */ /* 0x000fe40000000056 */
[----:B------:R-:W-:Y:S02]  /*23c0*/  PRMT R2, R87, 0x7632, R2 ;  /* 0x0000763257027816 */ /* 0x000fe40000000002 */
[----:B------:R-:W-:Y:S02]  /*23d0*/  SHF.L.U32 R86, R86, 0x10, RZ ;  /* 0x0000001056567819 */ /* 0x000fe400000006ff */
[----:B------:R-:W-:Y:S02]  /*23e0*/  SHF.L.U32 R89, R89, 0x10, RZ ;  /* 0x0000001059597819 */ /* 0x000fe400000006ff */
[----:B------:R-:W-:Y:S01]  /*23f0*/  SHF.L.U32 R2, R2, 0x10, RZ ;  /* 0x0000001002027819 */ /* 0x000fe200000006ff */
[----:B------:R-:W-:Y:S01]  /*2400*/  FMUL.FTZ R8, R86, R86 ;  /* 0x0000005656087220 */ /* 0x000fe20000410000 */
[----:B------:R-:W-:-:S02]  /*2410*/  SHF.L.U32 R87, R87, 0x10, RZ ;  /* 0x0000001057577819 */ /* 0x000fc400000006ff */
[----:B------:R-:W-:Y:S01]  /*2420*/  PRMT R3, R0, 0x7632, R3 ;  /* 0x0000763200037816 */ /* 0x000fe20000000003 */
[----:B------:R-:W-:Y:S01]  /*2430*/  FMUL.FTZ R12, R2, R2 ;  /* 0x00000002020c7220 */ /* 0x000fe20000410000 */
[----:B------:R-:W-:Y:S01]  /*2440*/  FFMA.FTZ R8, R89, R89, R8 ;  /* 0x0000005959087223 */ /* 0x000fe20000010008 */
[----:B------:R-:W-:Y:S02]  /*2450*/  PRMT R4, R5, 0x7632, R4 ;  /* 0x0000763205047816 */ /* 0x000fe40000000004 */
[----:B------:R-:W-:Y:S01]  /*2460*/  FFMA.FTZ R19, R87, R87, R12 ;  /* 0x0000005757137223 */ /* 0x000fe2000001000c */
[----:B------:R-:W-:Y:S01]  /*2470*/  FADD.FTZ R8, RZ, R8 ;  /* 0x00000008ff087221 */ /* 0x000fe20000010000 */
[----:B------:R-:W-:Y:S01]  /*2480*/  SHF.L.U32 R3, R3, 0x10, RZ ;  /* 0x0000001003037819 */ /* 0x000fe200000006ff */
[----:B------:R-:W-:Y:S01]  /*2490*/  FADD.FTZ R6, R89, R86 ;  /* 0x0000005659067221 */ /* 0x000fe20000010000 */
[----:B------:R-:W-:Y:S01]  /*24a0*/  SHF.L.U32 R0, R0, 0x10, RZ ;  /* 0x0000001000007819 */ /* 0x000fe200000006ff */
[----:B------:R-:W-:Y:S01]  /*24b0*/  FADD.FTZ R8, R8, R19 ;  /* 0x0000001308087221 */ /* 0x000fe20000010000 */
[----:B------:R-:W-:Y:S01]  /*24c0*/  SHF.L.U32 R4, R4, 0x10, RZ ;  /* 0x0000001004047819 */ /* 0x000fe200000006ff */
[----:B------:R-:W-:Y:S01]  /*24d0*/  FMUL.FTZ R19, R3, R3 ;  /* 0x0000000303137220 */ /* 0x000fe20000410000 */
[----:B------:R-:W-:Y:S01]  /*24e0*/  FADD.FTZ R11, R87, R2 ;  /* 0x00000002570b7221 */ /* 0x000fe20000010000 */
[----:B------:R-:W-:Y:S01]  /*24f0*/  FADD.FTZ R6, RZ, R6 ;  /* 0x00000006ff067221 */ /* 0x000fe20000010000 */
[----:B------:R-:W-:Y:S01]  /*2500*/  SHF.L.U32 R5, R5, 0x10, RZ ;  /* 0x0000001005057819 */ /* 0x000fe200000006ff */
[----:B------:R-:W-:Y:S01]  /*2510*/  FFMA.FTZ R19, R0, R0, R19 ;  /* 0x0000000000137223 */ /* 0x000fe20000010013 */
[----:B------:R-:W-:Y:S01]  /*2520*/  FMUL.FTZ R14, R4, R4 ;  /* 0x00000004040e7220 */ /* 0x000fe20000410000 */
[----:B------:R-:W-:Y:S01]  /*2530*/  FADD.FTZ R11, R6, R11 ;  /* 0x0000000b060b7221 */ /* 0x000fe20000010000 */
        /* <DEDUP_REMOVED lines=18> */
[C---:B------:R-:W-:Y:S01]  /*2660*/  PRMT R11, R10.reuse, 0x7632, R11 ;  /* 0x000076320a0b7816 */ /* 0x040fe2000000000b */
[----:B------:R-:W-:Y:S01]  /*2670*/  FADD.FTZ R16, R19, R16 ;  /* 0x0000001013107221 */ /* 0x000fe20000010000 */
[----:B------:R-:W-:Y:S01]  /*2680*/  PRMT R12, R13, 0x7632, R12 ;  /* 0x000076320d0c7816 */ /* 0x000fe2000000000c */
[----:B------:R-:W-:Y:S01]  /*2690*/  FFMA.FTZ R27, R9, R9, R20 ;  /* 0x00000009091b7223 */ /* 0x000fe20000010014 */
[----:B------:R-:W-:Y:S02]  /*26a0*/  SHF.L.U32 R11, R11, 0x10, RZ ;  /* 0x000000100b0b7819 */ /* 0x000fe400000006ff */
[----:B------:R-:W-:Y:S01]  /*26b0*/  SHF.L.U32 R10, R10, 0x10, RZ ;  /* 0x000000100a0a7819 */ /* 0x000fe200000006ff */
[----:B------:R-:W-:Y:S01]  /*26c0*/  FADD.FTZ R16, R16, R27 ;  /* 0x0000001b10107221 */ /* 0x000fe20000010000 */
[----:B------:R-:W-:Y:S01]  /*26d0*/  SHF.L.U32 R12, R12, 0x10, RZ ;  /* 0x000000100c0c7819 */ /* 0x000fe200000006ff */
[----:B------:R-:W-:Y:S01]  /*26e0*/  FMUL.FTZ R27, R11, R11 ;  /* 0x0000000b0b1b7220 */ /* 0x000fe20000410000 */
[----:B------:R-:W-:Y:S01]  /*26f0*/  FADD.FTZ R19, R9, R8 ;  /* 0x0000000809137221 */ /* 0x000fe20000010000 */
[----:B------:R-:W-:-:S02]  /*2700*/  SHF.L.U32 R13, R13, 0x10, RZ ;  /* 0x000000100d0d7819 */ /* 0x000fc400000006ff */
        /* <DEDUP_REMOVED lines=20> */
[----:B0-----:R-:W-:Y:S01]  /*2850*/  FMUL.FTZ R28, R16, R16 ;  /* 0x00000010101c7220 */ /* 0x001fe20000410000 */
[C---:B------:R-:W-:Y:S01]  /*2860*/  PRMT R19, R18.reuse, 0x7632, R19 ;  /* 0x0000763212137816 */ /* 0x040fe20000000013 */
[----:B------:R-:W-:Y:S02]  /*2870*/  FADD.FTZ R24, R27, R24 ;  /* 0x000000181b187221 */ /* 0x000fe40000010000 */
[----:B------:R-:W-:Y:S01]  /*2880*/  FFMA.FTZ R29, R17, R17, R28 ;  /* 0x00000011111d7223 */ /* 0x000fe2000001001c */
[----:B------:R-:W-:Y:S01]  /*2890*/  SHF.L.U32 R19, R19, 0x10, RZ ;  /* 0x0000001013137819 */ /* 0x000fe200000006ff */
[----:B------:R-:W-:Y:S01]  /*28a0*/  FADD.FTZ R27, R17, R16 ;  /* 0x00000010111b7221 */ /* 0x000fe20000010000 */
[----:B------:R-:W-:Y:S01]  /*28b0*/  SHF.L.U32 R18, R18, 0x10, RZ ;  /* 0x0000001012127819 */ /* 0x000fe200000006ff */
[----:B------:R-:W-:Y:S01]  /*28c0*/  FADD.FTZ R24, R24, R29 ;  /* 0x0000001d18187221 */ /* 0x000fe20000010000 */
[----:B--2---:R-:W-:Y:S01]  /*28d0*/  PRMT R20, R21, 0x7632, R20 ;  /* 0x0000763215147816 */ /* 0x004fe20000000014 */
[----:B------:R-:W-:-:S03]  /*28e0*/  FMUL.FTZ R29, R19, R19 ;  /* 0x00000013131d7220 */ /* 0x000fc60000410000 */
[----:B------:R-:W-:Y:S01]  /*28f0*/  SHF.L.U32 R20, R20, 0x10, RZ ;  /* 0x0000001014147819 */ /* 0x000fe200000006ff */
[----:B------:R-:W-:Y:S01]  /*2900*/  FADD.FTZ R27, R22, R27 ;  /* 0x0000001b161b7221 */ /* 0x000fe20000010000 */
[C---:B------:R-:W-:Y:S01]  /*2910*/  FADD.FTZ R28, R18.reuse, R19 ;  /* 0x00000013121c7221 */ /* 0x040fe20000010000 */
[----:B------:R-:W-:Y:S01]  /*2920*/  SHF.L.U32 R21, R21, 0x10, RZ ;  /* 0x0000001015157819 */ /* 0x000fe200000006ff */
[----:B------:R-:W-:Y:S01]  /*2930*/  FFMA.FTZ R29, R18, R18, R29 ;  /* 0x00000012121d7223 */ /* 0x000fe2000001001d */
[----:B------:R-:W-:Y:S01]  /*2940*/  PRMT R22, R23, 0x7632, R22 ;  /* 0x0000763217167816 */ /* 0x000fe20000000016 */
[----:B------:R-:W-:Y:S01]  /*2950*/  FMUL.FTZ R30, R20, R20 ;  /* 0x00000014141e7220 */ /* 0x000fe20000410000 */
[----:B------:R-:W-:Y:S01]  /*2960*/  FADD.FTZ R27, R27, R28 ;  /* 0x0000001c1b1b7221 */ /* 0x000fe20000010000 */
[----:B------:R-:W-:Y:S01]  /*2970*/  FADD.FTZ R24, R24, R29 ;  /* 0x0000001d18187221 */ /* 0x000fe20000010000 */
[----:B------:R-:W-:Y:S01]  /*2980*/  SHF.L.U32 R22, R22, 0x10, RZ ;  /* 0x0000001016167819 */ /* 0x000fe200000006ff */
[C---:B------:R-:W-:Y:S01]  /*2990*/  FADD.FTZ R28, R21.reuse, R20 ;  /* 0x00000014151c7221 */ /* 0x040fe20000010000 */
[----:B------:R-:W-:Y:S01]  /*29a0*/  FFMA.FTZ R29, R21, R21, R30 ;  /* 0x00000015151d7223 */ /* 0x000fe2000001001e */
[----:B------:R-:W-:-:S02]  /*29b0*/  SHF.L.U32 R23, R23, 0x10, RZ ;  /* 0x0000001017177819 */ /* 0x000fc400000006ff */
[----:B------:R-:W-:Y:S01]  /*29c0*/  FADD.FTZ R27, R27, R28 ;  /* 0x0000001c1b1b7221 */ /* 0x000fe20000010000 */
[----:B------:R-:W-:Y:S01]  /*29d0*/  FADD.FTZ R29, R24, R29 ;  /* 0x0000001d181d7221 */ /* 0x000fe20000010000 */
[----:B------:R-:W-:Y:S01]  /*29e0*/  PRMT R24, R25, 0x7632, R24 ;  /* 0x0000763219187816 */ /* 0x000fe20000000018 */
[----:B------:R-:W-:Y:S01]  /*29f0*/  FADD.FTZ R28, R23, R22 ;  /* 0x00000016171c7221 */ /* 0x000fe20000010000 */
[----:B------:R-:W-:Y:S01]  /*2a00*/  FMUL.FTZ R30, R22, R22 ;  /* 0x00000016161e7220 */ /* 0x000fe20000410000 */
[----:B------:R-:W-:Y:S02]  /*2a10*/  SHF.L.U32 R25, R25, 0x10, RZ ;  /* 0x0000001019197819 */ /* 0x000fe400000006ff */
[----:B------:R-:W-:Y:S01]  /*2a20*/  SHF.L.U32 R24, R24, 0x10, RZ ;  /* 0x0000001018187819 */ /* 0x000fe200000006ff */
[----:B------:R-:W-:Y:S01]  /*2a30*/  FADD.FTZ R28, R27, R28 ;  /* 0x0000001c1b1c7221 */ /* 0x000fe20000010000 */
[C---:B------:R-:W-:Y:S01]  /*2a40*/  PRMT R27, R26.reuse, 0x7632, R27 ;  /* 0x000076321a1b7816 */ /* 0x040fe2000000001b */
[----:B------:R-:W-:Y:S01]  /*2a50*/  FFMA.FTZ R30, R23, R23, R30 ;  /* 0x00000017171e7223 */ /* 0x000fe2000001001e */
[----:B------:R-:W-:Y:S01]  /*2a60*/  SHF.L.U32 R26, R26, 0x10, RZ ;  /* 0x000000101a1a7819 */ /* 0x000fe200000006ff */
[----:B------:R-:W-:Y:S01]  /*2a70*/  FADD.FTZ R31, R25, R24 ;  /* 0x00000018191f7221 */ /* 0x000fe20000010000 */
[----:B------:R-:W-:Y:S01]  /*2a80*/  SHF.L.U32 R27, R27, 0x10, RZ ;  /* 0x000000101b1b7819 */ /* 0x000fe200000006ff */
[----:B------:R-:W-:Y:S01]  /*2a90*/  FADD.FTZ R29, R29, R30 ;  /* 0x0000001e1d1d7221 */ /* 0x000fe20000010000 */
[----:B------:R-:W-:Y:S01]  /*2aa0*/  FMUL.FTZ R30, R24, R24 ;  /* 0x00000018181e7220 */ /* 0x000fe20000410000 */
[----:B------:R-:W-:Y:S01]  /*2ab0*/  FADD.FTZ R28, R28, R31 ;  /* 0x0000001f1c1c7221 */ /* 0x000fe20000010000 */
[----:B------:R-:W-:Y:S01]  /*2ac0*/  PRMT R54, R55, 0x7632, R54 ;  /* 0x0000763237367816 */ /* 0x000fe20000000036 */
[----:B------:R-:W-:Y:S01]  /*2ad0*/  FADD.FTZ R31, R26, R27 ;  /* 0x0000001b1a1f7221 */ /* 0x000fe20000010000 */
[----:B------:R-:W-:Y:S01]  /*2ae0*/  FFMA.FTZ R30, R25, R25, R30 ;  /* 0x00000019191e7223 */ /* 0x000fe2000001001e */
[----:B------:R-:W-:Y:S01]  /*2af0*/  FMUL.FTZ R33, R27, R27 ;  /* 0x0000001b1b217220 */ /* 0x000fe20000410000 */
[----:B------:R-:W-:Y:S01]  /*2b00*/  SHF.L.U32 R54, R54, 0x10, RZ ;  /* 0x0000001036367819 */ /* 0x000fe200000006ff */
[----:B------:R-:W-:Y:S01]  /*2b10*/  FADD.FTZ R28, R28, R31 ;  /* 0x0000001f1c1c7221 */ /* 0x000fe20000010000 */
[----:B------:R-:W-:Y:S01]  /*2b20*/  SHF.L.U32 R55, R55, 0x10, RZ ;  /* 0x0000001037377819 */ /* 0x000fe200000006ff */
[----:B------:R-:W-:Y:S01]  /*2b30*/  FADD.FTZ R29, R29, R30 ;  /* 0x0000001e1d1d7221 */ /* 0x000fe20000010000 */
[C---:B------:R-:W-:Y:S01]  /*2b40*/  PRMT R56, R57.reuse, 0x7632, R56 ;  /* 0x0000763239387816 */ /* 0x040fe20000000038 */
[----:B------:R-:W-:Y:S01]  /*2b50*/  FFMA.FTZ R30, R26, R26, R33 ;  /* 0x0000001a1a1e7223 */ /* 0x000fe20000010021 */
[----:B------:R-:W-:-:S02]  /*2b60*/  SHF.L.U32 R57, R57, 0x10, RZ ;  /* 0x0000001039397819 */ /* 0x000fc400000006ff */
[----:B------:R-:W-:Y:S01]  /*2b70*/  SHF.L.U32 R56, R56, 0x10, RZ ;  /* 0x0000001038387819 */ /* 0x000fe200000006ff */
[----:B------:R-:W-:Y:S01]  /*2b80*/  FADD.FTZ R29, R29, R30 ;  /* 0x0000001e1d1d7221 */ /* 0x000fe20000010000 */
[----:B------:R-:W-:Y:S01]  /*2b90*/  PRMT R59, R58, 0x7632, R59 ;  /* 0x000076323a3b7816 */ /* 0x000fe2000000003b */
[----:B------:R-:W-:Y:S01]  /*2ba0*/  FMUL.FTZ R30, R54, R54 ;  /* 0x00000036361e7220 */ /* 0x000fe20000410000 */
[C---:B---3--:R-:W-:Y:S02]  /*2bb0*/  PRMT R52, R53.reuse, 0x7632, R52 ;  /* 0x0000763235347816 */ /* 0x048fe40000000034 */
[----:B------:R-:W-:Y:S02]  /*2bc0*/  SHF.L.U32 R53, R53, 0x10, RZ ;  /* 0x0000001035357819 */ /* 0x000fe400000006ff */
[----:B------:R-:W-:-:S05]  /*2bd0*/  SHF.L.U32 R52, R52, 0x10, RZ ;  /* 0x0000001034347819 */ /* 0x000fca00000006ff */
[----:B------:R-:W-:Y:S01]  /*2be0*/  FADD.FTZ R31, R53, R52 ;  /* 0x00000034351f7221 */ /* 0x000fe20000010000 */
[----:B------:R-:W-:-:S03]  /*2bf0*/  FMUL.FTZ R32, R52, R52 ;  /* 0x0000003434207220 */ /* 0x000fc60000410000 */
[----:B------:R-:W-:Y:S01]  /*2c00*/  FADD.FTZ R28, R28, R31 ;  /* 0x0000001f1c1c7221 */ /* 0x000fe20000010000 */
[----:B------:R-:W-:Y:S01]  /*2c10*/  FADD.FTZ R31, R55, R54 ;  /* 0x00000036371f7221 */ /* 0x000fe20000010000 */
[----:B------:R-:W-:Y:S01]  /*2c20*/  FFMA.FTZ R32, R53, R53, R32 ;  /* 0x0000003535207223 */ /* 0x000fe20000010020 */
[----:B------:R-:W-:Y:S02]  /*2c30*/  SHF.L.U32 R58, R58, 0x10, RZ ;  /* 0x000000103a3a7819 */ /* 0x000fe400000006ff */
[----:B------:R-:W-:Y:S01]  /*2c40*/  FADD.FTZ R28, R28, R31 ;  /* 0x0000001f1c1c7221 */ /* 0x000fe20000010000 */
[----:B------:R-:W-:Y:S01]  /*2c50*/  FADD.FTZ R31, R57, R56 ;  /* 0x00000038391f7221 */ /* 0x000fe20000010000 */
[----:B------:R-:W-:Y:S01]  /*2c60*/  SHF.L.U32 R59, R59, 0x10, RZ ;  /* 0x000000103b3b7819 */ /* 0x000fe200000006ff */
[----:B------:R-:W-:Y:S01]  /*2c70*/  FADD.FTZ R29, R29, R32 ;  /* 0x000000201d1d7221 */ /* 0x000fe20000010000 */
[----:B------:R-:W-:Y:S01]  /*2c80*/  FFMA.FTZ R30, R55, R55, R30 ;  /* 0x00000037371e7223 */ /* 0x000fe2000001001e */
[----:B------:R-:W-:Y:S01]  /*2c90*/  PRMT R60, R61, 0x7632, R60 ;  /* 0x000076323d3c7816 */ /* 0x000fe2000000003c */
[----:B------:R-:W-:Y:S01]  /*2ca0*/  FADD.FTZ R28, R28, R31 ;  /* 0x0000001f1c1c7221 */ /* 0x000fe20000010000 */
[----:B------:R-:W-:Y:S01]  /*2cb0*/  FADD.FTZ R31, R58, R59 ;  /* 0x0000003b3a1f7221 */ /* 0x000fe20000010000 */
[----:B------:R-:W-:Y:S01]  /*2cc0*/  FADD.FTZ R29, R29, R30 ;  /* 0x0000001e1d1d7221 */ /* 0x000fe20000010000 */
[----:B------:R-:W-:Y:S01]  /*2cd0*/  SHF.L.U32 R60, R60, 0x10, RZ ;  /* 0x000000103c3c7819 */ /* 0x000fe200000006ff */
[----:B------:R-:W-:Y:S01]  /*2ce0*/  FMUL.FTZ R30, R56, R56 ;  /* 0x00000038381e7220 */ /* 0x000fe20000410000 */
[----:B------:R-:W-:-:S02]  /*2cf0*/  SHF.L.U32 R61, R61, 0x10, RZ ;  /* 0x000000103d3d7819 */ /* 0x000fc400000006ff */
[----:B------:R-:W-:Y:S01]  /*2d00*/  PRMT R62, R63, 0x7632, R62 ;  /* 0x000076323f3e7816 */ /* 0x000fe2000000003e */
[----:B------:R-:W-:Y:S01]  /*2d10*/  FADD.FTZ R28, R28, R31 ;  /* 0x0000001f1c1c7221 */ /* 0x000fe20000010000 */
[----:B------:R-:W-:Y:S01]  /*2d20*/  FFMA.FTZ R30, R57, R57, R30 ;  /* 0x00000039391e7223 */ /* 0x000fe2000001001e */
[----:B------:R-:W-:Y:S01]  /*2d30*/  FADD.FTZ R31, R61, R60 ;  /* 0x0000003c3d1f7221 */ /* 0x000fe20000010000 */
[----:B------:R-:W-:Y:S01]  /*2d40*/  SHF.L.U32 R62, R62, 0x10, RZ ;  /* 0x000000103e3e7819 */ /* 0x000fe200000006ff */
[----:B------:R-:W-:Y:S01]  /*2d50*/  FMUL.FTZ R33, R59, R59 ;  /* 0x0000003b3b217220 */ /* 0x000fe20000410000 */
[----:B------:R-:W-:Y:S02]  /*2d60*/  SHF.L.U32 R63, R63, 0x10, RZ ;  /* 0x000000103f3f7819 */ /* 0x000fe400000006ff */
[----:B------:R-:W-:Y:S01]  /*2d70*/  PRMT R65, R64, 0x7632, R65 ;  /* 0x0000763240417816 */ /* 0x000fe20000000041 */
[----:B------:R-:W-:Y:S01]  /*2d80*/  FADD.FTZ R29, R29, R30 ;  /* 0x0000001e1d1d7221 */ /* 0x000fe20000010000 */
[----:B------:R-:W-:Y:S01]  /*2d90*/  FADD.FTZ R28, R28, R31 ;  /* 0x0000001f1c1c7221 */ /* 0x000fe20000010000 */
[----:B------:R-:W-:Y:S01]  /*2da0*/  FFMA.FTZ R30, R58, R58, R33 ;  /* 0x0000003a3a1e7223 */ /* 0x000fe20000010021 */
[----:B------:R-:W-:Y:S01]  /*2db0*/  FADD.FTZ R31, R63, R62 ;  /* 0x0000003e3f1f7221 */ /* 0x000fe20000010000 */
[----:B------:R-:W-:Y:S01]  /*2dc0*/  SHF.L.U32 R64, R64, 0x10, RZ ;  /* 0x0000001040407819 */ /* 0x000fe200000006ff */
[----:B------:R-:W-:Y:S01]  /*2dd0*/  FMUL.FTZ R32, R60, R60 ;  /* 0x0000003c3c207220 */ /* 0x000fe20000410000 */
[----:B------:R-:W-:-:S02]  /*2de0*/  SHF.L.U32 R65, R65, 0x10, RZ ;  /* 0x0000001041417819 */ /* 0x000fc400000006ff */
[----:B------:R-:W-:Y:S01]  /*2df0*/  PRMT R67, R66, 0x7632, R67 ;  /* 0x0000763242437816 */ /* 0x000fe20000000043 */
[----:B------:R-:W-:Y:S01]  /*2e00*/  FADD.FTZ R29, R29, R30 ;  /* 0x0000001e1d1d7221 */ /* 0x000fe20000010000 */
[----:B------:R-:W-:Y:S01]  /*2e10*/  FADD.FTZ R28, R28, R31 ;  /* 0x0000001f1c1c7221 */ /* 0x000fe20000010000 */
[----:B------:R-:W-:Y:S01]  /*2e20*/  FFMA.FTZ R32, R61, R61, R32 ;  /* 0x0000003d3d207223 */ /* 0x000fe20000010020 */
[----:B------:R-:W-:Y:S01]  /*2e30*/  FMUL.FTZ R30, R62, R62 ;  /* 0x0000003e3e1e7220 */ /* 0x000fe20000410000 */
[----:B------:R-:W-:Y:S01]  /*2e40*/  SHF.L.U32 R66, R66, 0x10, RZ ;  /* 0x0000001042427819 */ /* 0x000fe200000006ff */
[----:B------:R-:W-:Y:S01]  /*2e50*/  FADD.FTZ R31, R64, R65 ;  /* 0x00000041401f7221 */ /* 0x000fe20000010000 */
[----:B------:R-:W-:Y:S02]  /*2e60*/  SHF.L.U32 R67, R67, 0x10, RZ ;  /* 0x0000001043437819 */ /* 0x000fe400000006ff */
[----:B------:R-:W-:Y:S01]  /*2e70*/  PRMT R69, R68, 0x7632, R69 ;  /* 0x0000763244457816 */ /* 0x000fe20000000045 */
[----:B------:R-:W-:Y:S01]  /*2e80*/  FADD.FTZ R29, R29, R32 ;  /* 0x000000201d1d7221 */ /* 0x000fe20000010000 */
[----:B------:R-:W-:Y:S01]  /*2e90*/  FFMA.FTZ R30, R63, R63, R30 ;  /* 0x0000003f3f1e7223 */ /* 0x000fe2000001001e */
[----:B------:R-:W-:Y:S01]  /*2ea0*/  FADD.FTZ R28, R28, R31 ;  /* 0x0000001f1c1c7221 */ /* 0x000fe20000010000 */
[----:B------:R-:W-:Y:S01]  /*2eb0*/  FMUL.FTZ R33, R65, R65 ;  /* 0x0000004141217220 */ /* 0x000fe20000410000 */
[----:B------:R-:W-:Y:S01]  /*2ec0*/  SHF.L.U32 R68, R68, 0x10, RZ ;  /* 0x0000001044447819 */ /* 0x000fe200000006ff */
[----:B------:R-:W-:Y:S01]  /*2ed0*/  FADD.FTZ R31, R66, R67 ;  /* 0x00000043421f7221 */ /* 0x000fe20000010000 */
[----:B------:R-:W-:Y:S01]  /*2ee0*/  SHF.L.U32 R69, R69, 0x10, RZ ;  /* 0x0000001045457819 */ /* 0x000fe200000006ff */
[----:B------:R-:W-:Y:S01]  /*2ef0*/  FADD.FTZ R29, R29, R30 ;  /* 0x0000001e1d1d7221 */ /* 0x000fe20000010000 */
[----:B------:R-:W-:Y:S01]  /*2f00*/  FFMA.FTZ R30, R64, R64, R33 ;  /* 0x00000040401e7223 */ /* 0x000fe20000010021 */
[----:B------:R-:W-:Y:S01]  /*2f10*/  FADD.FTZ R28, R28, R31 ;  /* 0x0000001f1c1c7221 */ /* 0x000fe20000010000 */
[----:B------:R-:W-:Y:S01]  /*2f20*/  FMUL.FTZ R33, R67, R67 ;  /* 0x0000004343217220 */ /* 0x000fe20000410000 */
[----:B------:R-:W-:Y:S01]  /*2f30*/  FADD.FTZ R31, R68, R69 ;  /* 0x00000045441f7221 */ /* 0x000fe20000010000 */
[----:B------:R-:W-:Y:S01]  /*2f40*/  PRMT R71, R70, 0x7632, R71 ;  /* 0x0000763246477816 */ /* 0x000fe20000000047 */
        /* <DEDUP_REMOVED lines=17> */
[----:B-----5:R-:W-:-:S02]  /*3060*/  PRMT R76, R77, 0x7632, R76 ;  /* 0x000076324d4c7816 */ /* 0x020fc4000000004c */
[C---:B------:R-:W-:Y:S01]  /*3070*/  PRMT R74, R75.reuse, 0x7632, R74 ;  /* 0x000076324b4a7816 */ /* 0x040fe2000000004a */
[----:B------:R-:W-:Y:S01]  /*3080*/  FADD.FTZ R31, R72, R73 ;  /* 0x00000049481f7221 */ /* 0x000fe20000010000 */
[----:B------:R-:W-:Y:S02]  /*3090*/  SHF.L.U32 R75, R75, 0x10, RZ ;  /* 0x000000104b4b7819 */ /* 0x000fe400000006ff */
[----:B------:R-:W-:Y:S01]  /*30a0*/  SHF.L.U32 R74, R74, 0x10, RZ ;  /* 0x000000104a4a7819 */ /* 0x000fe200000006ff */
[----:B------:R-:W-:Y:S01]  /*30b0*/  FADD.FTZ R29, R29, R30 ;  /* 0x0000001e1d1d7221 */ /* 0x000fe20000010000 */
        /* <DEDUP_REMOVED lines=9> */
[----:B------:R-:W-:Y:S01]  /*3150*/  FMUL.FTZ R30, R76, R76 ;  /* 0x0000004c4c1e7220 */ /* 0x000fe20000410000 */
[----:B------:R-:W-:Y:S01]  /*3160*/  SHF.L.U32 R79, R79, 0x10, RZ ;  /* 0x000000104f4f7819 */ /* 0x000fe200000006ff */
[----:B------:R-:W-:Y:S01]  /*3170*/  FADD.FTZ R28, R28, R31 ;  /* 0x0000001f1c1c7221 */ /* 0x000fe20000010000 */
[----:B------:R-:W-:Y:S01]  /*3180*/  SHF.L.U32 R78, R78, 0x10, RZ ;  /* 0x000000104e4e7819 */ /* 0x000fe200000006ff */
[----:B------:R-:W-:Y:S01]  /*3190*/  FADD.FTZ R31, R77, R76 ;  /* 0x0000004c4d1f7221 */ /* 0x000fe20000010000 */
[----:B------:R-:W-:Y:S01]  /*31a0*/  FADD.FTZ R29, R29, R32 ;  /* 0x000000201d1d7221 */ /* 0x000fe20000010000 */
[----:B------:R-:W-:Y:S01]  /*31b0*/  FFMA.FTZ R30, R77, R77, R30 ;  /* 0x0000004d4d1e7223 */ /* 0x000fe2000001001e */
[----:B----4-:R-:W-:Y:S01]  /*31c0*/  PRMT R80, R81, 0x7632, R80 ;  /* 0x0000763251507816 */ /* 0x010fe20000000050 */
[----:B------:R-:W-:Y:S01]  /*31d0*/  FMUL.FTZ R33, R79, R79 ;  /* 0x0000004f4f217220 */ /* 0x000fe20000410000 */
[----:B------:R-:W-:-:S02]  /*31e0*/  FADD.FTZ R28, R28, R31 ;  /* 0x0000001f1c1c7221 */ /* 0x000fc40000010000 */
[----:B------:R-:W-:Y:S02]  /*31f0*/  SHF.L.U32 R80, R80, 0x10, RZ ;  /* 0x0000001050507819 */ /* 0x000fe400000006ff */
[----:B------:R-:W-:Y:S01]  /*3200*/  PRMT R82, R83, 0x7632, R82 ;  /* 0x0000763253527816 */ /* 0x000fe20000000052 */
[C---:B------:R-:W-:Y:S01]  /*3210*/  FADD.FTZ R31, R78.reuse, R79 ;  /* 0x0000004f4e1f7221 */ /* 0x040fe20000010000 */
[----:B------:R-:W-:Y:S01]  /*3220*/  SHF.L.U32 R81, R81, 0x10, RZ ;  /* 0x0000001051517819 */ /* 0x000fe200000006ff */
[----:B------:R-:W-:Y:S01]  /*3230*/  FADD.FTZ R29, R29, R30 ;  /* 0x0000001e1d1d7221 */ /* 0x000fe20000010000 */
[----:B------:R-:W-:Y:S01]  /*3240*/  FFMA.FTZ R30, R78, R78, R33 ;  /* 0x0000004e4e1e7223 */ /* 0x000fe20000010021 */
[----:B------:R-:W-:Y:S01]  /*3250*/  FMUL.FTZ R32, R80, R80 ;  /* 0x0000005050207220 */ /* 0x000fe20000410000 */
[----:B------:R-:W-:Y:S02]  /*3260*/  SHF.L.U32 R82, R82, 0x10, RZ ;  /* 0x0000001052527819 */ /* 0x000fe400000006ff */
        /* <DEDUP_REMOVED lines=58> */
.L_x_2311:
[----:B------:R-:W-:Y:S05]  /*3610*/  BSYNC.RECONVERGENT B0 ;  /* 0x0000000000007941 */ /* 0x000fea0003800200 */
.L_x_2310:
[----:B------:R-:W-:Y:S06]  /*3620*/  BAR.SYNC.DEFER_BLOCKING 0x0 ;  /* 0x0000000000007b1d */ /* 0x000fec0000010000 */
[----:B------:R-:W-:Y:S04]  /*3630*/  BSSY.RECONVERGENT B0, `(.L_x_2312) ;  /* 0x000002b000007945 */ /* 0x000fe80003800200 */
[----:B------:R-:W-:Y:S05]  /*3640*/  @P3 BRA `(.L_x_2313) ;  /* 0x0000000000a43947 */ /* 0x000fea0003800000 */
[----:B------:R-:W4:Y:S01]  /*3650*/  S2UR UR5, SR_CgaCtaId ;  /* 0x00000000000579c3 */ /* 0x000f220000008800 */
[----:B------:R-:W-:Y:S02]  /*3660*/  UMOV UR4, 0x400 ;  /* 0x0000040000047882 */ /* 0x000fe40000000000 */
[----:B----4-:R-:W-:-:S09]  /*3670*/  ULEA UR4, UR5, UR4, 0x18 ;  /* 0x0000000405047291 */ /* 0x010fd2000f8ec0ff */
[----:B--2---:R-:W2:Y:S04]  /*3680*/  LDS.64 R34, [UR4+0x18] ;  /* 0x00001804ff227984 */ /* 0x004ea80008000a00 */
[----:B------:R-:W4:Y:S04]  /*3690*/  LDS.128 R48, [UR4+0x20] ;  /* 0x00002004ff307984 */ /* 0x000f280008000c00 */
[----:B---3--:R-:W3:Y:S04]  /*36a0*/  LDS.128 R28, [UR4+0x30] ;  /* 0x00003004ff1c7984 */ /* 0x008ee80008000c00 */
[----:B------:R-:W5:Y:S04]  /*36b0*/  LDS.128 R44, [UR4+0x40] ;  /* 0x00004004ff2c7984 */ /* 0x000f680008000c00 */
[----:B------:R-:W5:Y:S04]  /*36c0*/  LDS.128 R40, [UR4+0x50] ;  /* 0x00005004ff287984 */ /* 0x000f680008000c00 */
[----:B-1----:R-:W1:Y:S01]  /*36d0*/  LDS.128 R36, [UR4+0x60] ;  /* 0x00006004ff247984 */ /* 0x002e620008000c00 */
[----:B--2---:R-:W-:Y:S01]  /*36e0*/  FADD.FTZ R109, R32, R34 ;  /* 0x00000022206d7221 */ /* 0x004fe20000010000 */
[----:B------:R-:W-:-:S02]  /*36f0*/  FADD.FTZ R114, R33, R35 ;  /* 0x0000002321727221 */ /* 0x000fc40000010000 */
[----:B0-----:R-:W0:Y:S01]  /*3700*/  LDS.128 R32, [UR4+0x70] ;  /* 0x00007004ff207984 */ /* 0x001e220008000c00 */
[----:B----4-:R-:W-:Y:S01]  /*3710*/  FADD.FTZ R109, R109, R48 ;  /* 0x000000306d6d7221 */ /* 0x010fe20000010000 */
[----:B------:R-:W-:-:S03]  /*3720*/  FADD.FTZ R114, R114, R49 ;  /* 0x0000003172727221 */ /* 0x000fc60000010000 */
[----:B------:R-:W-:Y:S01]  /*3730*/  FADD.FTZ R109, R109, R50 ;  /* 0x000000326d6d7221 */ /* 0x000fe20000010000 */
[----:B------:R-:W-:Y:S02]  /*3740*/  FADD.FTZ R114, R114, R51 ;  /* 0x0000003372727221 */ /* 0x000fe40000010000 */
[----:B------:R-:W2:Y:S01]  /*3750*/  LDS.128 R48, [UR4+0x80] ;  /* 0x00008004ff307984 */ /* 0x000ea20008000c00 */
        /* <DEDUP_REMOVED lines=24> */
.L_x_2313:
[----:B------:R-:W-:Y:S05]  /*38e0*/  BSYNC.RECONVERGENT B0 ;  /* 0x0000000000007941 */ /* 0x000fea0003800200 */
.L_x_2312:
        /* <DEDUP_REMOVED lines=14> */
[----:B--2---:R-:W-:Y:S02]  /*39d0*/  IMAD R35, R103, R90, R105 ;  /* 0x0000005a67237224 */ /* 0x004fe400078e0269 */
[----:B---3--:R-:W-:-:S04]  /*39e0*/  IMAD.WIDE.U32 R28, R31, 0x4, R28 ;  /* 0x000000041f1c7825 */ /* 0x008fc800078e001c */
[----:B------:R-:W-:Y:S01]  /*39f0*/  IMAD.WIDE.U32 R30, R35, 0x8, R38 ;  /* 0x00000008231e7825 */ /* 0x000fe200078e0026 */
[----:B------:R-:W-:Y:S02]  /*3a00*/  IADD3 R35, PT, PT, -R34, 0x1, RZ ;  /* 0x0000000122237810 */ /* 0x000fe40007ffe1ff */
[----:B------:R-:W2:Y:S02]  /*3a10*/  LDC R34, c[0x0][0x370] ;  /* 0x0000dc00ff227b82 */ /* 0x000ea40000000800 */
[----:B------:R3:W-:Y:S01]  /*3a20*/  STG.E.64 desc[UR6][R30.64], R32 ;  /* 0x000000201e007986 */ /* 0x0007e2000c101b06 */
[----:B------:R-:W-:Y:S06]  /*3a30*/  MEMBAR.ALL.GPU ;  /* 0x0000000000007992 */ /* 0x000fec000000a000 */
[----:B------:R-:W-:-:S00]  /*3a40*/  ERRBAR ;  /* 0x00000000000079ab */ /* 0x000fc00000000000 */
[----:B------:R-:W-:Y:S06]  /*3a50*/  CGAERRBAR ;  /* 0x00000000000075ab */ /* 0x000fec0000000000 */
[----:B------:R3:W-:Y:S01]  /*3a60*/  REDG.E.ADD.S32.STRONG.GPU desc[UR6][R28.64], R35 ;  /* 0x000000231c00798e */ /* 0x0007e2000c12e306 */
[----:B--2---:R-:W-:-:S04]  /*3a70*/  SEL R37, R34, RZ, !P2 ;  /* 0x000000ff22257207 */ /* 0x004fc80005000000 */
[----:B------:R-:W-:-:S13]  /*3a80*/  ISETP.NE.AND P2, PT, R37, -0x1, PT ;  /* 0xffffffff2500780c */ /* 0x000fda0003f45270 */
[----:B---3--:R-:W-:Y:S05]  /*3a90*/  @!P2 BRA `(.L_x_2315) ;  /* 0x000000000014a947 */ /* 0x008fea0003800000 */
.L_x_2316:
[----:B------:R-:W2:Y:S04]  /*3aa0*/  LDG.E.STRONG.GPU R30, desc[UR6][R28.64] ;  /* 0x000000061c1e7981 */ /* 0x000ea8000c1ef900 */
[----:B--2---:R-:W-:Y:S01]  /*3ab0*/  CCTL.IVALL ;  /* 0x00000000ff00798f */ /* 0x004fe20002000000 */
[----:B------:R-:W-:Y:S05]  /*3ac0*/  YIELD ;  /* 0x0000000000007946 */ /* 0x000fea0003800000 */
[----:B------:R-:W-:-:S13]  /*3ad0*/  ISETP.NE.AND P2, PT, R30, R37, PT ;  /* 0x000000251e00720c */ /* 0x000fda0003f45270 */
[----:B------:R-:W-:Y:S05]  /*3ae0*/  @P2 BRA `(.L_x_2316) ;  /* 0xfffffffc00ec2947 */ /* 0x000fea000383ffff */
.L_x_2315:
        /* <DEDUP_REMOVED lines=16> */
.L_x_2318:
        /* <DEDUP_REMOVED lines=10> */
[--C-:B--2---:R-:W-:Y:S02]  /*3c90*/  @!P2 IMAD.WIDE.U32 R34, R51, 0x8, R38.reuse ;  /* 0x000000083322a825 */ /* 0x104fe400078e0026 */
[----:B------:R-:W2:Y:S02]  /*3ca0*/  @!P6 LDG.E.64 R30, desc[UR6][R30.64] ;  /* 0x000000061e1ee981 */ /* 0x000ea4000c1e1b00 */
[----:B-1----:R-:W-:Y:S02]  /*3cb0*/  @!P4 IMAD.WIDE.U32 R36, R47, 0x8, R38 ;  /* 0x000000082f24c825 */ /* 0x002fe400078e0026 */
        /* <DEDUP_REMOVED lines=49> */
.L_x_2317:
        /* <DEDUP_REMOVED lines=20> */
[-C--:B--2---:R-:W-:Y:S02]  /*4110*/  @!P5 IMAD R35, R30, R90.reuse, R105 ;  /* 0x0000005a1e23d224 */ /* 0x084fe400078e0269 */
[----:B------:R-:W-:Y:S01]  /*4120*/  @!P4 IMAD.WIDE.U32 R30, R31, 0x8, R38 ;  /* 0x000000081f1ec825 */ /* 0x000fe200078e0026 */
[----:B------:R-:W0:Y:S03]  /*4130*/  @!P2 LDG.E.64 R28, desc[UR6][R28.64] ;  /* 0x000000061c1ca981 */ /* 0x000e26000c1e1b00 */
[----:B------:R-:W-:Y:S02]  /*4140*/  @!P6 IMAD R37, R34, R90, R105 ;  /* 0x0000005a2225e224 */ /* 0x000fe400078e0269 */
[--C-:B------:R-:W-:Y:S01]  /*4150*/  @!P5 IMAD.WIDE.U32 R34, R35, 0x8, R38.reuse ;  /* 0x000000082322d825 */ /* 0x100fe200078e0026 */
[----:B------:R-:W2:Y:S03]  /*4160*/  @!P4 LDG.E.64 R30, desc[UR6][R30.64] ;  /* 0x000000061e1ec981 */ /* 0x000ea6000c1e1b00 */
[----:B-1----:R-:W-:-:S02]  /*4170*/  @!P6 IMAD.WIDE.U32 R36, R37, 0x8, R38 ;  /* 0x000000082524e825 */ /* 0x002fc400078e0026 */
        /* <DEDUP_REMOVED lines=11> */
.L_x_2319:
        /* <DEDUP_REMOVED lines=19> */
.L_x_2320:
        /* <DEDUP_REMOVED lines=9> */
.L_x_2321:
[----:B------:R-:W-:Y:S05]  /*43f0*/  BSYNC.RECONVERGENT B0 ;  /* 0x0000000000007941 */ /* 0x000fea0003800200 */
.L_x_2314:
[----:B------:R-:W4:Y:S01]  /*4400*/  S2UR UR5, SR_CgaCtaId ;  /* 0x00000000000579c3 */ /* 0x000f220000008800 */
[----:B------:R-:W5:Y:S01]  /*4410*/  LDCU UR8, c[0x0][0x414] ;  /* 0x00008280ff0877ac */ /* 0x000f620008000800 */
[----:B-1----:R-:W-:Y:S01]  /*4420*/  SHF.L.U32 R36, R92, 0x1, RZ ;  /* 0x000000015c247819 */ /* 0x002fe200000006ff */
[----:B------:R-:W-:-:S03]  /*4430*/  UMOV UR4, 0x400 ;  /* 0x0000040000047882 */ /* 0x000fc60000000000 */
[----:B------:R-:W-:Y:S02]  /*4440*/  LOP3.LUT R41, R36, 0x3e, RZ, 0xc0, !PT ;  /* 0x0000003e24297812 */ /* 0x000fe400078ec0ff */
[----:B---3--:R-:W1:Y:S02]  /*4450*/  @P0 LDC.64 R28, c[0x0][0x388] ;  /* 0x0000e200ff1c0b82 */ /* 0x008e640000000a00 */
[----:B------:R-:W-:-:S06]  /*4460*/  IADD3 R41, PT, PT, R108, R41, RZ ;  /* 0x000000296c297210 */ /* 0x000fcc0007ffe0ff */
[----:B--2---:R-:W2:Y:S01]  /*4470*/  LDC.64 R34, c[0x0][0x398] ;  /* 0x0000e600ff227b82 */ /* 0x004ea20000000a00 */
[----:B----4-:R-:W-:-:S07]  /*4480*/  ULEA UR4, UR5, UR4, 0x18 ;  /* 0x0000000405047291 */ /* 0x010fce000f8ec0ff */
[----:B------:R-:W3:Y:S01]  /*4490*/  LDC.64 R30, c[0x0][0x3a0] ;  /* 0x0000e800ff1e7b82 */ /* 0x000ee20000000a00 */
[----:B------:R-:W4:Y:S01]  /*44a0*/  LDCU UR5, c[0x0][0x404] ;  /* 0x00008080ff0577ac */ /* 0x000f220008000800 */
[----:B-1----:R-:W-:-:S04]  /*44b0*/  @P0 IMAD.WIDE R36, R107, 0x8, R28 ;  /* 0x000000086b240825 */ /* 0x002fc800078e021c */
[----:B-----5:R-:W-:Y:S01]  /*44c0*/  @P0 FMUL.FTZ R28, R32, UR8 ;  /* 0x00000008201c0c20 */ /* 0x020fe20008410000 */
[----:B------:R-:W-:Y:S01]  /*44d0*/  @P0 FMUL.FTZ R29, R33, UR8 ;  /* 0x00000008211d0c20 */ /* 0x000fe20008410000 */
[----:B------:R0:W-:Y:S04]  /*44e0*/  @!P3 STS.64 [UR4+0x98], R32 ;  /* 0x00009820ff00b988 */ /* 0x0001e80008000a04 */
[----:B------:R1:W-:Y:S01]  /*44f0*/  @P0 STG.E.64 desc[UR6][R36.64], R28 ;  /* 0x0000001c24000986 */ /* 0x0003e2000c101b06 */
[C---:B--2---:R-:W-:Y:S01]  /*4500*/  IMAD.WIDE R38, R41.reuse, 0x2, R34 ;  /* 0x0000000229267825 */ /* 0x044fe200078e0222 */
[----:B------:R-:W-:Y:S03]  /*4510*/  BAR.SYNC.DEFER_BLOCKING 0x0 ;  /* 0x0000000000007b1d */ /* 0x000fe60000010000 */
[----:B---3--:R-:W-:-:S03]  /*4520*/  IMAD.WIDE R40, R41, 0x2, R30 ;  /* 0x0000000229287825 */ /* 0x008fc600078e021e */
[----:B------:R-:W2:Y:S04]  /*4530*/  LDG.E.U16 R45, desc[UR6][R38.64] ;  /* 0x00000006262d7981 */ /* 0x000ea8000c1e1500 */
[----:B------:R3:W5:Y:S04]  /*4540*/  LDG.E.U16 R46, desc[UR6][R38.64+0x2] ;  /* 0x00000206262e7981 */ /* 0x000768000c1e1500 */
[----:B------:R-:W5:Y:S04]  /*4550*/  LDG.E.U16 R48, desc[UR6][R40.64] ;  /* 0x0000000628307981 */ /* 0x000f68000c1e1500 */
[----:B------:R3:W5:Y:S01]  /*4560*/  LDG.E.U16 R47, desc[UR6][R40.64+0x2] ;  /* 0x00000206282f7981 */ /* 0x000762000c1e1500 */
[----:B0-----:R-:W-:Y:S01]  /*4570*/  HFMA2 R32, -RZ, RZ, 1.875, 0 ;  /* 0x3f800000ff207431 */ /* 0x001fe200000001ff */
[----:B-1----:R-:W-:Y:S01]  /*4580*/  SHF.R.U32.HI R28, RZ, 0x5, R92 ;  /* 0x00000005ff1c7819 */ /* 0x002fe2000001165c */
[----:B------:R-:W-:Y:S01]  /*4590*/  BSSY.RECONVERGENT B0, `(.L_x_2322) ;  /* 0x0000768000007945 */ /* 0x000fe20003800200 */
[----:B------:R-:W0:Y:S01]  /*45a0*/  LDS.64 R30, [UR4+0x98] ;  /* 0x00009804ff1e7984 */ /* 0x000e220008000a00 */
[----:B------:R-:W1:Y:S02]  /*45b0*/  LDCU.U8 UR4, c[0x0][0x3fc] ;  /* 0x00007f80ff0477ac */ /* 0x000e640008000000 */
[----:B----4-:R-:W-:-:S05]  /*45c0*/  IMAD R33, R103, UR5, R28 ;  /* 0x0000000567217c24 */ /* 0x010fca000f8e021c */
[C---:B------:R-:W-:Y:S02]  /*45d0*/  IADD3 R35, PT, PT, R33.reuse, 0x1e0, RZ ;  /* 0x000001e021237810 */ /* 0x040fe40007ffe0ff */
[C---:B------:R-:W-:Y:S02]  /*45e0*/  IADD3 R36, PT, PT, R33.reuse, 0x90, RZ ;  /* 0x0000009021247810 */ /* 0x040fe40007ffe0ff */
[C---:B------:R-:W-:Y:S02]  /*45f0*/  IADD3 R37, PT, PT, R33.reuse, 0x170, RZ ;  /* 0x0000017021257810 */ /* 0x040fe40007ffe0ff */
[C---:B---3--:R-:W-:Y:S02]  /*4600*/  IADD3 R38, PT, PT, R33.reuse, 0x140, RZ ;  /* 0x0000014021267810 */ /* 0x048fe40007ffe0ff */
[----:B------:R-:W-:Y:S02]  /*4610*/  IADD3 R39, PT, PT, R33, 0x180, RZ ;  /* 0x0000018021277810 */ /* 0x000fe40007ffe0ff */
[----:B------:R-:W-:Y:S01]  /*4620*/  SHF.R.S32.HI R40, RZ, 0x1f, R35 ;  /* 0x0000001fff287819 */ /* 0x000fe20000011423 */
[----:B-1----:R-:W-:Y:S01]  /*4630*/  UISETP.NE.AND UP0, UPT, UR4, URZ, UPT ;  /* 0x000000ff0400728c */ /* 0x002fe2000bf05270 */
[----:B------:R-:W-:-:S02]  /*4640*/  SHF.R.S32.HI R41, RZ, 0x1f, R36 ;  /* 0x0000001fff297819 */ /* 0x000fc40000011424 */
[----:B------:R-:W-:Y:S02]  /*4650*/  SHF.R.S32.HI R42, RZ, 0x1f, R37 ;  /* 0x0000001fff2a7819 */ /* 0x000fe40000011425 */
[----:B------:R-:W-:Y:S02]  /*4660*/  SHF.R.S32.HI R43, RZ, 0x1f, R38 ;  /* 0x0000001fff2b7819 */ /* 0x000fe40000011426 */
[----:B------:R-:W-:Y:S01]  /*4670*/  SHF.R.S32.HI R44, RZ, 0x1f, R39 ;  /* 0x0000001fff2c7819 */ /* 0x000fe20000011427 */
        /* <DEDUP_REMOVED lines=8> */
[----:B-----5:R-:W-:Y:S02]  /*4700*/  SHF.L.U32 R46, R46, 0x10, RZ ;  /* 0x000000102e2e7819 */ /* 0x020fe400000006ff */
[----:B------:R-:W-:Y:S02]  /*4710*/  SHF.L.U32 R48, R48, 0x10, RZ ;  /* 0x0000001030307819 */ /* 0x000fe400000006ff */
        /* <DEDUP_REMOVED lines=30> */
.L_x_2325:
[----:B------:R-:W-:Y:S05]  /*4900*/  BSYNC.RECONVERGENT B1 ;  /* 0x0000000000017941 */ /* 0x000fea0003800200 */
.L_x_2324:
        /* <DEDUP_REMOVED lines=20> */
.L_x_2327:
[----:B------:R-:W-:Y:S05]  /*4a50*/  BSYNC.RECONVERGENT B1 ;  /* 0x0000000000017941 */ /* 0x000fea0003800200 */
.L_x_2326:
[----:B------:R-:W-:Y:S01]  /*4a60*/  ISETP.GE.U32.AND P5, PT, R51, UR4, PT ;  /* 0x0000000433007c0c */ /* 0x000fe2000bfa6070 */
[----:B------:R-:W-:Y:S01]  /*4a70*/  BSSY.RECONVERGENT B1, `(.L_x_2328) ;  /* 0x0000029000017945 */ /* 0x000fe20003800200 */
[----:B------:R-:W-:Y:S02]  /*4a80*/  SHF.R.S32.HI R28, RZ, 0x1f, R51 ;  /* 0x0000001fff1c7819 */ /* 0x000fe40000011433 */
[C---:B------:R-:W-:Y:S02]  /*4a90*/  IADD3 R109, PT, PT, R33.reuse, 0x40, RZ ;  /* 0x00000040216d7810 */ /* 0x040fe40007ffe0ff */
[----:B------:R-:W-:Y:S02]  /*4aa0*/  ISETP.GE.AND.EX P5, PT, R28, UR5, PT, P5 ;  /* 0x000000051c007c0c */ /* 0x000fe4000bfa6350 */
[C---:B01----:R-:W-:Y:S02]  /*4ab0*/  IADD3 R30, PT, PT, R33.reuse, 0x60, RZ ;  /* 0x00000060211e7810 */ /* 0x043fe40007ffe0ff */
[----:B------:R-:W-:-:S02]  /*4ac0*/  IADD3 R31, PT, PT, R33, 0x70, RZ ;  /* 0x00000070211f7810 */ /* 0x000fc40007ffe0ff */
[----:B------:R-:W-:Y:S02]  /*4ad0*/  ISETP.GE.U32.AND P2, PT, R49, UR4, PT ;  /* 0x0000000431007c0c */ /* 0x000fe4000bf46070 */
[----:B------:R-:W-:Y:S02]  /*4ae0*/  ISETP.GE.U32.AND P1, PT, R109, UR4, PT ;  /* 0x000000046d007c0c */ /* 0x000fe4000bf26070 */
[----:B------:R-:W-:Y:S02]  /*4af0*/  ISETP.GE.U32.AND P6, PT, R104, UR4, PT ;  /* 0x0000000468007c0c */ /* 0x000fe4000bfc6070 */
[----:B------:R-:W-:Y:S02]  /*4b00*/  ISETP.GE.U32.AND P3, PT, R30, UR4, PT ;  /* 0x000000041e007c0c */ /* 0x000fe4000bf66070 */
[----:B------:R-:W-:Y:S02]  /*4b10*/  ISETP.GE.U32.AND P4, PT, R31, UR4, PT ;  /* 0x000000041f007c0c */ /* 0x000fe4000bf86070 */
        /* <DEDUP_REMOVED lines=12> */
[----:B------:R-:W0:Y:S01]  /*4be0*/  LDCU.64 UR8, c[0x0][0x3e0] ;  /* 0x00007c00ff0877ac */ /* 0x000e220008000a00 */
[--C-:B------:R-:W-:Y:S01]  /*4bf0*/  FADD.FTZ R115, R3, -R34.reuse ;  /* 0x8000002203737221 */ /* 0x100fe20000010000 */
[----:B------:R-:W-:Y:S01]  /*4c00*/  MOV R2, R110 ;  /* 0x0000006e00027202 */ /* 0x000fe20000000f00 */
[----:B------:R-:W-:Y:S01]  /*4c10*/  FADD.FTZ R29, R0, -R34 ;  /* 0x80000022001d7221 */ /* 0x000fe20000010000 */
[----:B------:R-:W1:Y:S01]  /*4c20*/  LDCU.64 UR10, c[0x0][0x380] ;  /* 0x00007000ff0a77ac */ /* 0x000e620008000a00 */
[----:B------:R-:W-:Y:S01]  /*4c30*/  MOV R3, R113 ;  /* 0x0000007100037202 */ /* 0x000fe20000000f00 */
        /* <DEDUP_REMOVED lines=12> */
.L_x_2329:
[----:B------:R-:W-:Y:S05]  /*4d00*/  BSYNC.RECONVERGENT B1 ;  /* 0x0000000000017941 */ /* 0x000fea0003800200 */
.L_x_2328:
        /* <DEDUP_REMOVED lines=20> */
.L_x_2331:
[----:B------:R-:W-:Y:S05]  /*4e50*/  BSYNC.RECONVERGENT B1 ;  /* 0x0000000000017941 */ /* 0x000fea0003800200 */
.L_x_2330:
[----:B------:R-:W-:Y:S04]  /*4e60*/  BSSY.RECONVERGENT B1, `(.L_x_2332) ;  /* 0x0000014000017945 */ /* 0x000fe80003800200 */
[----:B------:R-:W-:Y:S05]  /*4e70*/  @P1 BRA `(.L_x_2333) ;  /* 0x0000000000481947 */ /* 0x000fea0003800000 */
[----:B------:R-:W2:Y:S01]  /*4e80*/  LDCU.64 UR8, c[0x0][0x3e0] ;  /* 0x00007c00ff0877ac */ /* 0x000ea20008000a00 */
[----:B------:R-:W-:Y:S01]  /*4e90*/  MOV R2, R110 ;  /* 0x0000006e00027202 */ /* 0x000fe20000000f00 */
[--C-:B------:R-:W-:Y:S01]  /*4ea0*/  FADD.FTZ R7, R7, -R34.reuse ;  /* 0x8000002207077221 */ /* 0x100fe20000010000 */
[----:B01----:R-:W-:Y:S01]  /*4eb0*/  MOV R3, R113 ;  /* 0x0000007100037202 */ /* 0x003fe20000000f00 */
        /* <DEDUP_REMOVED lines=14> */
.L_x_2333:
[----:B------:R-:W-:Y:S05]  /*4fa0*/  BSYNC.RECONVERGENT B1 ;  /* 0x0000000000017941 */ /* 0x000fea0003800200 */
.L_x_2332:
        /* <DEDUP_REMOVED lines=20> */
.L_x_2335:
[----:B------:R-:W-:Y:S05]  /*50f0*/  BSYNC.RECONVERGENT B1 ;  /* 0x0000000000017941 */ /* 0x000fea0003800200 */
.L_x_2334:
[----:B------:R-:W-:Y:S04]  /*5100*/  BSSY.RECONVERGENT B1, `(.L_x_2336) ;  /* 0x0000014000017945 */ /* 0x000fe80003800200 */
[----:B------:R-:W-:Y:S05]  /*5110*/  @P3 BRA `(.L_x_2337) ;  /* 0x0000000000483947 */ /* 0x000fea0003800000 */
[----:B------:R-:W4:Y:S01]  /*5120*/  LDCU.64 UR8, c[0x0][0x3e0] ;  /* 0x00007c00ff0877ac */ /* 0x000f220008000a00 */
[----:B------:R-:W-:Y:S01]  /*5130*/  MOV R2, R110 ;  /* 0x0000006e00027202 */ /* 0x000fe20000000f00 */
[--C-:B-123--:R-:W-:Y:S01]  /*5140*/  FADD.FTZ R5, R10, -R34.reuse ;  /* 0x800000220a057221 */ /* 0x10efe20000010000 */
[----:B0-----:R-:W-:Y:S01]  /*5150*/  MOV R3, R113 ;  /* 0x0000007100037202 */ /* 0x001fe20000000f00 */
        /* <DEDUP_REMOVED lines=14> */
.L_x_2337:
[----:B------:R-:W-:Y:S05]  /*5240*/  BSYNC.RECONVERGENT B1 ;  /* 0x0000000000017941 */ /* 0x000fea0003800200 */
.L_x_2336:
        /* <DEDUP_REMOVED lines=20> */
.L_x_2339:
[----:B------:R-:W-:Y:S05]  /*5390*/  BSYNC.RECONVERGENT B1 ;  /* 0x0000000000017941 */ /* 0x000fea0003800200 */
.L_x_2338:
[----:B------:R-:W-:Y:S01]  /*53a0*/  ISETP.GE.U32.AND P5, PT, R87, UR4, PT ;  /* 0x0000000457007c0c */ /* 0x000fe2000bfa6070 */
[----:B------:R-:W-:Y:S01]  /*53b0*/  BSSY.RECONVERGENT B1, `(.L_x_2340) ;  /* 0x0000027000017945 */ /* 0x000fe20003800200 */
[----:B01234-:R-:W-:Y:S02]  /*53c0*/  SHF.R.S32.HI R4, RZ, 0x1f, R87 ;  /* 0x0000001fff047819 */ /* 0x01ffe40000011457 */
        /* <DEDUP_REMOVED lines=37> */
.L_x_2341:
[----:B------:R-:W-:Y:S05]  /*5620*/  BSYNC.RECONVERGENT B1 ;  /* 0x0000000000017941 */ /* 0x000fea0003800200 */
.L_x_2340:
        /* <DEDUP_REMOVED lines=20> */
.L_x_2343:
[----:B------:R-:W-:Y:S05]  /*5770*/  BSYNC.RECONVERGENT B1 ;  /* 0x0000000000017941 */ /* 0x000fea0003800200 */
.L_x_2342:
        /* <DEDUP_REMOVED lines=9> */
[----:B------:R-:W-:-:S04]  /*5810*/  FMUL.FTZ R19, R19, R32 ;  /* 0x0000002013137220 */ /* 0x000fc80000410000 */
[----:B------:R-:W-:Y:S01]  /*5820*/  FFMA.FTZ R12, R46, R19, R47 ;  /* 0x000000132e0c7223 */ /* 0x000fe2000001002f */
[----:B--2---:R-:W-:Y:S02]  /*5830*/  IMAD R4, R11, UR8, RZ ;  /* 0x000000080b047c24 */ /* 0x004fe4000f8e02ff */
[----:B------:R-:W-:Y:S01]  /*5840*/  FFMA.FTZ R11, R45, R5, R48 ;  /* 0x000000052d0b7223 */ /* 0x000fe20000010030 */
[----:B------:R-:W-:-:S04]  /*5850*/  IMAD.WIDE.U32 R2, R89, UR8, R2 ;  /* 0x0000000859027c25 */ /* 0x000fc8000f8e0002 */
[----:B------:R-:W-:Y:S01]  /*5860*/  IMAD R89, R89, UR9, R4 ;  /* 0x0000000959597c24 */ /* 0x000fe2000f8e0204 */
[----:B0-----:R-:W-:-:S04]  /*5870*/  LEA R4, P1, R2, UR10, 0x1 ;  /* 0x0000000a02047c11 */ /* 0x001fc8000f8208ff */
[----:B------:R-:W-:Y:S02]  /*5880*/  IADD3 R89, PT, PT, R3, R89, RZ ;  /* 0x0000005903597210 */ /* 0x000fe40007ffe0ff */
[----:B------:R-:W-:Y:S02]  /*5890*/  F2FP.BF16.F32.PACK_AB R3, R12, R11 ;  /* 0x0000000b0c03723e */ /* 0x000fe400000010ff */
[----:B------:R-:W-:-:S05]  /*58a0*/  LEA.HI.X R5, R2, UR11, R89, 0x1, P1 ;  /* 0x0000000b02057c11 */ /* 0x000fca00088f0c59 */
[----:B------:R2:W-:Y:S02]  /*58b0*/  STG.E desc[UR6][R4.64], R3 ;  /* 0x0000000304007986 */ /* 0x0005e4000c101906 */
.L_x_2345:
[----:B------:R-:W-:Y:S05]  /*58c0*/  BSYNC.RECONVERGENT B1 ;  /* 0x0000000000017941 */ /* 0x000fea0003800200 */
.L_x_2344:
        /* <DEDUP_REMOVED lines=20> */
.L_x_2347:
[----:B------:R-:W-:Y:S05]  /*5a10*/  BSYNC.RECONVERGENT B1 ;  /* 0x0000000000017941 */ /* 0x000fea0003800200 */
.L_x_2346:
        /* <DEDUP_REMOVED lines=20> */
.L_x_2349:
[----:B------:R-:W-:Y:S05]  /*5b60*/  BSYNC.RECONVERGENT B1 ;  /* 0x0000000000017941 */ /* 0x000fea0003800200 */
.L_x_2348:
        /* <DEDUP_REMOVED lines=20> */
.L_x_2351:
[----:B------:R-:W-:Y:S05]  /*5cb0*/  BSYNC.RECONVERGENT B1 ;  /* 0x0000000000017941 */ /* 0x000fea0003800200 */
.L_x_2350:
[----:B------:R-:W-:Y:S01]  /*5cc0*/  ISETP.GE.U32.AND P5, PT, R0, UR4, PT ;  /* 0x0000000400007c0c */ /* 0x000fe2000bfa6070 */
[----:B------:R-:W-:Y:S01]  /*5cd0*/  BSSY.RECONVERGENT B1, `(.L_x_2352) ;  /* 0x0000029000017945 */ /* 0x000fe20003800200 */
[----:B01234-:R-:W-:Y:S02]  /*5ce0*/  SHF.R.S32.HI R4, RZ, 0x1f, R0 ;  /* 0x0000001fff047819 */ /* 0x01ffe40000011400 */
[C---:B------:R-:W-:Y:S02]  /*5cf0*/  IADD3 R13, PT, PT, R33.reuse, 0x110, RZ ;  /* 0x00000110210d7810 */ /* 0x040fe40007ffe0ff */
[----:B------:R-:W-:Y:S02]  /*5d00*/  ISETP.GE.AND.EX P5, PT, R4, UR5, PT, P5 ;  /* 0x0000000504007c0c */ /* 0x000fe4000bfa6350 */
[C---:B------:R-:W-:Y:S02]  /*5d10*/  IADD3 R11, PT, PT, R33.reuse, 0x120, RZ ;  /* 0x00000120210b7810 */ /* 0x040fe40007ffe0ff */
        /* <DEDUP_REMOVED lines=25> */
[----:B------:R-:W-:-:S04]  /*5eb0*/  FMUL.FTZ R27, R27, R32 ;  /* 0x000000201b1b7220 */ /* 0x000fc80000410000 */
        /* <DEDUP_REMOVED lines=10> */
.L_x_2353:
[----:B------:R-:W-:Y:S05]  /*5f60*/  BSYNC.RECONVERGENT B1 ;  /* 0x0000000000017941 */ /* 0x000fea0003800200 */
.L_x_2352:
        /* <DEDUP_REMOVED lines=20> */
.L_x_2355:
[----:B------:R-:W-:Y:S05]  /*60b0*/  BSYNC.RECONVERGENT B1 ;  /* 0x0000000000017941 */ /* 0x000fea0003800200 */
.L_x_2354:
        /* <DEDUP_REMOVED lines=20> */
.L_x_2357:
[----:B------:R-:W-:Y:S05]  /*6200*/  BSYNC.RECONVERGENT B1 ;  /* 0x0000000000017941 */ /* 0x000fea0003800200 */
.L_x_2356:
        /* <DEDUP_REMOVED lines=20> */
.L_x_2359:
[----:B------:R-:W-:Y:S05]  /*6350*/  BSYNC.RECONVERGENT B1 ;  /* 0x0000000000017941 */ /* 0x000fea0003800200 */
.L_x_2358:
[----:B------:R-:W-:Y:S04]  /*6360*/  BSSY.RECONVERGENT B1, `(.L_x_2360) ;  /* 0x0000014000017945 */ /* 0x000fe80003800200 */
[----:B------:R-:W-:Y:S05]  /*6370*/  @P3 BRA `(.L_x_2361) ;  /* 0x0000000000483947 */ /* 0x000fea0003800000 */
[----:B------:R-:W4:Y:S01]  /*6380*/  LDCU.64 UR8, c[0x0][0x3e0] ;  /* 0x00007c00ff0877ac */ /* 0x000f220008000a00 */
[----:B------:R-:W-:Y:S01]  /*6390*/  MOV R2, R110 ;  /* 0x0000006e00027202 */ /* 0x000fe20000000f00 */
[--C-:B0123--:R-:W-:Y:S01]  /*63a0*/  FADD.FTZ R5, R58, -R34.reuse ;  /* 0x800000223a057221 */ /* 0x10ffe20000010000 */
[----:B------:R-:W-:Y:S01]  /*63b0*/  MOV R3, R113 ;  /* 0x0000007100037202 */ /* 0x000fe20000000f00 */
        /* <DEDUP_REMOVED lines=14> */
.L_x_2361:
[----:B------:R-:W-:Y:S05]  /*64a0*/  BSYNC.RECONVERGENT B1 ;  /* 0x0000000000017941 */ /* 0x000fea0003800200 */
.L_x_2360:
        /* <DEDUP_REMOVED lines=20> */
.L_x_2363:
[----:B------:R-:W-:Y:S05]  /*65f0*/  BSYNC.RECONVERGENT B1 ;  /* 0x0000000000017941 */ /* 0x000fea0003800200 */
.L_x_2362:
        /* <DEDUP_REMOVED lines=38> */
.L_x_2365:
[----:B------:R-:W-:Y:S05]  /*6860*/  BSYNC.RECONVERGENT B1 ;  /* 0x0000000000017941 */ /* 0x000fea0003800200 */
.L_x_2364:
        /* <DEDUP_REMOVED lines=20> */
.L_x_2367:
[----:B------:R-:W-:Y:S05]  /*69b0*/  BSYNC.RECONVERGENT B1 ;  /* 0x0000000000017941 */ /* 0x000fea0003800200 */
.L_x_2366:
        /* <DEDUP_REMOVED lines=20> */
.L_x_2369:
[----:B------:R-:W-:Y:S05]  /*6b00*/  BSYNC.RECONVERGENT B1 ;  /* 0x0000000000017941 */ /* 0x000fea0003800200 */
.L_x_2368:
        /* <DEDUP_REMOVED lines=20> */
.L_x_2371:
[----:B------:R-:W-:Y:S05]  /*6c50*/  BSYNC.RECONVERGENT B1 ;  /* 0x0000000000017941 */ /* 0x000fea0003800200 */
.L_x_2370:
        /* <DEDUP_REMOVED lines=20> */
.L_x_2373:
[----:B------:R-:W-:Y:S05]  /*6da0*/  BSYNC.RECONVERGENT B1 ;  /* 0x0000000000017941 */ /* 0x000fea0003800200 */
.L_x_2372:
        /* <DEDUP_REMOVED lines=20> */
.L_x_2375:
[----:B------:R-:W-:Y:S05]  /*6ef0*/  BSYNC.RECONVERGENT B1 ;  /* 0x0000000000017941 */ /* 0x000fea0003800200 */
.L_x_2374:
        /* <DEDUP_REMOVED lines=16> */
[----:B------:R-:W-:Y:S01]  /*7000*/  ISETP.GE.AND.EX P4, PT, R91, UR5, PT, P4 ;  /* 0x000000055b007c0c */ /* 0x000fe2000bf86340 */
[----:B------:R-:W-:-:S12]  /*7010*/  @P5 BRA `(.L_x_2377) ;  /* 0x0000000000485947 */ /* 0x000fd80003800000 */
        /* <DEDUP_REMOVED lines=18> */
.L_x_2377:
[----:B------:R-:W-:Y:S05]  /*7140*/  BSYNC.RECONVERGENT B1 ;  /* 0x0000000000017941 */ /* 0x000fea0003800200 */
.L_x_2376:
        /* <DEDUP_REMOVED lines=20> */
.L_x_2379:
[----:B------:R-:W-:Y:S05]  /*7290*/  BSYNC.RECONVERGENT B1 ;  /* 0x0000000000017941 */ /* 0x000fea0003800200 */
.L_x_2378:
        /* <DEDUP_REMOVED lines=20> */
.L_x_2381:
[----:B------:R-:W-:Y:S05]  /*73e0*/  BSYNC.RECONVERGENT B1 ;  /* 0x0000000000017941 */ /* 0x000fea0003800200 */
.L_x_2380:
        /* <DEDUP_REMOVED lines=20> */
.L_x_2383:
[----:B------:R-:W-:Y:S05]  /*7530*/  BSYNC.RECONVERGENT B1 ;  /* 0x0000000000017941 */ /* 0x000fea0003800200 */
.L_x_2382:
        /* <DEDUP_REMOVED lines=20> */
.L_x_2385:
[----:B------:R-:W-:Y:S05]  /*7680*/  BSYNC.RECONVERGENT B1 ;  /* 0x0000000000017941 */ /* 0x000fea0003800200 */
.L_x_2384:
        /* <DEDUP_REMOVED lines=19> */
.L_x_2323:
[----:B------:R-:W0:Y:S01]  /*77c0*/  LDCU.64 UR4, c[0x0][0x3e8] ;  /* 0x00007d00ff0477ac */ /* 0x000e220008000a00 */
[----:B------:R-:W-:Y:S01]  /*77d0*/  SHF.R.S32.HI R30, RZ, 0x1f, R33 ;  /* 0x0000001fff1e7819 */ /* 0x000fe20000011421 */
[----:B------:R-:W-:Y:S01]  /*77e0*/  BSSY.RECONVERGENT B1, `(.L_x_2387) ;  /* 0x0000028000017945 */ /* 0x000fe20003800200 */
[C---:B------:R-:W-:Y:S02]  /*77f0*/  IADD3 R51, PT, PT, R33.reuse, 0x20, RZ ;  /* 0x0000002021337810 */ /* 0x040fe40007ffe0ff */
[C---:B------:R-:W-:Y:S02]  /*7800*/  IADD3 R50, PT, PT, R33.reuse, 0x30, RZ ;  /* 0x0000003021327810 */ /* 0x040fe40007ffe0ff */
[----:B------:R-:W-:Y:S02]  /*7810*/  SHF.R.S32.HI R108, RZ, 0x1f, R51 ;  /* 0x0000001fff6c7819 */ /* 0x000fe40000011433 */
[C---:B------:R-:W-:Y:S02]  /*7820*/  IADD3 R49, PT, PT, R33.reuse, 0x40, RZ ;  /* 0x0000004021317810 */ /* 0x040fe40007ffe0ff */
        /* <DEDUP_REMOVED lines=35> */
.L_x_2388:
[----:B------:R-:W-:Y:S05]  /*7a60*/  BSYNC.RECONVERGENT B1 ;  /* 0x0000000000017941 */ /* 0x000fea0003800200 */
.L_x_2387:
[----:B------:R-:W-:Y:S04]  /*7a70*/  BSSY.RECONVERGENT B1, `(.L_x_2389) ;  /* 0x000001e000017945 */ /* 0x000fe80003800200 */
[----:B------:R-:W-:Y:S05]  /*7a80*/  @P3 BRA `(.L_x_2390) ;  /* 0x0000000000703947 */ /* 0x000fea0003800000 */
[--C-:B------:R-:W-:Y:S01]  /*7a90*/  FADD.FTZ R87, R87, -R34.reuse ;  /* 0x8000002257577221 */ /* 0x100fe20000010000 */
[----:B0-----:R-:W-:Y:S01]  /*7aa0*/  FADD.FTZ R29, R2, -R34 ;  /* 0x80000022021d7221 */ /* 0x001fe20000010000 */
        /* <DEDUP_REMOVED lines=26> */
.L_x_2390:
[----:B------:R-:W-:Y:S05]  /*7c50*/  BSYNC.RECONVERGENT B1 ;  /* 0x0000000000017941 */ /* 0x000fea0003800200 */
.L_x_2389:
[----:B------:R-:W-:Y:S04]  /*7c60*/  BSSY.RECONVERGENT B1, `(.L_x_2391) ;  /* 0x000001e000017945 */ /* 0x000fe80003800200 */
[----:B------:R-:W-:Y:S05]  /*7c70*/  @P4 BRA `(.L_x_2392) ;  /* 0x0000000000704947 */ /* 0x000fea0003800000 */
[--C-:B01----:R-:W-:Y:S01]  /*7c80*/  FADD.FTZ R29, R0, -R34.reuse ;  /* 0x80000022001d7221 */ /* 0x103fe20000010000 */
        /* <DEDUP_REMOVED lines=27> */
.L_x_2392:
[----:B------:R-:W-:Y:S05]  /*7e40*/  BSYNC.RECONVERGENT B1 ;  /* 0x0000000000017941 */ /* 0x000fea0003800200 */
.L_x_2391:
[----:B------:R-:W-:Y:S01]  /*7e50*/  ISETP.GE.U32.AND P5, PT, R50, UR4, PT ;  /* 0x0000000432007c0c */ /* 0x000fe2000bfa6070 */
[----:B------:R-:W-:Y:S01]  /*7e60*/  BSSY.RECONVERGENT B1, `(.L_x_2393) ;  /* 0x000002f000017945 */ /* 0x000fe20003800200 */
[----:B--2---:R-:W-:Y:S02]  /*7e70*/  SHF.R.S32.HI R3, RZ, 0x1f, R50 ;  /* 0x0000001fff037819 */ /* 0x004fe40000011432 */
        /* <DEDUP_REMOVED lines=9> */
[----:B01----:R-:W-:-:S02]  /*7f10*/  SHF.R.S32.HI R28, RZ, 0x1f, R0 ;  /* 0x0000001fff1c7819 */ /* 0x003fc40000011400 */
        /* <DEDUP_REMOVED lines=35> */
.L_x_2394:
[----:B------:R-:W-:Y:S05]  /*8150*/  BSYNC.RECONVERGENT B1 ;  /* 0x0000000000017941 */ /* 0x000fea0003800200 */
.L_x_2393:
[----:B------:R-:W-:Y:S04]  /*8160*/  BSSY.RECONVERGENT B1, `(.L_x_2395) ;  /* 0x000001e000017945 */ /* 0x000fe80003800200 */
[----:B------:R-:W-:Y:S05]  /*8170*/  @P2 BRA `(.L_x_2396) ;  /* 0x0000000000702947 */ /* 0x000fea0003800000 */
[--C-:B------:R-:W-:Y:S01]  /*8180*/  FADD.FTZ R7, R7, -R34.reuse ;  /* 0x8000002207077221 */ /* 0x100fe20000010000 */
[----:B------:R-:W-:Y:S01]  /*8190*/  FADD.FTZ R3, R6, -R34 ;  /* 0x8000002206037221 */ /* 0x000fe20000010000 */
[----:B------:R-:W1:Y:S02]  /*81a0*/  LDCU.64 UR8, c[0x0][0x3e0] ;  /* 0x00007c00ff0877ac */ /* 0x000e640008000a00 */
[-C--:B------:R-:W-:Y:S01]  /*81b0*/  FMUL.FTZ R7, R7, R32.reuse ;  /* 0x0000002007077220 */ /* 0x080fe20000410000 */
[----:B------:R-:W-:Y:S01]  /*81c0*/  FMUL.FTZ R3, R3, R32 ;  /* 0x0000002003037220 */ /* 0x000fe20000410000 */
[----:B------:R-:W2:Y:S02]  /*81d0*/  LDCU.64 UR10, c[0x0][0x380] ;  /* 0x00007000ff0a77ac */ /* 0x000ea40008000a00 */
[----:B------:R-:W-:Y:S01]  /*81e0*/  FFMA.FTZ R87, R45, R7, R48 ;  /* 0x000000072d577223 */ /* 0x000fe20000010030 */
[----:B------:R-:W-:Y:S01]  /*81f0*/  FFMA.FTZ R50, R46, R3, R47 ;  /* 0x000000032e327223 */ /* 0x000fe2000001002f */
[----:B------:R-:W-:-:S02]  /*8200*/  MOV R3, R113 ;  /* 0x0000007100037202 */ /* 0x000fc40000000f00 */
[----:B------:R-:W-:Y:S01]  /*8210*/  FMUL.FTZ R2, R87, -1.4426950216293334961 ;  /* 0xbfb8aa3b57027820 */ /* 0x000fe20000410000 */
[----:B0-----:R-:W-:-:S05]  /*8220*/  FMUL.FTZ R5, R50, -1.4426950216293334961 ;  /* 0xbfb8aa3b32057820 */ /* 0x001fca0000410000 */
        /* <DEDUP_REMOVED lines=17> */
.L_x_2396:
[----:B------:R-:W-:Y:S05]  /*8340*/  BSYNC.RECONVERGENT B1 ;  /* 0x0000000000017941 */ /* 0x000fea0003800200 */
.L_x_2395:
        /* <DEDUP_REMOVED lines=30> */
.L_x_2398:
[----:B------:R-:W-:Y:S05]  /*8530*/  BSYNC.RECONVERGENT B1 ;  /* 0x0000000000017941 */ /* 0x000fea0003800200 */
.L_x_2397:
[----:B------:R-:W-:Y:S04]  /*8540*/  BSSY.RECONVERGENT B1, `(.L_x_2399) ;  /* 0x000001e000017945 */ /* 0x000fe80003800200 */
[----:B------:R-:W-:Y:S05]  /*8550*/  @P3 BRA `(.L_x_2400) ;  /* 0x0000000000703947 */ /* 0x000fea0003800000 */
[--C-:B--2---:R-:W-:Y:S01]  /*8560*/  FADD.FTZ R3, R10, -R34.reuse ;  /* 0x800000220a037221 */ /* 0x104fe20000010000 */
        /* <DEDUP_REMOVED lines=27> */
.L_x_2400:
[----:B------:R-:W-:Y:S05]  /*8720*/  BSYNC.RECONVERGENT B1 ;  /* 0x0000000000017941 */ /* 0x000fea0003800200 */
.L_x_2399:
[----:B------:R-:W-:Y:S04]  /*8730*/  BSSY.RECONVERGENT B1, `(.L_x_2401) ;  /* 0x000001e000017945 */ /* 0x000fe80003800200 */
[----:B------:R-:W-:Y:S05]  /*8740*/  @P4 BRA `(.L_x_2402) ;  /* 0x0000000000704947 */ /* 0x000fea0003800000 */
[--C-:B------:R-:W-:Y:S01]  /*8750*/  FADD.FTZ R13, R13, -R34.reuse ;  /* 0x800000220d0d7221 */ /* 0x100fe20000010000 */
[----:B--23--:R-:W-:Y:S01]  /*8760*/  FADD.FTZ R3, R12, -R34 ;  /* 0x800000220c037221 */ /* 0x00cfe20000010000 */
[----:B------:R-:W2:Y:S02]  /*8770*/  LDCU.64 UR8, c[0x0][0x3e0] ;  /* 0x00007c00ff0877ac */ /* 0x000ea40008000a00 */
[-C--:B------:R-:W-:Y:S01]  /*8780*/  FMUL.FTZ R13, R13, R32.reuse ;  /* 0x000000200d0d7220 */ /* 0x080fe20000410000 */
[----:B------:R-:W-:Y:S01]  /*8790*/  FMUL.FTZ R3, R3, R32 ;  /* 0x0000002003037220 */ /* 0x000fe20000410000 */
[----:B------:R-:W3:Y:S02]  /*87a0*/  LDCU.64 UR10, c[0x0][0x380] ;  /* 0x00007000ff0a77ac */ /* 0x000ee40008000a00 */
[----:B------:R-:W-:Y:S01]  /*87b0*/  FFMA.FTZ R13, R45, R13, R48 ;  /* 0x0000000d2d0d7223 */ /* 0x000fe20000010030 */
[----:B------:R-:W-:Y:S01]  /*87c0*/  FFMA.FTZ R7, R46, R3, R47 ;  /* 0x000000032e077223 */ /* 0x000fe2000001002f */
[----:B------:R-:W-:-:S02]  /*87d0*/  MOV R3, R113 ;  /* 0x0000007100037202 */ /* 0x000fc40000000f00 */
[----:B------:R-:W-:Y:S01]  /*87e0*/  FMUL.FTZ R2, R13, -1.4426950216293334961 ;  /* 0xbfb8aa3b0d027820 */ /* 0x000fe20000410000 */
[----:B01----:R-:W-:-:S05]  /*87f0*/  FMUL.FTZ R5, R7, -1.4426950216293334961 ;  /* 0xbfb8aa3b07057820 */ /* 0x003fca0000410000 */
[----:B------:R-:W0:Y:S01]  /*8800*/  MUFU.EX2 R2, R2 ;  /* 0x0000000200027308 */ /* 0x000e220000000800 */
[----:B--2---:R-:W-:-:S03]  /*8810*/  IMAD R9, R28, UR8, RZ ;  /* 0x000000081c097c24 */ /* 0x004fc6000f8e02ff */
        /* <DEDUP_REMOVED lines=10> */
[----:B---3--:R-:W-:-:S04]  /*88c0*/  LEA R4, P2, R2, UR10, 0x1 ;  /* 0x0000000a02047c11 */ /* 0x008fc8000f8408ff */
[----:B------:R-:W-:Y:S01]  /*88d0*/  LEA.HI.X R5, R2, UR11, R9, 0x1, P2 ;  /* 0x0000000b02057c11 */ /* 0x000fe200090f0c09 */
[----:B-1----:R-:W-:-:S05]  /*88e0*/  FMUL.FTZ R7, R7, R6 ;  /* 0x0000000607077220 */ /* 0x002fca0000410000 */
[----:B------:R-:W-:-:S05]  /*88f0*/  F2FP.BF16.F32.PACK_AB R7, R7, R0 ;  /* 0x000000000707723e */ /* 0x000fca00000010ff */
[----:B------:R4:W-:Y:S02]  /*8900*/  STG.E desc[UR6][R4.64], R7 ;  /* 0x0000000704007986 */ /* 0x0009e4000c101906 */
.L_x_2402:
[----:B------:R-:W-:Y:S05]  /*8910*/  BSYNC.RECONVERGENT B1 ;  /* 0x0000000000017941 */ /* 0x000fea0003800200 */
.L_x_2401:
[----:B------:R-:W-:Y:S01]  /*8920*/  ISETP.GE.U32.AND P5, PT, R29, UR4, PT ;  /* 0x000000041d007c0c */ /* 0x000fe2000bfa6070 */
[----:B------:R-:W-:Y:S01]  /*8930*/  BSSY.RECONVERGENT B1, `(.L_x_2403) ;  /* 0x000002f000017945 */ /* 0x000fe20003800200 */
[----:B--23--:R-:W-:Y:S02]  /*8940*/  SHF.R.S32.HI R3, RZ, 0x1f, R29 ;  /* 0x0000001fff037819 */ /* 0x00cfe4000001141d */
[----:B------:R-:W-:Y:S02]  /*8950*/  IADD3 R9, PT, PT, R33, 0xc0, RZ ;  /* 0x000000c021097810 */ /* 0x000fe40007ffe0ff */
[----:B------:R-:W-:Y:S02]  /*8960*/  ISETP.GE.AND.EX P5, PT, R3, UR5, PT, P5 ;  /* 0x0000000503007c0c */ /* 0x000fe4000bfa6350 */
[----:B----4-:R-:W-:Y:S02]  /*8970*/  IADD3 R7, PT, PT, R33, 0xd0, RZ ;  /* 0x000000d021077810 */ /* 0x010fe40007ffe0ff */
        /* <DEDUP_REMOVED lines=28> */
[----:B--2---:R-:W-:Y:S01]  /*8b40*/  FADD.FTZ R4, R2, 1 ;  /* 0x3f80000002047421 */ /* 0x004fe20000010000 */
[----:B------:R-:W-:Y:S01]  /*8b50*/  MOV R2, R110 ;  /* 0x0000006e00027202 */ /* 0x000fe20000000f00 */
[----:B0-----:R-:W-:-:S04]  /*8b60*/  FADD.FTZ R13, R5, 1 ;  /* 0x3f800000050d7421 */ /* 0x001fc80000010000 */
[----:B------:R-:W0:Y:S01]  /*8b70*/  MUFU.RCP R4, R4 ;  /* 0x0000000400047308 */ /* 0x000e220000001000 */
[----:B------:R-:W-:-:S04]  /*8b80*/  IMAD.WIDE.U32 R2, R29, UR8, R2 ;  /* 0x000000081d027c25 */ /* 0x000fc8000f8e0002 */
[----:B------:R-:W-:-:S03]  /*8b90*/  IMAD R29, R29, UR9, R12 ;  /* 0x000000091d1d7c24 */ /* 0x000fc6000f8e020c */
[----:B------:R-:W2:Y:S02]  /*8ba0*/  MUFU.RCP R13, R13 ;  /* 0x0000000d000d7308 */ /* 0x000ea40000001000 */
[----:B------:R-:W-:Y:S01]  /*8bb0*/  IADD3 R29, PT, PT, R3, R29, RZ ;  /* 0x0000001d031d7210 */ /* 0x000fe20007ffe0ff */
[----:B0-----:R-:W-:Y:S01]  /*8bc0*/  FMUL.FTZ R12, R15, R4 ;  /* 0x000000040f0c7220 */ /* 0x001fe20000410000 */
[----:B-1----:R-:W-:-:S04]  /*8bd0*/  LEA R4, P5, R2, UR10, 0x1 ;  /* 0x0000000a02047c11 */ /* 0x002fc8000f8a08ff */
[----:B------:R-:W-:Y:S01]  /*8be0*/  LEA.HI.X R5, R2, UR11, R29, 0x1, P5 ;  /* 0x0000000b02057c11 */ /* 0x000fe2000a8f0c1d */
[----:B--2---:R-:W-:-:S05]  /*8bf0*/  FMUL.FTZ R15, R14, R13 ;  /* 0x0000000d0e0f7220 */ /* 0x004fca0000410000 */
[----:B------:R-:W-:-:S05]  /*8c00*/  F2FP.BF16.F32.PACK_AB R15, R15, R12 ;  /* 0x0000000c0f0f723e */ /* 0x000fca00000010ff */
[----:B------:R2:W-:Y:S02]  /*8c10*/  STG.E desc[UR6][R4.64], R15 ;  /* 0x0000000f04007986 */ /* 0x0005e4000c101906 */
.L_x_2404:
[----:B------:R-:W-:Y:S05]  /*8c20*/  BSYNC.RECONVERGENT B1 ;  /* 0x0000000000017941 */ /* 0x000fea0003800200 */
.L_x_2403:
[----:B------:R-:W-:Y:S04]  /*8c30*/  BSSY.RECONVERGENT B1, `(.L_x_2405) ;  /* 0x000001e000017945 */ /* 0x000fe80003800200 */
[----:B------:R-:W-:Y:S05]  /*8c40*/  @P2 BRA `(.L_x_2406) ;  /* 0x0000000000702947 */ /* 0x000fea0003800000 */
[--C-:B------:R-:W-:Y:S01]  /*8c50*/  FADD.FTZ R17, R17, -R34.reuse ;  /* 0x8000002211117221 */ /* 0x100fe20000010000 */
[----:B------:R-:W-:Y:S01]  /*8c60*/  FADD.FTZ R3, R16, -R34 ;  /* 0x8000002210037221 */ /* 0x000fe20000010000 */
[----:B------:R-:W3:Y:S02]  /*8c70*/  LDCU.64 UR8, c[0x0][0x3e0] ;  /* 0x00007c00ff0877ac */ /* 0x000ee40008000a00 */
[-C--:B------:R-:W-:Y:S01]  /*8c80*/  FMUL.FTZ R17, R17, R32.reuse ;  /* 0x0000002011117220 */ /* 0x080fe20000410000 */
[----:B------:R-:W-:Y:S01]  /*8c90*/  FMUL.FTZ R3, R3, R32 ;  /* 0x0000002003037220 */ /* 0x000fe20000410000 */
[----:B------:R-:W4:Y:S02]  /*8ca0*/  LDCU.64 UR10, c[0x0][0x380] ;  /* 0x00007000ff0a77ac */ /* 0x000f240008000a00 */
[----:B------:R-:W-:Y:S01]  /*8cb0*/  FFMA.FTZ R17, R45, R17, R48 ;  /* 0x000000112d117223 */ /* 0x000fe20000010030 */
[----:B------:R-:W-:Y:S01]  /*8cc0*/  FFMA.FTZ R14, R46, R3, R47 ;  /* 0x000000032e0e7223 */ /* 0x000fe2000001002f */
[----:B------:R-:W-:-:S02]  /*8cd0*/  MOV R3, R113 ;  /* 0x0000007100037202 */ /* 0x000fc40000000f00 */
[----:B------:R-:W-:Y:S01]  /*8ce0*/  FMUL.FTZ R2, R17, -1.4426950216293334961 ;  /* 0xbfb8aa3b11027820 */ /* 0x000fe20000410000 */
[----:B012---:R-:W-:-:S05]  /*8cf0*/  FMUL.FTZ R5, R14, -1.4426950216293334961 ;  /* 0xbfb8aa3b0e057820 */ /* 0x007fca0000410000 */
[----:B------:R-:W0:Y:S01]  /*8d00*/  MUFU.EX2 R2, R2 ;  /* 0x0000000200027308 */ /* 0x000e220000000800 */
[----:B---3--:R-:W-:-:S03]  /*8d10*/  IMAD R41, R41, UR8, RZ ;  /* 0x0000000829297c24 */ /* 0x008fc6000f8e02ff */
        /* <DEDUP_REMOVED lines=10> */
[----:B----4-:R-:W-:-:S04]  /*8dc0*/  LEA R4, P2, R2, UR10, 0x1 ;  /* 0x0000000a02047c11 */ /* 0x010fc8000f8408ff */
[----:B------:R-:W-:Y:S01]  /*8dd0*/  LEA.HI.X R5, R2, UR11, R41, 0x1, P2 ;  /* 0x0000000b02057c11 */ /* 0x000fe200090f0c29 */
[----:B-1----:R-:W-:-:S05]  /*8de0*/  FMUL.FTZ R15, R14, R13 ;  /* 0x0000000d0e0f7220 */ /* 0x002fca0000410000 */
[----:B------:R-:W-:-:S05]  /*8df0*/  F2FP.BF16.F32.PACK_AB R15, R15, R12 ;  /* 0x0000000c0f0f723e */ /* 0x000fca00000010ff */
[----:B------:R3:W-:Y:S02]  /*8e00*/  STG.E desc[UR6][R4.64], R15 ;  /* 0x0000000f04007986 */ /* 0x0007e4000c101906 */
.L_x_2406:
[----:B------:R-:W-:Y:S05]  /*8e10*/  BSYNC.RECONVERGENT B1 ;  /* 0x0000000000017941 */ /* 0x000fea0003800200 */
.L_x_2405:
[----:B------:R-:W-:Y:S04]  /*8e20*/  BSSY.RECONVERGENT B1, `(.L_x_2407) ;  /* 0x000001e000017945 */ /* 0x000fe80003800200 */
[----:B------:R-:W-:Y:S05]  /*8e30*/  @P6 BRA `(.L_x_2408) ;  /* 0x0000000000706947 */ /* 0x000fea0003800000 */
[--C-:B------:R-:W-:Y:S01]  /*8e40*/  FADD.FTZ R3, R18, -R34.reuse ;  /* 0x8000002212037221 */ /* 0x100fe20000010000 */
[----:B------:R-:W-:Y:S01]  /*8e50*/  FADD.FTZ R19, R19, -R34 ;  /* 0x8000002213137221 */ /* 0x000fe20000010000 */
[----:B------:R-:W4:Y:S02]  /*8e60*/  LDCU.64 UR8, c[0x0][0x3e0] ;  /* 0x00007c00ff0877ac */ /* 0x000f240008000a00 */
[-C--:B------:R-:W-:Y:S01]  /*8e70*/  FMUL.FTZ R3, R3, R32.reuse ;  /* 0x0000002003037220 */ /* 0x080fe20000410000 */
[----:B------:R-:W-:Y:S01]  /*8e80*/  FMUL.FTZ R19, R19, R32 ;  /* 0x0000002013137220 */ /* 0x000fe20000410000 */
[----:B------:R-:W5:Y:S02]  /*8e90*/  LDCU.64 UR10, c[0x0][0x380] ;  /* 0x00007000ff0a77ac */ /* 0x000f640008000a00 */
[----:B------:R-:W-:Y:S01]  /*8ea0*/  FFMA.FTZ R13, R45, R3, R48 ;  /* 0x000000032d0d7223 */ /* 0x000fe20000010030 */
[----:B------:R-:W-:Y:S01]  /*8eb0*/  FFMA.FTZ R19, R46, R19, R47 ;  /* 0x000000132e137223 */ /* 0x000fe2000001002f */
[----:B------:R-:W-:-:S02]  /*8ec0*/  MOV R3, R113 ;  /* 0x0000007100037202 */ /* 0x000fc40000000f00 */
[----:B------:R-:W-:Y:S01]  /*8ed0*/  FMUL.FTZ R2, R13, -1.4426950216293334961 ;  /* 0xbfb8aa3b0d027820 */ /* 0x000fe20000410000 */
[----:B0123--:R-:W-:-:S05]  /*8ee0*/  FMUL.FTZ R5, R19, -1.4426950216293334961 ;  /* 0xbfb8aa3b13057820 */ /* 0x00ffca0000410000 */
[----:B------:R-:W0:Y:S01]  /*8ef0*/  MUFU.EX2 R2, R2 ;  /* 0x0000000200027308 */ /* 0x000e220000000800 */
[----:B----4-:R-:W-:-:S03]  /*8f00*/  IMAD R11, R11, UR8, RZ ;  /* 0x000000080b0b7c24 */ /* 0x010fc6000f8e02ff */
        /* <DEDUP_REMOVED lines=10> */
[----:B-----5:R-:W-:-:S04]  /*8fb0*/  LEA R4, P2, R2, UR10, 0x1 ;  /* 0x0000000a02047c11 */ /* 0x020fc8000f8408ff */
[----:B------:R-:W-:Y:S01]  /*8fc0*/  LEA.HI.X R5, R2, UR11, R15, 0x1, P2 ;  /* 0x0000000b02057c11 */ /* 0x000fe200090f0c0f */
[----:B-1----:R-:W-:-:S05]  /*8fd0*/  FMUL.FTZ R14, R19, R12 ;  /* 0x0000000c130e7220 */ /* 0x002fca0000410000 */
[----:B------:R-:W-:-:S05]  /*8fe0*/  F2FP.BF16.F32.PACK_AB R11, R14, R11 ;  /* 0x0000000b0e0b723e */ /* 0x000fca00000010ff */
[----:B------:R4:W-:Y:S02]  /*8ff0*/  STG.E desc[UR6][R4.64], R11 ;  /* 0x0000000b04007986 */ /* 0x0009e4000c101906 */
.L_x_2408:
[----:B------:R-:W-:Y:S05]  /*9000*/  BSYNC.RECONVERGENT B1 ;  /* 0x0000000000017941 */ /* 0x000fea0003800200 */
.L_x_2407:
[----:B------:R-:W-:Y:S04]  /*9010*/  BSSY.RECONVERGENT B1, `(.L_x_2409) ;  /* 0x000001e000017945 */ /* 0x000fe80003800200 */
[----:B------:R-:W-:Y:S05]  /*9020*/  @P1 BRA `(.L_x_2410) ;  /* 0x0000000000701947 */ /* 0x000fea0003800000 */
[--C-:B------:R-:W-:Y:S01]  /*9030*/  FADD.FTZ R21, R21, -R34.reuse ;  /* 0x8000002215157221 */ /* 0x100fe20000010000 */
[----:B------:R-:W-:Y:S01]  /*9040*/  FADD.FTZ R3, R20, -R34 ;  /* 0x8000002214037221 */ /* 0x000fe20000010000 */
[----:B------:R-:W5:Y:S01]  /*9050*/  LDCU.64 UR8, c[0x0][0x3e0] ;  /* 0x00007c00ff0877ac */ /* 0x000f620008000a00 */
[----:B01234-:R-:W-:Y:S01]  /*9060*/  MOV R4, R110 ;  /* 0x0000006e00047202 */ /* 0x01ffe20000000f00 */
        /* <DEDUP_REMOVED lines=9> */
[----:B-----5:R-:W-:-:S03]  /*9100*/  IMAD R15, R97, UR8, RZ ;  /* 0x00000008610f7c24 */ /* 0x020fc6000f8e02ff */
        /* <DEDUP_REMOVED lines=14> */
.L_x_2410:
[----:B------:R-:W-:Y:S05]  /*91f0*/  BSYNC.RECONVERGENT B1 ;  /* 0x0000000000017941 */ /* 0x000fea0003800200 */
.L_x_2409:
[----:B------:R-:W-:Y:S04]  /*9200*/  BSSY.RECONVERGENT B1, `(.L_x_2411) ;  /* 0x000001e000017945 */ /* 0x000fe80003800200 */
[----:B------:R-:W-:Y:S05]  /*9210*/  @P3 BRA `(.L_x_2412) ;  /* 0x0000000000703947 */ /* 0x000fea0003800000 */
[--C-:B------:R-:W-:Y:S01]  /*9220*/  FADD.FTZ R23, R23, -R34.reuse ;  /* 0x8000002217177221 */ /* 0x100fe20000010000 */
[----:B0-----:R-:W-:Y:S01]  /*9230*/  FADD.FTZ R3, R22, -R34 ;  /* 0x8000002216037221 */ /* 0x001fe20000010000 */
[----:B------:R-:W0:Y:S01]  /*9240*/  LDCU.64 UR8, c[0x0][0x3e0] ;  /* 0x00007c00ff0877ac */ /* 0x000e220008000a00 */
[----:B-1234-:R-:W-:Y:S01]  /*9250*/  MOV R4, R110 ;  /* 0x0000006e00047202 */ /* 0x01efe20000000f00 */
        /* <DEDUP_REMOVED lines=24> */
.L_x_2412:
[----:B------:R-:W-:Y:S05]  /*93e0*/  BSYNC.RECONVERGENT B1 ;  /* 0x0000000000017941 */ /* 0x000fea0003800200 */
.L_x_2411:
        /* <DEDUP_REMOVED lines=30> */
.L_x_2414:
[----:B------:R-:W-:Y:S05]  /*95d0*/  BSYNC.RECONVERGENT B1 ;  /* 0x0000000000017941 */ /* 0x000fea0003800200 */
.L_x_2413:
[----:B------:R-:W-:Y:S01]  /*95e0*/  ISETP.GE.U32.AND P5, PT, R0, UR4, PT ;  /* 0x0000000400007c0c */ /* 0x000fe2000bfa6070 */
[----:B------:R-:W-:Y:S01]  /*95f0*/  BSSY.RECONVERGENT B1, `(.L_x_2415) ;  /* 0x0000033000017945 */ /* 0x000fe20003800200 */
[----:B0-----:R-:W-:Y:S02]  /*9600*/  SHF.R.S32.HI R3, RZ, 0x1f, R0 ;  /* 0x0000001fff037819 */ /* 0x001fe40000011400 */
[----:B------:R-:W-:Y:S02]  /*9610*/  IADD3 R13, PT, PT, R33, 0x110, RZ ;  /* 0x00000110210d7810 */ /* 0x000fe40007ffe0ff */
[----:B------:R-:W-:Y:S02]  /*9620*/  ISETP.GE.AND.EX P5, PT, R3, UR5, PT, P5 ;  /* 0x0000000503007c0c */ /* 0x000fe4000bfa6350 */
[C---:B----4-:R-:W-:Y:S02]  /*9630*/  IADD3 R11, PT, PT, R33.reuse, 0x120, RZ ;  /* 0x00000120210b7810 */ /* 0x050fe40007ffe0ff */
[----:B------:R-:W-:-:S02]  /*9640*/  IADD3 R9, PT, PT, R33, 0x130, RZ ;  /* 0x0000013021097810 */ /* 0x000fc40007ffe0ff */
[----:B------:R-:W-:Y:S02]  /*9650*/  ISETP.GE.U32.AND P2, PT, R100, UR4, PT ;  /* 0x0000000464007c0c */ /* 0x000fe4000bf46070 */
[----:B------:R-:W-:Y:S02]  /*9660*/  ISETP.GE.U32.AND P1, PT, R6, UR4, PT ;  /* 0x0000000406007c0c */ /* 0x000fe4000bf26070 */
[----:B------:R-:W-:Y:S02]  /*9670*/  ISETP.GE.U32.AND P6, PT, R13, UR4, PT ;  /* 0x000000040d007c0c */ /* 0x000fe4000bfc6070 */
[----:B------:R-:W-:Y:S02]  /*9680*/  ISETP.GE.U32.AND P3, PT, R11, UR4, PT ;  /* 0x000000040b007c0c */ /* 0x000fe4000bf66070 */
[----:B------:R-:W-:Y:S02]  /*9690*/  ISETP.GE.U32.AND P4, PT, R9, UR4, PT ;  /* 0x0000000409007c0c */ /* 0x000fe4000bf86070 */
[----:B--23--:R-:W-:-:S02]  /*96a0*/  SHF.R.S32.HI R15, RZ, 0x1f, R6 ;  /* 0x0000001fff0f7819 */ /* 0x00cfc40000011406 */
        /* <DEDUP_REMOVED lines=11> */
[--C-:B-1----:R-:W-:Y:S01]  /*9760*/  FADD.FTZ R5, R26, -R34.reuse ;  /* 0x800000221a057221 */ /* 0x102fe20000010000 */
        /* <DEDUP_REMOVED lines=27> */
.L_x_2416:
[----:B------:R-:W-:Y:S05]  /*9920*/  BSYNC.RECONVERGENT B1 ;  /* 0x0000000000017941 */ /* 0x000fea0003800200 */
.L_x_2415:
        /* <DEDUP_REMOVED lines=30> */
.L_x_2418:
[----:B------:R-:W-:Y:S05]  /*9b10*/  BSYNC.RECONVERGENT B1 ;  /* 0x0000000000017941 */ /* 0x000fea0003800200 */
.L_x_2417:
[----:B------:R-:W-:Y:S04]  /*9b20*/  BSSY.RECONVERGENT B1, `(.L_x_2419) ;  /* 0x000001e000017945 */ /* 0x000fe80003800200 */
[----:B------:R-:W-:Y:S05]  /*9b30*/  @P1 BRA `(.L_x_2420) ;  /* 0x0000000000701947 */ /* 0x000fea0003800000 */
[--C-:B------:R-:W-:Y:S01]  /*9b40*/  FADD.FTZ R55, R55, -R34.reuse ;  /* 0x8000002237377221 */ /* 0x100fe20000010000 */
[----:B--2---:R-:W-:Y:S01]  /*9b50*/  FADD.FTZ R3, R54, -R34 ;  /* 0x8000002236037221 */ /* 0x004fe20000010000 */
[----:B------:R-:W2:Y:S01]  /*9b60*/  LDCU.64 UR8, c[0x0][0x3e0] ;  /* 0x00007c00ff0877ac */ /* 0x000ea20008000a00 */
[----:B------:R-:W-:Y:S01]  /*9b70*/  MOV R2, R110 ;  /* 0x0000006e00027202 */ /* 0x000fe20000000f00 */
[-C--:B------:R-:W-:Y:S01]  /*9b80*/  FMUL.FTZ R55, R55, R32.reuse ;  /* 0x0000002037377220 */ /* 0x080fe20000410000 */
[----:B------:R-:W-:Y:S01]  /*9b90*/  FMUL.FTZ R3, R3, R32 ;  /* 0x0000002003037220 */ /* 0x000fe20000410000 */
[----:B------:R-:W3:Y:S02]  /*9ba0*/  LDCU.64 UR10, c[0x0][0x380] ;  /* 0x00007000ff0a77ac */ /* 0x000ee40008000a00 */
[----:B------:R-:W-:Y:S01]  /*9bb0*/  FFMA.FTZ R55, R45, R55, R48 ;  /* 0x000000372d377223 */ /* 0x000fe20000010030 */
[----:B0-----:R-:W-:Y:S01]  /*9bc0*/  FFMA.FTZ R17, R46, R3, R47 ;  /* 0x000000032e117223 */ /* 0x001fe2000001002f */
[----:B------:R-:W-:-:S02]  /*9bd0*/  MOV R3, R113 ;  /* 0x0000007100037202 */ /* 0x000fc40000000f00 */
[----:B------:R-:W-:Y:S01]  /*9be0*/  FMUL.FTZ R0, R55, -1.4426950216293334961 ;  /* 0xbfb8aa3b37007820 */ /* 0x000fe20000410000 */
[----:B-1----:R-:W-:-:S05]  /*9bf0*/  FMUL.FTZ R5, R17, -1.4426950216293334961 ;  /* 0xbfb8aa3b11057820 */ /* 0x002fca0000410000 */
[----:B------:R-:W0:Y:S01]  /*9c00*/  MUFU.EX2 R0, R0 ;  /* 0x0000000000007308 */ /* 0x000e220000000800 */
[----:B--2---:R-:W-:-:S03]  /*9c10*/  IMAD R15, R15, UR8, RZ ;  /* 0x000000080f0f7c24 */ /* 0x004fc6000f8e02ff */
[----:B------:R-:W1:Y:S01]  /*9c20*/  MUFU.EX2 R5, R5 ;  /* 0x0000000500057308 */ /* 0x000e620000000800 */
[----:B------:R-:W-:-:S04]  /*9c30*/  IMAD.WIDE.U32 R2, R6, UR8, R2 ;  /* 0x0000000806027c25 */ /* 0x000fc8000f8e0002 */
[----:B------:R-:W-:Y:S02]  /*9c40*/  IMAD R19, R6, UR9, R15 ;  /* 0x0000000906137c24 */ /* 0x000fe4000f8e020f */
[----:B0-----:R-:W-:-:S03]  /*9c50*/  FADD.FTZ R4, R0, 1 ;  /* 0x3f80000000047421 */ /* 0x001fc60000010000 */
[----:B------:R-:W-:Y:S01]  /*9c60*/  IADD3 R19, PT, PT, R3, R19, RZ ;  /* 0x0000001303137210 */ /* 0x000fe20007ffe0ff */
[----:B-1----:R-:W-:Y:S02]  /*9c70*/  FADD.FTZ R16, R5, 1 ;  /* 0x3f80000005107421 */ /* 0x002fe40000010000 */
[----:B------:R-:W0:Y:S08]  /*9c80*/  MUFU.RCP R4, R4 ;  /* 0x0000000400047308 */ /* 0x000e300000001000 */
[----:B------:R-:W1:Y:S01]  /*9c90*/  MUFU.RCP R16, R16 ;  /* 0x0000001000107308 */ /* 0x000e620000001000 */
[----:B0-----:R-:W-:Y:S01]  /*9ca0*/  FMUL.FTZ R0, R55, R4 ;  /* 0x0000000437007220 */ /* 0x001fe20000410000 */
[----:B---3--:R-:W-:-:S04]  /*9cb0*/  LEA R4, P1, R2, UR10, 0x1 ;  /* 0x0000000a02047c11 */ /* 0x008fc8000f8208ff */
[----:B------:R-:W-:Y:S01]  /*9cc0*/  LEA.HI.X R5, R2, UR11, R19, 0x1, P1 ;  /* 0x0000000b02057c11 */ /* 0x000fe200088f0c13 */
[----:B-1----:R-:W-:-:S05]  /*9cd0*/  FMUL.FTZ R15, R17, R16 ;  /* 0x00000010110f7220 */ /* 0x002fca0000410000 */
[----:B------:R-:W-:-:S05]  /*9ce0*/  F2FP.BF16.F32.PACK_AB R15, R15, R0 ;  /* 0x000000000f0f723e */ /* 0x000fca00000010ff */
[----:B------:R3:W-:Y:S02]  /*9cf0*/  STG.E desc[UR6][R4.64], R15 ;  /* 0x0000000f04007986 */ /* 0x0007e4000c101906 */
.L_x_2420:
[----:B------:R-:W-:Y:S05]  /*9d00*/  BSYNC.RECONVERGENT B1 ;  /* 0x0000000000017941 */ /* 0x000fea0003800200 */
.L_x_2419:
[----:B------:R-:W-:Y:S04]  /*9d10*/  BSSY.RECONVERGENT B1, `(.L_x_2421) ;  /* 0x000001e000017945 */ /* 0x000fe80003800200 */
[----:B------:R-:W-:Y:S05]  /*9d20*/  @P6 BRA `(.L_x_2422) ;  /* 0x0000000000706947 */ /* 0x000fea0003800000 */
[--C-:B------:R-:W-:Y:S01]  /*9d30*/  FADD.FTZ R57, R57, -R34.reuse ;  /* 0x8000002239397221 */ /* 0x100fe20000010000 */
[----:B--2---:R-:W-:Y:S01]  /*9d40*/  FADD.FTZ R3, R56, -R34 ;  /* 0x8000002238037221 */ /* 0x004fe20000010000 */
[----:B------:R-:W2:Y:S01]  /*9d50*/  LDCU.64 UR8, c[0x0][0x3e0] ;  /* 0x00007c00ff0877ac */ /* 0x000ea20008000a00 */
[----:B01-3--:R-:W-:Y:S01]  /*9d60*/  MOV R4, R110 ;  /* 0x0000006e00047202 */ /* 0x00bfe20000000f00 */
        /* <DEDUP_REMOVED lines=24> */
.L_x_2422:
[----:B------:R-:W-:Y:S05]  /*9ef0*/  BSYNC.RECONVERGENT B1 ;  /* 0x0000000000017941 */ /* 0x000fea0003800200 */
.L_x_2421:
[----:B------:R-:W-:Y:S04]  /*9f00*/  BSSY.RECONVERGENT B1, `(.L_x_2423) ;  /* 0x000001e000017945 */ /* 0x000fe80003800200 */
[----:B------:R-:W-:Y:S05]  /*9f10*/  @P3 BRA `(.L_x_2424) ;  /* 0x0000000000703947 */ /* 0x000fea0003800000 */
[--C-:B--2-4-:R-:W-:Y:S01]  /*9f20*/  FADD.FTZ R3, R58, -R34.reuse ;  /* 0x800000223a037221 */ /* 0x114fe20000010000 */
[----:B------:R-:W-:Y:S01]  /*9f30*/  FADD.FTZ R59, R59, -R34 ;  /* 0x800000223b3b7221 */ /* 0x000fe20000010000 */
        /* <DEDUP_REMOVED lines=26> */
.L_x_2424:
[----:B------:R-:W-:Y:S05]  /*a0e0*/  BSYNC.RECONVERGENT B1 ;  /* 0x0000000000017941 */ /* 0x000fea0003800200 */
.L_x_2423:
[----:B------:R-:W-:Y:S04]  /*a0f0*/  BSSY.RECONVERGENT B1, `(.L_x_2425) ;  /* 0x000001e000017945 */ /* 0x000fe80003800200 */
[----:B------:R-:W-:Y:S05]  /*a100*/  @P4 BRA `(.L_x_2426) ;  /* 0x0000000000704947 */ /* 0x000fea0003800000 */
[--C-:B------:R-:W-:Y:S01]  /*a110*/  FADD.FTZ R61, R61, -R34.reuse ;  /* 0x800000223d3d7221 */ /* 0x100fe20000010000 */
[----:B0-2-4-:R-:W-:Y:S01]  /*a120*/  FADD.FTZ R3, R60, -R34 ;  /* 0x800000223c037221 */ /* 0x015fe20000010000 */
[----:B------:R-:W0:Y:S01]  /*a130*/  LDCU.64 UR8, c[0x0][0x3e0] ;  /* 0x00007c00ff0877ac */ /* 0x000e220008000a00 */
[----:B------:R-:W-:Y:S01]  /*a140*/  MOV R2, R110 ;  /* 0x0000006e00027202 */ /* 0x000fe20000000f00 */
[-C--:B------:R-:W-:Y:S01]  /*a150*/  FMUL.FTZ R61, R61, R32.reuse ;  /* 0x000000203d3d7220 */ /* 0x080fe20000410000 */
[----:B------:R-:W-:Y:S01]  /*a160*/  FMUL.FTZ R3, R3, R32 ;  /* 0x0000002003037220 */ /* 0x000fe20000410000 */
[----:B------:R-:W2:Y:S02]  /*a170*/  LDCU.64 UR10, c[0x0][0x380] ;  /* 0x00007000ff0a77ac */ /* 0x000ea40008000a00 */
[----:B------:R-:W-:Y:S01]  /*a180*/  FFMA.FTZ R61, R45, R61, R48 ;  /* 0x0000003d2d3d7223 */ /* 0x000fe20000010030 */
[----:B------:R-:W-:Y:S01]  /*a190*/  FFMA.FTZ R11, R46, R3, R47 ;  /* 0x000000032e0b7223 */ /* 0x000fe2000001002f */
[----:B------:R-:W-:-:S02]  /*a1a0*/  MOV R3, R113 ;  /* 0x0000007100037202 */ /* 0x000fc40000000f00 */
[----:B------:R-:W-:Y:S01]  /*a1b0*/  FMUL.FTZ R0, R61, -1.4426950216293334961 ;  /* 0xbfb8aa3b3d007820 */ /* 0x000fe20000410000 */
[----:B-1-3--:R-:W-:-:S05]  /*a1c0*/  FMUL.FTZ R5, R11, -1.4426950216293334961 ;  /* 0xbfb8aa3b0b057820 */ /* 0x00afca0000410000 */
        /* <DEDUP_REMOVED lines=9> */
[----:B------:R-:W1:Y:S01]  /*a260*/  MUFU.RCP R6, R6 ;  /* 0x0000000600067308 */ /* 0x000e620000001000 */
[----:B0-----:R-:W-:Y:S01]  /*a270*/  FMUL.FTZ R0, R61, R4 ;  /* 0x000000043d007220 */ /* 0x001fe20000410000 */
[----:B--2---:R-:W-:-:S04]  /*a280*/  LEA R4, P1, R2, UR10, 0x1 ;  /* 0x0000000a02047c11 */ /* 0x004fc8000f8208ff */
[----:B------:R-:W-:Y:S01]  /*a290*/  LEA.HI.X R5, R2, UR11, R13, 0x1, P1 ;  /* 0x0000000b02057c11 */ /* 0x000fe200088f0c0d */
[----:B-1----:R-:W-:-:S05]  /*a2a0*/  FMUL.FTZ R9, R11, R6 ;  /* 0x000000060b097220 */ /* 0x002fca0000410000 */
[----:B------:R-:W-:-:S05]  /*a2b0*/  F2FP.BF16.F32.PACK_AB R9, R9, R0 ;  /* 0x000000000909723e */ /* 0x000fca00000010ff */
[----:B------:R0:W-:Y:S02]  /*a2c0*/  STG.E desc[UR6][R4.64], R9 ;  /* 0x0000000904007986 */ /* 0x0001e4000c101906 */
.L_x_2426:
[----:B------:R-:W-:Y:S05]  /*a2d0*/  BSYNC.RECONVERGENT B1 ;  /* 0x0000000000017941 */ /* 0x000fea0003800200 */
.L_x_2425:
[----:B------:R-:W-:Y:S01]  /*a2e0*/  ISETP.GE.U32.AND P5, PT, R38, UR4, PT ;  /* 0x0000000426007c0c */ /* 0x000fe2000bfa6070 */
[----:B------:R-:W-:Y:S01]  /*a2f0*/  BSSY.RECONVERGENT B1, `(.L_x_2427) ;  /* 0x000002f000017945 */ /* 0x000fe20003800200 */
[----:B0-----:R-:W-:Y:S02]  /*a300*/  IADD3 R9, PT, PT, R33, 0x190, RZ ;  /* 0x0000019021097810 */ /* 0x001fe40007ffe0ff */
        /* <DEDUP_REMOVED lines=18> */
[----:B--2-4-:R-:W-:Y:S01]  /*a430*/  FADD.FTZ R3, R62, -R34 ;  /* 0x800000223e037221 */ /* 0x014fe20000010000 */
[----:B------:R-:W0:Y:S02]  /*a440*/  LDCU.64 UR8, c[0x0][0x3e0] ;  /* 0x00007c00ff0877ac */ /* 0x000e240008000a00 */
        /* <DEDUP_REMOVED lines=11> */
[----:B------:R-:W-:Y:S02]  /*a500*/  IMAD R43, R38, UR9, R43 ;  /* 0x00000009262b7c24 */ /* 0x000fe4000f8e022b */
[----:B-1----:R-:W-:Y:S01]  /*a510*/  FADD.FTZ R4, R2, 1 ;  /* 0x3f80000002047421 */ /* 0x002fe20000010000 */
[----:B------:R-:W-:Y:S01]  /*a520*/  MOV R2, R110 ;  /* 0x0000006e00027202 */ /* 0x000fe20000000f00 */
[----:B0-----:R-:W-:-:S04]  /*a530*/  FADD.FTZ R13, R5, 1 ;  /* 0x3f800000050d7421 */ /* 0x001fc80000010000 */
        /* <DEDUP_REMOVED lines=10> */
.L_x_2428:
[----:B------:R-:W-:Y:S05]  /*a5e0*/  BSYNC.RECONVERGENT B1 ;  /* 0x0000000000017941 */ /* 0x000fea0003800200 */
.L_x_2427:
[----:B------:R-:W-:Y:S04]  /*a5f0*/  BSSY.RECONVERGENT B1, `(.L_x_2429) ;  /* 0x000001e000017945 */ /* 0x000fe80003800200 */
[----:B------:R-:W-:Y:S05]  /*a600*/  @P2 BRA `(.L_x_2430) ;  /* 0x0000000000702947 */ /* 0x000fea0003800000 */
[--C-:B--2-4-:R-:W-:Y:S01]  /*a610*/  FADD.FTZ R3, R64, -R34.reuse ;  /* 0x8000002240037221 */ /* 0x114fe20000010000 */
[----:B------:R-:W-:Y:S01]  /*a620*/  FADD.FTZ R65, R65, -R34 ;  /* 0x8000002241417221 */ /* 0x000fe20000010000 */
[----:B------:R-:W2:Y:S02]  /*a630*/  LDCU.64 UR8, c[0x0][0x3e0] ;  /* 0x00007c00ff0877ac */ /* 0x000ea40008000a00 */
[-C--:B------:R-:W-:Y:S01]  /*a640*/  FMUL.FTZ R3, R3, R32.reuse ;  /* 0x0000002003037220 */ /* 0x080fe20000410000 */
[----:B------:R-:W-:Y:S01]  /*a650*/  FMUL.FTZ R65, R65, R32 ;  /* 0x0000002041417220 */ /* 0x000fe20000410000 */
[----:B------:R-:W4:Y:S02]  /*a660*/  LDCU.64 UR10, c[0x0][0x380] ;  /* 0x00007000ff0a77ac */ /* 0x000f240008000a00 */
[----:B------:R-:W-:Y:S01]  /*a670*/  FFMA.FTZ R13, R45, R3, R48 ;  /* 0x000000032d0d7223 */ /* 0x000fe20000010030 */
[----:B------:R-:W-:Y:S01]  /*a680*/  FFMA.FTZ R65, R46, R65, R47 ;  /* 0x000000412e417223 */ /* 0x000fe2000001002f */
[----:B------:R-:W-:-:S02]  /*a690*/  MOV R3, R113 ;  /* 0x0000007100037202 */ /* 0x000fc40000000f00 */
[----:B------:R-:W-:Y:S01]  /*a6a0*/  FMUL.FTZ R2, R13, -1.4426950216293334961 ;  /* 0xbfb8aa3b0d027820 */ /* 0x000fe20000410000 */
[----:B01-3--:R-:W-:-:S05]  /*a6b0*/  FMUL.FTZ R5, R65, -1.4426950216293334961 ;  /* 0xbfb8aa3b41057820 */ /* 0x00bfca0000410000 */
        /* <DEDUP_REMOVED lines=17> */
.L_x_2430:
[----:B------:R-:W-:Y:S05]  /*a7d0*/  BSYNC.RECONVERGENT B1 ;  /* 0x0000000000017941 */ /* 0x000fea0003800200 */
.L_x_2429:
        /* <DEDUP_REMOVED lines=8> */
[----:B0-----:R-:W-:Y:S01]  /*a860*/  FFMA.FTZ R7, R45, R3, R48 ;  /* 0x000000032d077223 */ /* 0x001fe20000010030 */
[----:B------:R-:W-:Y:S01]  /*a870*/  FFMA.FTZ R67, R46, R67, R47 ;  /* 0x000000432e437223 */ /* 0x000fe2000001002f */
[----:B------:R-:W-:-:S02]  /*a880*/  MOV R3, R113 ;  /* 0x0000007100037202 */ /* 0x000fc40000000f00 */
[----:B------:R-:W-:Y:S01]  /*a890*/  FMUL.FTZ R2, R7, -1.4426950216293334961 ;  /* 0xbfb8aa3b07027820 */ /* 0x000fe20000410000 */
[----:B-1-3--:R-:W-:-:S05]  /*a8a0*/  FMUL.FTZ R5, R67, -1.4426950216293334961 ;  /* 0xbfb8aa3b43057820 */ /* 0x00afca0000410000 */
        /* <DEDUP_REMOVED lines=17> */
.L_x_2432:
[----:B------:R-:W-:Y:S05]  /*a9c0*/  BSYNC.RECONVERGENT B1 ;  /* 0x0000000000017941 */ /* 0x000fea0003800200 */
.L_x_2431:
        /* <DEDUP_REMOVED lines=25> */
[----:B----4-:R-:W-:-:S04]  /*ab60*/  LEA R4, P1, R2, UR10, 0x1 ;  /* 0x0000000a02047c11 */ /* 0x010fc8000f8208ff */
[----:B------:R-:W-:Y:S01]  /*ab70*/  LEA.HI.X R5, R2, UR11, R37, 0x1, P1 ;  /* 0x0000000b02057c11 */ /* 0x000fe200088f0c25 */
[----:B-1----:R-:W-:-:S05]  /*ab80*/  FMUL.FTZ R12, R69, R8 ;  /* 0x00000008450c7220 */ /* 0x002fca0000410000 */
[----:B------:R-:W-:-:S05]  /*ab90*/  F2FP.BF16.F32.PACK_AB R7, R12, R7 ;  /* 0x000000070c07723e */ /* 0x000fca00000010ff */
[----:B------:R0:W-:Y:S02]  /*aba0*/  STG.E desc[UR6][R4.64], R7 ;  /* 0x0000000704007986 */ /* 0x0001e4000c101906 */
.L_x_2434:
[----:B------:R-:W-:Y:S05]  /*abb0*/  BSYNC.RECONVERGENT B1 ;  /* 0x0000000000017941 */ /* 0x000fea0003800200 */
.L_x_2433:
        /* <DEDUP_REMOVED lines=30> */
.L_x_2436:
[----:B------:R-:W-:Y:S05]  /*ada0*/  BSYNC.RECONVERGENT B1 ;  /* 0x0000000000017941 */ /* 0x000fea0003800200 */
.L_x_2435:
        /* <DEDUP_REMOVED lines=30> */
.L_x_2438:
[----:B------:R-:W-:Y:S05]  /*af90*/  BSYNC.RECONVERGENT B1 ;  /* 0x0000000000017941 */ /* 0x000fea0003800200 */
.L_x_2437:
        /* <DEDUP_REMOVED lines=9> */
[----:B----4-:R-:W-:Y:S02]  /*b030*/  SHF.R.S32.HI R13, RZ, 0x1f, R6 ;  /* 0x0000001fff0d7819 */ /* 0x010fe40000011406 */
[----:B------:R-:W-:Y:S02]  /*b040*/  SHF.R.S32.HI R14, RZ, 0x1f, R0 ;  /* 0x0000001fff0e7819 */ /* 0x000fe40000011400 */
[----:B--2---:R-:W-:Y:S02]  /*b050*/  SHF.R.S32.HI R2, RZ, 0x1f, R33 ;  /* 0x0000001fff027819 */ /* 0x004fe40000011421 */
[----:B------:R-:W-:-:S02]  /*b060*/  ISETP.GE.AND.EX P2, PT, R13, UR5, PT, P2 ;  /* 0x000000050d007c0c */ /* 0x000fc4000bf46320 */
[----:B------:R-:W-:Y:S02]  /*b070*/  ISETP.GE.AND.EX P1, PT, R14, UR5, PT, P1 ;  /* 0x000000050e007c0c */ /* 0x000fe4000bf26310 */
[----:B------:R-:W-:Y:S02]  /*b080*/  ISETP.GE.AND.EX P6, PT, R2, UR5, PT, P6 ;  /* 0x0000000502007c0c */ /* 0x000fe4000bfc6360 */
[----:B------:R-:W-:Y:S02]  /*b090*/  ISETP.GE.AND.EX P3, PT, R40, UR5, PT, P3 ;  /* 0x0000000528007c0c */ /* 0x000fe4000bf66330 */
[----:B------:R-:W-:Y:S01]  /*b0a0*/  ISETP.GE.AND.EX P4, PT, R91, UR5, PT, P4 ;  /* 0x000000055b007c0c */ /* 0x000fe2000bf86340 */
[----:B------:R-:W-:-:S12]  /*b0b0*/  @P5 BRA `(.L_x_2440) ;  /* 0x0000000000705947 */ /* 0x000fd80003800000 */
[--C-:B------:R-:W-:Y:S01]  /*b0c0*/  FADD.FTZ R75, R75, -R34.reuse ;  /* 0x800000224b4b7221 */ /* 0x100fe20000010000 */
[----:B------:R-:W-:Y:S01]  /*b0d0*/  FADD.FTZ R3, R74, -R34 ;  /* 0x800000224a037221 */ /* 0x000fe20000010000 */
[----:B------:R-:W2:Y:S01]  /*b0e0*/  LDCU.64 UR8, c[0x0][0x3e0] ;  /* 0x00007c00ff0877ac */ /* 0x000ea20008000a00 */
[----:B01-3--:R-:W-:Y:S01]  /*b0f0*/  MOV R5, R113 ;  /* 0x0000007100057202 */ /* 0x00bfe20000000f00 */
[-C--:B------:R-:W-:Y:S01]  /*b100*/  FMUL.FTZ R75, R75, R32.reuse ;  /* 0x000000204b4b7220 */ /* 0x080fe20000410000 */
[----:B------:R-:W-:Y:S01]  /*b110*/  FMUL.FTZ R4, R3, R32 ;  /* 0x0000002003047220 */ /* 0x000fe20000410000 */
[----:B------:R-:W0:Y:S02]  /*b120*/  LDCU.64 UR10, c[0x0][0x380] ;  /* 0x00007000ff0a77ac */ /* 0x000e240008000a00 */
[----:B------:R-:W-:Y:S01]  /*b130*/  FFMA.FTZ R12, R45, R75, R48 ;  /* 0x0000004b2d0c7223 */ /* 0x000fe20000010030 */
[----:B------:R-:W-:Y:S01]  /*b140*/  FFMA.FTZ R9, R46, R4, R47 ;  /* 0x000000042e097223 */ /* 0x000fe2000001002f */
[----:B------:R-:W-:-:S02]  /*b150*/  MOV R4, R110 ;  /* 0x0000006e00047202 */ /* 0x000fc40000000f00 */
        /* <DEDUP_REMOVED lines=9> */
[----:B--2---:R-:W-:Y:S01]  /*b1f0*/  FADD.FTZ R10, R8, 1 ;  /* 0x3f800000080a7421 */ /* 0x004fe20000010000 */
[----:B0-----:R-:W-:Y:S01]  /*b200*/  LEA R8, P5, R4, UR10, 0x1 ;  /* 0x0000000a04087c11 */ /* 0x001fe2000f8a08ff */
[----:B------:R-:W0:Y:S08]  /*b210*/  MUFU.RCP R7, R7 ;  /* 0x0000000700077308 */ /* 0x000e300000001000 */
[----:B------:R-:W1:Y:S01]  /*b220*/  MUFU.RCP R10, R10 ;  /* 0x0000000a000a7308 */ /* 0x000e620000001000 */
[----:B0-----:R-:W-:Y:S01]  /*b230*/  FMUL.FTZ R3, R12, R7 ;  /* 0x000000070c037220 */ /* 0x001fe20000410000 */
[----:B-1----:R-:W-:Y:S01]  /*b240*/  FMUL.FTZ R12, R9, R10 ;  /* 0x0000000a090c7220 */ /* 0x002fe20000410000 */
[----:B------:R-:W-:-:S04]  /*b250*/  LEA.HI.X R9, R4, UR11, R11, 0x1, P5 ;  /* 0x0000000b04097c11 */ /* 0x000fc8000a8f0c0b */
[----:B------:R-:W-:-:S05]  /*b260*/  F2FP.BF16.F32.PACK_AB R3, R12, R3 ;  /* 0x000000030c03723e */ /* 0x000fca00000010ff */
[----:B------:R2:W-:Y:S02]  /*b270*/  STG.E desc[UR6][R8.64], R3 ;  /* 0x0000000308007986 */ /* 0x0005e4000c101906 */
.L_x_2440:
[----:B------:R-:W-:Y:S05]  /*b280*/  BSYNC.RECONVERGENT B1 ;  /* 0x0000000000017941 */ /* 0x000fea0003800200 */
.L_x_2439:
        /* <DEDUP_REMOVED lines=18> */
[----:B------:R-:W-:Y:S01]  /*b3b0*/  IMAD R13, R6, UR9, R13 ;  /* 0x00000009060d7c24 */ /* 0x000fe2000f8e020d */
[----:B0-----:R-:W-:Y:S01]  /*b3c0*/  LEA R6, P2, R4, UR10, 0x1 ;  /* 0x0000000a04067c11 */ /* 0x001fe2000f8408ff */
[----:B-1----:R-:W-:-:S03]  /*b3d0*/  FADD.FTZ R7, R3, 1 ;  /* 0x3f80000003077421 */ /* 0x002fc60000010000 */
        /* <DEDUP_REMOVED lines=9> */
.L_x_2442:
[----:B------:R-:W-:Y:S05]  /*b470*/  BSYNC.RECONVERGENT B1 ;  /* 0x0000000000017941 */ /* 0x000fea0003800200 */
.L_x_2441:
        /* <DEDUP_REMOVED lines=30> */
.L_x_2444:
[----:B------:R-:W-:Y:S05]  /*b660*/  BSYNC.RECONVERGENT B1 ;  /* 0x0000000000017941 */ /* 0x000fea0003800200 */
.L_x_2443:
[----:B------:R-:W-:Y:S04]  /*b670*/  BSSY.RECONVERGENT B1, `(.L_x_2445) ;  /* 0x000001e000017945 */ /* 0x000fe80003800200 */
[----:B------:R-:W-:Y:S05]  /*b680*/  @P6 BRA `(.L_x_2446) ;  /* 0x0000000000706947 */ /* 0x000fea0003800000 */
[--C-:B------:R-:W-:Y:S01]  /*b690*/  FADD.FTZ R81, R81, -R34.reuse ;  /* 0x8000002251517221 */ /* 0x100fe20000010000 */
[----:B0-2-4-:R-:W-:Y:S01]  /*b6a0*/  FADD.FTZ R3, R80, -R34 ;  /* 0x8000002250037221 */ /* 0x015fe20000010000 */
        /* <DEDUP_REMOVED lines=10> */
[----:B0-----:R-:W-:Y:S01]  /*b750*/  IMAD R8, R2, UR8, RZ ;  /* 0x0000000802087c24 */ /* 0x001fe2000f8e02ff */
[----:B------:R-:W-:Y:S02]  /*b760*/  MOV R2, R110 ;  /* 0x0000006e00027202 */ /* 0x000fe40000000f00 */
[----:B------:R-:W0:Y:S03]  /*b770*/  MUFU.EX2 R5, R5 ;  /* 0x0000000500057308 */ /* 0x000e260000000800 */
        /* <DEDUP_REMOVED lines=13> */
.L_x_2446:
[----:B------:R-:W-:Y:S05]  /*b850*/  BSYNC.RECONVERGENT B1 ;  /* 0x0000000000017941 */ /* 0x000fea0003800200 */
.L_x_2445:
        /* <DEDUP_REMOVED lines=30> */
.L_x_2448:
[----:B------:R-:W-:Y:S05]  /*ba40*/  BSYNC.RECONVERGENT B1 ;  /* 0x0000000000017941 */ /* 0x000fea0003800200 */
.L_x_2447:
        /* <DEDUP_REMOVED lines=9> */
[----:B-1-3--:R-:W-:-:S03]  /*bae0*/  FFMA.FTZ R5, R46, R3, R47 ;  /* 0x000000032e057223 */ /* 0x00afc6000001002f */
        /* <DEDUP_REMOVED lines=18> */
.L_x_2386:
[----:B------:R-:W-:Y:S05]  /*bc10*/  BSYNC.RECONVERGENT B0 ;  /* 0x0000000000007941 */ /* 0x000fea0003800200 */
.L_x_2322:
        /* <DEDUP_REMOVED lines=8> */
.L_x_2450:
        /* <DEDUP_REMOVED lines=14> */
.L_x_4539:


//--------------------- .text._Z35group_norm_nhwc_fwd_one_pass_kernelI11Bf16IOFp16WLi64ELi64ELi512EEv26Group_norm_nhwc_fwd_params --------------------------
	.section	.text._Z35group_norm_nhwc_fwd_one_pass_kernelI11Bf16IOFp16WLi64ELi64ELi512EEv26Group_norm_nhwc_fwd_params,"ax",@progbits
	.align	128
        .global         _Z35group_norm_nhwc_fwd_one_pass_kernelI11Bf16IOFp16WLi64ELi64ELi512EEv26Group_norm_nhwc_fwd_params
        .type           _Z35group_norm_nhwc_fwd_one_pass_kernelI11Bf16IOFp16WLi64ELi64ELi512EEv26Group_norm_nhwc_fwd_params,@function
        .size           _Z35group_norm_nhwc_fwd_one_pass_kernelI11Bf16IOFp16WLi64ELi64ELi512EEv26Group_norm_nhwc_fwd_params,(.L_x_4540 - _Z35group_norm_nhwc_fwd_one_pass_kernelI11Bf16IOFp16WLi64ELi64ELi512EEv26Group_norm_nhwc_fwd_params)
        .other          _Z35group_norm_nhwc_fwd_one_pass_kernelI11Bf16IOFp16WLi64ELi64ELi512EEv26Group_norm_nhwc_fwd_params,@"STO_CUDA_ENTRY STV_DEFAULT"
_Z35group_norm_nhwc_fwd_one_pass_kernelI11Bf16IOFp16WLi64ELi64ELi512EEv26Group_norm_nhwc_fwd_params:
.text._Z35group_norm_nhwc_fwd_one_pass_kernelI11Bf16IOFp16WLi64ELi64ELi512EEv26Group_norm_nhwc_fwd_params:
        /* <DEDUP_REMOVED lines=23> */
.L_x_2478:
        /* <DEDUP_REMOVED lines=37> */
[----:B------:R-:W-:Y:S02]  /*03c0*/  @!P4 IADD3 R13, PT, PT, -R13, RZ, RZ ;  /* 0x000000ff0d0dc210 */ /* 0x000fe40007ffe1ff */
[----:B------:R-:W-:-:S02]  /*03d0*/  @!P3 LOP3.LUT R13, RZ, R9, RZ, 0x33, !PT ;  /* 0x00000009ff0db212 */ /* 0x000fc400078e33ff */
[----:B------:R-:W-:Y:S01]  /*03e0*/  ISETP.GE.U32.AND P3, PT, R0, UR8, PT ;  /* 0x0000000800007c0c */ /* 0x000fe2000bf66070 */
[----:B------:R-:W1:Y:S01]  /*03f0*/  @!P2 LDC.64 R10, c[0x0][0x390] ;  /* 0x0000e400ff0aab82 */ /* 0x000e620000000a00 */
[----:B------:R-:W-:Y:S01]  /*0400*/  SHF.R.S32.HI R5, RZ, 0x1f, R0 ;  /* 0x0000001fff057819 */ /* 0x000fe20000011400 */
[--C-:B------:R-:W-:Y:S01]  /*0410*/  IMAD.MOV R20, RZ, RZ, -R13.reuse ;  /* 0x000000ffff147224 */ /* 0x100fe200078e0a0d */
[----:B------:R-:W-:Y:S02]  /*0420*/  SHF.R.S32.HI R3, RZ, 0x1f, R13 ;  /* 0x0000001fff037819 */ /* 0x000fe4000001140d */
[----:B------:R-:W-:Y:S01]  /*0430*/  ISETP.GE.AND.EX P3, PT, R5, UR9, PT, P3 ;  /* 0x0000000905007c0c */ /* 0x000fe2000bf66330 */
[----:B------:R-:W-:Y:S01]  /*0440*/  IMAD R20, R9, R20, UR7 ;  /* 0x0000000709147e24 */ /* 0x000fe2000f8e0214 */
[----:B------:R-:W-:Y:S01]  /*0450*/  ISETP.GE.U32.AND P4, PT, R2, UR8, PT ;  /* 0x0000000802007c0c */ /* 0x000fe2000bf86070 */
[----:B------:R-:W3:Y:S01]  /*0460*/  @!P1 LDC.64 R8, c[0x0][0x3e0] ;  /* 0x0000f800ff089b82 */ /* 0x000ee20000000a00 */
[----:B--2---:R-:W-:Y:S01]  /*0470*/  IMAD R12, R3, UR10, RZ ;  /* 0x0000000a030c7c24 */ /* 0x004fe2000f8e02ff */
[----:B------:R-:W-:-:S02]  /*0480*/  SHF.R.S32.HI R3, RZ, 0x1f, R2 ;  /* 0x0000001fff037819 */ /* 0x000fc40000011402 */
[----:B------:R-:W-:Y:S01]  /*0490*/  SHF.L.U32 R20, R20, 0x6, RZ ;  /* 0x0000000614147819 */ /* 0x000fe200000006ff */
        /* <DEDUP_REMOVED lines=8> */
[----:B------:R-:W-:Y:S01]  /*0520*/  IADD3 R27, PT, PT, R25, R27, RZ ;  /* 0x0000001b191b7210 */ /* 0x000fe20007ffe0ff */
[----:B------:R-:W-:Y:S02]  /*0530*/  @!P2 IMAD.MOV.U32 R26, RZ, RZ, R24 ;  /* 0x000000ffff1aa224 */ /* 0x000fe400078e0018 */
[----:B---3--:R-:W-:Y:S01]  /*0540*/  @!P1 IMAD R21, R17, R8, RZ ;  /* 0x0000000811159224 */ /* 0x008fe200078e02ff */
[----:B------:R-:W-:Y:S01]  /*0550*/  @!P1 MOV R19, R27 ;  /* 0x0000001b00139202 */ /* 0x000fe20000000f00 */
[C---:B------:R-:W-:Y:S01]  /*0560*/  @!P2 IMAD R17, R23.reuse, R7, R18 ;  /* 0x000000071711a224 */ /* 0x040fe200078e0212 */
[----:B------:R-:W-:Y:S01]  /*0570*/  @!P1 MOV R18, R24 ;  /* 0x0000001800129202 */ /* 0x000fe20000000f00 */
[----:B------:R-:W-:Y:S02]  /*0580*/  @!P2 IMAD.WIDE.U32 R28, R23, R6, R26 ;  /* 0x00000006171ca225 */ /* 0x000fe400078e001a */
[----:B------:R-:W3:Y:S02]  /*0590*/  @!P4 LDC.64 R6, c[0x0][0x3e0] ;  /* 0x0000f800ff06cb82 */ /* 0x000ee40000000a00 */
[C---:B------:R-:W-:Y:S01]  /*05a0*/  @!P1 IMAD R21, R16.reuse, R9, R21 ;  /* 0x0000000910159224 */ /* 0x040fe200078e0215 */
[----:B------:R-:W-:Y:S01]  /*05b0*/  @!P2 IADD3 R17, PT, PT, R29, R17, RZ ;  /* 0x000000111d11a210 */ /* 0x000fe20007ffe0ff */
[----:B------:R-:W-:Y:S01]  /*05c0*/  @!P1 IMAD.WIDE.U32 R18, R16, R8, R18 ;  /* 0x0000000810129225 */ /* 0x000fe200078e0012 */
[----:B-1----:R-:W-:-:S03]  /*05d0*/  @!P2 LEA R16, P5, R28, R10, 0x1 ;  /* 0x0000000a1c10a211 */ /* 0x002fc600078a08ff */
[----:B------:R-:W1:Y:S01]  /*05e0*/  @!P3 LDC.64 R8, c[0x0][0x390] ;  /* 0x0000e400ff08bb82 */ /* 0x000e620000000a00 */
[----:B------:R-:W-:Y:S01]  /*05f0*/  @!P2 LEA.HI.X R17, R28, R11, R17, 0x1, P5 ;  /* 0x0000000b1c11a211 */ /* 0x000fe200028f0c11 */
[----:B0-----:R-:W-:Y:S01]  /*0600*/  @!P3 IMAD R5, R5, R14, RZ ;  /* 0x0000000e0505b224 */ /* 0x001fe200078e02ff */
[----:B------:R-:W-:Y:S02]  /*0610*/  @!P1 IADD3 R21, PT, PT, R19, R21, RZ ;  /* 0x0000001513159210 */ /* 0x000fe40007ffe0ff */
[----:B--2---:R-:W-:Y:S01]  /*0620*/  @!P1 LEA R12, P5, R18, R12, 0x1 ;  /* 0x0000000c120c9211 */ /* 0x004fe200078a08ff */
[----:B------:R-:W-:Y:S01]  /*0630*/  @!P3 IMAD R15, R0, R15, R5 ;  /* 0x0000000f000fb224 */ /* 0x000fe200078e0205 */
[----:B------:R-:W-:Y:S01]  /*0640*/  @!P3 MOV R19, R27 ;  /* 0x0000001b0013b202 */ /* 0x000fe20000000f00 */
[----:B------:R-:W0:Y:S01]  /*0650*/  @!P4 LDC.64 R10, c[0x0][0x390] ;  /* 0x0000e400ff0acb82 */ /* 0x000e220000000a00 */
[----:B------:R-:W-:Y:S01]  /*0660*/  @!P1 LEA.HI.X R13, R18, R13, R21, 0x1, P5 ;  /* 0x0000000d120d9211 */ /* 0x000fe200028f0c15 */
[----:B------:R-:W-:-:S02]  /*0670*/  @!P3 IMAD.MOV.U32 R18, RZ, RZ, R24 ;  /* 0x000000ffff12b224 */ /* 0x000fc400078e0018 */
[----:B------:R-:W-:Y:S02]  /*0680*/  HFMA2 R21, -RZ, RZ, 0, 0 ;  /* 0x00000000ff157431 */ /* 0x000fe400000001ff */
[----:B------:R-:W-:-:S04]  /*0690*/  @!P3 IMAD.WIDE.U32 R18, R0, R14, R18 ;  /* 0x0000000e0012b225 */ /* 0x000fc800078e0012 */
[----:B------:R-:W-:Y:S01]  /*06a0*/  HFMA2 R0, -RZ, RZ, 0, 0 ;  /* 0x00000000ff007431 */ /* 0x000fe200000001ff */
[----:B------:R-:W2:Y:S01]  /*06b0*/  @!P2 LDG.E R21, desc[UR14][R16.64] ;  /* 0x0000000e1015a981 */ /* 0x000ea2000c1e1900 */
[----:B---3--:R-:W-:-:S04]  /*06c0*/  @!P4 IMAD R3, R3, R6, RZ ;  /* 0x000000060303c224 */ /* 0x008fc800078e02ff */
        /* <DEDUP_REMOVED lines=8> */
[----:B------:R-:W-:Y:S01]  /*0750*/  IMAD.MOV.U32 R5, RZ, RZ, RZ ;  /* 0x000000ffff057224 */ /* 0x000fe200078e00ff */
[----:B------:R-:W-:Y:S02]  /*0760*/  @!P4 IADD3 R3, PT, PT, R3, R7, RZ ;  /* 0x000000070303c210 */ /* 0x000fe40007ffe0ff */
[----:B0-----:R-:W-:-:S03]  /*0770*/  @!P4 LEA R10, P2, R2, R10, 0x1 ;  /* 0x0000000a020ac211 */ /* 0x001fc600078408ff */
[----:B------:R-:W3:Y:S01]  /*0780*/  @!P3 LDG.E R5, desc[UR14][R8.64] ;  /* 0x0000000e0805b981 */ /* 0x000ee2000c1e1900 */
[----:B------:R-:W-:Y:S01]  /*0790*/  @!P4 LEA.HI.X R11, R2, R11, R3, 0x1, P2 ;  /* 0x0000000b020bc211 */ /* 0x000fe200010f0c03 */
[----:B------:R-:W-:-:S06]  /*07a0*/  HFMA2 R3, -RZ, RZ, 0, 0 ;  /* 0x00000000ff037431 */ /* 0x000fcc00000001ff */
[----:B------:R0:W4:Y:S02]  /*07b0*/  @!P4 LDG.E R3, desc[UR14][R10.64] ;  /* 0x0000000e0a03c981 */ /* 0x000124000c1e1900 */
[----:B0-----:R-:W0:Y:S02]  /*07c0*/  S2R R11, SR_LANEID ;  /* 0x00000000000b7919 */ /* 0x001e240000000000 */
[C---:B0-----:R-:W-:Y:S02]  /*07d0*/  ISETP.GT.AND P2, PT, R11.reuse, 0x1e, PT ;  /* 0x0000001e0b00780c */ /* 0x041fe40003f44270 */
[----:B------:R-:W-:Y:S01]  /*07e0*/  ISETP.GT.AND P3, PT, R11, 0xf, PT ;  /* 0x0000000f0b00780c */ /* 0x000fe20003f64270 */
[----:B------:R-:W-:Y:S01]  /*07f0*/  BSSY.RECONVERGENT B0, `(.L_x_2451) ;  /* 0x0000043000007945 */ /* 0x000fe20003800200 */
[C---:B--2---:R-:W-:Y:S02]  /*0800*/  PRMT R18, R21.reuse, 0x7632, R18 ;  /* 0x0000763215127816 */ /* 0x044fe40000000012 */
[----:B------:R-:W-:-:S02]  /*0810*/  SHF.L.U32 R21, R21, 0x10, RZ ;  /* 0x0000001015157819 */ /* 0x000fc400000006ff */
[----:B-----5:R-:W-:Y:S02]  /*0820*/  PRMT R16, R0, 0x7632, R16 ;  /* 0x0000763200107816 */ /* 0x020fe40000000010 */
[----:B------:R-:W-:Y:S02]  /*0830*/  SHF.L.U32 R18, R18, 0x10, RZ ;  /* 0x0000001012127819 */ /* 0x000fe400000006ff */
[----:B------:R-:W-:Y:S01]  /*0840*/  SHF.L.U32 R19, R0, 0x10, RZ ;  /* 0x0000001000137819 */ /* 0x000fe200000006ff */
[----:B------:R-:W-:Y:S02]  /*0850*/  IMAD.U32 R16, R16, 0x10000, RZ ;  /* 0x0001000010107824 */ /* 0x000fe400078e00ff */
[----:B------:R-:W-:Y:S01]  /*0860*/  FADD.FTZ R0, R21, R18 ;  /* 0x0000001215007221 */ /* 0x000fe20000010000 */
[----:B------:R-:W-:Y:S01]  /*0870*/  FMUL.FTZ R2, R18, R18 ;  /* 0x0000001212027220 */ /* 0x000fe20000410000 */
[----:B------:R-:W-:Y:S01]  /*0880*/  FADD.FTZ R7, R19, R16 ;  /* 0x0000001013077221 */ /* 0x000fe20000010000 */
[----:B------:R-:W-:Y:S01]  /*0890*/  FMUL.FTZ R8, R16, R16 ;  /* 0x0000001010087220 */ /* 0x000fe20000410000 */
[----:B------:R-:W-:Y:S01]  /*08a0*/  FADD.FTZ R6, RZ, R0 ;  /* 0x00000000ff067221 */ /* 0x000fe20000010000 */
[----:B------:R-:W-:-:S03]  /*08b0*/  FFMA.FTZ R2, R21, R21, R2 ;  /* 0x0000001515027223 */ /* 0x000fc60000010002 */
[----:B------:R-:W-:Y:S01]  /*08c0*/  FADD.FTZ R6, R6, R7 ;  /* 0x0000000706067221 */ /* 0x000fe20000010000 */
[----:B------:R-:W-:Y:S01]  /*08d0*/  FFMA.FTZ R7, R19, R19, R8 ;  /* 0x0000001313077223 */ /* 0x000fe20000010008 */
[----:B------:R-:W-:Y:S01]  /*08e0*/  FADD.FTZ R2, RZ, R2 ;  /* 0x00000002ff027221 */ /* 0x000fe20000010000 */
[----:B---3--:R-:W-:-:S03]  /*08f0*/  PRMT R0, R5, 0x7632, R0 ;  /* 0x0000763205007816 */ /* 0x008fc60000000000 */
[----:B------:R-:W-:Y:S01]  /*0900*/  FADD.FTZ R7, R2, R7 ;  /* 0x0000000702077221 */ /* 0x000fe20000010000 */
[----:B------:R-:W-:Y:S02]  /*0910*/  SHF.L.U32 R17, R5, 0x10, RZ ;  /* 0x0000001005117819 */ /* 0x000fe400000006ff */
[----:B------:R-:W-:Y:S02]  /*0920*/  SHF.L.U32 R0, R0, 0x10, RZ ;  /* 0x0000001000007819 */ /* 0x000fe400000006ff */
        /* <DEDUP_REMOVED lines=47> */
.L_x_2452:
[----:B------:R-:W-:Y:S05]  /*0c20*/  BSYNC.RECONVERGENT B0 ;  /* 0x0000000000007941 */ /* 0x000fea0003800200 */
.L_x_2451:
        /* <DEDUP_REMOVED lines=46> */
.L_x_2454:
[----:B------:R-:W-:Y:S05]  /*0f10*/  BSYNC.RECONVERGENT B0 ;  /* 0x0000000000007941 */ /* 0x000fea0003800200 */
.L_x_2453:
[----:B------:R-:W-:Y:S05]  /*0f20*/  @!P2 BRA `(.L_x_2455) ;  /* 0x0000000c00aca947 */ /* 0x000fea0003800000 */
[----:B---3--:R-:W3:Y:S01]  /*0f30*/  LDC.64 R4, c[0x0][0x3b8] ;  /* 0x0000ee00ff047b82 */ /* 0x008ee20000000a00 */
[----:B------:R-:W-:Y:S01]  /*0f40*/  ULOP3.LUT UR10, UR4, 0x1, URZ, 0xc0, !UPT ;  /* 0x00000001040a7892 */ /* 0x000fe2000f8ec0ff */
[----:B------:R-:W-:-:S03]  /*0f50*/  ISETP.GE.U32.AND P4, PT, R22, 0x8, PT ;  /* 0x000000081600780c */ /* 0x000fc60003f86070 */
[----:B------:R-:W-:-:S06]  /*0f60*/  UIMAD UR5, UR10, UR19, URZ ;  /* 0x000000130a0572a4 */ /* 0x000fcc000f8e02ff */
[----:B------:R-:W-:-:S04]  /*0f70*/  IMAD R6, R22, UR5, RZ ;  /* 0x0000000516067c24 */ /* 0x000fc8000f8e02ff */
[----:B------:R-:W-:-:S04]  /*0f80*/  IMAD.SHL.U32 R7, R6, 0x2, RZ ;  /* 0x0000000206077824 */ /* 0x000fc800078e00ff */
        /* <DEDUP_REMOVED lines=24> */
.L_x_2457:
[----:B---3--:R-:W3:Y:S04]  /*1110*/  LDG.E.STRONG.GPU R4, desc[UR14][R6.64] ;  /* 0x0000000e06047981 */ /* 0x008ee8000c1ef900 */
[----:B---3--:R-:W-:Y:S01]  /*1120*/  CCTL.IVALL ;  /* 0x00000000ff00798f */ /* 0x008fe20002000000 */
[----:B------:R-:W-:Y:S05]  /*1130*/  YIELD ;  /* 0x0000000000007946 */ /* 0x000fea0003800000 */
[----:B------:R-:W-:-:S13]  /*1140*/  ISETP.NE.AND P2, PT, R4, R11, PT ;  /* 0x0000000b0400720c */ /* 0x000fda0003f45270 */
[----:B------:R-:W-:Y:S05]  /*1150*/  @P2 BRA `(.L_x_2457) ;  /* 0xfffffffc00ec2947 */ /* 0x000fea000383ffff */
.L_x_2456:
        /* <DEDUP_REMOVED lines=15> */
.L_x_2459:
[----:B------:R-:W-:Y:S01]  /*1250*/  ISETP.EQ.OR P2, PT, RZ, UR22, P3 ;  /* 0x00000016ff007c0c */ /* 0x000fe20009f42670 */
[----:B------:R-:W-:Y:S02]  /*1260*/  UIADD3 UR23, UPT, UPT, UR5, 0x1, URZ ;  /* 0x0000000105177890 */ /* 0x000fe4000fffe0ff */
[----:B------:R-:W-:-:S04]  /*1270*/  UIADD3 UR24, UPT, UPT, UR5, 0x2, URZ ;  /* 0x0000000205187890 */ /* 0x000fc8000fffe0ff */
[----:B---3--:R-:W-:Y:S01]  /*1280*/  MOV R4, UR23 ;  /* 0x0000001700047c02 */ /* 0x008fe20008000f00 */
[----:B------:R-:W-:Y:S01]  /*1290*/  UIADD3 UR23, UPT, UPT, UR5, 0x3, URZ ;  /* 0x0000000305177890 */ /* 0x000fe2000fffe0ff */
[----:B------:R-:W-:Y:S02]  /*12a0*/  IMAD.U32 R5, RZ, RZ, UR24 ;  /* 0x00000018ff057e24 */ /* 0x000fe4000f8e00ff */
[----:B------:R-:W-:Y:S02]  /*12b0*/  ISETP.EQ.OR P4, PT, R4, UR18, P3 ;  /* 0x0000001204007c0c */ /* 0x000fe40009f82670 */
[----:B------:R-:W-:Y:S01]  /*12c0*/  VOTEU.ALL UP0, P2 ;  /* 0x0000000000ff7886 */ /* 0x000fe20001000000 */
[----:B------:R-:W-:Y:S02]  /*12d0*/  ISETP.EQ.OR P6, PT, R5, UR18, P3 ;  /* 0x0000001205007c0c */ /* 0x000fe40009fc2670 */
[----:B------:R-:W-:Y:S02]  /*12e0*/  MOV R4, UR23 ;  /* 0x0000001700047c02 */ /* 0x000fe40008000f00 */
[----:B------:R-:W-:-:S02]  /*12f0*/  @!UP0 UIMAD.WIDE.U32 UR24, UR8, 0x8, UR16 ;  /* 0x00000008081888a5 */ /* 0x000fc4000f8e0010 */
[----:B------:R-:W-:-:S04]  /*1300*/  ISETP.EQ.OR P5, PT, R4, UR18, P3 ;  /* 0x0000001204007c0c */ /* 0x000fc80009fa2670 */
[----:B------:R-:W-:Y:S01]  /*1310*/  MOV R4, UR24 ;  /* 0x0000001800047c02 */ /* 0x000fe20008000f00 */
[----:B------:R-:W-:Y:S01]  /*1320*/  VOTEU.ALL UP0, P4 ;  /* 0x0000000000ff7886 */ /* 0x000fe20002000000 */
[----:B------:R-:W-:Y:S01]  /*1330*/  MOV R5, UR25 ;  /* 0x0000001900057c02 */ /* 0x000fe20008000f00 */
[----:B------:R-:W-:-:S03]  /*1340*/  VOTEU.ALL UP1, P6 ;  /* 0x0000000000ff7886 */ /* 0x000fc60003020000 */
[----:B------:R-:W-:Y:S02]  /*1350*/  @!UP0 UIMAD.WIDE.U32 UR24, UR21, 0x8, UR16 ;  /* 0x00000008151888a5 */ /* 0x000fe4000f8e0010 */
[----:B------:R-:W0:Y:S01]  /*1360*/  @!P2 LDG.E.64 R4, desc[UR14][R4.64] ;  /* 0x0000000e0404a981 */ /* 0x000e22000c1e1b00 */
[----:B------:R-:W-:Y:S01]  /*1370*/  VOTEU.ALL UP0, P5 ;  /* 0x0000000000ff7886 */ /* 0x000fe20002800000 */
[----:B------:R-:W-:Y:S02]  /*1380*/  @!UP1 UIMAD.WIDE.U32 UR26, UR20, 0x8, UR16 ;  /* 0x00000008141a98a5 */ /* 0x000fe4000f8e0010 */
[----:B------:R-:W-:Y:S02]  /*1390*/  MOV R6, UR24 ;  /* 0x0000001800067c02 */ /* 0x000fe40008000f00 */
[----:B------:R-:W-:Y:S01]  /*13a0*/  MOV R7, UR25 ;  /* 0x0000001900077c02 */ /* 0x000fe20008000f00 */
[----:B------:R-:W-:Y:S01]  /*13b0*/  @!UP0 UIMAD.WIDE.U32 UR24, UR11, 0x8, UR16 ;  /* 0x000000080b1888a5 */ /* 0x000fe2000f8e0010 */
[----:B------:R-:W-:Y:S01]  /*13c0*/  IMAD.U32 R10, RZ, RZ, UR26 ;  /* 0x0000001aff0a7e24 */ /* 0x000fe2000f8e00ff */
[----:B------:R-:W-:-:S03]  /*13d0*/  MOV R11, UR27 ;  /* 0x0000001b000b7c02 */ /* 0x000fc60008000f00 */
        /* <DEDUP_REMOVED lines=66> */
.L_x_2458:
        /* <DEDUP_REMOVED lines=52> */
.L_x_2460:
        /* <DEDUP_REMOVED lines=28> */
.L_x_2461:
[----:B------:R-:W-:Y:S01]  /*1d00*/  IMAD.U32 R5, RZ, RZ, UR5 ;  /* 0x00000005ff057e24 */ /* 0x000fe2000f8e00ff */
[----:B------:R-:W-:Y:S01]  /*1d10*/  LOP3.LUT R4, R22, 0x1, RZ, 0xc0, !PT ;  /* 0x0000000116047812 */ /* 0x000fe200078ec0ff */
[----:B------:R-:W-:Y:S03]  /*1d20*/  BSSY.RECONVERGENT B0, `(.L_x_2455) ;  /* 0x000000b000007945 */ /* 0x000fe60003800200 */
        /* <DEDUP_REMOVED lines=10> */
.L_x_2462:
[----:B------:R-:W-:Y:S05]  /*1dd0*/  BSYNC.RECONVERGENT B0 ;  /* 0x0000000000007941 */ /* 0x000fea0003800200 */
.L_x_2455:
        /* <DEDUP_REMOVED lines=9> */
[----:B--2---:R-:W-:Y:S01]  /*1e70*/  SHF.L.U32 R12, R12, 0x1, RZ ;  /* 0x000000010c0c7819 */ /* 0x004fe200000006ff */
[----:B------:R-:W-:Y:S03]  /*1e80*/  @!P3 STS.64 [UR5+0x98], R8 ;  /* 0x00009808ff00b988 */ /* 0x000fe60008000a05 */
        /* <DEDUP_REMOVED lines=25> */
[----:B--2---:R-:W-:Y:S02]  /*2020*/  HADD2.F32 R13, -RZ, R28.H0_H0 ;  /* 0x2000001cff0d7230 */ /* 0x004fe40000004100 */
[----:B---3--:R-:W-:Y:S02]  /*2030*/  HADD2.F32 R10, -RZ, R20.H0_H0 ;  /* 0x20000014ff0a7230 */ /* 0x008fe40000004100 */
[----:B----4-:R-:W-:Y:S02]  /*2040*/  HADD2.F32 R11, -RZ, R29.H0_H0 ;  /* 0x2000001dff0b7230 */ /* 0x010fe40000004100 */
[----:B-----5:R-:W-:Y:S01]  /*2050*/  HADD2.F32 R12, -RZ, R14.H0_H0 ;  /* 0x2000000eff0c7230 */ /* 0x020fe20000004100 */
[----:B01----:R-:W-:Y:S06]  /*2060*/  BRA.U UP0, `(.L_x_2464) ;  /* 0x0000000500887547 */ /* 0x003fec000b800000 */
[----:B------:R-:W0:Y:S01]  /*2070*/  LDCU.64 UR10, c[0x0][0x3e8] ;  /* 0x00007d00ff0a77ac */ /* 0x000e220008000a00 */
[----:B------:R-:W-:Y:S01]  /*2080*/  SHF.R.S32.HI R28, RZ, 0x1f, R23 ;  /* 0x0000001fff1c7819 */ /* 0x000fe20000011417 */
[----:B------:R-:W-:Y:S01]  /*2090*/  BSSY.RECONVERGENT B1, `(.L_x_2465) ;  /* 0x0000019000017945 */ /* 0x000fe20003800200 */
[C---:B------:R-:W-:Y:S01]  /*20a0*/  VIADD R20, R23.reuse, 0x10 ;  /* 0x0000001017147836 */ /* 0x040fe20000000000 */
        /* <DEDUP_REMOVED lines=23> */
.L_x_2466:
[----:B------:R-:W-:Y:S05]  /*2220*/  BSYNC.RECONVERGENT B1 ;  /* 0x0000000000017941 */ /* 0x000fea0003800200 */
.L_x_2465:
        /* <DEDUP_REMOVED lines=29> */
.L_x_2468:
[----:B------:R-:W-:Y:S05]  /*2400*/  BSYNC.RECONVERGENT B1 ;  /* 0x0000000000017941 */ /* 0x000fea0003800200 */
.L_x_2467:
        /* <DEDUP_REMOVED lines=20> */
.L_x_2470:
[----:B------:R-:W-:Y:S05]  /*2550*/  BSYNC.RECONVERGENT B1 ;  /* 0x0000000000017941 */ /* 0x000fea0003800200 */
.L_x_2469:
        /* <DEDUP_REMOVED lines=19> */
.L_x_2464:
[----:B------:R-:W0:Y:S01]  /*2690*/  LDCU.64 UR8, c[0x0][0x3e8] ;  /* 0x00007d00ff0877ac */ /* 0x000e220008000a00 */
[----:B------:R-:W-:Y:S01]  /*26a0*/  SHF.R.S32.HI R6, RZ, 0x1f, R23 ;  /* 0x0000001fff067819 */ /* 0x000fe20000011417 */
[C---:B------:R-:W-:Y:S01]  /*26b0*/  VIADD R14, R23.reuse, 0x20 ;  /* 0x00000020170e7836 */ /* 0x040fe20000000000 */
[C---:B------:R-:W-:Y:S01]  /*26c0*/  IADD3 R15, PT, PT, R23.reuse, 0x30, RZ ;  /* 0x00000030170f7810 */ /* 0x040fe20007ffe0ff */
[----:B------:R-:W-:Y:S03]  /*26d0*/  BSSY.RECONVERGENT B1, `(.L_x_2472) ;  /* 0x0000026000017945 */ /* 0x000fe60003800200 */
        /* <DEDUP_REMOVED lines=27> */
[----:B0-----:R-:W-:Y:S01]  /*2890*/  IMAD R9, R6, UR10, RZ ;  /* 0x0000000a06097c24 */ /* 0x001fe2000f8e02ff */
[----:B------:R-:W-:-:S03]  /*28a0*/  MOV R6, R24 ;  /* 0x0000001800067202 */ /* 0x000fc60000000f00 */
        /* <DEDUP_REMOVED lines=8> */
.L_x_2473:
[----:B------:R-:W-:Y:S05]  /*2930*/  BSYNC.RECONVERGENT B1 ;  /* 0x0000000000017941 */ /* 0x000fea0003800200 */
.L_x_2472:
        /* <DEDUP_REMOVED lines=21> */
[----:B------:R-:W-:Y:S01]  /*2a90*/  MOV R8, R24 ;  /* 0x0000001800087202 */ /* 0x000fe20000000f00 */
[----:B------:R-:W-:-:S04]  /*2aa0*/  IMAD.MOV.U32 R9, RZ, RZ, R27 ;  /* 0x000000ffff097224 */ /* 0x000fc800078e001b */
[----:B------:R-:W-:Y:S02]  /*2ab0*/  IMAD.WIDE.U32 R8, R29, UR10, R8 ;  /* 0x0000000a1d087c25 */ /* 0x000fe4000f8e0008 */
[----:B------:R-:W1:Y:S03]  /*2ac0*/  MUFU.RCP R19, R19 ;  /* 0x0000001300137308 */ /* 0x000e660000001000 */
[----:B------:R-:W-:Y:S01]  /*2ad0*/  IADD3 R21, PT, PT, R9, R21, RZ ;  /* 0x0000001509157210 */ /* 0x000fe20007ffe0ff */
[----:B0-----:R-:W-:Y:S01]  /*2ae0*/  FMUL.FTZ R18, R7, R6 ;  /* 0x0000000607127220 */ /* 0x001fe20000410000 */
[----:B--2---:R-:W-:-:S04]  /*2af0*/  LEA R6, P1, R8, UR12, 0x1 ;  /* 0x0000000c08067c11 */ /* 0x004fc8000f8208ff */
[----:B------:R-:W-:Y:S01]  /*2b00*/  LEA.HI.X R7, R8, UR13, R21, 0x1, P1 ;  /* 0x0000000d08077c11 */ /* 0x000fe200088f0c15 */
[----:B-1----:R-:W-:-:S05]  /*2b10*/  FMUL.FTZ R29, R16, R19 ;  /* 0x00000013101d7220 */ /* 0x002fca0000410000 */
[----:B------:R-:W-:-:S05]  /*2b20*/  F2FP.BF16.F32.PACK_AB R29, R29, R18 ;  /* 0x000000121d1d723e */ /* 0x000fca00000010ff */
[----:B------:R1:W-:Y:S02]  /*2b30*/  STG.E desc[UR14][R6.64], R29 ;  /* 0x0000001d06007986 */ /* 0x0003e4000c10190e */
.L_x_2475:
[----:B------:R-:W-:Y:S05]  /*2b40*/  BSYNC.RECONVERGENT B1 ;  /* 0x0000000000017941 */ /* 0x000fea0003800200 */
.L_x_2474:
        /* <DEDUP_REMOVED lines=30> */
.L_x_2477:
[----:B------:R-:W-:Y:S05]  /*2d30*/  BSYNC.RECONVERGENT B1 ;  /* 0x0000000000017941 */ /* 0x000fea0003800200 */
.L_x_2476:
        /* <DEDUP_REMOVED lines=28> */
.L_x_2471:
[----:B------:R-:W-:Y:S05]  /*2f00*/  BSYNC.RECONVERGENT B0 ;  /* 0x0000000000007941 */ /* 0x000fea0003800200 */
.L_x_2463:
        /* <DEDUP_REMOVED lines=8> */
.L_x_2479:
        /* <DEDUP_REMOVED lines=15> */
.L_x_4540:


//--------------------- .text._Z35group_norm_nhwc_fwd_one_pass_kernelI11Bf16IOFp16WLi128ELi64ELi512EEv26Group_norm_nhwc_fwd_params --------------------------
	.section	.text._Z35group_norm_nhwc_fwd_one_pass_kernelI11Bf16IOFp16WLi128ELi64ELi512EEv26Group_norm_nhwc_fwd_params,"ax",@progbits
	.align	128
        .global         _Z35group_norm_nhwc_fwd_one_pass_kernelI11Bf16IOFp16WLi128ELi64ELi512EEv26Group_norm_nhwc_fwd_params
        .type           _Z35group_norm_nhwc_fwd_one_pass_kernelI11Bf16IOFp16WLi128ELi64ELi512EEv26Group_norm_nhwc_fwd_params,@function
        .size           _Z35group_norm_nhwc_fwd_one_pass_kernelI11Bf16IOFp16WLi128ELi64ELi512EEv26Group_norm_nhwc_fwd_params,(.L_x_4541 - _Z35group_norm_nhwc_fwd_one_pass_kernelI11Bf16IOFp16WLi128ELi64ELi512EEv26Group_norm_nhwc_fwd_params)
        .other          _Z35group_norm_nhwc_fwd_one_pass_kernelI11Bf16IOFp16WLi128ELi64ELi512EEv26Group_norm_nhwc_fwd_params,@"STO_CUDA_ENTRY STV_DEFAULT"
_Z35group_norm_nhwc_fwd_one_pass_kernelI11Bf16IOFp16WLi128ELi64ELi512EEv26Group_norm_nhwc_fwd_params:
.text._Z35group_norm_nhwc_fwd_one_pass_kernelI11Bf16IOFp16WLi128ELi64ELi512EEv26Group_norm_nhwc_fwd_params:
        /* <DEDUP_REMOVED lines=39> */
.L_x_2523:
        /* <DEDUP_REMOVED lines=249> */
.L_x_2481:
[----:B------:R-:W-:Y:S05]  /*1200*/  BSYNC.RECONVERGENT B0 ;  /* 0x0000000000007941 */ /* 0x000fea0003800200 */
.L_x_2480:
        /* <DEDUP_REMOVED lines=46> */
.L_x_2483:
[----:B------:R-:W-:Y:S05]  /*14f0*/  BSYNC.RECONVERGENT B0 ;  /* 0x0000000000007941 */ /* 0x000fea0003800200 */
.L_x_2482:
        /* <DEDUP_REMOVED lines=25> */
.L_x_2486:
[----:B-1----:R-:W2:Y:S04]  /*1690*/  LDG.E.STRONG.GPU R14, desc[UR8][R12.64] ;  /* 0x000000080c0e7981 */ /* 0x002ea8000c1ef900 */
[----:B--2---:R-:W-:Y:S01]  /*16a0*/  CCTL.IVALL ;  /* 0x00000000ff00798f */ /* 0x004fe20002000000 */
[----:B------:R-:W-:Y:S05]  /*16b0*/  YIELD ;  /* 0x0000000000007946 */ /* 0x000fea0003800000 */
[----:B------:R-:W-:-:S13]  /*16c0*/  ISETP.NE.AND P4, PT, R14, R21, PT ;  /* 0x000000150e00720c */ /* 0x000fda0003f85270 */
[----:B------:R-:W-:Y:S05]  /*16d0*/  @P4 BRA `(.L_x_2486) ;  /* 0xfffffffc00ec4947 */ /* 0x000fea000383ffff */
.L_x_2485:
        /* <DEDUP_REMOVED lines=15> */
.L_x_2488:
        /* <DEDUP_REMOVED lines=60> */
.L_x_2487:
        /* <DEDUP_REMOVED lines=35> */
.L_x_2489:
        /* <DEDUP_REMOVED lines=18> */
.L_x_2490:
        /* <DEDUP_REMOVED lines=9> */
.L_x_2491:
[----:B------:R-:W-:Y:S05]  /*1f70*/  BSYNC.RECONVERGENT B0 ;  /* 0x0000000000007941 */ /* 0x000fea0003800200 */
.L_x_2484:
        /* <DEDUP_REMOVED lines=31> */
[----:B--2---:R-:W-:Y:S02]  /*2170*/  HADD2.F32 R18, -RZ, R23.H0_H0 ;  /* 0x20000017ff127230 */ /* 0x004fe40000004100 */
[----:B----4-:R-:W-:Y:S02]  /*2180*/  HADD2.F32 R19, -RZ, R24.H0_H0 ;  /* 0x20000018ff137230 */ /* 0x010fe40000004100 */
[----:B-----5:R-:W-:Y:S02]  /*2190*/  HADD2.F32 R20, -RZ, R25.H0_H0 ;  /* 0x20000019ff147230 */ /* 0x020fe40000004100 */
[----:B------:R-:W-:Y:S01]  /*21a0*/  HADD2.F32 R21, -RZ, R26.H0_H0 ;  /* 0x2000001aff157230 */ /* 0x000fe20000004100 */
        /* <DEDUP_REMOVED lines=31> */
.L_x_2495:
[----:B------:R-:W-:Y:S05]  /*23a0*/  BSYNC.RECONVERGENT B1 ;  /* 0x0000000000017941 */ /* 0x000fea0003800200 */
.L_x_2494:
        /* <DEDUP_REMOVED lines=20> */
.L_x_2497:
[----:B------:R-:W-:Y:S05]  /*24f0*/  BSYNC.RECONVERGENT B1 ;  /* 0x0000000000017941 */ /* 0x000fea0003800200 */
.L_x_2496:
        /* <DEDUP_REMOVED lines=32> */
.L_x_2499:
[----:B------:R-:W-:Y:S05]  /*2700*/  BSYNC.RECONVERGENT B1 ;  /* 0x0000000000017941 */ /* 0x000fea0003800200 */
.L_x_2498:
        /* <DEDUP_REMOVED lines=20> */
.L_x_2501:
[----:B------:R-:W-:Y:S05]  /*2850*/  BSYNC.RECONVERGENT B1 ;  /* 0x0000000000017941 */ /* 0x000fea0003800200 */
.L_x_2500:
        /* <DEDUP_REMOVED lines=20> */
.L_x_2503:
[----:B------:R-:W-:Y:S05]  /*29a0*/  BSYNC.RECONVERGENT B1 ;  /* 0x0000000000017941 */ /* 0x000fea0003800200 */
.L_x_2502:
        /* <DEDUP_REMOVED lines=20> */
.L_x_2505:
[----:B------:R-:W-:Y:S05]  /*2af0*/  BSYNC.RECONVERGENT B1 ;  /* 0x0000000000017941 */ /* 0x000fea0003800200 */
.L_x_2504:
        /* <DEDUP_REMOVED lines=20> */
.L_x_2507:
[----:B------:R-:W-:Y:S05]  /*2c40*/  BSYNC.RECONVERGENT B1 ;  /* 0x0000000000017941 */ /* 0x000fea0003800200 */
.L_x_2506:
        /* <DEDUP_REMOVED lines=19> */
.L_x_2493:
        /* <DEDUP_REMOVED lines=38> */
.L_x_2510:
[----:B------:R-:W-:Y:S05]  /*2fe0*/  BSYNC.RECONVERGENT B1 ;  /* 0x0000000000017941 */ /* 0x000fea0003800200 */
.L_x_2509:
        /* <DEDUP_REMOVED lines=30> */
.L_x_2512:
[----:B------:R-:W-:Y:S05]  /*31d0*/  BSYNC.RECONVERGENT B1 ;  /* 0x0000000000017941 */ /* 0x000fea0003800200 */
.L_x_2511:
        /* <DEDUP_REMOVED lines=42> */
.L_x_2514:
[----:B------:R-:W-:Y:S05]  /*3480*/  BSYNC.RECONVERGENT B1 ;  /* 0x0000000000017941 */ /* 0x000fea0003800200 */
.L_x_2513:
        /* <DEDUP_REMOVED lines=30> */
.L_x_2516:
[----:B------:R-:W-:Y:S05]  /*3670*/  BSYNC.RECONVERGENT B1 ;  /* 0x0000000000017941 */ /* 0x000fea0003800200 */
.L_x_2515:
        /* <DEDUP_REMOVED lines=30> */
.L_x_2518:
[----:B------:R-:W-:Y:S05]  /*3860*/  BSYNC.RECONVERGENT B1 ;  /* 0x0000000000017941 */ /* 0x000fea0003800200 */
.L_x_2517:
        /* <DEDUP_REMOVED lines=30> */
.L_x_2520:
[----:B------:R-:W-:Y:S05]  /*3a50*/  BSYNC.RECONVERGENT B1 ;  /* 0x0000000000017941 */ /* 0x000fea0003800200 */
.L_x_2519:
        /* <DEDUP_REMOVED lines=30> */
.L_x_2522:
[----:B------:R-:W-:Y:S05]  /*3c40*/  BSYNC.RECONVERGENT B1 ;  /* 0x0000000000017941 */ /* 0x000fea0003800200 */
.L_x_2521:
        /* <DEDUP_REMOVED lines=29> */
.L_x_2508:
[----:B------:R-:W-:Y:S05]  /*3e20*/  BSYNC.RECONVERGENT B0 ;  /* 0x0000000000007941 */ /* 0x000fea0003800200 */
.L_x_2492:
[----:B------:R-:W-:Y:S02]  /*3e30*/  IADD3 R44, PT, PT, R4, R44, RZ ;  /* 0x0000002c042c7210 */ /* 0x000fe40007ffe0ff */
[----:B------:R-:W-:Y:S02]  /*3e40*/  IADD3 R45, PT, PT, R45, 0x1, RZ ;  /* 0x000000012d2d7810 */ /* 0x000fe40007ffe0ff */
[----:B------:R-:W-:-:S13]  /*3e50*/  ISETP.GE.AND P1, PT, R44, UR5, PT ;  /* 0x000000052c007c0c */ /* 0x000fda000bf26270 */
[----:B------:R-:W-:Y:S05]  /*3e60*/  @!P1 BRA `(.L_x_2523) ;  /* 0xffffffc400009947 */ /* 0x000fea000383ffff */
[----:B------:R-:W-:Y:S05]  /*3e70*/  EXIT ;  /* 0x000000000000794d */ /* 0x000fea0003800000 */
.L_x_2524:
        /* <DEDUP_REMOVED lines=16> */
.L_x_4541:


//--------------------- .text._Z35group_norm_nhwc_fwd_one_pass_kernelI11Bf16IOFp16WLi256ELi64ELi512EEv26Group_norm_nhwc_fwd_params --------------------------
	.section	.text._Z35group_norm_nhwc_fwd_one_pass_kernelI11Bf16IOFp16WLi256ELi64ELi512EEv26Group_norm_nhwc_fwd_params,"ax",@progbits
	.align	128
        .global         _Z35group_norm_nhwc_fwd_one_pass_kernelI11Bf16IOFp16WLi256ELi64ELi512EEv26Group_norm_nhwc_fwd_params
        .type           _Z35group_norm_nhwc_fwd_one_pass_kernelI11Bf16IOFp16WLi256ELi64ELi512EEv26Group_norm_nhwc_fwd_params,@function
        .size           _Z35group_norm_nhwc_fwd_one_pass_kernelI11Bf16IOFp16WLi256ELi64ELi512EEv26Group_norm_nhwc_fwd_params,(.L_x_4542 - _Z35group_norm_nhwc_fwd_one_pass_kernelI11Bf16IOFp16WLi256ELi64ELi512EEv26Group_norm_nhwc_fwd_params)
        .other          _Z35group_norm_nhwc_fwd_one_pass_kernelI11Bf16IOFp16WLi256ELi64ELi512EEv26Group_norm_nhwc_fwd_params,@"STO_CUDA_ENTRY STV_DEFAULT"
_Z35group_norm_nhwc_fwd_one_pass_kernelI11Bf16IOFp16WLi256ELi64ELi512EEv26Group_norm_nhwc_fwd_params:
.text._Z35group_norm_nhwc_fwd_one_pass_kernelI11Bf16IOFp16WLi256ELi64ELi512EEv26Group_norm_nhwc_fwd_params:
        /* <DEDUP_REMOVED lines=53> */
.L_x_2600:
        /* <DEDUP_REMOVED lines=425> */
.L_x_2526:
[----:B------:R-:W-:Y:S05]  /*1de0*/  BSYNC.RECONVERGENT B0 ;  /* 0x0000000000007941 */ /* 0x000fea0003800200 */
.L_x_2525:
        /* <DEDUP_REMOVED lines=46> */
.L_x_2528:
[----:B------:R-:W-:Y:S05]  /*20d0*/  BSYNC.RECONVERGENT B0 ;  /* 0x0000000000007941 */ /* 0x000fea0003800200 */
.L_x_2527:
        /* <DEDUP_REMOVED lines=24> */
.L_x_2531:
[----:B---3--:R-:W3:Y:S04]  /*2260*/  LDG.E.STRONG.GPU R38, desc[UR6][R36.64] ;  /* 0x0000000624267981 */ /* 0x008ee8000c1ef900 */
[----:B---3--:R-:W-:Y:S01]  /*2270*/  CCTL.IVALL ;  /* 0x00000000ff00798f */ /* 0x008fe20002000000 */
[----:B------:R-:W-:Y:S05]  /*2280*/  YIELD ;  /* 0x0000000000007946 */ /* 0x000fea0003800000 */
[----:B------:R-:W-:-:S13]  /*2290*/  ISETP.NE.AND P1, PT, R38, R45, PT ;  /* 0x0000002d2600720c */ /* 0x000fda0003f25270 */
[----:B------:R-:W-:Y:S05]  /*22a0*/  @P1 BRA `(.L_x_2531) ;  /* 0xfffffffc00ec1947 */ /* 0x000fea000383ffff */
.L_x_2530:
        /* <DEDUP_REMOVED lines=15> */
.L_x_2533:
        /* <DEDUP_REMOVED lines=60> */
.L_x_2532:
        /* <DEDUP_REMOVED lines=35> */
.L_x_2534:
        /* <DEDUP_REMOVED lines=18> */
.L_x_2535:
        /* <DEDUP_REMOVED lines=9> */
.L_x_2536:
[----:B------:R-:W-:Y:S05]  /*2b40*/  BSYNC.RECONVERGENT B0 ;  /* 0x0000000000007941 */ /* 0x000fea0003800200 */
.L_x_2529:
        /* <DEDUP_REMOVED lines=34> */
[----:B--2---:R-:W-:Y:S02]  /*2d70*/  HADD2.F32 R41, -RZ, R49.H0_H0 ;  /* 0x20000031ff297230 */ /* 0x004fe40000004100 */
[----:B---3--:R-:W-:Y:S02]  /*2d80*/  HADD2.F32 R42, -RZ, R50.H0_H0 ;  /* 0x20000032ff2a7230 */ /* 0x008fe40000004100 */
[----:B----4-:R-:W-:Y:S02]  /*2d90*/  HADD2.F32 R44, -RZ, R51.H0_H0 ;  /* 0x20000033ff2c7230 */ /* 0x010fe40000004100 */
[----:B-----5:R-:W-:Y:S01]  /*2da0*/  HADD2.F32 R43, -RZ, R52.H0_H0 ;  /* 0x20000034ff2b7230 */ /* 0x020fe20000004100 */
        /* <DEDUP_REMOVED lines=28> */
.L_x_2540:
[----:B------:R-:W-:Y:S05]  /*2f70*/  BSYNC.RECONVERGENT B1 ;  /* 0x0000000000017941 */ /* 0x000fea0003800200 */
.L_x_2539:
        /* <DEDUP_REMOVED lines=20> */
.L_x_2542:
[----:B------:R-:W-:Y:S05]  /*30c0*/  BSYNC.RECONVERGENT B1 ;  /* 0x0000000000017941 */ /* 0x000fea0003800200 */
.L_x_2541:
        /* <DEDUP_REMOVED lines=28> */
.L_x_2544:
[----:B------:R-:W-:Y:S05]  /*3290*/  BSYNC.RECONVERGENT B1 ;  /* 0x0000000000017941 */ /* 0x000fea0003800200 */
.L_x_2543:
        /* <DEDUP_REMOVED lines=20> */
.L_x_2546:
[----:B------:R-:W-:Y:S05]  /*33e0*/  BSYNC.RECONVERGENT B1 ;  /* 0x0000000000017941 */ /* 0x000fea0003800200 */
.L_x_2545:
        /* <DEDUP_REMOVED lines=20> */
.L_x_2548:
[----:B------:R-:W-:Y:S05]  /*3530*/  BSYNC.RECONVERGENT B1 ;  /* 0x0000000000017941 */ /* 0x000fea0003800200 */
.L_x_2547:
        /* <DEDUP_REMOVED lines=20> */
.L_x_2550:
[----:B------:R-:W-:Y:S05]  /*3680*/  BSYNC.RECONVERGENT B1 ;  /* 0x0000000000017941 */ /* 0x000fea0003800200 */
.L_x_2549:
        /* <DEDUP_REMOVED lines=28> */
.L_x_2552:
[----:B------:R-:W-:Y:S05]  /*3850*/  BSYNC.RECONVERGENT B1 ;  /* 0x0000000000017941 */ /* 0x000fea0003800200 */
.L_x_2551:
        /* <DEDUP_REMOVED lines=20> */
.L_x_2554:
[----:B------:R-:W-:Y:S05]  /*39a0*/  BSYNC.RECONVERGENT B1 ;  /* 0x0000000000017941 */ /* 0x000fea0003800200 */
.L_x_2553:
        /* <DEDUP_REMOVED lines=20> */
.L_x_2556:
[----:B------:R-:W-:Y:S05]  /*3af0*/  BSYNC.RECONVERGENT B1 ;  /* 0x0000000000017941 */ /* 0x000fea0003800200 */
.L_x_2555:
        /* <DEDUP_REMOVED lines=20> */
.L_x_2558:
[----:B------:R-:W-:Y:S05]  /*3c40*/  BSYNC.RECONVERGENT B1 ;  /* 0x0000000000017941 */ /* 0x000fea0003800200 */
.L_x_2557:
        /* <DEDUP_REMOVED lines=30> */
.L_x_2560:
[----:B------:R-:W-:Y:S05]  /*3e30*/  BSYNC.RECONVERGENT B1 ;  /* 0x0000000000017941 */ /* 0x000fea0003800200 */
.L_x_2559:
        /* <DEDUP_REMOVED lines=20> */
.L_x_2562:
[----:B------:R-:W-:Y:S05]  /*3f80*/  BSYNC.RECONVERGENT B1 ;  /* 0x0000000000017941 */ /* 0x000fea0003800200 */
.L_x_2561:
        /* <DEDUP_REMOVED lines=20> */
.L_x_2564:
[----:B------:R-:W-:Y:S05]  /*40d0*/  BSYNC.RECONVERGENT B1 ;  /* 0x0000000000017941 */ /* 0x000fea0003800200 */
.L_x_2563:
        /* <DEDUP_REMOVED lines=20> */
.L_x_2566:
[----:B------:R-:W-:Y:S05]  /*4220*/  BSYNC.RECONVERGENT B1 ;  /* 0x0000000000017941 */ /* 0x000fea0003800200 */
.L_x_2565:
        /* <DEDUP_REMOVED lines=20> */
.L_x_2568:
[----:B------:R-:W-:Y:S05]  /*4370*/  BSYNC.RECONVERGENT B1 ;  /* 0x0000000000017941 */ /* 0x000fea0003800200 */
.L_x_2567:
        /* <DEDUP_REMOVED lines=19> */
.L_x_2538:
        /* <DEDUP_REMOVED lines=35> */
.L_x_2571:
[----:B------:R-:W-:Y:S05]  /*46e0*/  BSYNC.RECONVERGENT B1 ;  /* 0x0000000000017941 */ /* 0x000fea0003800200 */
.L_x_2570:
        /* <DEDUP_REMOVED lines=30> */
.L_x_2573:
[----:B------:R-:W-:Y:S05]  /*48d0*/  BSYNC.RECONVERGENT B1 ;  /* 0x0000000000017941 */ /* 0x000fea0003800200 */
.L_x_2572:
        /* <DEDUP_REMOVED lines=38> */
.L_x_2575:
[----:B------:R-:W-:Y:S05]  /*4b40*/  BSYNC.RECONVERGENT B1 ;  /* 0x0000000000017941 */ /* 0x000fea0003800200 */
.L_x_2574:
        /* <DEDUP_REMOVED lines=30> */
.L_x_2577:
[----:B------:R-:W-:Y:S05]  /*4d30*/  BSYNC.RECONVERGENT B1 ;  /* 0x0000000000017941 */ /* 0x000fea0003800200 */
.L_x_2576:
        /* <DEDUP_REMOVED lines=30> */
.L_x_2579:
[----:B------:R-:W-:Y:S05]  /*4f20*/  BSYNC.RECONVERGENT B1 ;  /* 0x0000000000017941 */ /* 0x000fea0003800200 */
.L_x_2578:
        /* <DEDUP_REMOVED lines=30> */
.L_x_2581:
[----:B------:R-:W-:Y:S05]  /*5110*/  BSYNC.RECONVERGENT B1 ;  /* 0x0000000000017941 */ /* 0x000fea0003800200 */
.L_x_2580:
        /* <DEDUP_REMOVED lines=38> */
.L_x_2583:
[----:B------:R-:W-:Y:S05]  /*5380*/  BSYNC.RECONVERGENT B1 ;  /* 0x0000000000017941 */ /* 0x000fea0003800200 */
.L_x_2582:
        /* <DEDUP_REMOVED lines=30> */
.L_x_2585:
[----:B------:R-:W-:Y:S05]  /*5570*/  BSYNC.RECONVERGENT B1 ;  /* 0x0000000000017941 */ /* 0x000fea0003800200 */
.L_x_2584:
        /* <DEDUP_REMOVED lines=30> */
.L_x_2587:
[----:B------:R-:W-:Y:S05]  /*5760*/  BSYNC.RECONVERGENT B1 ;  /* 0x0000000000017941 */ /* 0x000fea0003800200 */
.L_x_2586:
        /* <DEDUP_REMOVED lines=30> */
.L_x_2589:
[----:B------:R-:W-:Y:S05]  /*5950*/  BSYNC.RECONVERGENT B1 ;  /* 0x0000000000017941 */ /* 0x000fea0003800200 */
.L_x_2588:
        /* <DEDUP_REMOVED lines=40> */
.L_x_2591:
[----:B------:R-:W-:Y:S05]  /*5be0*/  BSYNC.RECONVERGENT B1 ;  /* 0x0000000000017941 */ /* 0x000fea0003800200 */
.L_x_2590:
        /* <DEDUP_REMOVED lines=30> */
.L_x_2593:
[----:B------:R-:W-:Y:S05]  /*5dd0*/  BSYNC.RECONVERGENT B1 ;  /* 0x0000000000017941 */ /* 0x000fea0003800200 */
.L_x_2592:
        /* <DEDUP_REMOVED lines=30> */
.L_x_2595:
[----:B------:R-:W-:Y:S05]  /*5fc0*/  BSYNC.RECONVERGENT B1 ;  /* 0x0000000000017941 */ /* 0x000fea0003800200 */
.L_x_2594:
        /* <DEDUP_REMOVED lines=30> */
.L_x_2597:
[----:B------:R-:W-:Y:S05]  /*61b0*/  BSYNC.RECONVERGENT B1 ;  /* 0x0000000000017941 */ /* 0x000fea0003800200 */
.L_x_2596:
        /* <DEDUP_REMOVED lines=30> */
.L_x_2599:
[----:B------:R-:W-:Y:S05]  /*63a0*/  BSYNC.RECONVERGENT B1 ;  /* 0x0000000000017941 */ /* 0x000fea0003800200 */
.L_x_2598:
        /* <DEDUP_REMOVED lines=28> */
.L_x_2569:
[----:B------:R-:W-:Y:S05]  /*6570*/  BSYNC.RECONVERGENT B0 ;  /* 0x0000000000007941 */ /* 0x000fea0003800200 */
.L_x_2537:
        /* <DEDUP_REMOVED lines=8> */
.L_x_2601:
        /* <DEDUP_REMOVED lines=16> */
.L_x_4542:


//--------------------- .text._Z35group_norm_nhwc_fwd_one_pass_kernelI11Bf16IOFp16WLi512ELi64ELi512EEv26Group_norm_nhwc_fwd_params --------------------------
	.section	.text._Z35group_norm_nhwc_fwd_one_pass_kernelI11Bf16IOFp16WLi512ELi64ELi512EEv26Group_norm_nhwc_fwd_params,"ax",@progbits
	.align	128
        .global         _Z35group_norm_nhwc_fwd_one_pass_kernelI11Bf16IOFp16WLi512ELi64ELi512EEv26Group_norm_nhwc_fwd_params
        .type           _Z35group_norm_nhwc_fwd_one_pass_kernelI11Bf16IOFp16WLi512ELi64ELi512EEv26Group_norm_nhwc_fwd_params,@function
        .size           _Z35group_norm_nhwc_fwd_one_pass_kernelI11Bf16IOFp16WLi512ELi64ELi512EEv26Group_norm_nhwc_fwd_params,(.L_x_4543 - _Z35group_norm_nhwc_fwd_one_pass_kernelI11Bf16IOFp16WLi512ELi64ELi512EEv26Group_norm_nhwc_fwd_params)
        .other          _Z35group_norm_nhwc_fwd_one_pass_kernelI11Bf16IOFp16WLi512ELi64ELi512EEv26Group_norm_nhwc_fwd_params,@"STO_CUDA_ENTRY STV_DEFAULT"
_Z35group_norm_nhwc_fwd_one_pass_kernelI11Bf16IOFp16WLi512ELi64ELi512EEv26Group_norm_nhwc_fwd_params:
.text._Z35group_norm_nhwc_fwd_one_pass_kernelI11Bf16IOFp16WLi512ELi64ELi512EEv26Group_norm_nhwc_fwd_params:
        /* <DEDUP_REMOVED lines=33> */
.L_x_2741:
        /* <DEDUP_REMOVED lines=832> */
.L_x_2603:
[----:B------:R-:W-:Y:S05]  /*3610*/  BSYNC.RECONVERGENT B0 ;  /* 0x0000000000007941 */ /* 0x000fea0003800200 */
.L_x_2602:
        /* <DEDUP_REMOVED lines=44> */
.L_x_2605:
[----:B------:R-:W-:Y:S05]  /*38e0*/  BSYNC.RECONVERGENT B0 ;  /* 0x0000000000007941 */ /* 0x000fea0003800200 */
.L_x_2604:
        /* <DEDUP_REMOVED lines=27> */
.L_x_2608:
[----:B------:R-:W2:Y:S04]  /*3aa0*/  LDG.E.STRONG.GPU R30, desc[UR6][R28.64] ;  /* 0x000000061c1e7981 */ /* 0x000ea8000c1ef900 */
[----:B--2---:R-:W-:Y:S01]  /*3ab0*/  CCTL.IVALL ;  /* 0x00000000ff00798f */ /* 0x004fe20002000000 */
[----:B------:R-:W-:Y:S05]  /*3ac0*/  YIELD ;  /* 0x0000000000007946 */ /* 0x000fea0003800000 */
[----:B------:R-:W-:-:S13]  /*3ad0*/  ISETP.NE.AND P2, PT, R30, R37, PT ;  /* 0x000000251e00720c */ /* 0x000fda0003f45270 */
[----:B------:R-:W-:Y:S05]  /*3ae0*/  @P2 BRA `(.L_x_2608) ;  /* 0xfffffffc00ec2947 */ /* 0x000fea000383ffff */
.L_x_2607:
        /* <DEDUP_REMOVED lines=16> */
.L_x_2610:
        /* <DEDUP_REMOVED lines=62> */
.L_x_2609:
        /* <DEDUP_REMOVED lines=38> */
.L_x_2611:
        /* <DEDUP_REMOVED lines=19> */
.L_x_2612:
        /* <DEDUP_REMOVED lines=9> */
.L_x_2613:
[----:B------:R-:W-:Y:S05]  /*43f0*/  BSYNC.RECONVERGENT B0 ;  /* 0x0000000000007941 */ /* 0x000fea0003800200 */
.L_x_2606:
        /* <DEDUP_REMOVED lines=48> */
[----:B-----5:R-:W-:Y:S02]  /*4700*/  HADD2.F32 R46, -RZ, R46.H0_H0 ;  /* 0x2000002eff2e7230 */ /* 0x020fe40000004100 */
[----:B------:R-:W-:Y:S02]  /*4710*/  HADD2.F32 R48, -RZ, R48.H0_H0 ;  /* 0x20000030ff307230 */ /* 0x000fe40000004100 */
        /* <DEDUP_REMOVED lines=30> */
.L_x_2617:
[----:B------:R-:W-:Y:S05]  /*4900*/  BSYNC.RECONVERGENT B1 ;  /* 0x0000000000017941 */ /* 0x000fea0003800200 */
.L_x_2616:
        /* <DEDUP_REMOVED lines=20> */
.L_x_2619:
[----:B------:R-:W-:Y:S05]  /*4a50*/  BSYNC.RECONVERGENT B1 ;  /* 0x0000000000017941 */ /* 0x000fea0003800200 */
.L_x_2618:
        /* <DEDUP_REMOVED lines=42> */
.L_x_2621:
[----:B------:R-:W-:Y:S05]  /*4d00*/  BSYNC.RECONVERGENT B1 ;  /* 0x0000000000017941 */ /* 0x000fea0003800200 */
.L_x_2620:
        /* <DEDUP_REMOVED lines=20> */
.L_x_2623:
[----:B------:R-:W-:Y:S05]  /*4e50*/  BSYNC.RECONVERGENT B1 ;  /* 0x0000000000017941 */ /* 0x000fea0003800200 */
.L_x_2622:
        /* <DEDUP_REMOVED lines=20> */
.L_x_2625:
[----:B------:R-:W-:Y:S05]  /*4fa0*/  BSYNC.RECONVERGENT B1 ;  /* 0x0000000000017941 */ /* 0x000fea0003800200 */
.L_x_2624:
        /* <DEDUP_REMOVED lines=20> */
.L_x_2627:
[----:B------:R-:W-:Y:S05]  /*50f0*/  BSYNC.RECONVERGENT B1 ;  /* 0x0000000000017941 */ /* 0x000fea0003800200 */
.L_x_2626:
        /* <DEDUP_REMOVED lines=20> */
.L_x_2629:
[----:B------:R-:W-:Y:S05]  /*5240*/  BSYNC.RECONVERGENT B1 ;  /* 0x0000000000017941 */ /* 0x000fea0003800200 */
.L_x_2628:
        /* <DEDUP_REMOVED lines=20> */
.L_x_2631:
[----:B------:R-:W-:Y:S05]  /*5390*/  BSYNC.RECONVERGENT B1 ;  /* 0x0000000000017941 */ /* 0x000fea0003800200 */
.L_x_2630:
        /* <DEDUP_REMOVED lines=40> */
.L_x_2633:
[----:B------:R-:W-:Y:S05]  /*5620*/  BSYNC.RECONVERGENT B1 ;  /* 0x0000000000017941 */ /* 0x000fea0003800200 */
.L_x_2632:
        /* <DEDUP_REMOVED lines=20> */
.L_x_2635:
[----:B------:R-:W-:Y:S05]  /*5770*/  BSYNC.RECONVERGENT B1 ;  /* 0x0000000000017941 */ /* 0x000fea0003800200 */
.L_x_2634:
        /* <DEDUP_REMOVED lines=20> */
.L_x_2637:
[----:B------:R-:W-:Y:S05]  /*58c0*/  BSYNC.RECONVERGENT B1 ;  /* 0x0000000000017941 */ /* 0x000fea0003800200 */
.L_x_2636:
        /* <DEDUP_REMOVED lines=20> */
.L_x_2639:
[----:B------:R-:W-:Y:S05]  /*5a10*/  BSYNC.RECONVERGENT B1 ;  /* 0x0000000000017941 */ /* 0x000fea0003800200 */
.L_x_2638:
        /* <DEDUP_REMOVED lines=20> */
.L_x_2641:
[----:B------:R-:W-:Y:S05]  /*5b60*/  BSYNC.RECONVERGENT B1 ;  /* 0x0000000000017941 */ /* 0x000fea0003800200 */
.L_x_2640:
        /* <DEDUP_REMOVED lines=20> */
.L_x_2643:
[----:B------:R-:W-:Y:S05]  /*5cb0*/  BSYNC.RECONVERGENT B1 ;  /* 0x0000000000017941 */ /* 0x000fea0003800200 */
.L_x_2642:
        /* <DEDUP_REMOVED lines=42> */
.L_x_2645:
[----:B------:R-:W-:Y:S05]  /*5f60*/  BSYNC.RECONVERGENT B1 ;  /* 0x0000000000017941 */ /* 0x000fea0003800200 */
.L_x_2644:
        /* <DEDUP_REMOVED lines=20> */
.L_x_2647:
[----:B------:R-:W-:Y:S05]  /*60b0*/  BSYNC.RECONVERGENT B1 ;  /* 0x0000000000017941 */ /* 0x000fea0003800200 */
.L_x_2646:
        /* <DEDUP_REMOVED lines=20> */
.L_x_2649:
[----:B------:R-:W-:Y:S05]  /*6200*/  BSYNC.RECONVERGENT B1 ;  /* 0x0000000000017941 */ /* 0x000fea0003800200 */
.L_x_2648:
        /* <DEDUP_REMOVED lines=20> */
.L_x_2651:
[----:B------:R-:W-:Y:S05]  /*6350*/  BSYNC.RECONVERGENT B1 ;  /* 0x0000000000017941 */ /* 0x000fea0003800200 */
.L_x_2650:
        /* <DEDUP_REMOVED lines=20> */
.L_x_2653:
[----:B------:R-:W-:Y:S05]  /*64a0*/  BSYNC.RECONVERGENT B1 ;  /* 0x0000000000017941 */ /* 0x000fea0003800200 */
.L_x_2652:
        /* <DEDUP_REMOVED lines=20> */
.L_x_2655:
[----:B------:R-:W-:Y:S05]  /*65f0*/  BSYNC.RECONVERGENT B1 ;  /* 0x0000000000017941 */ /* 0x000fea0003800200 */
.L_x_2654:
        /* <DEDUP_REMOVED lines=38> */
.L_x_2657:
[----:B------:R-:W-:Y:S05]  /*6860*/  BSYNC.RECONVERGENT B1 ;  /* 0x0000000000017941 */ /* 0x000fea0003800200 */
.L_x_2656:
        /* <DEDUP_REMOVED lines=20> */
.L_x_2659:
[----:B------:R-:W-:Y:S05]  /*69b0*/  BSYNC.RECONVERGENT B1 ;  /* 0x0000000000017941 */ /* 0x000fea0003800200 */
.L_x_2658:
        /* <DEDUP_REMOVED lines=20> */
.L_x_2661:
[----:B------:R-:W-:Y:S05]  /*6b00*/  BSYNC.RECONVERGENT B1 ;  /* 0x0000000000017941 */ /* 0x000fea0003800200 */
.L_x_2660:
        /* <DEDUP_REMOVED lines=20> */
.L_x_2663:
[----:B------:R-:W-:Y:S05]  /*6c50*/  BSYNC.RECONVERGENT B1 ;  /* 0x0000000000017941 */ /* 0x000fea0003800200 */
.L_x_2662:
        /* <DEDUP_REMOVED lines=20> */
.L_x_2665:
[----:B------:R-:W-:Y:S05]  /*6da0*/  BSYNC.RECONVERGENT B1 ;  /* 0x0000000000017941 */ /* 0x000fea0003800200 */
.L_x_2664:
        /* <DEDUP_REMOVED lines=20> */
.L_x_2667:
[----:B------:R-:W-:Y:S05]  /*6ef0*/  BSYNC.RECONVERGENT B1 ;  /* 0x0000000000017941 */ /* 0x000fea0003800200 */
.L_x_2666:
        /* <DEDUP_REMOVED lines=36> */
.L_x_2669:
[----:B------:R-:W-:Y:S05]  /*7140*/  BSYNC.RECONVERGENT B1 ;  /* 0x0000000000017941 */ /* 0x000fea0003800200 */
.L_x_2668:
        /* <DEDUP_REMOVED lines=20> */
.L_x_2671:
[----:B------:R-:W-:Y:S05]  /*7290*/  BSYNC.RECONVERGENT B1 ;  /* 0x0000000000017941 */ /* 0x000fea0003800200 */
.L_x_2670:
        /* <DEDUP_REMOVED lines=20> */
.L_x_2673:
[----:B------:R-:W-:Y:S05]  /*73e0*/  BSYNC.RECONVERGENT B1 ;  /* 0x0000000000017941 */ /* 0x000fea0003800200 */
.L_x_2672:
        /* <DEDUP_REMOVED lines=20> */
.L_x_2675:
[----:B------:R-:W-:Y:S05]  /*7530*/  BSYNC.RECONVERGENT B1 ;  /* 0x0000000000017941 */ /* 0x000fea0003800200 */
.L_x_2674:
        /* <DEDUP_REMOVED lines=20> */
.L_x_2677:
[----:B------:R-:W-:Y:S05]  /*7680*/  BSYNC.RECONVERGENT B1 ;  /* 0x0000000000017941 */ /* 0x000fea0003800200 */
.L_x_2676:
        /* <DEDUP_REMOVED lines=19> */
.L_x_2615:
        /* <DEDUP_REMOVED lines=42> */
.L_x_2680:
[----:B------:R-:W-:Y:S05]  /*7a60*/  BSYNC.RECONVERGENT B1 ;  /* 0x0000000000017941 */ /* 0x000fea0003800200 */
.L_x_2679:
        /* <DEDUP_REMOVED lines=30> */
.L_x_2682:
[----:B------:R-:W-:Y:S05]  /*7c50*/  BSYNC.RECONVERGENT B1 ;  /* 0x0000000000017941 */ /* 0x000fea0003800200 */
.L_x_2681:
        /* <DEDUP_REMOVED lines=30> */
.L_x_2684:
[----:B------:R-:W-:Y:S05]  /*7e40*/  BSYNC.RECONVERGENT B1 ;  /* 0x0000000000017941 */ /* 0x000fea0003800200 */
.L_x_2683:
        /* <DEDUP_REMOVED lines=48> */
.L_x_2686:
[----:B------:R-:W-:Y:S05]  /*8150*/  BSYNC.RECONVERGENT B1 ;  /* 0x0000000000017941 */ /* 0x000fea0003800200 */
.L_x_2685:
        /* <DEDUP_REMOVED lines=30> */
.L_x_2688:
[----:B------:R-:W-:Y:S05]  /*8340*/  BSYNC.RECONVERGENT B1 ;  /* 0x0000000000017941 */ /* 0x000fea0003800200 */
.L_x_2687:
        /* <DEDUP_REMOVED lines=30> */
.L_x_2690:
[----:B------:R-:W-:Y:S05]  /*8530*/  BSYNC.RECONVERGENT B1 ;  /* 0x0000000000017941 */ /* 0x000fea0003800200 */
.L_x_2689:
        /* <DEDUP_REMOVED lines=30> */
.L_x_2692:
[----:B------:R-:W-:Y:S05]  /*8720*/  BSYNC.RECONVERGENT B1 ;  /* 0x0000000000017941 */ /* 0x000fea0003800200 */
.L_x_2691:
        /* <DEDUP_REMOVED lines=30> */
.L_x_2694:
[----:B------:R-:W-:Y:S05]  /*8910*/  BSYNC.RECONVERGENT B1 ;  /* 0x0000000000017941 */ /* 0x000fea0003800200 */
.L_x_2693:
        /* <DEDUP_REMOVED lines=48> */
.L_x_2696:
[----:B------:R-:W-:Y:S05]  /*8c20*/  BSYNC.RECONVERGENT B1 ;  /* 0x0000000000017941 */ /* 0x000fea0003800200 */
.L_x_2695:
        /* <DEDUP_REMOVED lines=30> */
.L_x_2698:
[----:B------:R-:W-:Y:S05]  /*8e10*/  BSYNC.RECONVERGENT B1 ;  /* 0x0000000000017941 */ /* 0x000fea0003800200 */
.L_x_2697:
        /* <DEDUP_REMOVED lines=30> */
.L_x_2700:
[----:B------:R-:W-:Y:S05]  /*9000*/  BSYNC.RECONVERGENT B1 ;  /* 0x0000000000017941 */ /* 0x000fea0003800200 */
.L_x_2699:
        /* <DEDUP_REMOVED lines=30> */
.L_x_2702:
[----:B------:R-:W-:Y:S05]  /*91f0*/  BSYNC.RECONVERGENT B1 ;  /* 0x0000000000017941 */ /* 0x000fea0003800200 */
.L_x_2701:
        /* <DEDUP_REMOVED lines=30> */
.L_x_2704:
[----:B------:R-:W-:Y:S05]  /*93e0*/  BSYNC.RECONVERGENT B1 ;  /* 0x0000000000017941 */ /* 0x000fea0003800200 */
.L_x_2703:
        /* <DEDUP_REMOVED lines=30> */
.L_x_2706:
[----:B------:R-:W-:Y:S05]  /*95d0*/  BSYNC.RECONVERGENT B1 ;  /* 0x0000000000017941 */ /* 0x000fea0003800200 */
.L_x_2705:
        /* <DEDUP_REMOVED lines=52> */
.L_x_2708:
[----:B------:R-:W-:Y:S05]  /*9920*/  BSYNC.RECONVERGENT B1 ;  /* 0x0000000000017941 */ /* 0x000fea0003800200 */
.L_x_2707:
        /* <DEDUP_REMOVED lines=30> */
.L_x_2710:
[----:B------:R-:W-:Y:S05]  /*9b10*/  BSYNC.RECONVERGENT B1 ;  /* 0x0000000000017941 */ /* 0x000fea0003800200 */
.L_x_2709:
        /* <DEDUP_REMOVED lines=30> */
.L_x_2712:
[----:B------:R-:W-:Y:S05]  /*9d00*/  BSYNC.RECONVERGENT B1 ;  /* 0x0000000000017941 */ /* 0x000fea0003800200 */
.L_x_2711:
        /* <DEDUP_REMOVED lines=30> */
.L_x_2714:
[----:B------:R-:W-:Y:S05]  /*9ef0*/  BSYNC.RECONVERGENT B1 ;  /* 0x0000000000017941 */ /* 0x000fea0003800200 */
.L_x_2713:
        /* <DEDUP_REMOVED lines=30> */
.L_x_2716:
[----:B------:R-:W-:Y:S05]  /*a0e0*/  BSYNC.RECONVERGENT B1 ;  /* 0x0000000000017941 */ /* 0x000fea0003800200 */
.L_x_2715:
        /* <DEDUP_REMOVED lines=30> */
.L_x_2718:
[----:B------:R-:W-:Y:S05]  /*a2d0*/  BSYNC.RECONVERGENT B1 ;  /* 0x0000000000017941 */ /* 0x000fea0003800200 */
.L_x_2717:
        /* <DEDUP_REMOVED lines=48> */
.L_x_2720:
[----:B------:R-:W-:Y:S05]  /*a5e0*/  BSYNC.RECONVERGENT B1 ;  /* 0x0000000000017941 */ /* 0x000fea0003800200 */
.L_x_2719:
        /* <DEDUP_REMOVED lines=30> */
.L_x_2722:
[----:B------:R-:W-:Y:S05]  /*a7d0*/  BSYNC.RECONVERGENT B1 ;  /* 0x0000000000017941 */ /* 0x000fea0003800200 */
.L_x_2721:
        /* <DEDUP_REMOVED lines=30> */
.L_x_2724:
[----:B------:R-:W-:Y:S05]  /*a9c0*/  BSYNC.RECONVERGENT B1 ;  /* 0x0000000000017941 */ /* 0x000fea0003800200 */
.L_x_2723:
        /* <DEDUP_REMOVED lines=30> */
.L_x_2726:
[----:B------:R-:W-:Y:S05]  /*abb0*/  BSYNC.RECONVERGENT B1 ;  /* 0x0000000000017941 */ /* 0x000fea0003800200 */
.L_x_2725:
        /* <DEDUP_REMOVED lines=30> */
.L_x_2728:
[----:B------:R-:W-:Y:S05]  /*ada0*/  BSYNC.RECONVERGENT B1 ;  /* 0x0000000000017941 */ /* 0x000fea0003800200 */
.L_x_2727:
        /* <DEDUP_REMOVED lines=30> */
.L_x_2730:
[----:B------:R-:W-:Y:S05]  /*af90*/  BSYNC.RECONVERGENT B1 ;  /* 0x0000000000017941 */ /* 0x000fea0003800200 */
.L_x_2729:
        /* <DEDUP_REMOVED lines=46> */
.L_x_2732:
[----:B------:R-:W-:Y:S05]  /*b280*/  BSYNC.RECONVERGENT B1 ;  /* 0x0000000000017941 */ /* 0x000fea0003800200 */
.L_x_2731:
        /* <DEDUP_REMOVED lines=30> */
.L_x_2734:
[----:B------:R-:W-:Y:S05]  /*b470*/  BSYNC.RECONVERGENT B1 ;  /* 0x0000000000017941 */ /* 0x000fea0003800200 */
.L_x_2733:
        /* <DEDUP_REMOVED lines=30> */
.L_x_2736:
[----:B------:R-:W-:Y:S05]  /*b660*/  BSYNC.RECONVERGENT B1 ;  /* 0x0000000000017941 */ /* 0x000fea0003800200 */
.L_x_2735:
        /* <DEDUP_REMOVED lines=30> */
.L_x_2738:
[----:B------:R-:W-:Y:S05]  /*b850*/  BSYNC.RECONVERGENT B1 ;  /* 0x0000000000017941 */ /* 0x000fea0003800200 */
.L_x_2737:
        /* <DEDUP_REMOVED lines=30> */
.L_x_2740:
[----:B------:R-:W-:Y:S05]  /*ba40*/  BSYNC.RECONVERGENT B1 ;  /* 0x0000000000017941 */ /* 0x000fea0003800200 */
.L_x_2739:
        /* <DEDUP_REMOVED lines=28> */
.L_x_2678:
[----:B------:R-:W-:Y:S05]  /*bc10*/  BSYNC.RECONVERGENT B0 ;  /* 0x0000000000007941 */ /* 0x000fea0003800200 */
.L_x_2614:
        /* <DEDUP_REMOVED lines=8> */
.L_x_2742:
        /* <DEDUP_REMOVED lines=14> */
.L_x_4543:


//--------------------- .text._Z35group_norm_nhwc_fwd_one_pass_kernelI11Fp16IOFp32WLi64ELi64ELi512EEv26Group_norm_nhwc_fwd_params --------------------------
	.section	.text._Z35group_norm_nhwc_fwd_one_pass_kernelI11Fp16IOFp32WLi64ELi64ELi512EEv26Group_norm_nhwc_fwd_params,"ax",@progbits
	.align	128
        .global         _Z35group_norm_nhwc_fwd_one_pass_kernelI11Fp16IOFp32WLi64ELi64ELi512EEv26Group_norm_nhwc_fwd_params
        .type           _Z35group_norm_nhwc_fwd_one_pass_kernelI11Fp16IOFp32WLi64ELi64ELi512EEv26Group_norm_nhwc_fwd_params,@function
        .size           _Z35group_norm_nhwc_fwd_one_pass_kernelI11Fp16IOFp32WLi64ELi64ELi512EEv26Group_norm_nhwc_fwd_params,(.L_x_4544 - _Z35group_norm_nhwc_fwd_one_pass_kernelI11Fp16IOFp32WLi64ELi64ELi512EEv26Group_norm_nhwc_fwd_params)
        .other          _Z35group_norm_nhwc_fwd_one_pass_kernelI11Fp16IOFp32WLi64ELi64ELi512EEv26Group_norm_nhwc_fwd_params,@"STO_CUDA_ENTRY STV_DEFAULT"
_Z35group_norm_nhwc_fwd_one_pass_kernelI11Fp16IOFp32WLi64ELi64ELi512EEv26Group_norm_nhwc_fwd_params:
.text._Z35group_norm_nhwc_fwd_one_pass_kernelI11Fp16IOFp32WLi64ELi64ELi512EEv26Group_norm_nhwc_fwd_params:
        /* <DEDUP_REMOVED lines=23> */
.L_x_2770:
        /* <DEDUP_REMOVED lines=30> */
[----:B------:R-:W-:Y:S02]  /*0350*/  IADD3 R0, PT, PT, R23, 0x20, RZ ;  /* 0x0000002017007810 */ /* 0x000fe40007ffe0ff */
[----:B0-----:R-:W-:Y:S02]  /*0360*/  SHF.L.U32 R25, R4, 0x1, RZ ;  /* 0x0000000104197819 */ /* 0x001fe400000006ff */
[----:B------:R-:W-:Y:S02]  /*0370*/  @P1 IADD3 R3, PT, PT, R3, 0x1, RZ ;  /* 0x0000000103031810 */ /* 0x000fe40007ffe0ff */
[----:B------:R-:W-:Y:S02]  /*0380*/  ISETP.GE.U32.AND P1, PT, R16, UR8, PT ;  /* 0x0000000810007c0c */ /* 0x000fe4000bf26070 */
[----:B------:R-:W-:Y:S01]  /*0390*/  SHF.R.S32.HI R5, RZ, 0x1f, R0 ;  /* 0x0000001fff057819 */ /* 0x000fe20000011400 */
[----:B------:R-:W-:Y:S01]  /*03a0*/  IMAD.MOV.U32 R13, RZ, RZ, R3 ;  /* 0x000000ffff0d7224 */ /* 0x000fe200078e0003 */
[----:B------:R-:W-:Y:S01]  /*03b0*/  ISETP.GE.AND.EX P1, PT, R17, UR9, PT, P1 ;  /* 0x0000000911007c0c */ /* 0x000fe2000bf26310 */
[----:B------:R-:W0:Y:S03]  /*03c0*/  @!P2 LDC.64 R6, c[0x0][0x3e0] ;  /* 0x0000f800ff06ab82 */ /* 0x000e260000000a00 */
[----:B------:R-:W-:-:S02]  /*03d0*/  @!P4 IADD3 R13, PT, PT, -R13, RZ, RZ ;  /* 0x000000ff0d0dc210 */ /* 0x000fc40007ffe1ff */
[----:B------:R-:W-:Y:S02]  /*03e0*/  @!P3 LOP3.LUT R13, RZ, R9, RZ, 0x33, !PT ;  /* 0x00000009ff0db212 */ /* 0x000fe400078e33ff */
        /* <DEDUP_REMOVED lines=21> */
[----:B---3--:R-:W-:Y:S02]  /*0540*/  @!P1 IMAD R21, R17, R8, RZ ;  /* 0x0000000811159224 */ /* 0x008fe400078e02ff */
[C---:B------:R-:W-:Y:S01]  /*0550*/  @!P2 IMAD R17, R23.reuse, R7, R18 ;  /* 0x000000071711a224 */ /* 0x040fe200078e0212 */
[----:B------:R-:W-:Y:S01]  /*0560*/  @!P1 MOV R18, R24 ;  /* 0x0000001800129202 */ /* 0x000fe20000000f00 */
[----:B------:R-:W-:Y:S02]  /*0570*/  @!P2 IMAD.WIDE.U32 R28, R23, R6, R26 ;  /* 0x00000006171ca225 */ /* 0x000fe400078e001a */
[----:B------:R-:W3:Y:S02]  /*0580*/  @!P4 LDC.64 R6, c[0x0][0x3e0] ;  /* 0x0000f800ff06cb82 */ /* 0x000ee40000000a00 */
[----:B------:R-:W-:Y:S01]  /*0590*/  @!P1 IMAD.MOV.U32 R19, RZ, RZ, R27 ;  /* 0x000000ffff139224 */ /* 0x000fe200078e001b */
[----:B------:R-:W-:Y:S01]  /*05a0*/  @!P2 IADD3 R17, PT, PT, R29, R17, RZ ;  /* 0x000000111d11a210 */ /* 0x000fe20007ffe0ff */
[----:B------:R-:W-:-:S02]  /*05b0*/  @!P1 IMAD R21, R16, R9, R21 ;  /* 0x0000000910159224 */ /* 0x000fc400078e0215 */
[----:B------:R-:W-:Y:S01]  /*05c0*/  @!P1 IMAD.WIDE.U32 R18, R16, R8, R18 ;  /* 0x0000000810129225 */ /* 0x000fe200078e0012 */
[C---:B-1----:R-:W-:Y:S01]  /*05d0*/  @!P2 LEA R16, P5, R28.reuse, R10, 0x1 ;  /* 0x0000000a1c10a211 */ /* 0x042fe200078a08ff */
[----:B------:R-:W1:Y:S02]  /*05e0*/  @!P3 LDC.64 R8, c[0x0][0x390] ;  /* 0x0000e400ff08bb82 */ /* 0x000e640000000a00 */
[----:B0-----:R-:W-:Y:S01]  /*05f0*/  @!P3 IMAD R5, R5, R14, RZ ;  /* 0x0000000e0505b224 */ /* 0x001fe200078e02ff */
[----:B------:R-:W-:Y:S02]  /*0600*/  @!P2 LEA.HI.X R17, R28, R11, R17, 0x1, P5 ;  /* 0x0000000b1c11a211 */ /* 0x000fe400028f0c11 */
[----:B------:R-:W-:Y:S01]  /*0610*/  @!P1 IADD3 R21, PT, PT, R19, R21, RZ ;  /* 0x0000001513159210 */ /* 0x000fe20007ffe0ff */
[----:B------:R-:W-:Y:S01]  /*0620*/  @!P3 IMAD R15, R0, R15, R5 ;  /* 0x0000000f000fb224 */ /* 0x000fe200078e0205 */
[C---:B--2---:R-:W-:Y:S01]  /*0630*/  @!P1 LEA R12, P5, R18.reuse, R12, 0x1 ;  /* 0x0000000c120c9211 */ /* 0x044fe200078a08ff */
[----:B------:R-:W0:Y:S01]  /*0640*/  @!P4 LDC.64 R10, c[0x0][0x390] ;  /* 0x0000e400ff0acb82 */ /* 0x000e220000000a00 */
[----:B------:R-:W-:Y:S01]  /*0650*/  @!P3 MOV R19, R27 ;  /* 0x0000001b0013b202 */ /* 0x000fe20000000f00 */
[----:B------:R-:W-:Y:S01]  /*0660*/  HFMA2 R5, -RZ, RZ, 0, 0 ;  /* 0x00000000ff057431 */ /* 0x000fe200000001ff */
[----:B------:R-:W-:-:S02]  /*0670*/  @!P1 LEA.HI.X R13, R18, R13, R21, 0x1, P5 ;  /* 0x0000000d120d9211 */ /* 0x000fc400028f0c15 */
[----:B------:R-:W-:Y:S01]  /*0680*/  @!P3 MOV R18, R24 ;  /* 0x000000180012b202 */ /* 0x000fe20000000f00 */
[----:B---3--:R-:W-:Y:S02]  /*0690*/  @!P4 IMAD R3, R3, R6, RZ ;  /* 0x000000060303c224 */ /* 0x008fe400078e02ff */
[----:B------:R-:W2:Y:S02]  /*06a0*/  @!P2 LDG.E R5, desc[UR14][R16.64] ;  /* 0x0000000e1005a981 */ /* 0x000ea4000c1e1900 */
[----:B------:R-:W-:-:S04]  /*06b0*/  @!P3 IMAD.WIDE.U32 R18, R0, R14, R18 ;  /* 0x0000000e0012b225 */ /* 0x000fc800078e0012 */
[----:B------:R-:W-:-:S06]  /*06c0*/  HFMA2 R0, -RZ, RZ, 0, 0 ;  /* 0x00000000ff007431 */ /* 0x000fcc00000001ff */
        /* <DEDUP_REMOVED lines=19> */
[--C-:B--2---:R-:W-:Y:S02]  /*0800*/  HADD2.F32 R18, -RZ, R5.reuse.H1_H1 ;  /* 0x30000005ff127230 */ /* 0x104fe40000004100 */
[----:B------:R-:W-:-:S03]  /*0810*/  HADD2.F32 R21, -RZ, R5.H0_H0 ;  /* 0x20000005ff157230 */ /* 0x000fc60000004100 */
[----:B------:R-:W-:Y:S01]  /*0820*/  FMUL.FTZ R2, R18, R18 ;  /* 0x0000001212027220 */ /* 0x000fe20000410000 */
[--C-:B-----5:R-:W-:Y:S02]  /*0830*/  HADD2.F32 R16, -RZ, R0.reuse.H1_H1 ;  /* 0x30000000ff107230 */ /* 0x120fe40000004100 */
[----:B------:R-:W-:Y:S02]  /*0840*/  HADD2.F32 R19, -RZ, R0.H0_H0 ;  /* 0x20000000ff137230 */ /* 0x000fe40000004100 */
[C---:B------:R-:W-:Y:S01]  /*0850*/  FADD.FTZ R0, R21.reuse, R18 ;  /* 0x0000001215007221 */ /* 0x040fe20000010000 */
[----:B------:R-:W-:Y:S01]  /*0860*/  FFMA.FTZ R5, R21, R21, R2 ;  /* 0x0000001515057223 */ /* 0x000fe20000010002 */
[----:B------:R-:W-:Y:S02]  /*0870*/  FMUL.FTZ R8, R16, R16 ;  /* 0x0000001010087220 */ /* 0x000fe40000410000 */
[----:B------:R-:W-:Y:S01]  /*0880*/  FADD.FTZ R2, RZ, R0 ;  /* 0x00000000ff027221 */ /* 0x000fe20000010000 */
[----:B------:R-:W-:Y:S01]  /*0890*/  FADD.FTZ R5, RZ, R5 ;  /* 0x00000005ff057221 */ /* 0x000fe20000010000 */
[C---:B------:R-:W-:Y:S01]  /*08a0*/  FFMA.FTZ R8, R19.reuse, R19, R8 ;  /* 0x0000001313087223 */ /* 0x040fe20000010008 */
[----:B------:R-:W-:-:S03]  /*08b0*/  FADD.FTZ R7, R19, R16 ;  /* 0x0000001013077221 */ /* 0x000fc60000010000 */
[----:B------:R-:W-:Y:S01]  /*08c0*/  FADD.FTZ R5, R5, R8 ;  /* 0x0000000805057221 */ /* 0x000fe20000010000 */
[----:B------:R-:W-:Y:S01]  /*08d0*/  FADD.FTZ R7, R2, R7 ;  /* 0x0000000702077221 */ /* 0x000fe20000010000 */
[--C-:B---3--:R-:W-:Y:S02]  /*08e0*/  HADD2.F32 R0, -RZ, R6.reuse.H1_H1 ;  /* 0x30000006ff007230 */ /* 0x108fe40000004100 */
[----:B------:R-:W-:-:S03]  /*08f0*/  HADD2.F32 R17, -RZ, R6.H0_H0 ;  /* 0x20000006ff117230 */ /* 0x000fc60000004100 */
[----:B------:R-:W-:Y:S01]  /*0900*/  FMUL.FTZ R8, R0, R0 ;  /* 0x0000000000087220 */ /* 0x000fe20000410000 */
[----:B----4-:R-:W-:-:S03]  /*0910*/  HADD2.F32 R2, -RZ, R3.H1_H1 ;  /* 0x30000003ff027230 */ /* 0x010fc60000004100 */
[C---:B------:R-:W-:Y:S01]  /*0920*/  FFMA.FTZ R8, R17.reuse, R17, R8 ;  /* 0x0000001111087223 */ /* 0x040fe20000010008 */
[----:B------:R-:W-:Y:S02]  /*0930*/  HADD2.F32 R3, -RZ, R3.H0_H0 ;  /* 0x20000003ff037230 */ /* 0x000fe40000004100 */
[----:B------:R-:W-:Y:S01]  /*0940*/  FADD.FTZ R6, R17, R0 ;  /* 0x0000000011067221 */ /* 0x000fe20000010000 */
[----:B------:R-:W-:Y:S01]  /*0950*/  FMUL.FTZ R10, R2, R2 ;  /* 0x00000002020a7220 */ /* 0x000fe20000410000 */
[----:B------:R-:W-:Y:S02]  /*0960*/  FADD.FTZ R8, R5, R8 ;  /* 0x0000000805087221 */ /* 0x000fe40000010000 */
        /* <DEDUP_REMOVED lines=39> */
.L_x_2744:
[----:B------:R-:W-:Y:S05]  /*0be0*/  BSYNC.RECONVERGENT B0 ;  /* 0x0000000000007941 */ /* 0x000fea0003800200 */
.L_x_2743:
        /* <DEDUP_REMOVED lines=46> */
.L_x_2746:
[----:B------:R-:W-:Y:S05]  /*0ed0*/  BSYNC.RECONVERGENT B0 ;  /* 0x0000000000007941 */ /* 0x000fea0003800200 */
.L_x_2745:
        /* <DEDUP_REMOVED lines=31> */
.L_x_2749:
[----:B---3--:R-:W3:Y:S04]  /*10d0*/  LDG.E.STRONG.GPU R4, desc[UR14][R6.64] ;  /* 0x0000000e06047981 */ /* 0x008ee8000c1ef900 */
[----:B---3--:R-:W-:Y:S01]  /*10e0*/  CCTL.IVALL ;  /* 0x00000000ff00798f */ /* 0x008fe20002000000 */
[----:B------:R-:W-:Y:S05]  /*10f0*/  YIELD ;  /* 0x0000000000007946 */ /* 0x000fea0003800000 */
[----:B------:R-:W-:-:S13]  /*1100*/  ISETP.NE.AND P2, PT, R4, R11, PT ;  /* 0x0000000b0400720c */ /* 0x000fda0003f45270 */
[----:B------:R-:W-:Y:S05]  /*1110*/  @P2 BRA `(.L_x_2749) ;  /* 0xfffffffc00ec2947 */ /* 0x000fea000383ffff */
.L_x_2748:
        /* <DEDUP_REMOVED lines=15> */
.L_x_2751:
        /* <DEDUP_REMOVED lines=23> */
[----:B------:R-:W-:-:S02]  /*1380*/  MOV R10, UR26 ;  /* 0x0000001a000a7c02 */ /* 0x000fc40008000f00 */
[----:B------:R-:W-:Y:S02]  /*1390*/  MOV R11, UR27 ;  /* 0x0000001b000b7c02 */ /* 0x000fe40008000f00 */
        /* <DEDUP_REMOVED lines=8> */
[----:B------:R-:W-:Y:S01]  /*1420*/  IMAD.U32 R4, RZ, RZ, UR23 ;  /* 0x00000017ff047e24 */ /* 0x000fe2000f8e00ff */
        /* <DEDUP_REMOVED lines=29> */
[----:B------:R-:W-:Y:S02]  /*1600*/  MOV R10, UR26 ;  /* 0x0000001a000a7c02 */ /* 0x000fe40008000f00 */
[----:B------:R-:W-:Y:S02]  /*1610*/  MOV R11, UR27 ;  /* 0x0000001b000b7c02 */ /* 0x000fe40008000f00 */
[----:B------:R-:W3:Y:S01]  /*1620*/  @!P4 LDG.E.64 R6, desc[UR14][R6.64] ;  /* 0x0000000e0606c981 */ /* 0x000ee2000c1e1b00 */
[----:B------:R-:W-:Y:S01]  /*1630*/  IMAD.U32 R12, RZ, RZ, UR24 ;  /* 0x00000018ff0c7e24 */ /* 0x000fe2000f8e00ff */
[----:B------:R-:W-:-:S02]  /*1640*/  MOV R13, UR25 ;  /* 0x00000019000d7c02 */ /* 0x000fc40008000f00 */
        /* <DEDUP_REMOVED lines=23> */
.L_x_2750:
        /* <DEDUP_REMOVED lines=52> */
.L_x_2752:
        /* <DEDUP_REMOVED lines=16> */
[----:B------:R-:W-:-:S05]  /*1c00*/  IMAD.U32 R5, RZ, RZ, UR11 ;  /* 0x0000000bff057e24 */ /* 0x000fca000f8e00ff */
        /* <DEDUP_REMOVED lines=11> */
.L_x_2753:
        /* <DEDUP_REMOVED lines=13> */
.L_x_2754:
[----:B------:R-:W-:Y:S05]  /*1d90*/  BSYNC.RECONVERGENT B0 ;  /* 0x0000000000007941 */ /* 0x000fea0003800200 */
.L_x_2747:
        /* <DEDUP_REMOVED lines=49> */
[----:B------:R-:W-:Y:S01]  /*20b0*/  MOV R9, R27 ;  /* 0x0000001b00097202 */ /* 0x000fe20000000f00 */
        /* <DEDUP_REMOVED lines=12> */
.L_x_2758:
[----:B------:R-:W-:Y:S05]  /*2180*/  BSYNC.RECONVERGENT B1 ;  /* 0x0000000000017941 */ /* 0x000fea0003800200 */
.L_x_2757:
        /* <DEDUP_REMOVED lines=24> */
[----:B--2---:R-:W-:-:S03]  /*2310*/  LEA R10, P1, R8, UR12, 0x1 ;  /* 0x0000000c080a7c11 */ /* 0x004fc6000f8208ff */
[----:B------:R-:W-:Y:S01]  /*2320*/  IMAD.IADD R11, R9, 0x1, R11 ;  /* 0x00000001090b7824 */ /* 0x000fe200078e020b */
[----:B------:R-:W-:-:S04]  /*2330*/  F2FP.F16.F32.PACK_AB R9, R16, R19 ;  /* 0x000000131009723e */ /* 0x000fc800000000ff */
[----:B------:R-:W-:-:S05]  /*2340*/  LEA.HI.X R11, R8, UR13, R11, 0x1, P1 ;  /* 0x0000000d080b7c11 */ /* 0x000fca00088f0c0b */
[----:B------:R0:W-:Y:S02]  /*2350*/  STG.E desc[UR14][R10.64], R9 ;  /* 0x000000090a007986 */ /* 0x0001e4000c10190e */
.L_x_2760:
[----:B------:R-:W-:Y:S05]  /*2360*/  BSYNC.RECONVERGENT B1 ;  /* 0x0000000000017941 */ /* 0x000fea0003800200 */
.L_x_2759:
        /* <DEDUP_REMOVED lines=17> */
[----:B------:R-:W-:Y:S02]  /*2480*/  F2FP.F16.F32.PACK_AB R9, R17, R14 ;  /* 0x0000000e1109723e */ /* 0x000fe400000000ff */
[----:B------:R-:W-:-:S05]  /*2490*/  LEA.HI.X R11, R8, UR13, R21, 0x1, P1 ;  /* 0x0000000d080b7c11 */ /* 0x000fca00088f0c15 */
[----:B------:R2:W-:Y:S02]  /*24a0*/  STG.E desc[UR14][R10.64], R9 ;  /* 0x000000090a007986 */ /* 0x0005e4000c10190e */
.L_x_2762:
[----:B------:R-:W-:Y:S05]  /*24b0*/  BSYNC.RECONVERGENT B1 ;  /* 0x0000000000017941 */ /* 0x000fea0003800200 */
.L_x_2761:
        /* <DEDUP_REMOVED lines=10> */
[----:B------:R-:W-:Y:S01]  /*2560*/  F2FP.F16.F32.PACK_AB R5, R5, R4 ;  /* 0x000000040505723e */ /* 0x000fe200000000ff */
        /* <DEDUP_REMOVED lines=8> */
.L_x_2756:
        /* <DEDUP_REMOVED lines=37> */
[----:B------:R-:W-:Y:S01]  /*2840*/  IMAD.IADD R11, R9, 0x1, R11 ;  /* 0x00000001090b7824 */ /* 0x000fe200078e020b */
[----:B-1----:R-:W-:-:S03]  /*2850*/  LEA R10, P4, R8, UR12, 0x1 ;  /* 0x0000000c080a7c11 */ /* 0x002fc6000f8808ff */
[----:B------:R-:W-:Y:S02]  /*2860*/  F2FP.F16.F32.PACK_AB R21, R21, R18 ;  /* 0x000000121515723e */ /* 0x000fe400000000ff */
[----:B------:R-:W-:-:S05]  /*2870*/  LEA.HI.X R11, R8, UR13, R11, 0x1, P4 ;  /* 0x0000000d080b7c11 */ /* 0x000fca000a0f0c0b */
[----:B------:R0:W-:Y:S03]  /*2880*/  STG.E desc[UR14][R10.64], R21 ;  /* 0x000000150a007986 */ /* 0x0001e6000c10190e */
.L_x_2765:
[----:B------:R-:W-:Y:S05]  /*2890*/  BSYNC.RECONVERGENT B1 ;  /* 0x0000000000017941 */ /* 0x000fea0003800200 */
.L_x_2764:
        /* <DEDUP_REMOVED lines=24> */
[----:B------:R-:W-:-:S05]  /*2a20*/  IMAD.WIDE.U32 R10, R29, UR10, R10 ;  /* 0x0000000a1d0a7c25 */ /* 0x000fca000f8e000a */
[----:B------:R-:W-:Y:S01]  /*2a30*/  IADD3 R21, PT, PT, R11, R21, RZ ;  /* 0x000000150b157210 */ /* 0x000fe20007ffe0ff */
[----:B0-----:R-:W-:Y:S01]  /*2a40*/  FMUL.FTZ R18, R9, R8 ;  /* 0x0000000809127220 */ /* 0x001fe20000410000 */
[----:B-1----:R-:W-:-:S04]  /*2a50*/  LEA R8, P1, R10, UR12, 0x1 ;  /* 0x0000000c0a087c11 */ /* 0x002fc8000f8208ff */
[----:B------:R-:W-:Y:S01]  /*2a60*/  LEA.HI.X R9, R10, UR13, R21, 0x1, P1 ;  /* 0x0000000d0a097c11 */ /* 0x000fe200088f0c15 */
[----:B--2---:R-:W-:-:S05]  /*2a70*/  FMUL.FTZ R29, R16, R19 ;  /* 0x00000013101d7220 */ /* 0x004fca0000410000 */
[----:B------:R-:W-:-:S05]  /*2a80*/  F2FP.F16.F32.PACK_AB R29, R29, R18 ;  /* 0x000000121d1d723e */ /* 0x000fca00000000ff */
[----:B------:R2:W-:Y:S02]  /*2a90*/  STG.E desc[UR14][R8.64], R29 ;  /* 0x0000001d08007986 */ /* 0x0005e4000c10190e */
.L_x_2767:
[----:B------:R-:W-:Y:S05]  /*2aa0*/  BSYNC.RECONVERGENT B1 ;  /* 0x0000000000017941 */ /* 0x000fea0003800200 */
.L_x_2766:
        /* <DEDUP_REMOVED lines=28> */
[----:B------:R-:W-:-:S05]  /*2c70*/  F2FP.F16.F32.PACK_AB R19, R19, R14 ;  /* 0x0000000e1313723e */ /* 0x000fca00000000ff */
[----:B------:R3:W-:Y:S02]  /*2c80*/  STG.E desc[UR14][R10.64], R19 ;  /* 0x000000130a007986 */ /* 0x0007e4000c10190e */
.L_x_2769:
[----:B------:R-:W-:Y:S05]  /*2c90*/  BSYNC.RECONVERGENT B1 ;  /* 0x0000000000017941 */ /* 0x000fea0003800200 */
.L_x_2768:
        /* <DEDUP_REMOVED lines=26> */
[----:B------:R-:W-:-:S05]  /*2e40*/  F2FP.F16.F32.PACK_AB R5, R5, R0 ;  /* 0x000000000505723e */ /* 0x000fca00000000ff */
[----:B------:R4:W-:Y:S02]  /*2e50*/  STG.E desc[UR14][R2.64], R5 ;  /* 0x0000000502007986 */ /* 0x0009e4000c10190e */
.L_x_2763:
[----:B------:R-:W-:Y:S05]  /*2e60*/  BSYNC.RECONVERGENT B0 ;  /* 0x0000000000007941 */ /* 0x000fea0003800200 */
.L_x_2755:
        /* <DEDUP_REMOVED lines=8> */
.L_x_2771:
        /* <DEDUP_REMOVED lines=9> */
.L_x_4544:


//--------------------- .text._Z35group_norm_nhwc_fwd_one_pass_kernelI11Fp16IOFp32WLi128ELi64ELi512EEv26Group_norm_nhwc_fwd_params --------------------------
	.section	.text._Z35group_norm_nhwc_fwd_one_pass_kernelI11Fp16IOFp32WLi128ELi64ELi512EEv26Group_norm_nhwc_fwd_params,"ax",@progbits
	.align	128
        .global         _Z35group_norm_nhwc_fwd_one_pass_kernelI11Fp16IOFp32WLi128ELi64ELi512EEv26Group_norm_nhwc_fwd_params
        .type           _Z35group_norm_nhwc_fwd_one_pass_kernelI11Fp16IOFp32WLi128ELi64ELi512EEv26Group_norm_nhwc_fwd_params,@function
        .size           _Z35group_norm_nhwc_fwd_one_pass_kernelI11Fp16IOFp32WLi128ELi64ELi512EEv26Group_norm_nhwc_fwd_params,(.L_x_4545 - _Z35group_norm_nhwc_fwd_one_pass_kernelI11Fp16IOFp32WLi128ELi64ELi512EEv26Group_norm_nhwc_fwd_params)
        .other          _Z35group_norm_nhwc_fwd_one_pass_kernelI11Fp16IOFp32WLi128ELi64ELi512EEv26Group_norm_nhwc_fwd_params,@"STO_CUDA_ENTRY STV_DEFAULT"
_Z35group_norm_nhwc_fwd_one_pass_kernelI11Fp16IOFp32WLi128ELi64ELi512EEv26Group_norm_nhwc_fwd_params:
.text._Z35group_norm_nhwc_fwd_one_pass_kernelI11Fp16IOFp32WLi128ELi64ELi512EEv26Group_norm_nhwc_fwd_params:
        /* <DEDUP_REMOVED lines=39> */
.L_x_2815:
        /* <DEDUP_REMOVED lines=8> */
[----:B------:R-:W-:-:S02]  /*02f0*/  MOV R34, RZ ;  /* 0x000000ff00227202 */ /* 0x000fc40000000f00 */
[----:B--2---:R-:W-:Y:S02]  /*0300*/  ISETP.GE.U32.AND P4, PT, R31, UR6, PT ;  /* 0x000000061f007c0c */ /* 0x004fe4000bf86070 */
[----:B------:R-:W-:Y:S02]  /*0310*/  ISETP.GE.U32.AND P5, PT, R29, UR6, PT ;  /* 0x000000061d007c0c */ /* 0x000fe4000bfa6070 */
[----:B-1---5:R-:W-:Y:S02]  /*0320*/  IABS R14, R17 ;  /* 0x00000011000e7213 */ /* 0x022fe40000000000 */
[----:B------:R-:W-:Y:S02]  /*0330*/  ISETP.GE.AND.EX P4, PT, R19, UR7, PT, P4 ;  /* 0x0000000713007c0c */ /* 0x000fe4000bf86340 */
[----:B------:R-:W1:Y:S01]  /*0340*/  I2F.RP R11, R14 ;  /* 0x0000000e000b7306 */ /* 0x000e620000209400 */
[----:B------:R-:W-:-:S10]  /*0350*/  ISETP.GE.AND.EX P5, PT, R33, UR7, PT, P5 ;  /* 0x0000000721007c0c */ /* 0x000fd4000bfa6350 */
[----:B------:R-:W2:Y:S01]  /*0360*/  @!P4 LDC.64 R22, c[0x0][0x390] ;  /* 0x0000e400ff16cb82 */ /* 0x000ea20000000a00 */
[----:B-1----:R-:W1:Y:S07]  /*0370*/  MUFU.RCP R11, R11 ;  /* 0x0000000b000b7308 */ /* 0x002e6e0000001000 */
[----:B------:R-:W4:Y:S08]  /*0380*/  @!P5 LDC.64 R24, c[0x0][0x3e0] ;  /* 0x0000f800ff18db82 */ /* 0x000f300000000a00 */
[----:B------:R-:W5:Y:S01]  /*0390*/  @!P5 LDC.64 R20, c[0x0][0x390] ;  /* 0x0000e400ff14db82 */ /* 0x000f620000000a00 */
[----:B-1----:R-:W-:-:S04]  /*03a0*/  IADD3 R12, PT, PT, R11, 0xffffffe, RZ ;  /* 0x0ffffffe0b0c7810 */ /* 0x002fc80007ffe0ff */
[----:B------:R1:W0:Y:S02]  /*03b0*/  F2I.FTZ.U32.TRUNC.NTZ R13, R12 ;  /* 0x0000000c000d7305 */ /* 0x000224000021f000 */
[----:B-1----:R-:W-:Y:S02]  /*03c0*/  MOV R12, RZ ;  /* 0x000000ff000c7202 */ /* 0x002fe40000000f00 */
[----:B0-----:R-:W-:-:S05]  /*03d0*/  IADD3 R15, PT, PT, RZ, -R13, RZ ;  /* 0x8000000dff0f7210 */ /* 0x001fca0007ffe0ff */
[----:B------:R-:W-:-:S04]  /*03e0*/  IMAD R15, R15, R14, RZ ;  /* 0x0000000e0f0f7224 */ /* 0x000fc800078e02ff */
[----:B------:R-:W-:Y:S01]  /*03f0*/  IMAD.HI.U32 R13, R13, R15, R12 ;  /* 0x0000000f0d0d7227 */ /* 0x000fe200078e000c */
[----:B------:R-:W-:-:S03]  /*0400*/  MOV R15, R16 ;  /* 0x00000010000f7202 */ /* 0x000fc60000000f00 */
[----:B----4-:R-:W-:Y:S02]  /*0410*/  @!P5 IMAD R16, R33, R24, RZ ;  /* 0x000000182110d224 */ /* 0x010fe400078e02ff */
        /* <DEDUP_REMOVED lines=9> */
[----:B------:R-:W-:-:S02]  /*04b0*/  ISETP.GE.AND P3, PT, R11, RZ, PT ;  /* 0x000000ff0b00720c */ /* 0x000fc40003f66270 */
[----:B------:R-:W-:-:S04]  /*04c0*/  IADD3 R11, PT, PT, R51, 0x20, RZ ;  /* 0x00000020330b7810 */ /* 0x000fc80007ffe0ff */
[----:B------:R-:W-:Y:S02]  /*04d0*/  SHF.R.S32.HI R27, RZ, 0x1f, R11 ;  /* 0x0000001fff1b7819 */ /* 0x000fe4000001140b */
[----:B------:R-:W-:Y:S02]  /*04e0*/  @P1 IADD3 R13, PT, PT, R13, 0x1, RZ ;  /* 0x000000010d0d1810 */ /* 0x000fe40007ffe0ff */
[----:B------:R-:W-:Y:S02]  /*04f0*/  ISETP.GE.U32.AND P1, PT, R51, UR6, PT ;  /* 0x0000000633007c0c */ /* 0x000fe4000bf26070 */
[----:B------:R-:W-:Y:S02]  /*0500*/  MOV R15, R13 ;  /* 0x0000000d000f7202 */ /* 0x000fe40000000f00 */
[----:B------:R-:W0:Y:S01]  /*0510*/  @!P4 LDC.64 R12, c[0x0][0x3e0] ;  /* 0x0000f800ff0ccb82 */ /* 0x000e220000000a00 */
[----:B------:R-:W-:Y:S02]  /*0520*/  ISETP.GE.AND.EX P1, PT, R6, UR7, PT, P1 ;  /* 0x0000000706007c0c */ /* 0x000fe4000bf26310 */
[----:B------:R-:W-:-:S02]  /*0530*/  @!P3 IADD3 R15, PT, PT, -R15, RZ, RZ ;  /* 0x000000ff0f0fb210 */ /* 0x000fc40007ffe1ff */
[----:B------:R-:W-:Y:S02]  /*0540*/  @!P2 LOP3.LUT R15, RZ, R17, RZ, 0x33, !PT ;  /* 0x00000011ff0fa212 */ /* 0x000fe400078e33ff */
[----:B------:R-:W-:Y:S02]  /*0550*/  ISETP.GE.U32.AND P2, PT, R11, UR6, PT ;  /* 0x000000060b007c0c */ /* 0x000fe4000bf46070 */
[----:B------:R-:W-:Y:S02]  /*0560*/  IADD3 R53, PT, PT, -R15, RZ, RZ ;  /* 0x000000ff0f357210 */ /* 0x000fe40007ffe1ff */
[----:B------:R-:W-:Y:S02]  /*0570*/  SHF.R.S32.HI R14, RZ, 0x1f, R15 ;  /* 0x0000001fff0e7819 */ /* 0x000fe4000001140f */
[----:B------:R-:W-:Y:S01]  /*0580*/  ISETP.GE.AND.EX P2, PT, R27, UR7, PT, P2 ;  /* 0x000000071b007c0c */ /* 0x000fe2000bf46320 */
[----:B------:R-:W-:Y:S02]  /*0590*/  IMAD R53, R17, R53, R44 ;  /* 0x0000003511357224 */ /* 0x000fe400078e022c */
[----:B---3--:R-:W-:-:S03]  /*05a0*/  IMAD R14, R14, UR10, RZ ;  /* 0x0000000a0e0e7c24 */ /* 0x008fc6000f8e02ff */
[----:B------:R-:W-:Y:S01]  /*05b0*/  SHF.L.U32 R53, R53, 0x6, RZ ;  /* 0x0000000635357819 */ /* 0x000fe200000006ff */
[----:B------:R-:W-:-:S03]  /*05c0*/  IMAD R55, R15, UR11, R14 ;  /* 0x0000000b0f377c24 */ /* 0x000fc6000f8e020e */
[----:B------:R-:W-:Y:S01]  /*05d0*/  SHF.R.S32.HI R57, RZ, 0x1f, R53 ;  /* 0x0000001fff397819 */ /* 0x000fe20000011435 */
[----:B0-----:R-:W-:Y:S01]  /*05e0*/  @!P4 IMAD R14, R19, R12, RZ ;  /* 0x0000000c130ec224 */ /* 0x001fe200078e02ff */
[----:B------:R-:W-:Y:S01]  /*05f0*/  LOP3.LUT R56, R53, R52, RZ, 0xfc, !PT ;  /* 0x0000003435387212 */ /* 0x000fe200078efcff */
[----:B------:R-:W0:Y:S02]  /*0600*/  @!P2 LDC.64 R18, c[0x0][0x3e0] ;  /* 0x0000f800ff12ab82 */ /* 0x000e240000000a00 */
[----:B------:R-:W-:Y:S02]  /*0610*/  @!P4 IMAD R17, R31, R13, R14 ;  /* 0x0000000d1f11c224 */ /* 0x000fe400078e020e */
[----:B------:R-:W-:-:S04]  /*0620*/  IMAD.WIDE.U32 R56, R15, UR10, R56 ;  /* 0x0000000a0f387c25 */ /* 0x000fc8000f8e0038 */
[----:B------:R-:W1:Y:S01]  /*0630*/  @!P1 LDC.64 R14, c[0x0][0x3e0] ;  /* 0x0000f800ff0e9b82 */ /* 0x000e620000000a00 */
[----:B------:R-:W-:Y:S02]  /*0640*/  IADD3 R55, PT, PT, R57, R55, RZ ;  /* 0x0000003739377210 */ /* 0x000fe40007ffe0ff */
[----:B------:R-:W-:-:S05]  /*0650*/  @!P4 MOV R54, R56 ;  /* 0x000000380036c202 */ /* 0x000fca0000000f00 */
[----:B------:R-:W-:-:S04]  /*0660*/  @!P4 IMAD.WIDE.U32 R12, R31, R12, R54 ;  /* 0x0000000c1f0cc225 */ /* 0x000fc800078e0036 */
[----:B------:R-:W-:Y:S01]  /*0670*/  @!P5 IMAD R31, R29, R25, R16 ;  /* 0x000000191d1fd224 */ /* 0x000fe200078e0210 */
[----:B------:R-:W-:Y:S02]  /*0680*/  @!P4 IADD3 R13, PT, PT, R13, R17, RZ ;  /* 0x000000110d0dc210 */ /* 0x000fe40007ffe0ff */
[C---:B--2---:R-:W-:Y:S01]  /*0690*/  @!P4 LEA R22, P3, R12.reuse, R22, 0x1 ;  /* 0x000000160c16c211 */ /* 0x044fe200078608ff */
[----:B------:R-:W2:Y:S01]  /*06a0*/  @!P2 LDC.64 R16, c[0x0][0x390] ;  /* 0x0000e400ff10ab82 */ /* 0x000ea20000000a00 */
[----:B0-----:R-:W-:Y:S02]  /*06b0*/  @!P2 IMAD R26, R27, R18, RZ ;  /* 0x000000121b1aa224 */ /* 0x001fe400078e02ff */
[----:B------:R-:W-:Y:S02]  /*06c0*/  @!P4 LEA.HI.X R23, R12, R23, R13, 0x1, P3 ;  /* 0x000000170c17c211 */ /* 0x000fe400018f0c0d */
[----:B------:R-:W-:Y:S02]  /*06d0*/  @!P5 MOV R12, R56 ;  /* 0x00000038000cd202 */ /* 0x000fe40000000f00 */
[----:B------:R-:W-:Y:S01]  /*06e0*/  @!P5 MOV R13, R55 ;  /* 0x00000037000dd202 */ /* 0x000fe20000000f00 */
[----:B------:R0:W3:Y:S01]  /*06f0*/  @!P4 LDG.E R34, desc[UR8][R22.64] ;  /* 0x000000081622c981 */ /* 0x0000e2000c1e1900 */
[----:B------:R-:W-:Y:S01]  /*0700*/  ISETP.GE.U32.AND P3, PT, R49, UR6, PT ;  /* 0x0000000631007c0c */ /* 0x000fe2000bf66070 */
[----:B------:R-:W-:-:S03]  /*0710*/  @!P5 IMAD.WIDE.U32 R24, R29, R24, R12 ;  /* 0x000000181d18d225 */ /* 0x000fc600078e000c */
[----:B------:R-:W-:Y:S01]  /*0720*/  ISETP.GE.AND.EX P3, PT, R7, UR7, PT, P3 ;  /* 0x0000000707007c0c */ /* 0x000fe2000bf66330 */
[----:B------:R-:W4:Y:S01]  /*0730*/  @!P1 LDC.64 R12, c[0x0][0x390] ;  /* 0x0000e400ff0c9b82 */ /* 0x000f220000000a00 */
[----:B------:R-:W-:Y:S02]  /*0740*/  ISETP.GE.U32.AND P4, PT, R48, UR6, PT ;  /* 0x0000000630007c0c */ /* 0x000fe4000bf86070 */
[----:B------:R-:W-:Y:S02]  /*0750*/  @!P5 IADD3 R25, PT, PT, R25, R31, RZ ;  /* 0x0000001f1919d210 */ /* 0x000fe40007ffe0ff */
[----:B0-----:R-:W-:Y:S02]  /*0760*/  @!P2 MOV R22, R56 ;  /* 0x000000380016a202 */ /* 0x001fe40000000f00 */
[----:B------:R-:W-:Y:S02]  /*0770*/  @!P2 MOV R23, R55 ;  /* 0x000000370017a202 */ /* 0x000fe40000000f00 */
[----:B-----5:R-:W-:Y:S01]  /*0780*/  @!P5 LEA R20, P6, R24, R20, 0x1 ;  /* 0x000000141814d211 */ /* 0x020fe200078c08ff */
[C---:B------:R-:W-:Y:S01]  /*0790*/  @!P2 IMAD R29, R11.reuse, R19, R26 ;  /* 0x000000130b1da224 */ /* 0x040fe200078e021a */
[----:B------:R-:W-:Y:S01]  /*07a0*/  ISETP.GE.AND.EX P4, PT, R8, UR7, PT, P4 ;  /* 0x0000000708007c0c */ /* 0x000fe2000bf86340 */
[----:B------:R-:W-:Y:S01]  /*07b0*/  @!P2 IMAD.WIDE.U32 R18, R11, R18, R22 ;  /* 0x000000120b12a225 */ /* 0x000fe200078e0016 */
[----:B------:R-:W-:Y:S01]  /*07c0*/  @!P5 LEA.HI.X R21, R24, R21, R25, 0x1, P6 ;  /* 0x000000151815d211 */ /* 0x000fe200030f0c19 */
[----:B------:R-:W0:Y:S01]  /*07d0*/  @!P3 LDC.64 R26, c[0x0][0x3e0] ;  /* 0x0000f800ff1abb82 */ /* 0x000e220000000a00 */
[----:B------:R-:W-:Y:S01]  /*07e0*/  @!P1 MOV R22, R56 ;  /* 0x0000003800169202 */ /* 0x000fe20000000f00 */
[----:B-1----:R-:W-:Y:S01]  /*07f0*/  @!P1 IMAD R24, R6, R14, RZ ;  /* 0x0000000e06189224 */ /* 0x002fe200078e02ff */
[----:B------:R-:W-:-:S02]  /*0800*/  @!P1 MOV R23, R55 ;  /* 0x0000003700179202 */ /* 0x000fc40000000f00 */
[----:B------:R-:W-:Y:S01]  /*0810*/  MOV R30, RZ ;  /* 0x000000ff001e7202 */ /* 0x000fe20000000f00 */
[----:B------:R-:W-:Y:S01]  /*0820*/  @!P1 IMAD R25, R51, R15, R24 ;  /* 0x0000000f33199224 */ /* 0x000fe200078e0218 */
[----:B------:R-:W-:Y:S01]  /*0830*/  @!P2 IADD3 R11, PT, PT, R19, R29, RZ ;  /* 0x0000001d130ba210 */ /* 0x000fe20007ffe0ff */
[----:B------:R-:W-:Y:S01]  /*0840*/  @!P1 IMAD.WIDE.U32 R14, R51, R14, R22 ;  /* 0x0000000e330e9225 */ /* 0x000fe200078e0016 */
[C---:B--2---:R-:W-:Y:S01]  /*0850*/  @!P2 LEA R16, P6, R18.reuse, R16, 0x1 ;  /* 0x000000101210a211 */ /* 0x044fe200078c08ff */
[----:B------:R-:W1:Y:S01]  /*0860*/  @!P4 LDC.64 R22, c[0x0][0x3e0] ;  /* 0x0000f800ff16cb82 */ /* 0x000e620000000a00 */
[----:B------:R2:W5:Y:S01]  /*0870*/  @!P5 LDG.E R30, desc[UR8][R20.64] ;  /* 0x00000008141ed981 */ /* 0x000562000c1e1900 */
[----:B------:R-:W-:Y:S02]  /*0880*/  ISETP.GE.U32.AND P5, PT, R47, UR6, PT ;  /* 0x000000062f007c0c */ /* 0x000fe4000bfa6070 */
[----:B------:R-:W-:Y:S02]  /*0890*/  @!P2 LEA.HI.X R17, R18, R17, R11, 0x1, P6 ;  /* 0x000000111211a211 */ /* 0x000fe400030f0c0b */
[----:B------:R-:W-:-:S02]  /*08a0*/  @!P1 IADD3 R11, PT, PT, R15, R25, RZ ;  /* 0x000000190f0b9210 */ /* 0x000fc40007ffe0ff */
[C---:B----4-:R-:W-:Y:S02]  /*08b0*/  @!P1 LEA R12, P6, R14.reuse, R12, 0x1 ;  /* 0x0000000c0e0c9211 */ /* 0x050fe400078c08ff */
[----:B------:R-:W-:Y:S01]  /*08c0*/  ISETP.GE.AND.EX P5, PT, R9, UR7, PT, P5 ;  /* 0x0000000709007c0c */ /* 0x000fe2000bfa6350 */
[----:B--2---:R-:W2:Y:S01]  /*08d0*/  @!P3 LDC.64 R20, c[0x0][0x390] ;  /* 0x0000e400ff14bb82 */ /* 0x004ea20000000a00 */
[----:B------:R-:W-:Y:S02]  /*08e0*/  @!P1 LEA.HI.X R13, R14, R13, R11, 0x1, P6 ;  /* 0x0000000d0e0d9211 */ /* 0x000fe400030f0c0b */
[----:B------:R-:W-:-:S04]  /*08f0*/  ISETP.GE.U32.AND P6, PT, R46, UR6, PT ;  /* 0x000000062e007c0c */ /* 0x000fc8000bfc6070 */
[----:B------:R-:W-:Y:S01]  /*0900*/  ISETP.GE.AND.EX P6, PT, R10, UR7, PT, P6 ;  /* 0x000000070a007c0c */ /* 0x000fe2000bfc6360 */
[----:B------:R-:W4:Y:S01]  /*0910*/  @!P4 LDC.64 R14, c[0x0][0x390] ;  /* 0x0000e400ff0ecb82 */ /* 0x000f220000000a00 */
[----:B0-----:R-:W-:Y:S01]  /*0920*/  @!P3 IMAD R24, R7, R26, RZ ;  /* 0x0000001a0718b224 */ /* 0x001fe200078e02ff */
[----:B------:R-:W-:Y:S02]  /*0930*/  MOV R28, RZ ;  /* 0x000000ff001c7202 */ /* 0x000fe40000000f00 */
[----:B------:R-:W-:Y:S01]  /*0940*/  MOV R32, RZ ;  /* 0x000000ff00207202 */ /* 0x000fe20000000f00 */
[----:B------:R-:W-:Y:S01]  /*0950*/  @!P3 IMAD R11, R49, R27, R24 ;  /* 0x0000001b310bb224 */ /* 0x000fe200078e0218 */
[----:B------:R-:W-:Y:S02]  /*0960*/  @!P3 MOV R24, R56 ;  /* 0x000000380018b202 */ /* 0x000fe40000000f00 */
[----:B------:R-:W0:Y:S01]  /*0970*/  @!P5 LDC.64 R18, c[0x0][0x3e0] ;  /* 0x0000f800ff12db82 */ /* 0x000e220000000a00 */
[----:B------:R-:W-:Y:S01]  /*0980*/  @!P3 MOV R25, R55 ;  /* 0x000000370019b202 */ /* 0x000fe20000000f00 */
[----:B------:R1:W5:Y:S02]  /*0990*/  @!P1 LDG.E R28, desc[UR8][R12.64] ;  /* 0x000000080c1c9981 */ /* 0x000364000c1e1900 */
[----:B-1----:R-:W-:-:S02]  /*09a0*/  @!P4 IMAD R29, R8, R22, RZ ;  /* 0x00000016081dc224 */ /* 0x002fc400078e02ff */
[----:B------:R-:W-:Y:S01]  /*09b0*/  @!P3 IMAD.WIDE.U32 R26, R49, R26, R24 ;  /* 0x0000001a311ab225 */ /* 0x000fe200078e0018 */
[----:B------:R1:W5:Y:S01]  /*09c0*/  @!P2 LDG.E R32, desc[UR8][R16.64] ;  /* 0x000000081020a981 */ /* 0x000362000c1e1900 */
[----:B------:R-:W-:Y:S01]  /*09d0*/  @!P4 MOV R24, R56 ;  /* 0x000000380018c202 */ /* 0x000fe20000000f00 */
[----:B------:R-:W0:Y:S01]  /*09e0*/  @!P6 LDC.64 R12, c[0x0][0x3e0] ;  /* 0x0000f800ff0ceb82 */ /* 0x000e220000000a00 */
[----:B------:R-:W-:Y:S01]  /*09f0*/  @!P4 MOV R25, R55 ;  /* 0x000000370019c202 */ /* 0x000fe20000000f00 */
[----:B------:R-:W-:Y:S01]  /*0a00*/  @!P4 IMAD R29, R48, R23, R29 ;  /* 0x00000017301dc224 */ /* 0x000fe200078e021d */
[----:B------:R-:W-:-:S05]  /*0a10*/  @!P3 IADD3 R11, PT, PT, R27, R11, RZ ;  /* 0x0000000b1b0bb210 */ /* 0x000fca0007ffe0ff */
[----:B-1----:R-:W1:Y:S01]  /*0a20*/  @!P5 LDC.64 R16, c[0x0][0x390] ;  /* 0x0000e400ff10db82 */ /* 0x002e620000000a00 */
[----:B--2---:R-:W-:Y:S01]  /*0a30*/  @!P3 LEA R20, P2, R26, R20, 0x1 ;  /* 0x000000141a14b211 */ /* 0x004fe200078408ff */
[----:B------:R-:W-:Y:S01]  /*0a40*/  @!P4 IMAD.WIDE.U32 R24, R48, R22, R24 ;  /* 0x000000163018c225 */ /* 0x000fe200078e0018 */
[----:B------:R-:W-:Y:S02]  /*0a50*/  MOV R36, RZ ;  /* 0x000000ff00247202 */ /* 0x000fe40000000f00 */
[----:B------:R-:W-:-:S03]  /*0a60*/  @!P3 LEA.HI.X R21, R26, R21, R11, 0x1, P2 ;  /* 0x000000151a15b211 */ /* 0x000fc600010f0c0b */
[----:B------:R-:W2:Y:S01]  /*0a70*/  @!P6 LDC.64 R22, c[0x0][0x390] ;  /* 0x0000e400ff16eb82 */ /* 0x000ea20000000a00 */
[----:B------:R-:W-:Y:S01]  /*0a80*/  @!P4 IADD3 R11, PT, PT, R25, R29, RZ ;  /* 0x0000001d190bc210 */ /* 0x000fe20007ffe0ff */
[----:B------:R0:W5:Y:S01]  /*0a90*/  @!P3 LDG.E R36, desc[UR8][R20.64] ;  /* 0x000000081424b981 */ /* 0x000162000c1e1900 */
[C---:B----4-:R-:W-:Y:S02]  /*0aa0*/  @!P4 LEA R14, P2, R24.reuse, R14, 0x1 ;  /* 0x0000000e180ec211 */ /* 0x050fe400078408ff */
[----:B------:R-:W-:Y:S02]  /*0ab0*/  MOV R38, RZ ;  /* 0x000000ff00267202 */ /* 0x000fe40000000f00 */
[----:B------:R-:W-:Y:S01]  /*0ac0*/  @!P4 LEA.HI.X R15, R24, R15, R11, 0x1, P2 ;  /* 0x0000000f180fc211 */ /* 0x000fe200010f0c0b */
[----:B0-----:R-:W-:Y:S01]  /*0ad0*/  @!P5 IMAD R26, R9, R18, RZ ;  /* 0x00000012091ad224 */ /* 0x001fe200078e02ff */
[----:B------:R-:W-:-:S03]  /*0ae0*/  @!P5 MOV R20, R56 ;  /* 0x000000380014d202 */ /* 0x000fc60000000f00 */
[----:B------:R0:W4:Y:S01]  /*0af0*/  @!P4 LDG.E R38, desc[UR8][R14.64] ;  /* 0x000000080e26c981 */ /* 0x000122000c1e1900 */
[----:B------:R-:W-:Y:S01]  /*0b00*/  @!P5 MOV R21, R55 ;  /* 0x000000370015d202 */ /* 0x000fe20000000f00 */
[C---:B------:R-:W-:Y:S02]  /*0b10*/  @!P5 IMAD R11, R47.reuse, R19, R26 ;  /* 0x000000132f0bd224 */ /* 0x040fe400078e021a */
[----:B------:R-:W-:Y:S02]  /*0b20*/  @!P6 IMAD R19, R10, R12, RZ ;  /* 0x0000000c0a13e224 */ /* 0x000fe400078e02ff */
[----:B------:R-:W-:Y:S01]  /*0b30*/  @!P5 IMAD.WIDE.U32 R20, R47, R18, R20 ;  /* 0x000000122f14d225 */ /* 0x000fe200078e0014 */
[----:B0-----:R-:W-:Y:S02]  /*0b40*/  @!P6 MOV R14, R56 ;  /* 0x00000038000ee202 */ /* 0x001fe40000000f00 */
[----:B------:R-:W-:Y:S01]  /*0b50*/  @!P6 MOV R15, R55 ;  /* 0x00000037000fe202 */ /* 0x000fe20000000f00 */
[----:B------:R-:W-:Y:S01]  /*0b60*/  @!P6 IMAD R13, R46, R13, R19 ;  /* 0x0000000d2e0de224 */ /* 0x000fe200078e0213 */
[----:B------:R-:W-:-:S02]  /*0b70*/  @!P5 IADD3 R11, PT, PT, R21, R11, RZ ;  /* 0x0000000b150bd210 */ /* 0x000fc40007ffe0ff */
[----:B-1----:R-:W-:Y:S01]  /*0b80*/  @!P5 LEA R16, P2, R20, R16, 0x1 ;  /* 0x000000101410d211 */ /* 0x002fe200078408ff */
[----:B------:R-:W-:Y:S01]  /*0b90*/  @!P6 IMAD.WIDE.U32 R14, R46, R12, R14 ;  /* 0x0000000c2e0ee225 */ /* 0x000fe200078e000e */
[----:B------:R-:W-:Y:S02]  /*0ba0*/  MOV R40, RZ ;  /* 0x000000ff00287202 */ /* 0x000fe40000000f00 */
[----:B------:R-:W-:Y:S02]  /*0bb0*/  @!P5 LEA.HI.X R17, R20, R17, R11, 0x1, P2 ;  /* 0x000000111411d211 */ /* 0x000fe400010f0c0b */
[----:B------:R-:W-:Y:S02]  /*0bc0*/  @!P6 IADD3 R11, PT, PT, R15, R13, RZ ;  /* 0x0000000d0f0be210 */ /* 0x000fe40007ffe0ff */
[----:B--2---:R-:W-:Y:S01]  /*0bd0*/  @!P6 LEA R22, P2, R14, R22, 0x1 ;  /* 0x000000160e16e211 */ /* 0x004fe200078408ff */
[----:B------:R0:W2:Y:S01]  /*0be0*/  @!P5 LDG.E R40, desc[UR8][R16.64] ;  /* 0x000000081028d981 */ /* 0x0000a2000c1e1900 */
[----:B------:R-:W-:-:S02]  /*0bf0*/  MOV R42, RZ ;  /* 0x000000ff002a7202 */ /* 0x000fc40000000f00 */
[----:B------:R-:W-:-:S05]  /*0c00*/  @!P6 LEA.HI.X R23, R14, R23, R11, 0x1, P2 ;  /* 0x000000170e17e211 */ /* 0x000fca00010f0c0b */
[----:B------:R-:W2:Y:S01]  /*0c10*/  @!P6 LDG.E R42, desc[UR8][R22.64] ;  /* 0x00000008162ae981 */ /* 0x000ea2000c1e1900 */
[C---:B------:R-:W-:Y:S02]  /*0c20*/  ISETP.GT.AND P2, PT, R3.reuse, 0x1e, PT ;  /* 0x0000001e0300780c */ /* 0x040fe40003f44270 */
[----:B------:R-:W-:Y:S01]  /*0c30*/  ISETP.GT.AND P3, PT, R3, 0xf, PT ;  /* 0x0000000f0300780c */ /* 0x000fe20003f64270 */
[----:B------:R-:W-:Y:S01]  /*0c40*/  BSSY.RECONVERGENT B0, `(.L_x_2772) ;  /* 0x0000055000007945 */ /* 0x000fe20003800200 */
[--C-:B---3--:R-:W-:Y:S02]  /*0c50*/  HADD2.F32 R33, -RZ, R34.reuse.H1_H1 ;  /* 0x30000022ff217230 */ /* 0x108fe40000004100 */
[----:B------:R-:W-:Y:S02]  /*0c60*/  HADD2.F32 R34, -RZ, R34.H0_H0 ;  /* 0x20000022ff227230 */ /* 0x000fe40000004100 */
[--C-:B-----5:R-:W-:Y:S02]  /*0c70*/  HADD2.F32 R29, -RZ, R30.reuse.H0_H0 ;  /* 0x2000001eff1d7230 */ /* 0x120fe40000004100 */
[----:B------:R-:W-:-:S05]  /*0c80*/  HADD2.F32 R30, -RZ, R30.H1_H1 ;  /* 0x3000001eff1e7230 */ /* 0x000fca0000004100 */
[----:B------:R-:W-:Y:S01]  /*0c90*/  FADD.FTZ R13, R29, R30 ;  /* 0x0000001e1d0d7221 */ /* 0x000fe20000010000 */
[----:B0-----:R-:W-:Y:S01]  /*0ca0*/  FMUL.FTZ R16, R30, R30 ;  /* 0x0000001e1e107220 */ /* 0x001fe20000410000 */
[--C-:B------:R-:W-:Y:S02]  /*0cb0*/  HADD2.F32 R11, -RZ, R28.reuse.H0_H0 ;  /* 0x2000001cff0b7230 */ /* 0x100fe40000004100 */
[----:B------:R-:W-:-:S05]  /*0cc0*/  HADD2.F32 R28, -RZ, R28.H1_H1 ;  /* 0x3000001cff1c7230 */ /* 0x000fca0000004100 */
[C---:B------:R-:W-:Y:S01]  /*0cd0*/  FADD.FTZ R12, R11.reuse, R28 ;  /* 0x0000001c0b0c7221 */ /* 0x040fe20000010000 */
[----:B------:R-:W-:Y:S01]  /*0ce0*/  FMUL.FTZ R14, R28, R28 ;  /* 0x0000001c1c0e7220 */ /* 0x000fe20000410000 */
[--C-:B------:R-:W-:Y:S02]  /*0cf0*/  HADD2.F32 R31, -RZ, R32.reuse.H1_H1 ;  /* 0x30000020ff1f7230 */ /* 0x100fe40000004100 */
[----:B------:R-:W-:Y:S01]  /*0d00*/  FADD.FTZ R12, RZ, R12 ;  /* 0x0000000cff0c7221 */ /* 0x000fe20000010000 */
[----:B------:R-:W-:Y:S01]  /*0d10*/  FFMA.FTZ R14, R11, R11, R14 ;  /* 0x0000000b0b0e7223 */ /* 0x000fe2000001000e */
[----:B------:R-:W-:Y:S02]  /*0d20*/  HADD2.F32 R32, -RZ, R32.H0_H0 ;  /* 0x20000020ff207230 */ /* 0x000fe40000004100 */
[----:B------:R-:W-:Y:S01]  /*0d30*/  FADD.FTZ R12, R12, R13 ;  /* 0x0000000d0c0c7221 */ /* 0x000fe20000010000 */
[----:B------:R-:W-:Y:S01]  /*0d40*/  FFMA.FTZ R13, R29, R29, R16 ;  /* 0x0000001d1d0d7223 */ /* 0x000fe20000010010 */
[----:B------:R-:W-:Y:S01]  /*0d50*/  FADD.FTZ R14, RZ, R14 ;  /* 0x0000000eff0e7221 */ /* 0x000fe20000010000 */
[----:B------:R-:W-:Y:S01]  /*0d60*/  FMUL.FTZ R17, R31, R31 ;  /* 0x0000001f1f117220 */ /* 0x000fe20000410000 */
[----:B------:R-:W-:-:S02]  /*0d70*/  FADD.FTZ R15, R32, R31 ;  /* 0x0000001f200f7221 */ /* 0x000fc40000010000 */
[----:B------:R-:W-:Y:S01]  /*0d80*/  FADD.FTZ R13, R14, R13 ;  /* 0x0000000d0e0d7221 */ /* 0x000fe20000010000 */
[----:B------:R-:W-:Y:S01]  /*0d90*/  FFMA.FTZ R14, R32, R32, R17 ;  /* 0x00000020200e7223 */ /* 0x000fe20000010011 */
[----:B------:R-:W-:Y:S01]  /*0da0*/  FMUL.FTZ R17, R33, R33 ;  /* 0x0000002121117220 */ /* 0x000fe20000410000 */
[----:B------:R-:W-:Y:S01]  /*0db0*/  FADD.FTZ R12, R12, R15 ;  /* 0x0000000f0c0c7221 */ /* 0x000fe20000010000 */
[--C-:B------:R-:W-:Y:S02]  /*0dc0*/  HADD2.F32 R35, -RZ, R36.reuse.H1_H1 ;  /* 0x30000024ff237230 */ /* 0x100fe40000004100 */
[----:B------:R-:W-:Y:S01]  /*0dd0*/  FADD.FTZ R13, R13, R14 ;  /* 0x0000000e0d0d7221 */ /* 0x000fe20000010000 */
[C---:B------:R-:W-:Y:S01]  /*0de0*/  FADD.FTZ R15, R34.reuse, R33 ;  /* 0x00000021220f7221 */ /* 0x040fe20000010000 */
[----:B------:R-:W-:Y:S01]  /*0df0*/  FFMA.FTZ R14, R34, R34, R17 ;  /* 0x00000022220e7223 */ /* 0x000fe20000010011 */
[----:B------:R-:W-:Y:S02]  /*0e00*/  HADD2.F32 R36, -RZ, R36.H0_H0 ;  /* 0x20000024ff247230 */ /* 0x000fe40000004100 */
[----:B------:R-:W-:Y:S01]  /*0e10*/  FMUL.FTZ R17, R35, R35 ;  /* 0x0000002323117220 */ /* 0x000fe20000410000 */
[----:B------:R-:W-:Y:S01]  /*0e20*/  FADD.FTZ R12, R12, R15 ;  /* 0x0000000f0c0c7221 */ /* 0x000fe20000010000 */
[----:B------:R-:W-:Y:S01]  /*0e30*/  FADD.FTZ R13, R13, R14 ;  /* 0x0000000e0d0d7221 */ /* 0x000fe20000010000 */
[----:B----4-:R-:W-:-:S02]  /*0e40*/  HADD2.F32 R37, -RZ, R38.H1_H1 ;  /* 0x30000026ff257230 */ /* 0x010fc40000004100 */
[C---:B------:R-:W-:Y:S01]  /*0e50*/  FADD.FTZ R15, R36.reuse, R35 ;  /* 0x00000023240f7221 */ /* 0x040fe20000010000 */
[----:B------:R-:W-:Y:S02]  /*0e60*/  HADD2.F32 R38, -RZ, R38.H0_H0 ;  /* 0x20000026ff267230 */ /* 0x000fe40000004100 */
[----:B------:R-:W-:Y:S01]  /*0e70*/  FFMA.FTZ R14, R36, R36, R17 ;  /* 0x00000024240e7223 */ /* 0x000fe20000010011 */
[----:B------:R-:W-:Y:S01]  /*0e80*/  FMUL.FTZ R17, R37, R37 ;  /* 0x0000002525117220 */ /* 0x000fe20000410000 */
[----:B------:R-:W-:Y:S02]  /*0e90*/  FADD.FTZ R12, R12, R15 ;  /* 0x0000000f0c0c7221 */ /* 0x000fe40000010000 */
[----:B------:R-:W-:Y:S01]  /*0ea0*/  FADD.FTZ R13, R13, R14 ;  /* 0x0000000e0d0d7221 */ /* 0x000fe20000010000 */
[C---:B------:R-:W-:Y:S01]  /*0eb0*/  FADD.FTZ R15, R38.reuse, R37 ;  /* 0x00000025260f7221 */ /* 0x040fe20000010000 */
[----:B------:R-:W-:-:S03]  /*0ec0*/  FFMA.FTZ R14, R38, R38, R17 ;  /* 0x00000026260e7223 */ /* 0x000fc60000010011 */
[----:B------:R-:W-:Y:S01]  /*0ed0*/  FADD.FTZ R12, R12, R15 ;  /* 0x0000000f0c0c7221 */ /* 0x000fe20000010000 */
[----:B------:R-:W-:Y:S01]  /*0ee0*/  FADD.FTZ R13, R13, R14 ;  /* 0x0000000e0d0d7221 */ /* 0x000fe20000010000 */
[--C-:B--2---:R-:W-:Y:S02]  /*0ef0*/  HADD2.F32 R39, -RZ, R40.reuse.H1_H1 ;  /* 0x30000028ff277230 */ /* 0x104fe40000004100 */
[----:B------:R-:W-:-:S03]  /*0f00*/  HADD2.F32 R40, -RZ, R40.H0_H0 ;  /* 0x20000028ff287230 */ /* 0x000fc60000004100 */
[----:B------:R-:W-:Y:S01]  /*0f10*/  FMUL.FTZ R17, R39, R39 ;  /* 0x0000002727117220 */ /* 0x000fe20000410000 */
[--C-:B------:R-:W-:Y:S02]  /*0f20*/  HADD2.F32 R41, -RZ, R42.reuse.H1_H1 ;  /* 0x3000002aff297230 */ /* 0x100fe40000004100 */
        /* <DEDUP_REMOVED lines=38> */
.L_x_2773:
[----:B------:R-:W-:Y:S05]  /*1190*/  BSYNC.RECONVERGENT B0 ;  /* 0x0000000000007941 */ /* 0x000fea0003800200 */
.L_x_2772:
        /* <DEDUP_REMOVED lines=46> */
.L_x_2775:
[----:B------:R-:W-:Y:S05]  /*1480*/  BSYNC.RECONVERGENT B0 ;  /* 0x0000000000007941 */ /* 0x000fea0003800200 */
.L_x_2774:
        /* <DEDUP_REMOVED lines=25> */
.L_x_2778:
[----:B-1----:R-:W2:Y:S04]  /*1620*/  LDG.E.STRONG.GPU R14, desc[UR8][R12.64] ;  /* 0x000000080c0e7981 */ /* 0x002ea8000c1ef900 */
[----:B--2---:R-:W-:Y:S01]  /*1630*/  CCTL.IVALL ;  /* 0x00000000ff00798f */ /* 0x004fe20002000000 */
[----:B------:R-:W-:Y:S05]  /*1640*/  YIELD ;  /* 0x0000000000007946 */ /* 0x000fea0003800000 */
[----:B------:R-:W-:-:S13]  /*1650*/  ISETP.NE.AND P4, PT, R14, R21, PT ;  /* 0x000000150e00720c */ /* 0x000fda0003f85270 */
[----:B------:R-:W-:Y:S05]  /*1660*/  @P4 BRA `(.L_x_2778) ;  /* 0xfffffffc00ec4947 */ /* 0x000fea000383ffff */
.L_x_2777:
        /* <DEDUP_REMOVED lines=15> */
.L_x_2780:
        /* <DEDUP_REMOVED lines=60> */
.L_x_2779:
        /* <DEDUP_REMOVED lines=35> */
.L_x_2781:
        /* <DEDUP_REMOVED lines=18> */
.L_x_2782:
        /* <DEDUP_REMOVED lines=9> */
.L_x_2783:
[----:B------:R-:W-:Y:S05]  /*1f00*/  BSYNC.RECONVERGENT B0 ;  /* 0x0000000000007941 */ /* 0x000fea0003800200 */
.L_x_2776:
        /* <DEDUP_REMOVED lines=53> */
[----:B------:R-:W-:Y:S01]  /*2260*/  F2FP.F16.F32.PACK_AB R11, R28, R11 ;  /* 0x0000000b1c0b723e */ /* 0x000fe200000000ff */
[----:B------:R-:W-:-:S04]  /*2270*/  IMAD.WIDE.U32 R16, R51, UR12, R16 ;  /* 0x0000000c33107c25 */ /* 0x000fc8000f8e0010 */
[----:B------:R-:W-:Y:S01]  /*2280*/  IMAD R19, R51, UR13, R26 ;  /* 0x0000000d33137c24 */ /* 0x000fe2000f8e021a */
[----:B--2---:R-:W-:-:S04]  /*2290*/  LEA R18, P2, R16, UR6, 0x1 ;  /* 0x0000000610127c11 */ /* 0x004fc8000f8408ff */
[----:B------:R-:W-:-:S04]  /*22a0*/  IADD3 R19, PT, PT, R17, R19, RZ ;  /* 0x0000001311137210 */ /* 0x000fc80007ffe0ff */
[----:B------:R-:W-:-:S05]  /*22b0*/  LEA.HI.X R19, R16, UR7, R19, 0x1, P2 ;  /* 0x0000000710137c11 */ /* 0x000fca00090f0c13 */
[----:B------:R0:W-:Y:S02]  /*22c0*/  STG.E desc[UR8][R18.64], R11 ;  /* 0x0000000b12007986 */ /* 0x0001e4000c101908 */
.L_x_2787:
[----:B------:R-:W-:Y:S05]  /*22d0*/  BSYNC.RECONVERGENT B1 ;  /* 0x0000000000017941 */ /* 0x000fea0003800200 */
.L_x_2786:
        /* <DEDUP_REMOVED lines=13> */
[----:B------:R-:W-:Y:S01]  /*23b0*/  F2FP.F16.F32.PACK_AB R11, R30, R11 ;  /* 0x0000000b1e0b723e */ /* 0x000fe200000000ff */
[----:B------:R-:W-:-:S04]  /*23c0*/  IMAD.WIDE.U32 R16, R25, UR6, R16 ;  /* 0x0000000619107c25 */ /* 0x000fc8000f8e0010 */
[----:B------:R-:W-:Y:S01]  /*23d0*/  IMAD R25, R25, UR7, R24 ;  /* 0x0000000719197c24 */ /* 0x000fe2000f8e0218 */
[----:B0-----:R-:W-:-:S04]  /*23e0*/  LEA R18, P2, R16, UR12, 0x1 ;  /* 0x0000000c10127c11 */ /* 0x001fc8000f8408ff */
[----:B------:R-:W-:-:S04]  /*23f0*/  IADD3 R25, PT, PT, R17, R25, RZ ;  /* 0x0000001911197210 */ /* 0x000fc80007ffe0ff */
[----:B------:R-:W-:-:S05]  /*2400*/  LEA.HI.X R19, R16, UR13, R25, 0x1, P2 ;  /* 0x0000000d10137c11 */ /* 0x000fca00090f0c19 */
[----:B------:R2:W-:Y:S02]  /*2410*/  STG.E desc[UR8][R18.64], R11 ;  /* 0x0000000b12007986 */ /* 0x0005e4000c101908 */
.L_x_2789:
[----:B------:R-:W-:Y:S05]  /*2420*/  BSYNC.RECONVERGENT B1 ;  /* 0x0000000000017941 */ /* 0x000fea0003800200 */
.L_x_2788:
        /* <DEDUP_REMOVED lines=29> */
[----:B------:R-:W-:Y:S02]  /*2600*/  F2FP.F16.F32.PACK_AB R17, R24, R23 ;  /* 0x000000171811723e */ /* 0x000fe400000000ff */
[----:B------:R-:W-:-:S05]  /*2610*/  LEA.HI.X R19, R16, UR13, R25, 0x1, P5 ;  /* 0x0000000d10137c11 */ /* 0x000fca000a8f0c19 */
[----:B------:R0:W-:Y:S02]  /*2620*/  STG.E desc[UR8][R18.64], R17 ;  /* 0x0000001112007986 */ /* 0x0001e4000c101908 */
.L_x_2791:
[----:B------:R-:W-:Y:S05]  /*2630*/  BSYNC.RECONVERGENT B1 ;  /* 0x0000000000017941 */ /* 0x000fea0003800200 */
.L_x_2790:
        /* <DEDUP_REMOVED lines=17> */
[----:B------:R-:W-:Y:S02]  /*2750*/  F2FP.F16.F32.PACK_AB R11, R22, R11 ;  /* 0x0000000b160b723e */ /* 0x000fe400000000ff */
[----:B------:R-:W-:-:S05]  /*2760*/  LEA.HI.X R19, R16, UR13, R19, 0x1, P1 ;  /* 0x0000000d10137c11 */ /* 0x000fca00088f0c13 */
[----:B------:R2:W-:Y:S02]  /*2770*/  STG.E desc[UR8][R18.64], R11 ;  /* 0x0000000b12007986 */ /* 0x0005e4000c101908 */
.L_x_2793:
[----:B------:R-:W-:Y:S05]  /*2780*/  BSYNC.RECONVERGENT B1 ;  /* 0x0000000000017941 */ /* 0x000fea0003800200 */
.L_x_2792:
[----:B------:R-:W-:Y:S04]  /*2790*/  BSSY.RECONVERGENT B1, `(.L_x_2794) ;  /* 0x0000014000017945 */ /* 0x000fe80003800200 */
[----:B------:R-:W-:Y:S05]  /*27a0*/  @P6 BRA `(.L_x_2795) ;  /* 0x0000000000486947 */ /* 0x000fea0003800000 */
[----:B------:R-:W3:Y:S01]  /*27b0*/  LDCU.64 UR6, c[0x0][0x3e0] ;  /* 0x00007c00ff0677ac */ /* 0x000ee20008000a00 */
[----:B------:R-:W-:Y:S01]  /*27c0*/  MOV R16, R56 ;  /* 0x0000003800107202 */ /* 0x000fe20000000f00 */
[--C-:B------:R-:W-:Y:S01]  /*27d0*/  FADD.FTZ R36, R36, -R20.reuse ;  /* 0x8000001424247221 */ /* 0x100fe20000010000 */
[----:B0-----:R-:W-:Y:S01]  /*27e0*/  MOV R17, R55 ;  /* 0x0000003700117202 */ /* 0x001fe20000000f00 */
[----:B------:R-:W0:Y:S01]  /*27f0*/  LDCU.64 UR12, c[0x0][0x380] ;  /* 0x00007000ff0c77ac */ /* 0x000e220008000a00 */
[----:B--2---:R-:W-:Y:S01]  /*2800*/  FADD.FTZ R18, R35, -R20 ;  /* 0x8000001423127221 */ /* 0x004fe20000010000 */
[----:B-1----:R-:W-:-:S03]  /*2810*/  FMUL.FTZ R11, R36, R21 ;  /* 0x00000015240b7220 */ /* 0x002fc60000410000 */
[----:B------:R-:W-:Y:S01]  /*2820*/  FMUL.FTZ R18, R18, R21 ;  /* 0x0000001512127220 */ /* 0x000fe20000410000 */
[----:B-----5:R-:W-:Y:S01]  /*2830*/  FFMA.FTZ R11, R12, R11, R14 ;  /* 0x0000000b0c0b7223 */ /* 0x020fe2000001000e */
[----:B---3--:R-:W-:Y:S02]  /*2840*/  IMAD R22, R7, UR6, RZ ;  /* 0x0000000607167c24 */ /* 0x008fe4000f8e02ff */
[----:B------:R-:W-:-:S04]  /*2850*/  IMAD.WIDE.U32 R16, R49, UR6, R16 ;  /* 0x0000000631107c25 */ /* 0x000fc8000f8e0010 */
[----:B------:R-:W-:Y:S02]  /*2860*/  IMAD R19, R49, UR7, R22 ;  /* 0x0000000731137c24 */ /* 0x000fe4000f8e0216 */
[----:B------:R-:W-:Y:S01]  /*2870*/  FFMA.FTZ R22, R13, R18, R15 ;  /* 0x000000120d167223 */ /* 0x000fe2000001000f */
[----:B0-----:R-:W-:Y:S02]  /*2880*/  LEA R18, P1, R16, UR12, 0x1 ;  /* 0x0000000c10127c11 */ /* 0x001fe4000f8208ff */
[----:B------:R-:W-:Y:S02]  /*2890*/  IADD3 R19, PT, PT, R17, R19, RZ ;  /* 0x0000001311137210 */ /* 0x000fe40007ffe0ff */
[----:B------:R-:W-:Y:S02]  /*28a0*/  F2FP.F16.F32.PACK_AB R11, R22, R11 ;  /* 0x0000000b160b723e */ /* 0x000fe400000000ff */
[----:B------:R-:W-:-:S05]  /*28b0*/  LEA.HI.X R19, R16, UR13, R19, 0x1, P1 ;  /* 0x0000000d10137c11 */ /* 0x000fca00088f0c13 */
[----:B------:R3:W-:Y:S02]  /*28c0*/  STG.E desc[UR8][R18.64], R11 ;  /* 0x0000000b12007986 */ /* 0x0007e4000c101908 */
.L_x_2795:
[----:B------:R-:W-:Y:S05]  /*28d0*/  BSYNC.RECONVERGENT B1 ;  /* 0x0000000000017941 */ /* 0x000fea0003800200 */
.L_x_2794:
        /* <DEDUP_REMOVED lines=13> */
[----:B------:R-:W-:Y:S01]  /*29b0*/  F2FP.F16.F32.PACK_AB R11, R22, R11 ;  /* 0x0000000b160b723e */ /* 0x000fe200000000ff */
[----:B------:R-:W-:-:S04]  /*29c0*/  IMAD.WIDE.U32 R16, R48, UR6, R16 ;  /* 0x0000000630107c25 */ /* 0x000fc8000f8e0010 */
[----:B------:R-:W-:Y:S01]  /*29d0*/  IMAD R19, R48, UR7, R19 ;  /* 0x0000000730137c24 */ /* 0x000fe2000f8e0213 */
[----:B0-----:R-:W-:-:S04]  /*29e0*/  LEA R18, P1, R16, UR12, 0x1 ;  /* 0x0000000c10127c11 */ /* 0x001fc8000f8208ff */
[----:B------:R-:W-:-:S04]  /*29f0*/  IADD3 R19, PT, PT, R17, R19, RZ ;  /* 0x0000001311137210 */ /* 0x000fc80007ffe0ff */
[----:B------:R-:W-:-:S05]  /*2a00*/  LEA.HI.X R19, R16, UR13, R19, 0x1, P1 ;  /* 0x0000000d10137c11 */ /* 0x000fca00088f0c13 */
[----:B------:R4:W-:Y:S02]  /*2a10*/  STG.E desc[UR8][R18.64], R11 ;  /* 0x0000000b12007986 */ /* 0x0009e4000c101908 */
.L_x_2797:
[----:B------:R-:W-:Y:S05]  /*2a20*/  BSYNC.RECONVERGENT B1 ;  /* 0x0000000000017941 */ /* 0x000fea0003800200 */
.L_x_2796:
        /* <DEDUP_REMOVED lines=20> */
.L_x_2799:
[----:B------:R-:W-:Y:S05]  /*2b70*/  BSYNC.RECONVERGENT B1 ;  /* 0x0000000000017941 */ /* 0x000fea0003800200 */
.L_x_2798:
        /* <DEDUP_REMOVED lines=11> */
[----:B------:R-:W-:Y:S01]  /*2c30*/  F2FP.F16.F32.PACK_AB R11, R20, R11 ;  /* 0x0000000b140b723e */ /* 0x000fe200000000ff */
        /* <DEDUP_REMOVED lines=8> */
.L_x_2785:
        /* <DEDUP_REMOVED lines=37> */
[----:B------:R-:W-:-:S05]  /*2f10*/  F2FP.F16.F32.PACK_AB R27, R58, R27 ;  /* 0x0000001b3a1b723e */ /* 0x000fca00000000ff */
[----:B------:R0:W-:Y:S02]  /*2f20*/  STG.E desc[UR8][R16.64], R27 ;  /* 0x0000001b10007986 */ /* 0x0001e4000c101908 */
.L_x_2802:
[----:B------:R-:W-:Y:S05]  /*2f30*/  BSYNC.RECONVERGENT B1 ;  /* 0x0000000000017941 */ /* 0x000fea0003800200 */
.L_x_2801:
        /* <DEDUP_REMOVED lines=28> */
[----:B------:R-:W-:-:S05]  /*3100*/  F2FP.F16.F32.PACK_AB R11, R24, R11 ;  /* 0x0000000b180b723e */ /* 0x000fca00000000ff */
[----:B------:R2:W-:Y:S02]  /*3110*/  STG.E desc[UR8][R16.64], R11 ;  /* 0x0000000b10007986 */ /* 0x0005e4000c101908 */
.L_x_2804:
[----:B------:R-:W-:Y:S05]  /*3120*/  BSYNC.RECONVERGENT B1 ;  /* 0x0000000000017941 */ /* 0x000fea0003800200 */
.L_x_2803:
        /* <DEDUP_REMOVED lines=42> */
.L_x_2806:
[----:B------:R-:W-:Y:S05]  /*33d0*/  BSYNC.RECONVERGENT B1 ;  /* 0x0000000000017941 */ /* 0x000fea0003800200 */
.L_x_2805:
        /* <DEDUP_REMOVED lines=30> */
.L_x_2808:
[----:B------:R-:W-:Y:S05]  /*35c0*/  BSYNC.RECONVERGENT B1 ;  /* 0x0000000000017941 */ /* 0x000fea0003800200 */
.L_x_2807:
[----:B------:R-:W-:Y:S04]  /*35d0*/  BSSY.RECONVERGENT B1, `(.L_x_2809) ;  /* 0x000001e000017945 */ /* 0x000fe80003800200 */
[----:B------:R-:W-:Y:S05]  /*35e0*/  @P1 BRA `(.L_x_2810) ;  /* 0x0000000000701947 */ /* 0x000fea0003800000 */
[--C-:B------:R-:W-:Y:S01]  /*35f0*/  FADD.FTZ R36, R36, -R20.reuse ;  /* 0x8000001424247221 */ /* 0x100fe20000010000 */
[----:B0-----:R-:W-:Y:S01]  /*3600*/  FADD.FTZ R16, R35, -R20 ;  /* 0x8000001423107221 */ /* 0x001fe20000010000 */
        /* <DEDUP_REMOVED lines=24> */
[----:B------:R-:W-:-:S05]  /*3790*/  F2FP.F16.F32.PACK_AB R11, R24, R11 ;  /* 0x0000000b180b723e */ /* 0x000fca00000000ff */
[----:B------:R4:W-:Y:S02]  /*37a0*/  STG.E desc[UR8][R16.64], R11 ;  /* 0x0000000b10007986 */ /* 0x0009e4000c101908 */
.L_x_2810:
[----:B------:R-:W-:Y:S05]  /*37b0*/  BSYNC.RECONVERGENT B1 ;  /* 0x0000000000017941 */ /* 0x000fea0003800200 */
.L_x_2809:
        /* <DEDUP_REMOVED lines=30> */
.L_x_2812:
[----:B------:R-:W-:Y:S05]  /*39a0*/  BSYNC.RECONVERGENT B1 ;  /* 0x0000000000017941 */ /* 0x000fea0003800200 */
.L_x_2811:
        /* <DEDUP_REMOVED lines=30> */
.L_x_2814:
[----:B------:R-:W-:Y:S05]  /*3b90*/  BSYNC.RECONVERGENT B1 ;  /* 0x0000000000017941 */ /* 0x000fea0003800200 */
.L_x_2813:
        /* <DEDUP_REMOVED lines=27> */
[----:B------:R-:W-:-:S05]  /*3d50*/  F2FP.F16.F32.PACK_AB R11, R18, R11 ;  /* 0x0000000b120b723e */ /* 0x000fca00000000ff */
[----:B------:R0:W-:Y:S02]  /*3d60*/  STG.E desc[UR8][R14.64], R11 ;  /* 0x0000000b0e007986 */ /* 0x0001e4000c101908 */
.L_x_2800:
[----:B------:R-:W-:Y:S05]  /*3d70*/  BSYNC.RECONVERGENT B0 ;  /* 0x0000000000007941 */ /* 0x000fea0003800200 */
.L_x_2784:
[----:B------:R-:W-:Y:S02]  /*3d80*/  IADD3 R44, PT, PT, R4, R44, RZ ;  /* 0x0000002c042c7210 */ /* 0x000fe40007ffe0ff */
[----:B------:R-:W-:Y:S02]  /*3d90*/  IADD3 R45, PT, PT, R45, 0x1, RZ ;  /* 0x000000012d2d7810 */ /* 0x000fe40007ffe0ff */
[----:B------:R-:W-:-:S13]  /*3da0*/  ISETP.GE.AND P1, PT, R44, UR5, PT ;  /* 0x000000052c007c0c */ /* 0x000fda000bf26270 */
[----:B------:R-:W-:Y:S05]  /*3db0*/  @!P1 BRA `(.L_x_2815) ;  /* 0xffffffc4002c9947 */ /* 0x000fea000383ffff */
[----:B------:R-:W-:Y:S05]  /*3dc0*/  EXIT ;  /* 0x000000000000794d */ /* 0x000fea0003800000 */
.L_x_2816:
        /* <DEDUP_REMOVED lines=11> */
.L_x_4545:


//--------------------- .text._Z35group_norm_nhwc_fwd_one_pass_kernelI11Fp16IOFp32WLi256ELi64ELi512EEv26Group_norm_nhwc_fwd_params --------------------------
	.section	.text._Z35group_norm_nhwc_fwd_one_pass_kernelI11Fp16IOFp32WLi256ELi64ELi512EEv26Group_norm_nhwc_fwd_params,"ax",@progbits
	.align	128
        .global         _Z35group_norm_nhwc_fwd_one_pass_kernelI11Fp16IOFp32WLi256ELi64ELi512EEv26Group_norm_nhwc_fwd_params
        .type           _Z35group_norm_nhwc_fwd_one_pass_kernelI11Fp16IOFp32WLi256ELi64ELi512EEv26Group_norm_nhwc_fwd_params,@function
        .size           _Z35group_norm_nhwc_fwd_one_pass_kernelI11Fp16IOFp32WLi256ELi64ELi512EEv26Group_norm_nhwc_fwd_params,(.L_x_4546 - _Z35group_norm_nhwc_fwd_one_pass_kernelI11Fp16IOFp32WLi256ELi64ELi512EEv26Group_norm_nhwc_fwd_params)
        .other          _Z35group_norm_nhwc_fwd_one_pass_kernelI11Fp16IOFp32WLi256ELi64ELi512EEv26Group_norm_nhwc_fwd_params,@"STO_CUDA_ENTRY STV_DEFAULT"
_Z35group_norm_nhwc_fwd_one_pass_kernelI11Fp16IOFp32WLi256ELi64ELi512EEv26Group_norm_nhwc_fwd_params:
.text._Z35group_norm_nhwc_fwd_one_pass_kernelI11Fp16IOFp32WLi256ELi64ELi512EEv26Group_norm_nhwc_fwd_params:
        /* <DEDUP_REMOVED lines=53> */
.L_x_2892:
[----:B0--34-:R-:W0:Y:S01]  /*0350*/  LDC R43, c[0x0][0x3f8] ;  /* 0x0000fe00ff2b7b82 */ /* 0x019e220000000800 */
[----:B------:R-:W1:Y:S01]  /*0360*/  LDCU.64 UR4, c[0x0][0x3e8] ;  /* 0x00007d00ff0477ac */ /* 0x000e620008000a00 */
[----:B------:R-:W-:Y:S02]  /*0370*/  SHF.L.U32 R103, R2, 0x1, RZ ;  /* 0x0000000102677819 */ /* 0x000fe400000006ff */
[----:B------:R-:W-:Y:S01]  /*0380*/  MOV R71, RZ ;  /* 0x000000ff00477202 */ /* 0x000fe20000000f00 */
[----:B--2---:R-:W2:Y:S01]  /*0390*/  LDCU.64 UR8, c[0x0][0x3f0] ;  /* 0x00007e00ff0877ac */ /* 0x004ea20008000a00 */
[----:B-1----:R-:W-:Y:S02]  /*03a0*/  ISETP.GE.U32.AND P2, PT, R90, UR4, PT ;  /* 0x000000045a007c0c */ /* 0x002fe4000bf46070 */
[----:B------:R-:W-:Y:S02]  /*03b0*/  ISETP.GE.U32.AND P5, PT, R88, UR4, PT ;  /* 0x0000000458007c0c */ /* 0x000fe4000bfa6070 */
[----:B------:R-:W-:-:S02]  /*03c0*/  ISETP.GE.AND.EX P2, PT, R15, UR5, PT, P2 ;  /* 0x000000050f007c0c */ /* 0x000fc4000bf46320 */
[----:B0----5:R-:W-:Y:S02]  /*03d0*/  IABS R39, R43 ;  /* 0x0000002b00277213 */ /* 0x021fe40000000000 */
[----:B------:R-:W-:Y:S02]  /*03e0*/  ISETP.GE.AND.EX P5, PT, R17, UR5, PT, P5 ;  /* 0x0000000511007c0c */ /* 0x000fe4000bfa6350 */
[----:B------:R-:W0:Y:S07]  /*03f0*/  I2F.RP R14, R39 ;  /* 0x00000027000e7306 */ /* 0x000e2e0000209400 */
[----:B------:R-:W1:Y:S01]  /*0400*/  @!P2 LDC.64 R44, c[0x0][0x3e0] ;  /* 0x0000f800ff2cab82 */ /* 0x000e620000000a00 */
[----:B0-----:R-:W0:Y:S02]  /*0410*/  MUFU.RCP R14, R14 ;  /* 0x0000000e000e7308 */ /* 0x001e240000001000 */
[----:B0-----:R-:W-:-:S06]  /*0420*/  IADD3 R36, PT, PT, R14, 0xffffffe, RZ ;  /* 0x0ffffffe0e247810 */ /* 0x001fcc0007ffe0ff */
[----:B------:R0:W3:Y:S02]  /*0430*/  F2I.FTZ.U32.TRUNC.NTZ R37, R36 ;  /* 0x0000002400257305 */ /* 0x0000e4000021f000 */
[----:B0-----:R-:W-:Y:S02]  /*0440*/  MOV R36, RZ ;  /* 0x000000ff00247202 */ /* 0x001fe40000000f00 */
[----:B---3--:R-:W-:-:S05]  /*0450*/  IADD3 R16, PT, PT, RZ, -R37, RZ ;  /* 0x80000025ff107210 */ /* 0x008fca0007ffe0ff */
[----:B------:R-:W-:Y:S01]  /*0460*/  IMAD R41, R16, R39, RZ ;  /* 0x0000002710297224 */ /* 0x000fe200078e02ff */
[----:B------:R-:W-:-:S03]  /*0470*/  IABS R16, R8 ;  /* 0x0000000800107213 */ /* 0x000fc60000000000 */
[----:B------:R-:W-:-:S06]  /*0480*/  IMAD.HI.U32 R37, R37, R41, R36 ;  /* 0x0000002925257227 */ /* 0x000fcc00078e0024 */
[----:B------:R-:W-:-:S05]  /*0490*/  IMAD.HI.U32 R37, R37, R16, RZ ;  /* 0x0000001025257227 */ /* 0x000fca00078e00ff */
[----:B------:R-:W-:-:S05]  /*04a0*/  IADD3 R14, PT, PT, -R37, RZ, RZ ;  /* 0x000000ff250e7210 */ /* 0x000fca0007ffe1ff */
[----:B------:R-:W-:-:S05]  /*04b0*/  IMAD R14, R39, R14, R16 ;  /* 0x0000000e270e7224 */ /* 0x000fca00078e0210 */
[----:B------:R-:W-:-:S13]  /*04c0*/  ISETP.GT.U32.AND P1, PT, R39, R14, PT ;  /* 0x0000000e2700720c */ /* 0x000fda0003f24070 */
[-C--:B------:R-:W-:Y:S02]  /*04d0*/  @!P1 IADD3 R14, PT, PT, R14, -R39.reuse, RZ ;  /* 0x800000270e0e9210 */ /* 0x080fe40007ffe0ff */
[----:B------:R-:W-:Y:S02]  /*04e0*/  @!P1 IADD3 R37, PT, PT, R37, 0x1, RZ ;  /* 0x0000000125259810 */ /* 0x000fe40007ffe0ff */
[----:B------:R-:W-:Y:S02]  /*04f0*/  ISETP.GE.U32.AND P4, PT, R14, R39, PT ;  /* 0x000000270e00720c */ /* 0x000fe40003f86070 */
[----:B------:R-:W-:Y:S01]  /*0500*/  LOP3.LUT R14, R8, R43, RZ, 0x3c, !PT ;  /* 0x0000002b080e7212 */ /* 0x000fe200078e3cff */
[----:B------:R-:W0:Y:S01]  /*0510*/  @!P5 LDC.64 R38, c[0x0][0x3e0] ;  /* 0x0000f800ff26db82 */ /* 0x000e220000000a00 */
[----:B------:R-:W-:Y:S02]  /*0520*/  ISETP.NE.AND P1, PT, R43, RZ, PT ;  /* 0x000000ff2b00720c */ /* 0x000fe40003f25270 */
[----:B------:R-:W-:-:S07]  /*0530*/  ISETP.GE.AND P3, PT, R14, RZ, PT ;  /* 0x000000ff0e00720c */ /* 0x000fce0003f66270 */
[----:B------:R-:W-:Y:S02]  /*0540*/  @P4 IADD3 R37, PT, PT, R37, 0x1, RZ ;  /* 0x0000000125254810 */ /* 0x000fe40007ffe0ff */
[----:B------:R-:W-:Y:S02]  /*0550*/  ISETP.GE.U32.AND P4, PT, R82, UR4, PT ;  /* 0x0000000452007c0c */ /* 0x000fe4000bf86070 */
[----:B------:R-:W-:Y:S02]  /*0560*/  MOV R41, R37 ;  /* 0x0000002500297202 */ /* 0x000fe40000000f00 */
[----:B------:R-:W-:Y:S02]  /*0570*/  ISETP.GE.AND.EX P4, PT, R23, UR5, PT, P4 ;  /* 0x0000000517007c0c */ /* 0x000fe4000bf86340 */
[----:B------:R-:W-:Y:S02]  /*0580*/  @!P3 IADD3 R41, PT, PT, -R41, RZ, RZ ;  /* 0x000000ff2929b210 */ /* 0x000fe40007ffe1ff */
[----:B------:R-:W-:-:S02]  /*0590*/  @!P1 LOP3.LUT R41, RZ, R43, RZ, 0x33, !PT ;  /* 0x0000002bff299212 */ /* 0x000fc400078e33ff */
[----:B------:R-:W-:Y:S02]  /*05a0*/  ISETP.GE.U32.AND P1, PT, R86, UR4, PT ;  /* 0x0000000456007c0c */ /* 0x000fe4000bf26070 */
[----:B------:R-:W-:Y:S02]  /*05b0*/  IADD3 R37, PT, PT, -R41, RZ, RZ ;  /* 0x000000ff29257210 */ /* 0x000fe40007ffe1ff */
[----:B------:R-:W-:Y:S02]  /*05c0*/  SHF.R.S32.HI R14, RZ, 0x1f, R41 ;  /* 0x0000001fff0e7819 */ /* 0x000fe40000011429 */
[----:B------:R-:W-:Y:S01]  /*05d0*/  ISETP.GE.AND.EX P1, PT, R19, UR5, PT, P1 ;  /* 0x0000000513007c0c */ /* 0x000fe2000bf26310 */
[----:B------:R-:W-:Y:S01]  /*05e0*/  IMAD R94, R43, R37, R8 ;  /* 0x000000252b5e7224 */ /* 0x000fe200078e0208 */
[----:B------:R-:W-:Y:S01]  /*05f0*/  ISETP.GE.U32.AND P3, PT, R84, UR4, PT ;  /* 0x0000000454007c0c */ /* 0x000fe2000bf66070 */
[----:B------:R-:W3:Y:S01]  /*0600*/  @!P2 LDC.64 R36, c[0x0][0x390] ;  /* 0x0000e400ff24ab82 */ /* 0x000ee20000000a00 */
[----:B--2---:R-:W-:-:S02]  /*0610*/  IMAD R14, R14, UR8, RZ ;  /* 0x000000080e0e7c24 */ /* 0x004fc4000f8e02ff */
[----:B------:R-:W-:Y:S02]  /*0620*/  SHF.L.U32 R94, R94, 0x6, RZ ;  /* 0x000000065e5e7819 */ /* 0x000fe400000006ff */
[----:B------:R-:W-:Y:S01]  /*0630*/  IMAD R101, R41, UR9, R14 ;  /* 0x0000000929657c24 */ /* 0x000fe2000f8e020e */
[----:B------:R-:W-:Y:S01]  /*0640*/  ISETP.GE.AND.EX P3, PT, R21, UR5, PT, P3 ;  /* 0x0000000515007c0c */ /* 0x000fe2000bf66330 */
[----:B-1----:R-:W-:Y:S01]  /*0650*/  @!P2 IMAD R14, R15, R44, RZ ;  /* 0x0000002c0f0ea224 */ /* 0x002fe200078e02ff */
[----:B------:R-:W-:Y:S01]  /*0660*/  LOP3.LUT R102, R94, 0x3e, R103, 0xf8, !PT ;  /* 0x0000003e5e667812 */ /* 0x000fe200078ef867 */
[----:B------:R-:W1:Y:S01]  /*0670*/  @!P5 LDC.64 R42, c[0x0][0x390] ;  /* 0x0000e400ff2adb82 */ /* 0x000e620000000a00 */
[----:B------:R-:W-:Y:S01]  /*0680*/  SHF.R.S32.HI R103, RZ, 0x1f, R94 ;  /* 0x0000001fff677819 */ /* 0x000fe2000001145e */
[----:B------:R-:W-:Y:S02]  /*0690*/  @!P2 IMAD R45, R90, R45, R14 ;  /* 0x0000002d5a2da224 */ /* 0x000fe400078e020e */
[----:B0-----:R-:W-:-:S02]  /*06a0*/  @!P5 IMAD R14, R17, R38, RZ ;  /* 0x00000026110ed224 */ /* 0x001fc400078e02ff */
[----:B------:R-:W-:Y:S02]  /*06b0*/  IMAD.WIDE.U32 R102, R41, UR8, R102 ;  /* 0x0000000829667c25 */ /* 0x000fe4000f8e0066 */
[----:B------:R-:W0:Y:S02]  /*06c0*/  @!P1 LDC.64 R40, c[0x0][0x3e0] ;  /* 0x0000f800ff289b82 */ /* 0x000e240000000a00 */
[----:B------:R-:W-:Y:S01]  /*06d0*/  @!P5 IMAD R53, R88, R39, R14 ;  /* 0x000000275835d224 */ /* 0x000fe200078e020e */
[----:B------:R-:W-:Y:S02]  /*06e0*/  IADD3 R101, PT, PT, R103, R101, RZ ;  /* 0x0000006567657210 */ /* 0x000fe40007ffe0ff */
[-C--:B------:R-:W-:Y:S02]  /*06f0*/  @!P2 MOV R100, R102.reuse ;  /* 0x000000660064a202 */ /* 0x080fe40000000f00 */
[----:B------:R-:W-:Y:S02]  /*0700*/  @!P5 MOV R50, R102 ;  /* 0x000000660032d202 */ /* 0x000fe40000000f00 */
[----:B------:R-:W-:Y:S01]  /*0710*/  @!P5 MOV R51, R101 ;  /* 0x000000650033d202 */ /* 0x000fe20000000f00 */
[----:B------:R-:W-:-:S04]  /*0720*/  @!P2 IMAD.WIDE.U32 R46, R90, R44, R100 ;  /* 0x0000002c5a2ea225 */ /* 0x000fc800078e0064 */
[----:B------:R-:W-:Y:S01]  /*0730*/  @!P5 IMAD.WIDE.U32 R50, R88, R38, R50 ;  /* 0x000000265832d225 */ /* 0x000fe200078e0032 */
[----:B------:R-:W-:Y:S01]  /*0740*/  @!P2 IADD3 R14, PT, PT, R47, R45, RZ ;  /* 0x0000002d2f0ea210 */ /* 0x000fe20007ffe0ff */
[----:B------:R-:W2:Y:S01]  /*0750*/  @!P3 LDC.64 R38, c[0x0][0x3e0] ;  /* 0x0000f800ff26bb82 */ /* 0x000ea20000000a00 */
[----:B---3--:R-:W-:-:S04]  /*0760*/  @!P2 LEA R48, P6, R46, R36, 0x1 ;  /* 0x000000242e30a211 */ /* 0x008fc800078c08ff */
[----:B------:R-:W-:Y:S02]  /*0770*/  @!P2 LEA.HI.X R49, R46, R37, R14, 0x1, P6 ;  /* 0x000000252e31a211 */ /* 0x000fe400030f0c0e */
[----:B------:R-:W-:Y:S01]  /*0780*/  @!P5 IADD3 R14, PT, PT, R51, R53, RZ ;  /* 0x00000035330ed210 */ /* 0x000fe20007ffe0ff */
[----:B------:R-:W3:Y:S01]  /*0790*/  @!P1 LDC.64 R44, c[0x0][0x390] ;  /* 0x0000e400ff2c9b82 */ /* 0x000ee20000000a00 */
[C---:B-1----:R-:W-:Y:S01]  /*07a0*/  @!P5 LEA R46, P6, R50.reuse, R42, 0x1 ;  /* 0x0000002a322ed211 */ /* 0x042fe200078c08ff */
[----:B0-----:R-:W-:Y:S01]  /*07b0*/  @!P1 IMAD R16, R19, R40, RZ ;  /* 0x0000002813109224 */ /* 0x001fe200078e02ff */
[----:B------:R-:W-:Y:S01]  /*07c0*/  @!P1 MOV R51, R101 ;  /* 0x0000006500339202 */ /* 0x000fe20000000f00 */
[----:B------:R3:W4:Y:S01]  /*07d0*/  @!P2 LDG.E R71, desc[UR6][R48.64] ;  /* 0x000000063047a981 */ /* 0x000722000c1e1900 */
[----:B------:R-:W-:-:S03]  /*07e0*/  @!P5 LEA.HI.X R47, R50, R43, R14, 0x1, P6 ;  /* 0x0000002b322fd211 */ /* 0x000fc600030f0c0e */
[----:B------:R-:W0:Y:S01]  /*07f0*/  @!P4 LDC.64 R36, c[0x0][0x3e0] ;  /* 0x0000f800ff24cb82 */ /* 0x000e220000000a00 */
[----:B------:R-:W-:Y:S02]  /*0800*/  @!P1 MOV R50, R102 ;  /* 0x0000006600329202 */ /* 0x000fe40000000f00 */
[----:B------:R-:W-:Y:S02]  /*0810*/  MOV R73, RZ ;  /* 0x000000ff00497202 */ /* 0x000fe40000000f00 */
[----:B------:R-:W-:-:S03]  /*0820*/  ISETP.GE.U32.AND P6, PT, R80, UR4, PT ;  /* 0x0000000450007c0c */ /* 0x000fc6000bfc6070 */
[----:B------:R-:W1:Y:S01]  /*0830*/  @!P3 LDC.64 R42, c[0x0][0x390] ;  /* 0x0000e400ff2abb82 */ /* 0x000e620000000a00 */
[C---:B------:R-:W-:Y:S01]  /*0840*/  @!P1 IMAD R53, R86.reuse, R41, R16 ;  /* 0x0000002956359224 */ /* 0x040fe200078e0210 */
[----:B------:R5:W4:Y:S01]  /*0850*/  @!P5 LDG.E R73, desc[UR6][R46.64] ;  /* 0x000000062e49d981 */ /* 0x000b22000c1e1900 */
[----:B------:R-:W-:Y:S01]  /*0860*/  @!P1 IMAD.WIDE.U32 R50, R86, R40, R50 ;  /* 0x0000002856329225 */ /* 0x000fe200078e0032 */
[----:B------:R-:W-:Y:S02]  /*0870*/  ISETP.GE.AND.EX P5, PT, R25, UR5, PT, P6 ;  /* 0x0000000519007c0c */ /* 0x000fe4000bfa6360 */
[----:B------:R-:W-:Y:S02]  /*0880*/  ISETP.GE.U32.AND P2, PT, R78, UR4, PT ;  /* 0x000000044e007c0c */ /* 0x000fe4000bf46070 */
[----:B------:R-:W-:Y:S01]  /*0890*/  @!P1 IADD3 R14, PT, PT, R51, R53, RZ ;  /* 0x00000035330e9210 */ /* 0x000fe20007ffe0ff */
[----:B------:R-:W1:Y:S01]  /*08a0*/  @!P4 LDC.64 R40, c[0x0][0x390] ;  /* 0x0000e400ff28cb82 */ /* 0x000e620000000a00 */
[----:B---3--:R-:W-:-:S02]  /*08b0*/  @!P1 LEA R48, P6, R50, R44, 0x1 ;  /* 0x0000002c32309211 */ /* 0x008fc400078c08ff */
[----:B------:R-:W-:Y:S02]  /*08c0*/  ISETP.GE.AND.EX P2, PT, R27, UR5, PT, P2 ;  /* 0x000000051b007c0c */ /* 0x000fe4000bf46320 */
[----:B------:R-:W-:Y:S01]  /*08d0*/  @!P1 LEA.HI.X R49, R50, R45, R14, 0x1, P6 ;  /* 0x0000002d32319211 */ /* 0x000fe200030f0c0e */
[----:B--2---:R-:W-:Y:S01]  /*08e0*/  @!P3 IMAD R16, R21, R38, RZ ;  /* 0x000000261510b224 */ /* 0x004fe200078e02ff */
[----:B------:R-:W-:Y:S01]  /*08f0*/  @!P3 MOV R44, R102 ;  /* 0x00000066002cb202 */ /* 0x000fe20000000f00 */
[----:B-----5:R-:W2:Y:S01]  /*0900*/  @!P5 LDC.64 R46, c[0x0][0x3e0] ;  /* 0x0000f800ff2edb82 */ /* 0x020ea20000000a00 */
[----:B------:R-:W-:Y:S01]  /*0910*/  @!P3 MOV R45, R101 ;  /* 0x00000065002db202 */ /* 0x000fe20000000f00 */
[C---:B------:R-:W-:Y:S02]  /*0920*/  @!P3 IMAD R51, R84.reuse, R39, R16 ;  /* 0x000000275433b224 */ /* 0x040fe400078e0210 */
[----:B0-----:R-:W-:Y:S02]  /*0930*/  @!P4 IMAD R14, R23, R36, RZ ;  /* 0x00000024170ec224 */ /* 0x001fe400078e02ff */
[----:B------:R-:W-:-:S02]  /*0940*/  @!P3 IMAD.WIDE.U32 R44, R84, R38, R44 ;  /* 0x00000026542cb225 */ /* 0x000fc400078e002c */
[----:B------:R-:W0:Y:S02]  /*0950*/  @!P2 LDC.64 R38, c[0x0][0x3e0] ;  /* 0x0000f800ff26ab82 */ /* 0x000e240000000a00 */
[----:B------:R-:W-:Y:S01]  /*0960*/  @!P4 IMAD R55, R82, R37, R14 ;  /* 0x000000255237c224 */ /* 0x000fe200078e020e */
[----:B------:R-:W-:Y:S02]  /*0970*/  @!P3 IADD3 R14, PT, PT, R45, R51, RZ ;  /* 0x000000332d0eb210 */ /* 0x000fe40007ffe0ff */
[----:B-1----:R-:W-:Y:S02]  /*0980*/  @!P3 LEA R50, P6, R44, R42, 0x1 ;  /* 0x0000002a2c32b211 */ /* 0x002fe400078c08ff */
[----:B------:R-:W-:Y:S02]  /*0990*/  MOV R75, RZ ;  /* 0x000000ff004b7202 */ /* 0x000fe40000000f00 */
[----:B------:R-:W-:Y:S02]  /*09a0*/  @!P4 MOV R52, R102 ;  /* 0x000000660034c202 */ /* 0x000fe40000000f00 */
[----:B------:R-:W-:-:S02]  /*09b0*/  @!P4 MOV R53, R101 ;  /* 0x000000650035c202 */ /* 0x000fc40000000f00 */
[----:B------:R-:W-:Y:S01]  /*09c0*/  @!P3 LEA.HI.X R51, R44, R43, R14, 0x1, P6 ;  /* 0x0000002b2c33b211 */ /* 0x000fe200030f0c0e */
[----:B------:R1:W3:Y:S01]  /*09d0*/  @!P1 LDG.E R75, desc[UR6][R48.64] ;  /* 0x00000006304b9981 */ /* 0x0002e2000c1e1900 */
[----:B------:R-:W5:Y:S01]  /*09e0*/  @!P5 LDC.64 R44, c[0x0][0x390] ;  /* 0x0000e400ff2cdb82 */ /* 0x000f620000000a00 */
[----:B------:R-:W-:Y:S01]  /*09f0*/  MOV R77, RZ ;  /* 0x000000ff004d7202 */ /* 0x000fe20000000f00 */
[----:B------:R-:W-:Y:S01]  /*0a00*/  @!P4 IMAD.WIDE.U32 R36, R82, R36, R52 ;  /* 0x000000245224c225 */ /* 0x000fe200078e0034 */
[----:B------:R-:W-:-:S04]  /*0a10*/  ISETP.GE.U32.AND P1, PT, R76, UR4, PT ;  /* 0x000000044c007c0c */ /* 0x000fc8000bf26070 */
[----:B------:R0:W3:Y:S01]  /*0a20*/  @!P3 LDG.E R77, desc[UR6][R50.64] ;  /* 0x00000006324db981 */ /* 0x0000e2000c1e1900 */
[----:B------:R-:W-:Y:S01]  /*0a30*/  ISETP.GE.U32.AND P3, PT, R92, UR4, PT ;  /* 0x000000045c007c0c */ /* 0x000fe2000bf66070 */
[----:B------:R-:W5:Y:S01]  /*0a40*/  @!P2 LDC.64 R42, c[0x0][0x390] ;  /* 0x0000e400ff2aab82 */ /* 0x000f620000000a00 */
[----:B------:R-:W-:Y:S02]  /*0a50*/  ISETP.GE.AND.EX P1, PT, R29, UR5, PT, P1 ;  /* 0x000000051d007c0c */ /* 0x000fe4000bf26310 */
[----:B------:R-:W-:Y:S02]  /*0a60*/  @!P4 IADD3 R14, PT, PT, R37, R55, RZ ;  /* 0x00000037250ec210 */ /* 0x000fe40007ffe0ff */
[----:B------:R-:W-:Y:S02]  /*0a70*/  @!P4 LEA R52, P6, R36, R40, 0x1 ;  /* 0x000000282434c211 */ /* 0x000fe400078c08ff */
[----:B------:R-:W-:Y:S02]  /*0a80*/  MOV R79, RZ ;  /* 0x000000ff004f7202 */ /* 0x000fe40000000f00 */
[----:B------:R-:W-:-:S02]  /*0a90*/  ISETP.GE.AND.EX P3, PT, R9, UR5, PT, P3 ;  /* 0x0000000509007c0c */ /* 0x000fc4000bf66330 */
[----:B------:R-:W-:Y:S01]  /*0aa0*/  @!P4 LEA.HI.X R53, R36, R41, R14, 0x1, P6 ;  /* 0x000000292435c211 */ /* 0x000fe200030f0c0e */
[----:B--2---:R-:W-:Y:S01]  /*0ab0*/  @!P5 IMAD R14, R25, R46, RZ ;  /* 0x0000002e190ed224 */ /* 0x004fe200078e02ff */
[----:B------:R-:W-:Y:S01]  /*0ac0*/  @!P5 MOV R36, R102 ;  /* 0x000000660024d202 */ /* 0x000fe20000000f00 */
[----:B------:R-:W2:Y:S01]  /*0ad0*/  @!P1 LDC.64 R40, c[0x0][0x3e0] ;  /* 0x0000f800ff289b82 */ /* 0x000ea20000000a00 */
[----:B------:R-:W-:Y:S01]  /*0ae0*/  @!P5 MOV R37, R101 ;  /* 0x000000650025d202 */ /* 0x000fe20000000f00 */
[----:B------:R5:W3:Y:S01]  /*0af0*/  @!P4 LDG.E R79, desc[UR6][R52.64] ;  /* 0x00000006344fc981 */ /* 0x000ae2000c1e1900 */
[----:B-1----:R-:W-:Y:S01]  /*0b00*/  @!P5 IMAD R49, R80, R47, R14 ;  /* 0x0000002f5031d224 */ /* 0x002fe200078e020e */
[----:B------:R-:W-:Y:S01]  /*0b10*/  ISETP.GE.U32.AND P4, PT, R74, UR4, PT ;  /* 0x000000044a007c0c */ /* 0x000fe2000bf86070 */
[----:B0-----:R-:W-:Y:S01]  /*0b20*/  @!P2 IMAD R14, R27, R38, RZ ;  /* 0x000000261b0ea224 */ /* 0x001fe200078e02ff */
[----:B------:R-:W-:Y:S01]  /*0b30*/  @!P2 MOV R50, R102 ;  /* 0x000000660032a202 */ /* 0x000fe20000000f00 */
[----:B------:R-:W-:Y:S01]  /*0b40*/  @!P5 IMAD.WIDE.U32 R46, R80, R46, R36 ;  /* 0x0000002e502ed225 */ /* 0x000fe200078e0024 */
[----:B------:R-:W-:Y:S01]  /*0b50*/  @!P2 MOV R51, R101 ;  /* 0x000000650033a202 */ /* 0x000fe20000000f00 */
[----:B------:R-:W0:Y:S01]  /*0b60*/  @!P3 LDC.64 R36, c[0x0][0x3e0] ;  /* 0x0000f800ff24bb82 */ /* 0x000e220000000a00 */
[----:B------:R-:W-:Y:S01]  /*0b70*/  ISETP.GE.AND.EX P4, PT, R31, UR5, PT, P4 ;  /* 0x000000051f007c0c */ /* 0x000fe2000bf86340 */
[C---:B------:R-:W-:Y:S01]  /*0b80*/  @!P2 IMAD R39, R78.reuse, R39, R14 ;  /* 0x000000274e27a224 */ /* 0x040fe200078e020e */
[----:B------:R-:W-:Y:S01]  /*0b90*/  @!P5 IADD3 R14, PT, PT, R47, R49, RZ ;  /* 0x000000312f0ed210 */ /* 0x000fe20007ffe0ff */
[----:B------:R-:W-:Y:S01]  /*0ba0*/  @!P2 IMAD.WIDE.U32 R50, R78, R38, R50 ;  /* 0x000000264e32a225 */ /* 0x000fe200078e0032 */
[----:B-----5:R-:W-:-:S04]  /*0bb0*/  @!P5 LEA R48, P6, R46, R44, 0x1 ;  /* 0x0000002c2e30d211 */ /* 0x020fc800078c08ff */
[----:B------:R-:W-:Y:S02]  /*0bc0*/  @!P5 LEA.HI.X R49, R46, R45, R14, 0x1, P6 ;  /* 0x0000002d2e31d211 */ /* 0x000fe400030f0c0e */
[----:B------:R-:W-:Y:S01]  /*0bd0*/  @!P2 IADD3 R14, PT, PT, R51, R39, RZ ;  /* 0x00000027330ea210 */ /* 0x000fe20007ffe0ff */
[----:B------:R-:W1:Y:S01]  /*0be0*/  @!P3 LDC.64 R46, c[0x0][0x390] ;  /* 0x0000e400ff2ebb82 */ /* 0x000e620000000a00 */
[----:B------:R-:W-:Y:S02]  /*0bf0*/  MOV R81, RZ ;  /* 0x000000ff00517202 */ /* 0x000fe40000000f00 */
[----:B------:R-:W-:-:S04]  /*0c00*/  @!P2 LEA R52, P6, R50, R42, 0x1 ;  /* 0x0000002a3234a211 */ /* 0x000fc800078c08ff */
[----:B------:R5:W3:Y:S01]  /*0c10*/  @!P5 LDG.E R81, desc[UR6][R48.64] ;  /* 0x000000063051d981 */ /* 0x000ae2000c1e1900 */
[----:B------:R-:W1:Y:S01]  /*0c20*/  @!P1 LDC.64 R38, c[0x0][0x390] ;  /* 0x0000e400ff269b82 */ /* 0x000e620000000a00 */
[----:B------:R-:W-:Y:S02]  /*0c30*/  ISETP.GE.U32.AND P5, PT, R72, UR4, PT ;  /* 0x0000000448007c0c */ /* 0x000fe4000bfa6070 */
[----:B------:R-:W-:-:S05]  /*0c40*/  MOV R83, RZ ;  /* 0x000000ff00537202 */ /* 0x000fca0000000f00 */
[----:B------:R-:W1:Y:S01]  /*0c50*/  @!P4 LDC.64 R44, c[0x0][0x3e0] ;  /* 0x0000f800ff2ccb82 */ /* 0x000e620000000a00 */
[----:B------:R-:W-:Y:S02]  /*0c60*/  @!P2 LEA.HI.X R53, R50, R43, R14, 0x1, P6 ;  /* 0x0000002b3235a211 */ /* 0x000fe400030f0c0e */
[----:B------:R-:W-:Y:S01]  /*0c70*/  ISETP.GE.AND.EX P5, PT, R33, UR5, PT, P5 ;  /* 0x0000000521007c0c */ /* 0x000fe2000bfa6350 */
[----:B--2---:R-:W-:Y:S01]  /*0c80*/  @!P1 IMAD R16, R29, R40, RZ ;  /* 0x000000281d109224 */ /* 0x004fe200078e02ff */
[----:B-----5:R-:W-:Y:S01]  /*0c90*/  @!P1 MOV R48, R102 ;  /* 0x0000006600309202 */ /* 0x020fe20000000f00 */
[----:B------:R2:W5:Y:S01]  /*0ca0*/  @!P2 LDG.E R83, desc[UR6][R52.64] ;  /* 0x000000063453a981 */ /* 0x000562000c1e1900 */
[----:B------:R-:W-:Y:S01]  /*0cb0*/  @!P1 MOV R49, R101 ;  /* 0x0000006500319202 */ /* 0x000fe20000000f00 */
[----:B------:R-:W2:Y:S01]  /*0cc0*/  @!P4 LDC.64 R42, c[0x0][0x390] ;  /* 0x0000e400ff2acb82 */ /* 0x000ea20000000a00 */
[----:B------:R-:W-:Y:S01]  /*0cd0*/  ISETP.GE.U32.AND P2, PT, R70, UR4, PT ;  /* 0x0000000446007c0c */ /* 0x000fe2000bf46070 */
[----:B0-----:R-:W-:Y:S01]  /*0ce0*/  @!P3 IMAD R14, R9, R36, RZ ;  /* 0x00000024090eb224 */ /* 0x001fe200078e02ff */
[----:B------:R-:W-:Y:S01]  /*0cf0*/  @!P3 MOV R50, R102 ;  /* 0x000000660032b202 */ /* 0x000fe20000000f00 */
[C---:B------:R-:W-:Y:S01]  /*0d00*/  @!P1 IMAD R57, R76.reuse, R41, R16 ;  /* 0x000000294c399224 */ /* 0x040fe200078e0210 */
[----:B------:R-:W-:Y:S01]  /*0d10*/  @!P3 MOV R51, R101 ;  /* 0x000000650033b202 */ /* 0x000fe20000000f00 */
[----:B------:R-:W-:Y:S01]  /*0d20*/  @!P1 IMAD.WIDE.U32 R48, R76, R40, R48 ;  /* 0x000000284c309225 */ /* 0x000fe200078e0030 */
[----:B------:R-:W-:Y:S01]  /*0d30*/  ISETP.GE.AND.EX P2, PT, R35, UR5, PT, P2 ;  /* 0x0000000523007c0c */ /* 0x000fe2000bf46320 */
[----:B------:R-:W0:Y:S02]  /*0d40*/  @!P5 LDC.64 R40, c[0x0][0x3e0] ;  /* 0x0000f800ff28db82 */ /* 0x000e240000000a00 */
[C---:B------:R-:W-:Y:S01]  /*0d50*/  @!P3 IMAD R55, R92.reuse, R37, R14 ;  /* 0x000000255c37b224 */ /* 0x040fe200078e020e */
[----:B------:R-:W-:Y:S01]  /*0d60*/  @!P1 IADD3 R14, PT, PT, R49, R57, RZ ;  /* 0x00000039310e9210 */ /* 0x000fe20007ffe0ff */
[----:B------:R-:W-:Y:S01]  /*0d70*/  @!P3 IMAD.WIDE.U32 R36, R92, R36, R50 ;  /* 0x000000245c24b225 */ /* 0x000fe200078e0032 */
[----:B-1----:R-:W-:-:S02]  /*0d80*/  @!P1 LEA R38, P6, R48, R38, 0x1 ;  /* 0x0000002630269211 */ /* 0x002fc400078c08ff */
[----:B------:R-:W-:Y:S02]  /*0d90*/  @!P4 MOV R49, R101 ;  /* 0x000000650031c202 */ /* 0x000fe40000000f00 */
[----:B------:R-:W-:Y:S01]  /*0da0*/  @!P1 LEA.HI.X R39, R48, R39, R14, 0x1, P6 ;  /* 0x0000002730279211 */ /* 0x000fe200030f0c0e */
[----:B------:R-:W-:Y:S01]  /*0db0*/  @!P4 IMAD R16, R31, R44, RZ ;  /* 0x0000002c1f10c224 */ /* 0x000fe200078e02ff */
[----:B------:R-:W-:Y:S01]  /*0dc0*/  @!P4 MOV R48, R102 ;  /* 0x000000660030c202 */ /* 0x000fe20000000f00 */
[----:B--2---:R-:W1:Y:S01]  /*0dd0*/  @!P2 LDC.64 R52, c[0x0][0x390] ;  /* 0x0000e400ff34ab82 */ /* 0x004e620000000a00 */
[----:B------:R-:W-:Y:S02]  /*0de0*/  @!P3 IADD3 R14, PT, PT, R37, R55, RZ ;  /* 0x00000037250eb210 */ /* 0x000fe40007ffe0ff */
[----:B------:R-:W-:Y:S01]  /*0df0*/  @!P3 LEA R46, P6, R36, R46, 0x1 ;  /* 0x0000002e242eb211 */ /* 0x000fe200078c08ff */
[C---:B------:R-:W-:Y:S02]  /*0e00*/  @!P4 IMAD R51, R74.reuse, R45, R16 ;  /* 0x0000002d4a33c224 */ /* 0x040fe400078e0210 */
[----:B------:R-:W-:Y:S01]  /*0e10*/  @!P4 IMAD.WIDE.U32 R48, R74, R44, R48 ;  /* 0x0000002c4a30c225 */ /* 0x000fe200078e0030 */
[----:B------:R-:W-:Y:S01]  /*0e20*/  @!P3 LEA.HI.X R47, R36, R47, R14, 0x1, P6 ;  /* 0x0000002f242fb211 */ /* 0x000fe200030f0c0e */
[----:B------:R-:W2:Y:S01]  /*0e30*/  @!P5 LDC.64 R44, c[0x0][0x390] ;  /* 0x0000e400ff2cdb82 */ /* 0x000ea20000000a00 */
[----:B------:R-:W-:-:S07]  /*0e40*/  MOV R85, RZ ;  /* 0x000000ff00557202 */ /* 0x000fce0000000f00 */
[----:B------:R-:W1:Y:S01]  /*0e50*/  @!P2 LDC.64 R36, c[0x0][0x3e0] ;  /* 0x0000f800ff24ab82 */ /* 0x000e620000000a00 */
[----:B------:R-:W-:Y:S01]  /*0e60*/  @!P4 IADD3 R14, PT, PT, R49, R51, RZ ;  /* 0x00000033310ec210 */ /* 0x000fe20007ffe0ff */
[----:B------:R0:W5:Y:S01]  /*0e70*/  @!P1 LDG.E R85, desc[UR6][R38.64] ;  /* 0x0000000626559981 */ /* 0x000162000c1e1900 */
[----:B------:R-:W-:Y:S02]  /*0e80*/  @!P4 LEA R42, P6, R48, R42, 0x1 ;  /* 0x0000002a302ac211 */ /* 0x000fe400078c08ff */
[----:B------:R-:W-:Y:S02]  /*0e90*/  ISETP.GE.U32.AND P1, PT, R10, UR4, PT ;  /* 0x000000040a007c0c */ /* 0x000fe4000bf26070 */
[----:B------:R-:W-:Y:S02]  /*0ea0*/  MOV R87, RZ ;  /* 0x000000ff00577202 */ /* 0x000fe40000000f00 */
[----:B------:R-:W-:Y:S02]  /*0eb0*/  @!P4 LEA.HI.X R43, R48, R43, R14, 0x1, P6 ;  /* 0x0000002b302bc211 */ /* 0x000fe400030f0c0e */
[----:B------:R-:W-:Y:S01]  /*0ec0*/  ISETP.GE.AND.EX P1, PT, R61, UR5, PT, P1 ;  /* 0x000000053d007c0c */ /* 0x000fe2000bf26310 */
[----:B0-----:R-:W-:Y:S01]  /*0ed0*/  @!P5 IMAD R16, R33, R40, RZ ;  /* 0x000000282110d224 */ /* 0x001fe200078e02ff */
[----:B------:R-:W-:Y:S01]  /*0ee0*/  ISETP.GE.U32.AND P6, PT, R11, UR4, PT ;  /* 0x000000040b007c0c */ /* 0x000fe2000bfc6070 */
[----:B------:R0:W5:Y:S01]  /*0ef0*/  @!P4 LDG.E R87, desc[UR6][R42.64] ;  /* 0x000000062a57c981 */ /* 0x000162000c1e1900 */
[----:B------:R-:W-:-:S02]  /*0f00*/  MOV R69, RZ ;  /* 0x000000ff00457202 */ /* 0x000fc40000000f00 */
[----:B------:R-:W-:Y:S02]  /*0f10*/  @!P5 MOV R38, R102 ;  /* 0x000000660026d202 */ /* 0x000fe40000000f00 */
[----:B------:R-:W-:Y:S01]  /*0f20*/  @!P5 MOV R39, R101 ;  /* 0x000000650027d202 */ /* 0x000fe20000000f00 */
[C---:B------:R-:W-:Y:S01]  /*0f30*/  @!P5 IMAD R49, R72.reuse, R41, R16 ;  /* 0x000000294831d224 */ /* 0x040fe200078e0210 */
[----:B------:R-:W-:Y:S01]  /*0f40*/  ISETP.GE.AND.EX P4, PT, R63, UR5, PT, P6 ;  /* 0x000000053f007c0c */ /* 0x000fe2000bf86360 */
[----:B------:R2:W3:Y:S01]  /*0f50*/  @!P3 LDG.E R69, desc[UR6][R46.64] ;  /* 0x000000062e45b981 */ /* 0x0004e2000c1e1900 */
[----:B------:R-:W-:Y:S01]  /*0f60*/  @!P5 IMAD.WIDE.U32 R40, R72, R40, R38 ;  /* 0x000000284828d225 */ /* 0x000fe200078e0026 */
[----:B------:R-:W-:Y:S01]  /*0f70*/  @!P2 MOV R38, R102 ;  /* 0x000000660026a202 */ /* 0x000fe20000000f00 */
[----:B0-----:R-:W0:Y:S01]  /*0f80*/  @!P1 LDC.64 R42, c[0x0][0x390] ;  /* 0x0000e400ff2a9b82 */ /* 0x001e220000000a00 */
[----:B------:R-:W-:Y:S01]  /*0f90*/  @!P2 MOV R39, R101 ;  /* 0x000000650027a202 */ /* 0x000fe20000000f00 */
[----:B-1----:R-:W-:Y:S01]  /*0fa0*/  @!P2 IMAD R16, R35, R36, RZ ;  /* 0x000000242310a224 */ /* 0x002fe200078e02ff */
[----:B------:R-:W-:-:S02]  /*0fb0*/  @!P5 IADD3 R14, PT, PT, R41, R49, RZ ;  /* 0x00000031290ed210 */ /* 0x000fc40007ffe0ff */
[----:B--2---:R-:W-:-:S03]  /*0fc0*/  @!P5 LEA R44, P6, R40, R44, 0x1 ;  /* 0x0000002c282cd211 */ /* 0x004fc600078c08ff */
[----:B------:R-:W1:Y:S01]  /*0fd0*/  @!P1 LDC.64 R48, c[0x0][0x3e0] ;  /* 0x0000f800ff309b82 */ /* 0x000e620000000a00 */
[----:B------:R-:W-:Y:S01]  /*0fe0*/  MOV R89, RZ ;  /* 0x000000ff00597202 */ /* 0x000fe20000000f00 */
[----:B------:R-:W-:Y:S01]  /*0ff0*/  @!P2 IMAD R41, R70, R37, R16 ;  /* 0x000000254629a224 */ /* 0x000fe200078e0210 */
[----:B------:R-:W-:Y:S01]  /*1000*/  @!P5 LEA.HI.X R45, R40, R45, R14, 0x1, P6 ;  /* 0x0000002d282dd211 */ /* 0x000fe200030f0c0e */
[----:B------:R-:W-:-:S04]  /*1010*/  @!P2 IMAD.WIDE.U32 R36, R70, R36, R38 ;  /* 0x000000244624a225 */ /* 0x000fc800078e0026 */
[----:B------:R-:W2:Y:S01]  /*1020*/  @!P4 LDC.64 R46, c[0x0][0x3e0] ;  /* 0x0000f800ff2ecb82 */ /* 0x000ea20000000a00 */
[----:B------:R0:W5:Y:S01]  /*1030*/  @!P5 LDG.E R89, desc[UR6][R44.64] ;  /* 0x000000062c59d981 */ /* 0x000162000c1e1900 */
[----:B------:R-:W-:Y:S02]  /*1040*/  ISETP.GE.U32.AND P5, PT, R12, UR4, PT ;  /* 0x000000040c007c0c */ /* 0x000fe4000bfa6070 */
[----:B------:R-:W-:Y:S02]  /*1050*/  @!P2 IADD3 R14, PT, PT, R37, R41, RZ ;  /* 0x00000029250ea210 */ /* 0x000fe40007ffe0ff */
[C---:B------:R-:W-:Y:S02]  /*1060*/  @!P2 LEA R52, P6, R36.reuse, R52, 0x1 ;  /* 0x000000342434a211 */ /* 0x040fe400078c08ff */
[----:B------:R-:W-:Y:S02]  /*1070*/  ISETP.GE.AND.EX P5, PT, R65, UR5, PT, P5 ;  /* 0x0000000541007c0c */ /* 0x000fe4000bfa6350 */
[----:B------:R-:W-:-:S02]  /*1080*/  @!P2 LEA.HI.X R53, R36, R53, R14, 0x1, P6 ;  /* 0x000000352435a211 */ /* 0x000fc400030f0c0e */
[----:B------:R-:W-:Y:S01]  /*1090*/  ISETP.GE.U32.AND P6, PT, R13, UR4, PT ;  /* 0x000000040d007c0c */ /* 0x000fe2000bfc6070 */
[----:B------:R-:W4:Y:S03]  /*10a0*/  @!P4 LDC.64 R36, c[0x0][0x390] ;  /* 0x0000e400ff24cb82 */ /* 0x000f260000000a00 */
[----:B------:R-:W-:Y:S01]  /*10b0*/  ISETP.GE.AND.EX P6, PT, R67, UR5, PT, P6 ;  /* 0x0000000543007c0c */ /* 0x000fe2000bfc6360 */
[----:B-1----:R-:W-:Y:S01]  /*10c0*/  @!P1 IMAD R14, R61, R48, RZ ;  /* 0x000000303d0e9224 */ /* 0x002fe200078e02ff */
[----:B0-----:R-:W-:Y:S02]  /*10d0*/  @!P1 MOV R44, R102 ;  /* 0x00000066002c9202 */ /* 0x001fe40000000f00 */
[----:B------:R-:W-:Y:S01]  /*10e0*/  @!P1 MOV R45, R101 ;  /* 0x00000065002d9202 */ /* 0x000fe20000000f00 */
[----:B------:R-:W0:Y:S01]  /*10f0*/  @!P5 LDC.64 R38, c[0x0][0x3e0] ;  /* 0x0000f800ff26db82 */ /* 0x000e220000000a00 */
[----:B------:R-:W-:-:S02]  /*1100*/  @!P1 IMAD R51, R10, R49, R14 ;  /* 0x000000310a339224 */ /* 0x000fc400078e020e */
[----:B--2---:R-:W-:Y:S02]  /*1110*/  @!P4 IMAD R14, R63, R46, RZ ;  /* 0x0000002e3f0ec224 */ /* 0x004fe400078e02ff */
[----:B------:R-:W-:Y:S01]  /*1120*/  @!P1 IMAD.WIDE.U32 R48, R10, R48, R44 ;  /* 0x000000300a309225 */ /* 0x000fe200078e002c */
[----:B------:R-:W-:Y:S02]  /*1130*/  MOV R91, RZ ;  /* 0x000000ff005b7202 */ /* 0x000fe40000000f00 */
[----:B------:R-:W1:Y:S01]  /*1140*/  @!P6 LDC.64 R40, c[0x0][0x3e0] ;  /* 0x0000f800ff28eb82 */ /* 0x000e620000000a00 */
[----:B------:R-:W-:Y:S01]  /*1150*/  @!P4 IMAD R55, R11, R47, R14 ;  /* 0x0000002f0b37c224 */ /* 0x000fe200078e020e */
[----:B------:R-:W-:Y:S02]  /*1160*/  @!P1 IADD3 R14, PT, PT, R49, R51, RZ ;  /* 0x00000033310e9210 */ /* 0x000fe40007ffe0ff */
[----:B------:R-:W-:Y:S01]  /*1170*/  @!P4 MOV R50, R102 ;  /* 0x000000660032c202 */ /* 0x000fe20000000f00 */
[----:B------:R-:W2:Y:S01]  /*1180*/  @!P2 LDG.E R91, desc[UR6][R52.64] ;  /* 0x00000006345ba981 */ /* 0x000ea2000c1e1900 */
[----:B------:R-:W-:-:S02]  /*1190*/  @!P4 MOV R51, R101 ;  /* 0x000000650033c202 */ /* 0x000fc40000000f00 */
[----:B------:R-:W1:Y:S01]  /*11a0*/  @!P5 LDC.64 R44, c[0x0][0x390] ;  /* 0x0000e400ff2cdb82 */ /* 0x000e620000000a00 */
[----:B------:R-:W-:Y:S01]  /*11b0*/  @!P1 LEA R42, P2, R48, R42, 0x1 ;  /* 0x0000002a302a9211 */ /* 0x000fe200078408ff */
[----:B------:R-:W-:Y:S01]  /*11c0*/  @!P4 IMAD.WIDE.U32 R50, R11, R46, R50 ;  /* 0x0000002e0b32c225 */ /* 0x000fe200078e0032 */
[----:B------:R-:W-:-:S05]  /*11d0*/  MOV R93, RZ ;  /* 0x000000ff005d7202 */ /* 0x000fca0000000f00 */
[----:B------:R-:W1:Y:S01]  /*11e0*/  @!P6 LDC.64 R46, c[0x0][0x390] ;  /* 0x0000e400ff2eeb82 */ /* 0x000e620000000a00 */
[----:B------:R-:W-:Y:S02]  /*11f0*/  @!P1 LEA.HI.X R43, R48, R43, R14, 0x1, P2 ;  /* 0x0000002b302b9211 */ /* 0x000fe400010f0c0e */
[----:B------:R-:W-:Y:S02]  /*1200*/  @!P4 IADD3 R14, PT, PT, R51, R55, RZ ;  /* 0x00000037330ec210 */ /* 0x000fe40007ffe0ff */
[C---:B----4-:R-:W-:Y:S01]  /*1210*/  @!P4 LEA R36, P2, R50.reuse, R36, 0x1 ;  /* 0x000000243224c211 */ /* 0x050fe200078408ff */
[----:B------:R4:W2:Y:S01]  /*1220*/  @!P1 LDG.E R93, desc[UR6][R42.64] ;  /* 0x000000062a5d9981 */ /* 0x0008a2000c1e1900 */
[----:B------:R-:W-:Y:S01]  /*1230*/  MOV R95, RZ ;  /* 0x000000ff005f7202 */ /* 0x000fe20000000f00 */
[----:B0-----:R-:W-:Y:S01]  /*1240*/  @!P5 IMAD R16, R65, R38, RZ ;  /* 0x000000264110d224 */ /* 0x001fe200078e02ff */
[----:B------:R-:W-:Y:S01]  /*1250*/  @!P4 LEA.HI.X R37, R50, R37, R14, 0x1, P2 ;  /* 0x000000253225c211 */ /* 0x000fe200010f0c0e */
[----:B-1----:R-:W-:-:S02]  /*1260*/  @!P6 IMAD R14, R67, R40, RZ ;  /* 0x00000028430ee224 */ /* 0x002fc400078e02ff */
[C---:B------:R-:W-:Y:S02]  /*1270*/  @!P5 IMAD R49, R12.reuse, R39, R16 ;  /* 0x000000270c31d224 */ /* 0x040fe400078e0210 */
[----:B------:R0:W2:Y:S01]  /*1280*/  @!P4 LDG.E R95, desc[UR6][R36.64] ;  /* 0x00000006245fc981 */ /* 0x0000a2000c1e1900 */
[----:B----4-:R-:W-:Y:S02]  /*1290*/  @!P5 MOV R42, R102 ;  /* 0x00000066002ad202 */ /* 0x010fe40000000f00 */
[----:B------:R-:W-:Y:S01]  /*12a0*/  @!P5 MOV R43, R101 ;  /* 0x00000065002bd202 */ /* 0x000fe20000000f00 */
[----:B------:R-:W-:Y:S02]  /*12b0*/  @!P6 IMAD R51, R13, R41, R14 ;  /* 0x000000290d33e224 */ /* 0x000fe400078e020e */
[----:B------:R-:W-:Y:S01]  /*12c0*/  @!P5 IMAD.WIDE.U32 R38, R12, R38, R42 ;  /* 0x000000260c26d225 */ /* 0x000fe200078e002a */
[----:B0-----:R-:W-:Y:S02]  /*12d0*/  @!P6 MOV R36, R102 ;  /* 0x000000660024e202 */ /* 0x001fe40000000f00 */
[----:B------:R-:W-:-:S02]  /*12e0*/  @!P6 MOV R37, R101 ;  /* 0x000000650025e202 */ /* 0x000fc40000000f00 */
[----:B------:R-:W-:Y:S02]  /*12f0*/  @!P5 IADD3 R14, PT, PT, R39, R49, RZ ;  /* 0x00000031270ed210 */ /* 0x000fe40007ffe0ff */
[C---:B------:R-:W-:Y:S01]  /*1300*/  @!P5 LEA R44, P1, R38.reuse, R44, 0x1 ;  /* 0x0000002c262cd211 */ /* 0x040fe200078208ff */
[----:B------:R-:W-:Y:S01]  /*1310*/  @!P6 IMAD.WIDE.U32 R40, R13, R40, R36 ;  /* 0x000000280d28e225 */ /* 0x000fe200078e0024 */
[----:B------:R-:W-:Y:S02]  /*1320*/  MOV R97, RZ ;  /* 0x000000ff00617202 */ /* 0x000fe40000000f00 */
[----:B------:R-:W-:Y:S02]  /*1330*/  @!P5 LEA.HI.X R45, R38, R45, R14, 0x1, P1 ;  /* 0x0000002d262dd211 */ /* 0x000fe400008f0c0e */
[----:B------:R-:W-:Y:S02]  /*1340*/  @!P6 IADD3 R14, PT, PT, R41, R51, RZ ;  /* 0x00000033290ee210 */ /* 0x000fe40007ffe0ff */
[----:B------:R-:W-:Y:S01]  /*1350*/  @!P6 LEA R46, P1, R40, R46, 0x1 ;  /* 0x0000002e282ee211 */ /* 0x000fe200078208ff */
[----:B------:R-:W4:Y:S01]  /*1360*/  @!P5 LDG.E R97, desc[UR6][R44.64] ;  /* 0x000000062c61d981 */ /* 0x000f22000c1e1900 */
[----:B------:R-:W-:-:S02]  /*1370*/  MOV R99, RZ ;  /* 0x000000ff00637202 */ /* 0x000fc40000000f00 */
[----:B------:R-:W-:-:S05]  /*1380*/  @!P6 LEA.HI.X R47, R40, R47, R14, 0x1, P1 ;  /* 0x0000002f282fe211 */ /* 0x000fca00008f0c0e */
[----:B------:R-:W4:Y:S01]  /*1390*/  @!P6 LDG.E R99, desc[UR6][R46.64] ;  /* 0x000000062e63e981 */ /* 0x000f22000c1e1900 */
[--C-:B------:R-:W-:Y:S02]  /*13a0*/  HADD2.F32 R16, -RZ, R71.reuse.H0_H0 ;  /* 0x20000047ff107230 */ /* 0x100fe40000004100 */
[----:B------:R-:W-:-:S05]  /*13b0*/  HADD2.F32 R71, -RZ, R71.H1_H1 ;  /* 0x30000047ff477230 */ /* 0x000fca0000004100 */
[C---:B------:R-:W-:Y:S01]  /*13c0*/  FADD.FTZ R39, R16.reuse, R71 ;  /* 0x0000004710277221 */ /* 0x040fe20000010000 */
[----:B------:R-:W-:Y:S01]  /*13d0*/  FMUL.FTZ R41, R71, R71 ;  /* 0x0000004747297220 */ /* 0x000fe20000410000 */
[--C-:B------:R-:W-:Y:S02]  /*13e0*/  HADD2.F32 R18, -RZ, R73.reuse.H0_H0 ;  /* 0x20000049ff127230 */ /* 0x100fe40000004100 */
[----:B------:R-:W-:Y:S02]  /*13f0*/  HADD2.F32 R73, -RZ, R73.H1_H1 ;  /* 0x30000049ff497230 */ /* 0x000fe40000004100 */
[----:B------:R-:W-:-:S03]  /*1400*/  FFMA.FTZ R22, R16, R16, R41 ;  /* 0x0000001010167223 */ /* 0x000fc60000010029 */
[----:B------:R-:W-:Y:S01]  /*1410*/  FADD.FTZ R24, R18, R73 ;  /* 0x0000004912187221 */ /* 0x000fe20000010000 */
[----:B------:R-:W-:-:S04]  /*1420*/  FMUL.FTZ R41, R73, R73 ;  /* 0x0000004949297220 */ /* 0x000fc80000410000 */
[----:B------:R-:W-:Y:S01]  /*1430*/  FFMA.FTZ R26, R18, R18, R41 ;  /* 0x00000012121a7223 */ /* 0x000fe20000010029 */
[----:B------:R-:W-:Y:S01]  /*1440*/  ISETP.GT.AND P1, PT, R4, 0x1e, PT ;  /* 0x0000001e0400780c */ /* 0x000fe20003f24270 */
[--C-:B---3--:R-:W-:Y:S02]  /*1450*/  HADD2.F32 R14, -RZ, R69.reuse.H0_H0 ;  /* 0x20000045ff0e7230 */ /* 0x108fe40000004100 */
[----:B------:R-:W-:-:S05]  /*1460*/  HADD2.F32 R69, -RZ, R69.H1_H1 ;  /* 0x30000045ff457230 */ /* 0x000fca0000004100 */
[----:B------:R-:W-:Y:S01]  /*1470*/  FADD.FTZ R20, R14, R69 ;  /* 0x000000450e147221 */ /* 0x000fe20000010000 */
[----:B------:R-:W-:-:S03]  /*1480*/  FMUL.FTZ R37, R69, R69 ;  /* 0x0000004545257220 */ /* 0x000fc60000410000 */
[----:B------:R-:W-:Y:S01]  /*1490*/  FADD.FTZ R20, RZ, R20 ;  /* 0x00000014ff147221 */ /* 0x000fe20000010000 */
[----:B------:R-:W-:-:S03]  /*14a0*/  FFMA.FTZ R37, R14, R14, R37 ;  /* 0x0000000e0e257223 */ /* 0x000fc60000010025 */
[----:B------:R-:W-:Y:S01]  /*14b0*/  FADD.FTZ R39, R20, R39 ;  /* 0x0000002714277221 */ /* 0x000fe20000010000 */
[--C-:B------:R-:W-:Y:S02]  /*14c0*/  HADD2.F32 R20, -RZ, R75.reuse.H0_H0 ;  /* 0x2000004bff147230 */ /* 0x100fe40000004100 */
[----:B------:R-:W-:Y:S01]  /*14d0*/  FADD.FTZ R37, RZ, R37 ;  /* 0x00000025ff257221 */ /* 0x000fe20000010000 */
[----:B------:R-:W-:Y:S02]  /*14e0*/  HADD2.F32 R75, -RZ, R75.H1_H1 ;  /* 0x3000004bff4b7230 */ /* 0x000fe40000004100 */
[----:B------:R-:W-:Y:S01]  /*14f0*/  FADD.FTZ R24, R39, R24 ;  /* 0x0000001827187221 */ /* 0x000fe20000010000 */
[----:B------:R-:W-:Y:S01]  /*1500*/  FADD.FTZ R37, R37, R22 ;  /* 0x0000001625257221 */ /* 0x000fe20000010000 */
[--C-:B------:R-:W-:Y:S02]  /*1510*/  HADD2.F32 R22, -RZ, R77.reuse.H0_H0 ;  /* 0x2000004dff167230 */ /* 0x100fe40000004100 */
[----:B------:R-:W-:Y:S01]  /*1520*/  FADD.FTZ R39, R20, R75 ;  /* 0x0000004b14277221 */ /* 0x000fe20000010000 */
[----:B------:R-:W-:-:S02]  /*1530*/  HADD2.F32 R77, -RZ, R77.H1_H1 ;  /* 0x3000004dff4d7230 */ /* 0x000fc40000004100 */
[----:B------:R-:W-:Y:S01]  /*1540*/  FMUL.FTZ R41, R75, R75 ;  /* 0x0000004b4b297220 */ /* 0x000fe20000410000 */
[----:B------:R-:W-:Y:S01]  /*1550*/  FADD.FTZ R26, R37, R26 ;  /* 0x0000001a251a7221 */ /* 0x000fe20000010000 */
[----:B------:R-:W-:Y:S01]  /*1560*/  FADD.FTZ R39, R24, R39 ;  /* 0x0000002718277221 */ /* 0x000fe20000010000 */
[--C-:B------:R-:W-:Y:S02]  /*1570*/  HADD2.F32 R24, -RZ, R79.reuse.H0_H0 ;  /* 0x2000004fff187230 */ /* 0x100fe40000004100 */
[----:B------:R-:W-:Y:S01]  /*1580*/  FFMA.FTZ R41, R20, R20, R41 ;  /* 0x0000001414297223 */ /* 0x000fe20000010029 */
[----:B------:R-:W-:Y:S02]  /*1590*/  HADD2.F32 R79, -RZ, R79.H1_H1 ;  /* 0x3000004fff4f7230 */ /* 0x000fe40000004100 */
[----:B------:R-:W-:Y:S01]  /*15a0*/  FMUL.FTZ R37, R77, R77 ;  /* 0x0000004d4d257220 */ /* 0x000fe20000410000 */
[----:B------:R-:W-:Y:S01]  /*15b0*/  FADD.FTZ R28, R22, R77 ;  /* 0x0000004d161c7221 */ /* 0x000fe20000010000 */
[----:B------:R-:W-:Y:S01]  /*15c0*/  FADD.FTZ R41, R26, R41 ;  /* 0x000000291a297221 */ /* 0x000fe20000010000 */
[----:B------:R-:W-:-:S02]  /*15d0*/  HADD2.F32 R26, -RZ, R81.H0_H0 ;  /* 0x20000051ff1a7230 */ /* 0x000fc40000004100 */
[----:B------:R-:W-:Y:S01]  /*15e0*/  FFMA.FTZ R30, R22, R22, R37 ;  /* 0x00000016161e7223 */ /* 0x000fe20000010025 */
[----:B------:R-:W-:Y:S01]  /*15f0*/  FADD.FTZ R28, R39, R28 ;  /* 0x0000001c271c7221 */ /* 0x000fe20000010000 */
[----:B------:R-:W-:Y:S01]  /*1600*/  FADD.FTZ R37, R24, R79 ;  /* 0x0000004f18257221 */ /* 0x000fe20000010000 */
[----:B------:R-:W-:Y:S02]  /*1610*/  HADD2.F32 R81, -RZ, R81.H1_H1 ;  /* 0x30000051ff517230 */ /* 0x000fe40000004100 */
[----:B------:R-:W-:Y:S01]  /*1620*/  FMUL.FTZ R39, R79, R79 ;  /* 0x0000004f4f277220 */ /* 0x000fe20000410000 */
[----:B------:R-:W-:Y:S01]  /*1630*/  FADD.FTZ R37, R28, R37 ;  /* 0x000000251c257221 */ /* 0x000fe20000010000 */
[--C-:B-----5:R-:W-:Y:S02]  /*1640*/  HADD2.F32 R28, -RZ, R83.reuse.H0_H0 ;  /* 0x20000053ff1c7230 */ /* 0x120fe40000004100 */
[----:B------:R-:W-:Y:S01]  /*1650*/  FADD.FTZ R30, R41, R30 ;  /* 0x0000001e291e7221 */ /* 0x000fe20000010000 */
[----:B------:R-:W-:Y:S01]  /*1660*/  FFMA.FTZ R39, R24, R24, R39 ;  /* 0x0000001818277223 */ /* 0x000fe20000010027 */
[----:B------:R-:W-:Y:S01]  /*1670*/  FADD.FTZ R32, R26, R81 ;  /* 0x000000511a207221 */ /* 0x000fe20000010000 */
[----:B------:R-:W-:-:S02]  /*1680*/  HADD2.F32 R83, -RZ, R83.H1_H1 ;  /* 0x30000053ff537230 */ /* 0x000fc40000004100 */
[----:B------:R-:W-:Y:S01]  /*1690*/  FMUL.FTZ R41, R81, R81 ;  /* 0x0000005151297220 */ /* 0x000fe20000410000 */
[----:B------:R-:W-:Y:S01]  /*16a0*/  FADD.FTZ R39, R30, R39 ;  /* 0x000000271e277221 */ /* 0x000fe20000010000 */
[----:B------:R-:W-:Y:S01]  /*16b0*/  FADD.FTZ R32, R37, R32 ;  /* 0x0000002025207221 */ /* 0x000fe20000010000 */
[--C-:B------:R-:W-:Y:S02]  /*16c0*/  HADD2.F32 R30, -RZ, R85.reuse.H0_H0 ;  /* 0x20000055ff1e7230 */ /* 0x100fe40000004100 */
[----:B------:R-:W-:Y:S01]  /*16d0*/  FADD.FTZ R37, R28, R83 ;  /* 0x000000531c257221 */ /* 0x000fe20000010000 */
[----:B------:R-:W-:Y:S01]  /*16e0*/  FFMA.FTZ R34, R26, R26, R41 ;  /* 0x0000001a1a227223 */ /* 0x000fe20000010029 */
[----:B------:R-:W-:Y:S02]  /*16f0*/  HADD2.F32 R85, -RZ, R85.H1_H1 ;  /* 0x30000055ff557230 */ /* 0x000fe40000004100 */
[----:B------:R-:W-:Y:S01]  /*1700*/  FMUL.FTZ R41, R83, R83 ;  /* 0x0000005353297220 */ /* 0x000fe20000410000 */
[----:B------:R-:W-:Y:S01]  /*1710*/  FADD.FTZ R37, R32, R37 ;  /* 0x0000002520257221 */ /* 0x000fe20000010000 */
[----:B------:R-:W-:Y:S01]  /*1720*/  FADD.FTZ R34, R39, R34 ;  /* 0x0000002227227221 */ /* 0x000fe20000010000 */
[----:B------:R-:W-:-:S02]  /*1730*/  HADD2.F32 R32, -RZ, R87.H0_H0 ;  /* 0x20000057ff207230 */ /* 0x000fc40000004100 */
[----:B------:R-:W-:Y:S01]  /*1740*/  FFMA.FTZ R41, R28, R28, R41 ;  /* 0x0000001c1c297223 */ /* 0x000fe20000010029 */
[----:B------:R-:W-:Y:S01]  /*1750*/  FMUL.FTZ R39, R85, R85 ;  /* 0x0000005555277220 */ /* 0x000fe20000410000 */
[----:B------:R-:W-:Y:S02]  /*1760*/  HADD2.F32 R87, -RZ, R87.H1_H1 ;  /* 0x30000057ff577230 */ /* 0x000fe40000004100 */
[----:B------:R-:W-:Y:S01]  /*1770*/  FADD.FTZ R36, R30, R85 ;  /* 0x000000551e247221 */ /* 0x000fe20000010000 */
[----:B------:R-:W-:Y:S01]  /*1780*/  FADD.FTZ R41, R34, R41 ;  /* 0x0000002922297221 */ /* 0x000fe20000010000 */
[----:B------:R-:W-:Y:S01]  /*1790*/  FFMA.FTZ R38, R30, R30, R39 ;  /* 0x0000001e1e267223 */ /* 0x000fe20000010027 */
[--C-:B------:R-:W-:Y:S02]  /*17a0*/  HADD2.F32 R34, -RZ, R89.reuse.H1_H1 ;  /* 0x30000059ff227230 */ /* 0x100fe40000004100 */
[----:B------:R-:W-:Y:S01]  /*17b0*/  FMUL.FTZ R39, R87, R87 ;  /* 0x0000005757277220 */ /* 0x000fe20000410000 */
[----:B------:R-:W-:Y:S01]  /*17c0*/  FADD.FTZ R36, R37, R36 ;  /* 0x0000002425247221 */ /* 0x000fe20000010000 */
[----:B------:R-:W-:Y:S01]  /*17d0*/  FADD.FTZ R37, R32, R87 ;  /* 0x0000005720257221 */ /* 0x000fe20000010000 */
[----:B------:R-:W-:Y:S01]  /*17e0*/  FADD.FTZ R38, R41, R38 ;  /* 0x0000002629267221 */ /* 0x000fe20000010000 */
[----:B------:R-:W-:-:S02]  /*17f0*/  HADD2.F32 R89, -RZ, R89.H0_H0 ;  /* 0x20000059ff597230 */ /* 0x000fc40000004100 */
[----:B------:R-:W-:Y:S01]  /*1800*/  FFMA.FTZ R39, R32, R32, R39 ;  /* 0x0000002020277223 */ /* 0x000fe20000010027 */
[----:B------:R-:W-:Y:S01]  /*1810*/  FMUL.FTZ R40, R34, R34 ;  /* 0x0000002222287220 */ /* 0x000fe20000410000 */
[--C-:B--2---:R-:W-:Y:S02]  /*1820*/  HADD2.F32 R60, -RZ, R91.reuse.H1_H1 ;  /* 0x3000005bff3c7230 */ /* 0x104fe40000004100 */
[----:B------:R-:W-:Y:S01]  /*1830*/  FADD.FTZ R36, R36, R37 ;  /* 0x0000002524247221 */ /* 0x000fe20000010000 */
[----:B------:R-:W-:Y:S01]  /*1840*/  FADD.FTZ R38, R38, R39 ;  /* 0x0000002726267221 */ /* 0x000fe20000010000 */
[C---:B------:R-:W-:Y:S01]  /*1850*/  FADD.FTZ R37, R89.reuse, R34 ;  /* 0x0000002259257221 */ /* 0x040fe20000010000 */
[----:B------:R-:W-:Y:S01]  /*1860*/  FFMA.FTZ R39, R89, R89, R40 ;  /* 0x0000005959277223 */ /* 0x000fe20000010028 */
[----:B------:R-:W-:Y:S02]  /*1870*/  HADD2.F32 R91, -RZ, R91.H0_H0 ;  /* 0x2000005bff5b7230 */ /* 0x000fe40000004100 */
[----:B------:R-:W-:Y:S01]  /*1880*/  FMUL.FTZ R40, R60, R60 ;  /* 0x0000003c3c287220 */ /* 0x000fe20000410000 */
[----:B------:R-:W-:-:S02]  /*1890*/  HADD2.F32 R62, -RZ, R93.H1_H1 ;  /* 0x3000005dff3e7230 */ /* 0x000fc40000004100 */
[----:B------:R-:W-:Y:S01]  /*18a0*/  FADD.FTZ R36, R36, R37 ;  /* 0x0000002524247221 */ /* 0x000fe20000010000 */
[----:B------:R-:W-:Y:S01]  /*18b0*/  FADD.FTZ R38, R38, R39 ;  /* 0x0000002726267221 */ /* 0x000fe20000010000 */
[C---:B------:R-:W-:Y:S01]  /*18c0*/  FADD.FTZ R37, R91.reuse, R60 ;  /* 0x0000003c5b257221 */ /* 0x040fe20000010000 */
[----:B------:R-:W-:Y:S01]  /*18d0*/  FFMA.FTZ R39, R91, R91, R40 ;  /* 0x0000005b5b277223 */ /* 0x000fe20000010028 */
[----:B------:R-:W-:Y:S02]  /*18e0*/  HADD2.F32 R93, -RZ, R93.H0_H0 ;  /* 0x2000005dff5d7230 */ /* 0x000fe40000004100 */
[----:B------:R-:W-:Y:S01]  /*18f0*/  FMUL.FTZ R40, R62, R62 ;  /* 0x0000003e3e287220 */ /* 0x000fe20000410000 */
[--C-:B------:R-:W-:Y:S02]  /*1900*/  HADD2.F32 R64, -RZ, R95.reuse.H1_H1 ;  /* 0x3000005fff407230 */ /* 0x100fe40000004100 */
[----:B------:R-:W-:Y:S01]  /*1910*/  FADD.FTZ R36, R36, R37 ;  /* 0x0000002524247221 */ /* 0x000fe20000010000 */
[----:B------:R-:W-:Y:S01]  /*1920*/  FADD.FTZ R38, R38, R39 ;  /* 0x0000002726267221 */ /* 0x000fe20000010000 */
[----:B------:R-:W-:Y:S01]  /*1930*/  FADD.FTZ R37, R93, R62 ;  /* 0x0000003e5d257221 */ /* 0x000fe20000010000 */
[----:B------:R-:W-:-:S02]  /*1940*/  HADD2.F32 R95, -RZ, R95.H0_H0 ;  /* 0x2000005fff5f7230 */ /* 0x000fc40000004100 */
[----:B------:R-:W-:Y:S01]  /*1950*/  FFMA.FTZ R39, R93, R93, R40 ;  /* 0x0000005d5d277223 */ /* 0x000fe20000010028 */
[----:B------:R-:W-:Y:S01]  /*1960*/  FMUL.FTZ R40, R64, R64 ;  /* 0x0000004040287220 */ /* 0x000fe20000410000 */
[----:B------:R-:W-:Y:S02]  /*1970*/  FADD.FTZ R36, R36, R37 ;  /* 0x0000002524247221 */ /* 0x000fe40000010000 */
[----:B------:R-:W-:Y:S01]  /*1980*/  FADD.FTZ R38, R38, R39 ;  /* 0x0000002726267221 */ /* 0x000fe20000010000 */
[C---:B------:R-:W-:Y:S01]  /*1990*/  FADD.FTZ R37, R95.reuse, R64 ;  /* 0x000000405f257221 */ /* 0x040fe20000010000 */
[----:B------:R-:W-:Y:S01]  /*19a0*/  FFMA.FTZ R39, R95, R95, R40 ;  /* 0x0000005f5f277223 */ /* 0x000fe20000010028 */
[--C-:B----4-:R-:W-:Y:S02]  /*19b0*/  HADD2.F32 R66, -RZ, R97.reuse.H1_H1 ;  /* 0x30000061ff427230 */ /* 0x110fe40000004100 */
[----:B------:R-:W-:-:S03]  /*19c0*/  HADD2.F32 R97, -RZ, R97.H0_H0 ;  /* 0x20000061ff617230 */ /* 0x000fc60000004100 */
[----:B------:R-:W-:Y:S01]  /*19d0*/  FMUL.FTZ R40, R66, R66 ;  /* 0x0000004242287220 */ /* 0x000fe20000410000 */
[--C-:B------:R-:W-:Y:S02]  /*19e0*/  HADD2.F32 R68, -RZ, R99.reuse.H1_H1 ;  /* 0x30000063ff447230 */ /* 0x100fe40000004100 */
[----:B------:R-:W-:Y:S01]  /*19f0*/  FADD.FTZ R36, R36, R37 ;  /* 0x0000002524247221 */ /* 0x000fe20000010000 */
[----:B------:R-:W-:Y:S01]  /*1a00*/  FADD.FTZ R38, R38, R39 ;  /* 0x0000002726267221 */ /* 0x000fe20000010000 */
[----:B------:R-:W-:Y:S02]  /*1a10*/  HADD2.F32 R99, -RZ, R99.H0_H0 ;  /* 0x20000063ff637230 */ /* 0x000fe40000004100 */
[C---:B------:R-:W-:Y:S01]  /*1a20*/  FADD.FTZ R37, R97.reuse, R66 ;  /* 0x0000004261257221 */ /* 0x040fe20000010000 */
[----:B------:R-:W-:Y:S01]  /*1a30*/  FFMA.FTZ R39, R97, R97, R40 ;  /* 0x0000006161277223 */ /* 0x000fe20000010028 */
[----:B------:R-:W-:Y:S02]  /*1a40*/  FMUL.FTZ R40, R68, R68 ;  /* 0x0000004444287220 */ /* 0x000fe40000410000 */
        /* <DEDUP_REMOVED lines=42> */
.L_x_2818:
[----:B------:R-:W-:Y:S05]  /*1cf0*/  BSYNC.RECONVERGENT B0 ;  /* 0x0000000000007941 */ /* 0x000fea0003800200 */
.L_x_2817:
        /* <DEDUP_REMOVED lines=46> */
.L_x_2820:
[----:B------:R-:W-:Y:S05]  /*1fe0*/  BSYNC.RECONVERGENT B0 ;  /* 0x0000000000007941 */ /* 0x000fea0003800200 */
.L_x_2819:
        /* <DEDUP_REMOVED lines=24> */
.L_x_2823:
[----:B---3--:R-:W3:Y:S04]  /*2170*/  LDG.E.STRONG.GPU R38, desc[UR6][R36.64] ;  /* 0x0000000624267981 */ /* 0x008ee8000c1ef900 */
[----:B---3--:R-:W-:Y:S01]  /*2180*/  CCTL.IVALL ;  /* 0x00000000ff00798f */ /* 0x008fe20002000000 */
[----:B------:R-:W-:Y:S05]  /*2190*/  YIELD ;  /* 0x0000000000007946 */ /* 0x000fea0003800000 */
[----:B------:R-:W-:-:S13]  /*21a0*/  ISETP.NE.AND P1, PT, R38, R45, PT ;  /* 0x0000002d2600720c */ /* 0x000fda0003f25270 */
[----:B------:R-:W-:Y:S05]  /*21b0*/  @P1 BRA `(.L_x_2823) ;  /* 0xfffffffc00ec1947 */ /* 0x000fea000383ffff */
.L_x_2822:
        /* <DEDUP_REMOVED lines=15> */
.L_x_2825:
        /* <DEDUP_REMOVED lines=60> */
.L_x_2824:
        /* <DEDUP_REMOVED lines=35> */
.L_x_2826:
        /* <DEDUP_REMOVED lines=18> */
.L_x_2827:
        /* <DEDUP_REMOVED lines=9> */
.L_x_2828:
[----:B------:R-:W-:Y:S05]  /*2a50*/  BSYNC.RECONVERGENT B0 ;  /* 0x0000000000007941 */ /* 0x000fea0003800200 */
.L_x_2821:
        /* <DEDUP_REMOVED lines=49> */
[----:B------:R-:W-:-:S04]  /*2d70*/  FMUL.FTZ R14, R69, R44 ;  /* 0x0000002c450e7220 */ /* 0x000fc80000410000 */
[----:B-----5:R-:W-:Y:S01]  /*2d80*/  FFMA.FTZ R14, R37, R14, R39 ;  /* 0x0000000e250e7223 */ /* 0x020fe20000010027 */
[----:B---3--:R-:W-:Y:S02]  /*2d90*/  IMAD R45, R9, UR10, RZ ;  /* 0x0000000a092d7c24 */ /* 0x008fe4000f8e02ff */
[----:B------:R-:W-:-:S04]  /*2da0*/  IMAD.WIDE.U32 R40, R92, UR10, R40 ;  /* 0x0000000a5c287c25 */ /* 0x000fc8000f8e0028 */
[----:B------:R-:W-:Y:S02]  /*2db0*/  IMAD R47, R92, UR11, R45 ;  /* 0x0000000b5c2f7c24 */ /* 0x000fe4000f8e022d */
[----:B------:R-:W-:Y:S01]  /*2dc0*/  FFMA.FTZ R45, R36, R43, R38 ;  /* 0x0000002b242d7223 */ /* 0x000fe20000010026 */
[----:B--2---:R-:W-:Y:S02]  /*2dd0*/  LEA R42, P1, R40, UR4, 0x1 ;  /* 0x00000004282a7c11 */ /* 0x004fe4000f8208ff */
[----:B------:R-:W-:Y:S02]  /*2de0*/  IADD3 R47, PT, PT, R41, R47, RZ ;  /* 0x0000002f292f7210 */ /* 0x000fe40007ffe0ff */
[----:B------:R-:W-:Y:S02]  /*2df0*/  F2FP.F16.F32.PACK_AB R41, R14, R45 ;  /* 0x0000002d0e29723e */ /* 0x000fe400000000ff */
[----:B------:R-:W-:-:S05]  /*2e00*/  LEA.HI.X R43, R40, UR5, R47, 0x1, P1 ;  /* 0x00000005282b7c11 */ /* 0x000fca00088f0c2f */
[----:B------:R3:W-:Y:S02]  /*2e10*/  STG.E desc[UR6][R42.64], R41 ;  /* 0x000000292a007986 */ /* 0x0007e4000c101906 */
.L_x_2832:
[----:B------:R-:W-:Y:S05]  /*2e20*/  BSYNC.RECONVERGENT B1 ;  /* 0x0000000000017941 */ /* 0x000fea0003800200 */
.L_x_2831:
        /* <DEDUP_REMOVED lines=17> */
[----:B------:R-:W-:Y:S02]  /*2f40*/  F2FP.F16.F32.PACK_AB R41, R45, R16 ;  /* 0x000000102d29723e */ /* 0x000fe400000000ff */
[----:B------:R-:W-:-:S05]  /*2f50*/  LEA.HI.X R43, R40, UR11, R47, 0x1, P1 ;  /* 0x0000000b282b7c11 */ /* 0x000fca00088f0c2f */
[----:B------:R4:W-:Y:S02]  /*2f60*/  STG.E desc[UR6][R42.64], R41 ;  /* 0x000000292a007986 */ /* 0x0009e4000c101906 */
.L_x_2834:
[----:B------:R-:W-:Y:S05]  /*2f70*/  BSYNC.RECONVERGENT B1 ;  /* 0x0000000000017941 */ /* 0x000fea0003800200 */
.L_x_2833:
        /* <DEDUP_REMOVED lines=28> */
.L_x_2836:
[----:B------:R-:W-:Y:S05]  /*3140*/  BSYNC.RECONVERGENT B1 ;  /* 0x0000000000017941 */ /* 0x000fea0003800200 */
.L_x_2835:
        /* <DEDUP_REMOVED lines=20> */
.L_x_2838:
[----:B------:R-:W-:Y:S05]  /*3290*/  BSYNC.RECONVERGENT B1 ;  /* 0x0000000000017941 */ /* 0x000fea0003800200 */
.L_x_2837:
        /* <DEDUP_REMOVED lines=20> */
.L_x_2840:
[----:B------:R-:W-:Y:S05]  /*33e0*/  BSYNC.RECONVERGENT B1 ;  /* 0x0000000000017941 */ /* 0x000fea0003800200 */
.L_x_2839:
        /* <DEDUP_REMOVED lines=20> */
.L_x_2842:
[----:B------:R-:W-:Y:S05]  /*3530*/  BSYNC.RECONVERGENT B1 ;  /* 0x0000000000017941 */ /* 0x000fea0003800200 */
.L_x_2841:
        /* <DEDUP_REMOVED lines=28> */
.L_x_2844:
[----:B------:R-:W-:Y:S05]  /*3700*/  BSYNC.RECONVERGENT B1 ;  /* 0x0000000000017941 */ /* 0x000fea0003800200 */
.L_x_2843:
        /* <DEDUP_REMOVED lines=20> */
.L_x_2846:
[----:B------:R-:W-:Y:S05]  /*3850*/  BSYNC.RECONVERGENT B1 ;  /* 0x0000000000017941 */ /* 0x000fea0003800200 */
.L_x_2845:
        /* <DEDUP_REMOVED lines=20> */
.L_x_2848:
[----:B------:R-:W-:Y:S05]  /*39a0*/  BSYNC.RECONVERGENT B1 ;  /* 0x0000000000017941 */ /* 0x000fea0003800200 */
.L_x_2847:
        /* <DEDUP_REMOVED lines=20> */
.L_x_2850:
[----:B------:R-:W-:Y:S05]  /*3af0*/  BSYNC.RECONVERGENT B1 ;  /* 0x0000000000017941 */ /* 0x000fea0003800200 */
.L_x_2849:
        /* <DEDUP_REMOVED lines=27> */
[----:B------:R-:W-:Y:S02]  /*3cb0*/  F2FP.F16.F32.PACK_AB R41, R14, R89 ;  /* 0x000000590e29723e */ /* 0x000fe400000000ff */
[----:B------:R-:W-:-:S05]  /*3cc0*/  LEA.HI.X R43, R40, UR11, R45, 0x1, P6 ;  /* 0x0000000b282b7c11 */ /* 0x000fca000b0f0c2d */
[----:B------:R0:W-:Y:S02]  /*3cd0*/  STG.E desc[UR6][R42.64], R41 ;  /* 0x000000292a007986 */ /* 0x0001e4000c101906 */
.L_x_2852:
[----:B------:R-:W-:Y:S05]  /*3ce0*/  BSYNC.RECONVERGENT B1 ;  /* 0x0000000000017941 */ /* 0x000fea0003800200 */
.L_x_2851:
        /* <DEDUP_REMOVED lines=20> */
.L_x_2854:
[----:B------:R-:W-:Y:S05]  /*3e30*/  BSYNC.RECONVERGENT B1 ;  /* 0x0000000000017941 */ /* 0x000fea0003800200 */
.L_x_2853:
        /* <DEDUP_REMOVED lines=20> */
.L_x_2856:
[----:B------:R-:W-:Y:S05]  /*3f80*/  BSYNC.RECONVERGENT B1 ;  /* 0x0000000000017941 */ /* 0x000fea0003800200 */
.L_x_2855:
        /* <DEDUP_REMOVED lines=20> */
.L_x_2858:
[----:B------:R-:W-:Y:S05]  /*40d0*/  BSYNC.RECONVERGENT B1 ;  /* 0x0000000000017941 */ /* 0x000fea0003800200 */
.L_x_2857:
        /* <DEDUP_REMOVED lines=20> */
.L_x_2860:
[----:B------:R-:W-:Y:S05]  /*4220*/  BSYNC.RECONVERGENT B1 ;  /* 0x0000000000017941 */ /* 0x000fea0003800200 */
.L_x_2859:
        /* <DEDUP_REMOVED lines=10> */
[----:B------:R-:W-:Y:S01]  /*42d0*/  F2FP.F16.F32.PACK_AB R39, R44, R99 ;  /* 0x000000632c27723e */ /* 0x000fe200000000ff */
        /* <DEDUP_REMOVED lines=8> */
.L_x_2830:
[----:B------:R-:W3:Y:S01]  /*4360*/  LDCU.64 UR10, c[0x0][0x3e8] ;  /* 0x00007d00ff0a77ac */ /* 0x000ee20008000a00 */
[----:B------:R-:W-:Y:S01]  /*4370*/  BSSY.RECONVERGENT B1, `(.L_x_2862) ;  /* 0x0000022000017945 */ /* 0x000fe20003800200 */
[----:B---3--:R-:W-:Y:S02]  /*4380*/  ISETP.GE.U32.AND P4, PT, R90, UR10, PT ;  /* 0x0000000a5a007c0c */ /* 0x008fe4000bf86070 */
[----:B------:R-:W-:Y:S02]  /*4390*/  ISETP.GE.U32.AND P1, PT, R88, UR10, PT ;  /* 0x0000000a58007c0c */ /* 0x000fe4000bf26070 */
[----:B------:R-:W-:Y:S02]  /*43a0*/  ISETP.GE.U32.AND P2, PT, R86, UR10, PT ;  /* 0x0000000a56007c0c */ /* 0x000fe4000bf46070 */
[----:B------:R-:W-:Y:S01]  /*43b0*/  ISETP.GE.AND.EX P4, PT, R15, UR11, PT, P4 ;  /* 0x0000000b0f007c0c */ /* 0x000fe2000bf86340 */
[----:B------:R-:W-:-:S12]  /*43c0*/  @P3 BRA `(.L_x_2863) ;  /* 0x0000000000703947 */ /* 0x000fd80003800000 */
[--C-:B0-----:R-:W-:Y:S01]  /*43d0*/  FADD.FTZ R41, R14, -R50.reuse ;  /* 0x800000320e297221 */ /* 0x101fe20000010000 */
        /* <DEDUP_REMOVED lines=27> */
.L_x_2863:
[----:B------:R-:W-:Y:S05]  /*4590*/  BSYNC.RECONVERGENT B1 ;  /* 0x0000000000017941 */ /* 0x000fea0003800200 */
.L_x_2862:
        /* <DEDUP_REMOVED lines=28> */
[----:B------:R-:W-:-:S05]  /*4760*/  F2FP.F16.F32.PACK_AB R47, R47, R14 ;  /* 0x0000000e2f2f723e */ /* 0x000fca00000000ff */
[----:B------:R4:W-:Y:S02]  /*4770*/  STG.E desc[UR6][R40.64], R47 ;  /* 0x0000002f28007986 */ /* 0x0009e4000c101906 */
.L_x_2865:
[----:B------:R-:W-:Y:S05]  /*4780*/  BSYNC.RECONVERGENT B1 ;  /* 0x0000000000017941 */ /* 0x000fea0003800200 */
.L_x_2864:
        /* <DEDUP_REMOVED lines=38> */
.L_x_2867:
[----:B------:R-:W-:Y:S05]  /*49f0*/  BSYNC.RECONVERGENT B1 ;  /* 0x0000000000017941 */ /* 0x000fea0003800200 */
.L_x_2866:
        /* <DEDUP_REMOVED lines=28> */
[----:B------:R-:W-:-:S05]  /*4bc0*/  F2FP.F16.F32.PACK_AB R45, R45, R14 ;  /* 0x0000000e2d2d723e */ /* 0x000fca00000000ff */
[----:B------:R0:W-:Y:S02]  /*4bd0*/  STG.E desc[UR6][R40.64], R45 ;  /* 0x0000002d28007986 */ /* 0x0001e4000c101906 */
.L_x_2869:
[----:B------:R-:W-:Y:S05]  /*4be0*/  BSYNC.RECONVERGENT B1 ;  /* 0x0000000000017941 */ /* 0x000fea0003800200 */
.L_x_2868:
        /* <DEDUP_REMOVED lines=30> */
.L_x_2871:
[----:B------:R-:W-:Y:S05]  /*4dd0*/  BSYNC.RECONVERGENT B1 ;  /* 0x0000000000017941 */ /* 0x000fea0003800200 */
.L_x_2870:
        /* <DEDUP_REMOVED lines=30> */
.L_x_2873:
[----:B------:R-:W-:Y:S05]  /*4fc0*/  BSYNC.RECONVERGENT B1 ;  /* 0x0000000000017941 */ /* 0x000fea0003800200 */
.L_x_2872:
        /* <DEDUP_REMOVED lines=38> */
.L_x_2875:
[----:B------:R-:W-:Y:S05]  /*5230*/  BSYNC.RECONVERGENT B1 ;  /* 0x0000000000017941 */ /* 0x000fea0003800200 */
.L_x_2874:
        /* <DEDUP_REMOVED lines=30> */
.L_x_2877:
[----:B------:R-:W-:Y:S05]  /*5420*/  BSYNC.RECONVERGENT B1 ;  /* 0x0000000000017941 */ /* 0x000fea0003800200 */
.L_x_2876:
        /* <DEDUP_REMOVED lines=30> */
.L_x_2879:
[----:B------:R-:W-:Y:S05]  /*5610*/  BSYNC.RECONVERGENT B1 ;  /* 0x0000000000017941 */ /* 0x000fea0003800200 */
.L_x_2878:
        /* <DEDUP_REMOVED lines=30> */
.L_x_2881:
[----:B------:R-:W-:Y:S05]  /*5800*/  BSYNC.RECONVERGENT B1 ;  /* 0x0000000000017941 */ /* 0x000fea0003800200 */
.L_x_2880:
        /* <DEDUP_REMOVED lines=38> */
[----:B------:R-:W-:-:S05]  /*5a70*/  F2FP.F16.F32.PACK_AB R45, R45, R14 ;  /* 0x0000000e2d2d723e */ /* 0x000fca00000000ff */
[----:B------:R0:W-:Y:S02]  /*5a80*/  STG.E desc[UR6][R42.64], R45 ;  /* 0x0000002d2a007986 */ /* 0x0001e4000c101906 */
.L_x_2883:
[----:B------:R-:W-:Y:S05]  /*5a90*/  BSYNC.RECONVERGENT B1 ;  /* 0x0000000000017941 */ /* 0x000fea0003800200 */
.L_x_2882:
        /* <DEDUP_REMOVED lines=30> */
.L_x_2885:
[----:B------:R-:W-:Y:S05]  /*5c80*/  BSYNC.RECONVERGENT B1 ;  /* 0x0000000000017941 */ /* 0x000fea0003800200 */
.L_x_2884:
        /* <DEDUP_REMOVED lines=30> */
.L_x_2887:
[----:B------:R-:W-:Y:S05]  /*5e70*/  BSYNC.RECONVERGENT B1 ;  /* 0x0000000000017941 */ /* 0x000fea0003800200 */
.L_x_2886:
        /* <DEDUP_REMOVED lines=30> */
.L_x_2889:
[----:B------:R-:W-:Y:S05]  /*6060*/  BSYNC.RECONVERGENT B1 ;  /* 0x0000000000017941 */ /* 0x000fea0003800200 */
.L_x_2888:
        /* <DEDUP_REMOVED lines=30> */
.L_x_2891:
[----:B------:R-:W-:Y:S05]  /*6250*/  BSYNC.RECONVERGENT B1 ;  /* 0x0000000000017941 */ /* 0x000fea0003800200 */
.L_x_2890:
        /* <DEDUP_REMOVED lines=28> */
.L_x_2861:
[----:B------:R-:W-:Y:S05]  /*6420*/  BSYNC.RECONVERGENT B0 ;  /* 0x0000000000007941 */ /* 0x000fea0003800200 */
.L_x_2829:
        /* <DEDUP_REMOVED lines=8> */
.L_x_2893:
        /* <DEDUP_REMOVED lines=13> */
.L_x_4546:


//--------------------- .text._Z35group_norm_nhwc_fwd_one_pass_kernelI11Fp16IOFp32WLi512ELi64ELi512EEv26Group_norm_nhwc_fwd_params --------------------------
	.section	.text._Z35group_norm_nhwc_fwd_one_pass_kernelI11Fp16IOFp32WLi512ELi64ELi512EEv26Group_norm_nhwc_fwd_params,"ax",@progbits
	.align	128
        .global         _Z35group_norm_nhwc_fwd_one_pass_kernelI11Fp16IOFp32WLi512ELi64ELi512EEv26Group_norm_nhwc_fwd_params
        .type           _Z35group_norm_nhwc_fwd_one_pass_kernelI11Fp16IOFp32WLi512ELi64ELi512EEv26Group_norm_nhwc_fwd_params,@function
        .size           _Z35group_norm_nhwc_fwd_one_pass_kernelI11Fp16IOFp32WLi512ELi64ELi512EEv26Group_norm_nhwc_fwd_params,(.L_x_4547 - _Z35group_norm_nhwc_fwd_one_pass_kernelI11Fp16IOFp32WLi512ELi64ELi512EEv26Group_norm_nhwc_fwd_params)
        .other          _Z35group_norm_nhwc_fwd_one_pass_kernelI11Fp16IOFp32WLi512ELi64ELi512EEv26Group_norm_nhwc_fwd_params,@"STO_CUDA_ENTRY STV_DEFAULT"
_Z35group_norm_nhwc_fwd_one_pass_kernelI11Fp16IOFp32WLi512ELi64ELi512EEv26Group_norm_nhwc_fwd_params:
.text._Z35group_norm_nhwc_fwd_one_pass_kernelI11Fp16IOFp32WLi512ELi64ELi512EEv26Group_norm_nhwc_fwd_params:
        /* <DEDUP_REMOVED lines=33> */
.L_x_3033:
[----:B0-----:R-:W0:Y:S01]  /*0210*/  LDC R8, c[0x0][0x3f8] ;  /* 0x0000fe00ff087b82 */ /* 0x001e220000000800 */
[----:B------:R-:W-:Y:S01]  /*0220*/  IABS R6, R107 ;  /* 0x0000006b00067213 */ /* 0x000fe20000000000 */
[----:B------:R-:W1:Y:S01]  /*0230*/  LDCU UR8, c[0x0][0x404] ;  /* 0x00008080ff0877ac */ /* 0x000e620008000800 */
[----:B------:R-:W-:Y:S02]  /*0240*/  SHF.L.U32 R111, R92, 0x1, RZ ;  /* 0x000000015c6f7819 */ /* 0x000fe400000006ff */
[----:B------:R-:W-:Y:S01]  /*0250*/  MOV R86, RZ ;  /* 0x000000ff00567202 */ /* 0x000fe20000000f00 */
[----:B--2---:R-:W2:Y:S01]  /*0260*/  LDCU.64 UR4, c[0x0][0x3e8] ;  /* 0x00007d00ff0477ac */ /* 0x004ea20008000a00 */
[----:B0-----:R-:W-:Y:S02]  /*0270*/  IABS R5, R8 ;  /* 0x0000000800057213 */ /* 0x001fe40000000000 */
[----:B------:R-:W-:Y:S02]  /*0280*/  ISETP.NE.AND P4, PT, R8, RZ, PT ;  /* 0x000000ff0800720c */ /* 0x000fe40003f85270 */
        /* <DEDUP_REMOVED lines=33> */
[----:B------:R-:W-:Y:S02]  /*04a0*/  SHF.R.S32.HI R0, RZ, 0x1f, R4 ;  /* 0x0000001fff007819 */ /* 0x000fe40000011404 */
[----:B------:R-:W-:Y:S01]  /*04b0*/  ISETP.GE.U32.AND P3, PT, R11, UR4, PT ;  /* 0x000000040b007c0c */ /* 0x000fe2000bf66070 */
[----:B------:R-:W-:Y:S01]  /*04c0*/  IMAD R108, R8, R108, R107 ;  /* 0x0000006c086c7224 */ /* 0x000fe200078e026b */
[----:B------:R-:W-:Y:S01]  /*04d0*/  SHF.R.S32.HI R15, RZ, 0x1f, R11 ;  /* 0x0000001fff0f7819 */ /* 0x000fe2000001140b */
[----:B------:R-:W2:Y:S01]  /*04e0*/  @!P2 LDC.64 R24, c[0x0][0x3e0] ;  /* 0x0000f800ff18ab82 */ /* 0x000ea20000000a00 */
[----:B0-----:R-:W-:Y:S01]  /*04f0*/  IMAD R13, R0, UR8, RZ ;  /* 0x00000008000d7c24 */ /* 0x001fe2000f8e02ff */
[----:B------:R-:W-:-:S02]  /*0500*/  IADD3 R17, PT, PT, R3, 0x50, RZ ;  /* 0x0000005003117810 */ /* 0x000fc40007ffe0ff */
[----:B------:R-:W-:Y:S01]  /*0510*/  SHF.L.U32 R108, R108, 0x6, RZ ;  /* 0x000000066c6c7819 */ /* 0x000fe200000006ff */
[----:B------:R-:W-:Y:S01]  /*0520*/  IMAD R113, R4, UR9, R13 ;  /* 0x0000000904717c24 */ /* 0x000fe2000f8e020d */
[----:B------:R-:W-:Y:S02]  /*0530*/  ISETP.GE.AND.EX P3, PT, R15, UR5, PT, P3 ;  /* 0x000000050f007c0c */ /* 0x000fe4000bf66330 */
[----:B------:R-:W0:Y:S01]  /*0540*/  @!P1 LDC.64 R26, c[0x0][0x390] ;  /* 0x0000e400ff1a9b82 */ /* 0x000e220000000a00 */
[----:B------:R-:W-:Y:S02]  /*0550*/  LOP3.LUT R110, R108, 0x3e, R111, 0xf8, !PT ;  /* 0x0000003e6c6e7812 */ /* 0x000fe400078ef86f */
[----:B------:R-:W-:Y:S02]  /*0560*/  SHF.R.S32.HI R111, RZ, 0x1f, R108 ;  /* 0x0000001fff6f7819 */ /* 0x000fe4000001146c */
[----:B------:R-:W-:Y:S02]  /*0570*/  IADD3 R13, PT, PT, R3, 0x40, RZ ;  /* 0x00000040030d7810 */ /* 0x000fe40007ffe0ff */
[----:B------:R-:W-:Y:S01]  /*0580*/  ISETP.GE.U32.AND P5, PT, R17, UR4, PT ;  /* 0x0000000411007c0c */ /* 0x000fe2000bfa6070 */
[----:B-----5:R-:W3:Y:S01]  /*0590*/  @!P2 LDC.64 R28, c[0x0][0x390] ;  /* 0x0000e400ff1cab82 */ /* 0x020ee20000000a00 */
[----:B------:R-:W-:Y:S01]  /*05a0*/  IMAD.WIDE.U32 R110, R4, UR8, R110 ;  /* 0x00000008046e7c25 */ /* 0x000fe2000f8e006e */
[----:B------:R-:W-:-:S02]  /*05b0*/  ISETP.GE.U32.AND P4, PT, R13, UR4, PT ;  /* 0x000000040d007c0c */ /* 0x000fc4000bf86070 */
[----:B------:R-:W-:Y:S01]  /*05c0*/  SHF.R.S32.HI R21, RZ, 0x1f, R13 ;  /* 0x0000001fff157819 */ /* 0x000fe2000001140d */
[----:B-1----:R-:W-:Y:S01]  /*05d0*/  @!P1 IMAD R0, R5, R18, RZ ;  /* 0x0000001205009224 */ /* 0x002fe200078e02ff */
[----:B------:R-:W-:Y:S02]  /*05e0*/  IADD3 R113, PT, PT, R111, R113, RZ ;  /* 0x000000716f717210 */ /* 0x000fe40007ffe0ff */
[----:B------:R-:W1:Y:S01]  /*05f0*/  @!P3 LDC.64 R30, c[0x0][0x3e0] ;  /* 0x0000f800ff1ebb82 */ /* 0x000e620000000a00 */
[----:B------:R-:W-:Y:S01]  /*0600*/  @!P1 MOV R112, R110 ;  /* 0x0000006e00709202 */ /* 0x000fe20000000f00 */
[----:B------:R-:W-:Y:S01]  /*0610*/  @!P1 IMAD R19, R3, R19, R0 ;  /* 0x0000001303139224 */ /* 0x000fe200078e0200 */
[----:B------:R-:W-:Y:S01]  /*0620*/  ISETP.GE.AND.EX P4, PT, R21, UR5, PT, P4 ;  /* 0x0000000515007c0c */ /* 0x000fe2000bf86340 */
[----:B--2---:R-:W-:Y:S01]  /*0630*/  @!P2 IMAD R0, R9, R24, RZ ;  /* 0x000000180900a224 */ /* 0x004fe200078e02ff */
[----:B------:R-:W-:Y:S01]  /*0640*/  SHF.R.S32.HI R23, RZ, 0x1f, R17 ;  /* 0x0000001fff177819 */ /* 0x000fe20000011411 */
[----:B------:R-:W-:Y:S01]  /*0650*/  @!P1 IMAD.WIDE.U32 R4, R3, R18, R112 ;  /* 0x0000001203049225 */ /* 0x000fe200078e0070 */
[----:B------:R-:W-:Y:S01]  /*0660*/  @!P2 MOV R8, R110 ;  /* 0x0000006e0008a202 */ /* 0x000fe20000000f00 */
[----:B------:R-:W2:Y:S01]  /*0670*/  @!P3 LDC.64 R32, c[0x0][0x390] ;  /* 0x0000e400ff20bb82 */ /* 0x000ea20000000a00 */
[----:B------:R-:W-:Y:S01]  /*0680*/  @!P2 MOV R9, R113 ;  /* 0x000000710009a202 */ /* 0x000fe20000000f00 */
[----:B------:R-:W-:Y:S01]  /*0690*/  @!P2 IMAD R25, R7, R25, R0 ;  /* 0x000000190719a224 */ /* 0x000fe200078e0200 */
[----:B------:R-:W-:-:S02]  /*06a0*/  ISETP.GE.AND.EX P5, PT, R23, UR5, PT, P5 ;  /* 0x0000000517007c0c */ /* 0x000fc4000bfa6350 */
[----:B------:R-:W-:Y:S01]  /*06b0*/  @!P1 IADD3 R0, PT, PT, R5, R19, RZ ;  /* 0x0000001305009210 */ /* 0x000fe20007ffe0ff */
[----:B------:R-:W-:Y:S01]  /*06c0*/  @!P2 IMAD.WIDE.U32 R8, R7, R24, R8 ;  /* 0x000000180708a225 */ /* 0x000fe200078e0008 */
[C---:B0-----:R-:W-:Y:S01]  /*06d0*/  @!P1 LEA R6, P6, R4.reuse, R26, 0x1 ;  /* 0x0000001a04069211 */ /* 0x041fe200078c08ff */
[----:B------:R-:W0:Y:S03]  /*06e0*/  @!P4 LDC.64 R34, c[0x0][0x3e0] ;  /* 0x0000f800ff22cb82 */ /* 0x000e260000000a00 */
[----:B------:R-:W-:Y:S02]  /*06f0*/  @!P1 LEA.HI.X R7, R4, R27, R0, 0x1, P6 ;  /* 0x0000001b04079211 */ /* 0x000fe400030f0c00 */
[----:B------:R-:W-:Y:S02]  /*0700*/  @!P2 IADD3 R0, PT, PT, R9, R25, RZ ;  /* 0x000000190900a210 */ /* 0x000fe40007ffe0ff */
[C---:B---3--:R-:W-:Y:S01]  /*0710*/  @!P2 LEA R4, P6, R8.reuse, R28, 0x1 ;  /* 0x0000001c0804a211 */ /* 0x048fe200078c08ff */
[----:B-1----:R-:W-:Y:S01]  /*0720*/  @!P3 IMAD R2, R15, R30, RZ ;  /* 0x0000001e0f02b224 */ /* 0x002fe200078e02ff */
[----:B------:R-:W-:Y:S01]  /*0730*/  IADD3 R19, PT, PT, R3, 0x70, RZ ;  /* 0x0000007003137810 */ /* 0x000fe20007ffe0ff */
[----:B------:R2:W3:Y:S01]  /*0740*/  @!P1 LDG.E R86, desc[UR6][R6.64] ;  /* 0x0000000606569981 */ /* 0x0004e2000c1e1900 */
[----:B------:R-:W-:Y:S01]  /*0750*/  @!P2 LEA.HI.X R5, R8, R29, R0, 0x1, P6 ;  /* 0x0000001d0805a211 */ /* 0x000fe200030f0c00 */
[----:B------:R-:W-:Y:S01]  /*0760*/  @!P3 IMAD R15, R11, R31, R2 ;  /* 0x0000001f0b0fb224 */ /* 0x000fe200078e0202 */
[----:B------:R-:W1:Y:S01]  /*0770*/  @!P5 LDC.64 R28, c[0x0][0x3e0] ;  /* 0x0000f800ff1cdb82 */ /* 0x000e620000000a00 */
[----:B------:R-:W-:-:S02]  /*0780*/  @!P3 MOV R8, R110 ;  /* 0x0000006e0008b202 */ /* 0x000fc40000000f00 */
[----:B------:R-:W-:Y:S02]  /*0790*/  @!P3 MOV R9, R113 ;  /* 0x000000710009b202 */ /* 0x000fe40000000f00 */
[----:B------:R-:W-:Y:S02]  /*07a0*/  MOV R0, RZ ;  /* 0x000000ff00007202 */ /* 0x000fe40000000f00 */
[----:B------:R-:W-:Y:S01]  /*07b0*/  ISETP.GE.U32.AND P1, PT, R19, UR4, PT ;  /* 0x0000000413007c0c */ /* 0x000fe2000bf26070 */
[----:B------:R-:W-:Y:S01]  /*07c0*/  @!P3 IMAD.WIDE.U32 R8, R11, R30, R8 ;  /* 0x0000001e0b08b225 */ /* 0x000fe200078e0008 */
[----:B------:R-:W-:Y:S01]  /*07d0*/  SHF.R.S32.HI R25, RZ, 0x1f, R19 ;  /* 0x0000001fff197819 */ /* 0x000fe20000011413 */
[----:B------:R-:W4:Y:S01]  /*07e0*/  @!P4 LDC.64 R36, c[0x0][0x390] ;  /* 0x0000e400ff24cb82 */ /* 0x000f220000000a00 */
[----:B------:R-:W-:Y:S01]  /*07f0*/  IADD3 R11, PT, PT, R3, 0x80, RZ ;  /* 0x00000080030b7810 */ /* 0x000fe20007ffe0ff */
[----:B------:R5:W3:Y:S01]  /*0800*/  @!P2 LDG.E R0, desc[UR6][R4.64] ;  /* 0x000000060400a981 */ /* 0x000ae2000c1e1900 */
[----:B------:R-:W-:Y:S01]  /*0810*/  ISETP.GE.AND.EX P1, PT, R25, UR5, PT, P1 ;  /* 0x0000000519007c0c */ /* 0x000fe2000bf26310 */
[----:B0-----:R-:W-:Y:S01]  /*0820*/  @!P4 IMAD R10, R21, R34, RZ ;  /* 0x00000022150ac224 */ /* 0x001fe200078e02ff */
[----:B------:R-:W-:-:S02]  /*0830*/  ISETP.GE.U32.AND P2, PT, R11, UR4, PT ;  /* 0x000000040b007c0c */ /* 0x000fc4000bf46070 */
[----:B------:R-:W-:Y:S01]  /*0840*/  SHF.R.S32.HI R27, RZ, 0x1f, R11 ;  /* 0x0000001fff1b7819 */ /* 0x000fe2000001140b */
[----:B------:R-:W0:Y:S01]  /*0850*/  @!P5 LDC.64 R38, c[0x0][0x390] ;  /* 0x0000e400ff26db82 */ /* 0x000e220000000a00 */
[----:B------:R-:W-:Y:S01]  /*0860*/  @!P3 IADD3 R2, PT, PT, R9, R15, RZ ;  /* 0x0000000f0902b210 */ /* 0x000fe20007ffe0ff */
[----:B------:R-:W-:Y:S01]  /*0870*/  @!P4 IMAD R15, R13, R35, R10 ;  /* 0x000000230d0fc224 */ /* 0x000fe200078e020a */
[C---:B--2---:R-:W-:Y:S02]  /*0880*/  @!P3 LEA R6, P6, R8.reuse, R32, 0x1 ;  /* 0x000000200806b211 */ /* 0x044fe400078c08ff */
[----:B------:R-:W-:Y:S02]  /*0890*/  ISETP.GE.AND.EX P2, PT, R27, UR5, PT, P2 ;  /* 0x000000051b007c0c */ /* 0x000fe4000bf46320 */
[----:B------:R-:W-:Y:S01]  /*08a0*/  @!P3 LEA.HI.X R7, R8, R33, R2, 0x1, P6 ;  /* 0x000000210807b211 */ /* 0x000fe200030f0c02 */
[----:B-1----:R-:W-:Y:S01]  /*08b0*/  @!P5 IMAD R2, R23, R28, RZ ;  /* 0x0000001c1702d224 */ /* 0x002fe200078e02ff */
[----:B------:R-:W-:-:S02]  /*08c0*/  @!P4 MOV R8, R110 ;  /* 0x0000006e0008c202 */ /* 0x000fc40000000f00 */
[----:B------:R-:W-:Y:S02]  /*08d0*/  @!P4 MOV R9, R113 ;  /* 0x000000710009c202 */ /* 0x000fe40000000f00 */
[----:B------:R-:W-:Y:S02]  /*08e0*/  MOV R10, RZ ;  /* 0x000000ff000a7202 */ /* 0x000fe40000000f00 */
[----:B------:R-:W-:Y:S01]  /*08f0*/  IADD3 R21, PT, PT, R3, 0x90, RZ ;  /* 0x0000009003157810 */ /* 0x000fe20007ffe0ff */
[----:B------:R-:W-:Y:S02]  /*0900*/  @!P4 IMAD.WIDE.U32 R8, R13, R34, R8 ;  /* 0x000000220d08c225 */ /* 0x000fe400078e0008 */
[----:B------:R-:W1:Y:S01]  /*0910*/  @!P1 LDC.64 R34, c[0x0][0x3e0] ;  /* 0x0000f800ff229b82 */ /* 0x000e620000000a00 */
[----:B------:R2:W3:Y:S01]  /*0920*/  @!P3 LDG.E R10, desc[UR6][R6.64] ;  /* 0x00000006060ab981 */ /* 0x0004e2000c1e1900 */
[----:B------:R-:W-:Y:S01]  /*0930*/  @!P5 IMAD R29, R17, R29, R2 ;  /* 0x0000001d111dd224 */ /* 0x000fe200078e0202 */
[----:B------:R-:W-:-:S02]  /*0940*/  ISETP.GE.U32.AND P3, PT, R21, UR4, PT ;  /* 0x0000000415007c0c */ /* 0x000fc4000bf66070 */
[----:B------:R-:W-:Y:S02]  /*0950*/  @!P4 IADD3 R2, PT, PT, R9, R15, RZ ;  /* 0x0000000f0902c210 */ /* 0x000fe40007ffe0ff */
[----:B------:R-:W-:Y:S01]  /*0960*/  SHF.R.S32.HI R31, RZ, 0x1f, R21 ;  /* 0x0000001fff1f7819 */ /* 0x000fe20000011415 */
[----:B-----5:R-:W5:Y:S01]  /*0970*/  @!P2 LDC.64 R4, c[0x0][0x3e0] ;  /* 0x0000f800ff04ab82 */ /* 0x020f620000000a00 */
[----:B------:R-:W-:Y:S02]  /*0980*/  @!P5 MOV R14, R110 ;  /* 0x0000006e000ed202 */ /* 0x000fe40000000f00 */
[----:B------:R-:W-:Y:S02]  /*0990*/  @!P5 MOV R15, R113 ;  /* 0x00000071000fd202 */ /* 0x000fe40000000f00 */
[----:B------:R-:W-:Y:S02]  /*09a0*/  ISETP.GE.AND.EX P3, PT, R31, UR5, PT, P3 ;  /* 0x000000051f007c0c */ /* 0x000fe4000bf66330 */
[----:B----4-:R-:W-:Y:S01]  /*09b0*/  @!P4 LEA R12, P6, R8, R36, 0x1 ;  /* 0x00000024080cc211 */ /* 0x010fe200078c08ff */
[----:B------:R-:W-:Y:S01]  /*09c0*/  @!P5 IMAD.WIDE.U32 R14, R17, R28, R14 ;  /* 0x0000001c110ed225 */ /* 0x000fe200078e000e */
[----:B------:R-:W-:-:S02]  /*09d0*/  IADD3 R23, PT, PT, R3, 0xb0, RZ ;  /* 0x000000b003177810 */ /* 0x000fc40007ffe0ff */
[----:B------:R-:W-:Y:S02]  /*09e0*/  @!P4 LEA.HI.X R13, R8, R37, R2, 0x1, P6 ;  /* 0x00000025080dc211 */ /* 0x000fe400030f0c02 */
[----:B------:R-:W-:Y:S02]  /*09f0*/  CS2R R8, SRZ ;  /* 0x0000000000087805 */ /* 0x000fe4000001ff00 */
[----:B------:R-:W-:Y:S01]  /*0a00*/  @!P5 IADD3 R2, PT, PT, R15, R29, RZ ;  /* 0x0000001d0f02d210 */ /* 0x000fe20007ffe0ff */
[----:B------:R-:W4:Y:S01]  /*0a10*/  @!P2 LDC.64 R36, c[0x0][0x390] ;  /* 0x0000e400ff24ab82 */ /* 0x000f220000000a00 */
[----:B0-----:R-:W-:Y:S02]  /*0a20*/  @!P5 LEA R16, P6, R14, R38, 0x1 ;  /* 0x000000260e10d211 */ /* 0x001fe400078c08ff */
[----:B------:R-:W-:Y:S01]  /*0a30*/  SHF.R.S32.HI R33, RZ, 0x1f, R23 ;  /* 0x0000001fff217819 */ /* 0x000fe20000011417 */
[----:B------:R0:W3:Y:S04]  /*0a40*/  @!P4 LDG.E R9, desc[UR6][R12.64] ;  /* 0x000000060c09c981 */ /* 0x0000e8000c1e1900 */
[----:B------:R-:W4:Y:S01]  /*0a50*/  @!P1 LDC.64 R28, c[0x0][0x390] ;  /* 0x0000e400ff1c9b82 */ /* 0x000f220000000a00 */
[----:B------:R-:W-:-:S02]  /*0a60*/  ISETP.GE.U32.AND P4, PT, R23, UR4, PT ;  /* 0x0000000417007c0c */ /* 0x000fc4000bf86070 */
[----:B------:R-:W-:Y:S01]  /*0a70*/  @!P5 LEA.HI.X R17, R14, R39, R2, 0x1, P6 ;  /* 0x000000270e11d211 */ /* 0x000fe200030f0c02 */
[----:B-1----:R-:W-:-:S04]  /*0a80*/  @!P1 IMAD R2, R25, R34, RZ ;  /* 0x0000002219029224 */ /* 0x002fc800078e02ff */
[----:B--2---:R-:W1:Y:S01]  /*0a90*/  @!P3 LDC.64 R6, c[0x0][0x3e0] ;  /* 0x0000f800ff06bb82 */ /* 0x004e620000000a00 */
[----:B------:R-:W-:Y:S01]  /*0aa0*/  ISETP.GE.AND.EX P4, PT, R33, UR5, PT, P4 ;  /* 0x0000000521007c0c */ /* 0x000fe2000bf86340 */
[----:B------:R-:W-:Y:S01]  /*0ab0*/  @!P1 IMAD R15, R19, R35, R2 ;  /* 0x00000023130f9224 */ /* 0x000fe200078e0202 */
[----:B0-----:R-:W-:Y:S01]  /*0ac0*/  @!P1 MOV R12, R110 ;  /* 0x0000006e000c9202 */ /* 0x001fe20000000f00 */
[----:B-----5:R-:W-:Y:S01]  /*0ad0*/  @!P2 IMAD R2, R27, R4, RZ ;  /* 0x000000041b02a224 */ /* 0x020fe200078e02ff */
[----:B------:R-:W-:Y:S01]  /*0ae0*/  IADD3 R27, PT, PT, R3, 0xc0, RZ ;  /* 0x000000c0031b7810 */ /* 0x000fe20007ffe0ff */
[----:B------:R0:W2:Y:S01]  /*0af0*/  @!P5 LDG.E R8, desc[UR6][R16.64] ;  /* 0x000000061008d981 */ /* 0x0000a2000c1e1900 */
[----:B------:R-:W-:Y:S02]  /*0b00*/  @!P1 MOV R13, R113 ;  /* 0x00000071000d9202 */ /* 0x000fe40000000f00 */
[----:B------:R-:W-:Y:S02]  /*0b10*/  ISETP.GE.U32.AND P5, PT, R27, UR4, PT ;  /* 0x000000041b007c0c */ /* 0x000fe4000bfa6070 */
[----:B------:R-:W-:Y:S01]  /*0b20*/  SHF.R.S32.HI R25, RZ, 0x1f, R27 ;  /* 0x0000001fff197819 */ /* 0x000fe2000001141b */
[----:B------:R-:W-:-:S02]  /*0b30*/  @!P1 IMAD.WIDE.U32 R12, R19, R34, R12 ;  /* 0x00000022130c9225 */ /* 0x000fc400078e000c */
[----:B------:R-:W5:Y:S01]  /*0b40*/  @!P3 LDC.64 R34, c[0x0][0x390] ;  /* 0x0000e400ff22bb82 */ /* 0x000f620000000a00 */
[----:B0-----:R-:W-:Y:S02]  /*0b50*/  @!P2 MOV R16, R110 ;  /* 0x0000006e0010a202 */ /* 0x001fe40000000f00 */
[----:B------:R-:W-:Y:S01]  /*0b60*/  @!P2 MOV R17, R113 ;  /* 0x000000710011a202 */ /* 0x000fe20000000f00 */
[----:B------:R-:W-:Y:S01]  /*0b70*/  @!P2 IMAD R19, R11, R5, R2 ;  /* 0x000000050b13a224 */ /* 0x000fe200078e0202 */
[----:B------:R-:W-:Y:S01]  /*0b80*/  ISETP.GE.AND.EX P5, PT, R25, UR5, PT, P5 ;  /* 0x0000000519007c0c */ /* 0x000fe2000bfa6350 */
[----:B------:R-:W-:Y:S01]  /*0b90*/  @!P2 IMAD.WIDE.U32 R16, R11, R4, R16 ;  /* 0x000000040b10a225 */ /* 0x000fe200078e0010 */
[----:B------:R-:W-:Y:S01]  /*0ba0*/  @!P1 IADD3 R2, PT, PT, R13, R15, RZ ;  /* 0x0000000f0d029210 */ /* 0x000fe20007ffe0ff */
[----:B------:R-:W0:Y:S01]  /*0bb0*/  @!P4 LDC.64 R4, c[0x0][0x3e0] ;  /* 0x0000f800ff04cb82 */ /* 0x000e220000000a00 */
[----:B----4-:R-:W-:-:S04]  /*0bc0*/  @!P1 LEA R14, P6, R12, R28, 0x1 ;  /* 0x0000001c0c0e9211 */ /* 0x010fc800078c08ff */
[----:B------:R-:W-:Y:S01]  /*0bd0*/  @!P1 LEA.HI.X R15, R12, R29, R2, 0x1, P6 ;  /* 0x0000001d0c0f9211 */ /* 0x000fe200030f0c02 */
[----:B-1----:R-:W-:Y:S01]  /*0be0*/  @!P3 IMAD R12, R31, R6, RZ ;  /* 0x000000061f0cb224 */ /* 0x002fe200078e02ff */
[----:B------:R-:W-:-:S03]  /*0bf0*/  @!P2 IADD3 R2, PT, PT, R17, R19, RZ ;  /* 0x000000131102a210 */ /* 0x000fc60007ffe0ff */
[----:B------:R-:W1:Y:S01]  /*0c00*/  @!P5 LDC.64 R40, c[0x0][0x3e0] ;  /* 0x0000f800ff28db82 */ /* 0x000e620000000a00 */
[----:B------:R-:W-:Y:S01]  /*0c10*/  @!P3 MOV R13, R113 ;  /* 0x00000071000db202 */ /* 0x000fe20000000f00 */
[C---:B------:R-:W-:Y:S01]  /*0c20*/  @!P3 IMAD R17, R21.reuse, R7, R12 ;  /* 0x000000071511b224 */ /* 0x040fe200078e020c */
[----:B------:R-:W-:Y:S02]  /*0c30*/  @!P3 MOV R12, R110 ;  /* 0x0000006e000cb202 */ /* 0x000fe40000000f00 */
[----:B------:R-:W-:Y:S02]  /*0c40*/  MOV R11, RZ ;  /* 0x000000ff000b7202 */ /* 0x000fe40000000f00 */
[C---:B------:R-:W-:Y:S01]  /*0c50*/  @!P2 LEA R18, P6, R16.reuse, R36, 0x1 ;  /* 0x000000241012a211 */ /* 0x040fe200078c08ff */
[----:B------:R-:W-:Y:S01]  /*0c60*/  @!P3 IMAD.WIDE.U32 R6, R21, R6, R12 ;  /* 0x000000061506b225 */ /* 0x000fe200078e000c */
[----:B------:R-:W-:Y:S02]  /*0c70*/  IADD3 R29, PT, PT, R3, 0xd0, RZ ;  /* 0x000000d0031d7810 */ /* 0x000fe40007ffe0ff */
[----:B------:R-:W-:Y:S01]  /*0c80*/  @!P2 LEA.HI.X R19, R16, R37, R2, 0x1, P6 ;  /* 0x000000251013a211 */ /* 0x000fe200030f0c02 */
[----:B------:R4:W2:Y:S01]  /*0c90*/  @!P1 LDG.E R11, desc[UR6][R14.64] ;  /* 0x000000060e0b9981 */ /* 0x0008a2000c1e1900 */
[----:B------:R-:W-:Y:S01]  /*0ca0*/  MOV R13, RZ ;  /* 0x000000ff000d7202 */ /* 0x000fe20000000f00 */
[----:B------:R-:W1:Y:S01]  /*0cb0*/  @!P4 LDC.64 R36, c[0x0][0x390] ;  /* 0x0000e400ff24cb82 */ /* 0x000e620000000a00 */
[----:B------:R-:W-:-:S02]  /*0cc0*/  ISETP.GE.U32.AND P1, PT, R29, UR4, PT ;  /* 0x000000041d007c0c */ /* 0x000fc4000bf26070 */
[----:B------:R-:W-:Y:S02]  /*0cd0*/  SHF.R.S32.HI R31, RZ, 0x1f, R29 ;  /* 0x0000001fff1f7819 */ /* 0x000fe4000001141d */
[----:B------:R-:W-:Y:S01]  /*0ce0*/  @!P3 IADD3 R2, PT, PT, R7, R17, RZ ;  /* 0x000000110702b210 */ /* 0x000fe20007ffe0ff */
[----:B------:R1:W2:Y:S01]  /*0cf0*/  @!P2 LDG.E R13, desc[UR6][R18.64] ;  /* 0x00000006120da981 */ /* 0x0002a2000c1e1900 */
[----:B------:R-:W-:Y:S01]  /*0d00*/  ISETP.GE.AND.EX P1, PT, R31, UR5, PT, P1 ;  /* 0x000000051f007c0c */ /* 0x000fe2000bf26310 */
[----:B------:R-:W1:Y:S01]  /*0d10*/  @!P5 LDC.64 R16, c[0x0][0x390] ;  /* 0x0000e400ff10db82 */ /* 0x000e620000000a00 */
[C---:B-----5:R-:W-:Y:S01]  /*0d20*/  @!P3 LEA R20, P2, R6.reuse, R34, 0x1 ;  /* 0x000000220614b211 */ /* 0x060fe200078408ff */
[----:B0-----:R-:W-:Y:S01]  /*0d30*/  @!P4 IMAD R12, R33, R4, RZ ;  /* 0x00000004210cc224 */ /* 0x001fe200078e02ff */
[----:B------:R-:W-:Y:S02]  /*0d40*/  IADD3 R33, PT, PT, R3, 0xf0, RZ ;  /* 0x000000f003217810 */ /* 0x000fe40007ffe0ff */
[----:B------:R-:W-:-:S02]  /*0d50*/  @!P3 LEA.HI.X R21, R6, R35, R2, 0x1, P2 ;  /* 0x000000230615b211 */ /* 0x000fc400010f0c02 */
[----:B----4-:R-:W-:Y:S02]  /*0d60*/  @!P4 MOV R14, R110 ;  /* 0x0000006e000ec202 */ /* 0x010fe40000000f00 */
[----:B------:R-:W-:Y:S02]  /*0d70*/  @!P4 MOV R15, R113 ;  /* 0x00000071000fc202 */ /* 0x000fe40000000f00 */
[----:B------:R-:W-:Y:S02]  /*0d80*/  ISETP.GE.U32.AND P2, PT, R33, UR4, PT ;  /* 0x0000000421007c0c */ /* 0x000fe4000bf46070 */
[----:B------:R-:W-:Y:S01]  /*0d90*/  SHF.R.S32.HI R39, RZ, 0x1f, R33 ;  /* 0x0000001fff277819 */ /* 0x000fe20000011421 */
[C---:B------:R-:W-:Y:S01]  /*0da0*/  @!P4 IMAD R35, R23.reuse, R5, R12 ;  /* 0x000000051723c224 */ /* 0x040fe200078e020c */
[----:B------:R-:W0:Y:S01]  /*0db0*/  @!P1 LDC.64 R6, c[0x0][0x3e0] ;  /* 0x0000f800ff069b82 */ /* 0x000e220000000a00 */
[----:B------:R-:W-:Y:S01]  /*0dc0*/  @!P4 IMAD.WIDE.U32 R4, R23, R4, R14 ;  /* 0x000000041704c225 */ /* 0x000fe200078e000e */
[----:B------:R-:W-:-:S02]  /*0dd0*/  ISETP.GE.AND.EX P2, PT, R39, UR5, PT, P2 ;  /* 0x0000000527007c0c */ /* 0x000fc4000bf46320 */
[----:B------:R-:W-:Y:S01]  /*0de0*/  MOV R15, RZ ;  /* 0x000000ff000f7202 */ /* 0x000fe20000000f00 */
[----:B-1----:R-:W-:Y:S01]  /*0df0*/  @!P5 IMAD R12, R25, R40, RZ ;  /* 0x00000028190cd224 */ /* 0x002fe200078e02ff */
[----:B------:R-:W-:Y:S02]  /*0e00*/  @!P5 MOV R24, R110 ;  /* 0x0000006e0018d202 */ /* 0x000fe40000000f00 */
[----:B------:R-:W-:Y:S02]  /*0e10*/  @!P5 MOV R25, R113 ;  /* 0x000000710019d202 */ /* 0x000fe40000000f00 */
[----:B------:R1:W4:Y:S01]  /*0e20*/  @!P3 LDG.E R15, desc[UR6][R20.64] ;  /* 0x00000006140fb981 */ /* 0x000322000c1e1900 */
[----:B------:R-:W-:Y:S01]  /*0e30*/  @!P4 IADD3 R2, PT, PT, R5, R35, RZ ;  /* 0x000000230502c210 */ /* 0x000fe20007ffe0ff */
[C---:B------:R-:W-:Y:S01]  /*0e40*/  @!P5 IMAD R35, R27.reuse, R41, R12 ;  /* 0x000000291b23d224 */ /* 0x040fe200078e020c */
[C---:B------:R-:W-:Y:S01]  /*0e50*/  @!P4 LEA R22, P3, R4.reuse, R36, 0x1 ;  /* 0x000000240416c211 */ /* 0x040fe200078608ff */
[----:B------:R-:W-:Y:S01]  /*0e60*/  @!P5 IMAD.WIDE.U32 R24, R27, R40, R24 ;  /* 0x000000281b18d225 */ /* 0x000fe200078e0018 */
[----:B------:R-:W-:Y:S01]  /*0e70*/  CS2R R18, SRZ ;  /* 0x0000000000127805 */ /* 0x000fe2000001ff00 */
[----:B------:R-:W5:Y:S01]  /*0e80*/  @!P1 LDC.64 R40, c[0x0][0x390] ;  /* 0x0000e400ff289b82 */ /* 0x000f620000000a00 */
[----:B------:R-:W-:-:S02]  /*0e90*/  @!P4 LEA.HI.X R23, R4, R37, R2, 0x1, P3 ;  /* 0x000000250417c211 */ /* 0x000fc400018f0c02 */
[----:B------:R-:W-:Y:S02]  /*0ea0*/  @!P5 IADD3 R2, PT, PT, R25, R35, RZ ;  /* 0x000000231902d210 */ /* 0x000fe40007ffe0ff */
[C---:B------:R-:W-:Y:S01]  /*0eb0*/  @!P5 LEA R26, P3, R24.reuse, R16, 0x1 ;  /* 0x00000010181ad211 */ /* 0x040fe200078608ff */
[----:B------:R5:W4:Y:S02]  /*0ec0*/  @!P4 LDG.E R19, desc[UR6][R22.64] ;  /* 0x000000061613c981 */ /* 0x000b24000c1e1900 */
[----:B------:R-:W5:Y:S01]  /*0ed0*/  @!P2 LDC.64 R4, c[0x0][0x3e0] ;  /* 0x0000f800ff04ab82 */ /* 0x000f620000000a00 */
[----:B------:R-:W-:Y:S02]  /*0ee0*/  IADD3 R35, PT, PT, R3, 0x100, RZ ;  /* 0x0000010003237810 */ /* 0x000fe40007ffe0ff */
[----:B------:R-:W-:Y:S02]  /*0ef0*/  @!P5 LEA.HI.X R27, R24, R17, R2, 0x1, P3 ;  /* 0x00000011181bd211 */ /* 0x000fe400018f0c02 */
[----:B------:R-:W-:-:S02]  /*0f00*/  ISETP.GE.U32.AND P3, PT, R35, UR4, PT ;  /* 0x0000000423007c0c */ /* 0x000fc4000bf66070 */
[----:B------:R-:W-:Y:S01]  /*0f10*/  SHF.R.S32.HI R43, RZ, 0x1f, R35 ;  /* 0x0000001fff2b7819 */ /* 0x000fe20000011423 */
[----:B------:R-:W5:Y:S01]  /*0f20*/  @!P2 LDC.64 R50, c[0x0][0x390] ;  /* 0x0000e400ff32ab82 */ /* 0x000f620000000a00 */
[----:B------:R-:W-:Y:S02]  /*0f30*/  IADD3 R37, PT, PT, R3, 0x110, RZ ;  /* 0x0000011003257810 */ /* 0x000fe40007ffe0ff */
[----:B------:R-:W-:Y:S02]  /*0f40*/  ISETP.GE.AND.EX P3, PT, R43, UR5, PT, P3 ;  /* 0x000000052b007c0c */ /* 0x000fe4000bf66330 */
[----:B------:R-:W-:Y:S02]  /*0f50*/  ISETP.GE.U32.AND P4, PT, R37, UR4, PT ;  /* 0x0000000425007c0c */ /* 0x000fe4000bf86070 */
[----:B------:R-:W-:Y:S01]  /*0f60*/  SHF.R.S32.HI R45, RZ, 0x1f, R37 ;  /* 0x0000001fff2d7819 */ /* 0x000fe20000011425 */
[----:B0-----:R-:W-:Y:S01]  /*0f70*/  @!P1 IMAD R2, R31, R6, RZ ;  /* 0x000000061f029224 */ /* 0x001fe200078e02ff */
[----:B------:R-:W-:-:S02]  /*0f80*/  @!P1 MOV R16, R110 ;  /* 0x0000006e00109202 */ /* 0x000fc40000000f00 */
[----:B------:R-:W-:Y:S02]  /*0f90*/  @!P1 MOV R17, R113 ;  /* 0x0000007100119202 */ /* 0x000fe40000000f00 */
[----:B------:R-:W-:Y:S01]  /*0fa0*/  ISETP.GE.AND.EX P4, PT, R45, UR5, PT, P4 ;  /* 0x000000052d007c0c */ /* 0x000fe2000bf86340 */
[C---:B------:R-:W-:Y:S01]  /*0fb0*/  @!P1 IMAD R25, R29.reuse, R7, R2 ;  /* 0x000000071d199224 */ /* 0x040fe200078e0202 */
[----:B-1----:R-:W-:Y:S01]  /*0fc0*/  MOV R21, RZ ;  /* 0x000000ff00157202 */ /* 0x002fe20000000f00 */
[----:B------:R-:W-:Y:S02]  /*0fd0*/  @!P1 IMAD.WIDE.U32 R6, R29, R6, R16 ;  /* 0x000000061d069225 */ /* 0x000fe400078e0010 */
[----:B------:R-:W0:Y:S02]  /*0fe0*/  @!P3 LDC.64 R16, c[0x0][0x3e0] ;  /* 0x0000f800ff10bb82 */ /* 0x000e240000000a00 */
[----:B-----5:R-:W-:Y:S01]  /*0ff0*/  @!P2 IMAD R12, R39, R4, RZ ;  /* 0x00000004270ca224 */ /* 0x020fe200078e02ff */
[----:B------:R-:W5:Y:S01]  /*1000*/  @!P5 LDG.E R21, desc[UR6][R26.64] ;  /* 0x000000061a15d981 */ /* 0x000f62000c1e1900 */
[----:B------:R-:W-:-:S02]  /*1010*/  @!P1 IADD3 R2, PT, PT, R7, R25, RZ ;  /* 0x0000001907029210 */ /* 0x000fc40007ffe0ff */
[C---:B------:R-:W-:Y:S02]  /*1020*/  @!P1 LEA R30, P5, R6.reuse, R40, 0x1 ;  /* 0x00000028061e9211 */ /* 0x040fe400078a08ff */
[----:B------:R-:W-:Y:S01]  /*1030*/  IADD3 R39, PT, PT, R3, 0x120, RZ ;  /* 0x0000012003277810 */ /* 0x000fe20007ffe0ff */
[----:B------:R-:W1:Y:S01]  /*1040*/  @!P4 LDC.64 R28, c[0x0][0x3e0] ;  /* 0x0000f800ff1ccb82 */ /* 0x000e620000000a00 */
[----:B------:R-:W-:Y:S02]  /*1050*/  @!P1 LEA.HI.X R31, R6, R41, R2, 0x1, P5 ;  /* 0x00000029061f9211 */ /* 0x000fe400028f0c02 */
[----:B------:R-:W-:Y:S02]  /*1060*/  ISETP.GE.U32.AND P5, PT, R39, UR4, PT ;  /* 0x0000000427007c0c */ /* 0x000fe4000bfa6070 */
[----:B------:R-:W-:Y:S02]  /*1070*/  SHF.R.S32.HI R47, RZ, 0x1f, R39 ;  /* 0x0000001fff2f7819 */ /* 0x000fe40000011427 */
[----:B------:R-:W-:Y:S01]  /*1080*/  @!P2 MOV R6, R110 ;  /* 0x0000006e0006a202 */ /* 0x000fe20000000f00 */
[----:B------:R-:W-:Y:S01]  /*1090*/  @!P2 IMAD R49, R33, R5, R12 ;  /* 0x000000052131a224 */ /* 0x000fe200078e020c */
[----:B------:R-:W-:Y:S01]  /*10a0*/  @!P2 MOV R7, R113 ;  /* 0x000000710007a202 */ /* 0x000fe20000000f00 */
[----:B------:R-:W1:Y:S01]  /*10b0*/  @!P3 LDC.64 R24, c[0x0][0x390] ;  /* 0x0000e400ff18bb82 */ /* 0x000e620000000a00 */
[----:B------:R-:W-:Y:S01]  /*10c0*/  ISETP.GE.AND.EX P5, PT, R47, UR5, PT, P5 ;  /* 0x000000052f007c0c */ /* 0x000fe2000bfa6350 */
[----:B------:R-:W-:Y:S01]  /*10d0*/  @!P2 IMAD.WIDE.U32 R4, R33, R4, R6 ;  /* 0x000000042104a225 */ /* 0x000fe200078e0006 */
[----:B------:R-:W-:-:S02]  /*10e0*/  MOV R23, RZ ;  /* 0x000000ff00177202 */ /* 0x000fc40000000f00 */
[----:B------:R-:W-:-:S03]  /*10f0*/  IADD3 R41, PT, PT, R3, 0x130, RZ ;  /* 0x0000013003297810 */ /* 0x000fc60007ffe0ff */
[----:B------:R-:W1:Y:S01]  /*1100*/  @!P4 LDC.64 R6, c[0x0][0x390] ;  /* 0x0000e400ff06cb82 */ /* 0x000e620000000a00 */
[----:B------:R-:W-:Y:S02]  /*1110*/  @!P2 IADD3 R2, PT, PT, R5, R49, RZ ;  /* 0x000000310502a210 */ /* 0x000fe40007ffe0ff */
[C---:B------:R-:W-:Y:S01]  /*1120*/  @!P2 LEA R32, P6, R4.reuse, R50, 0x1 ;  /* 0x000000320420a211 */ /* 0x040fe200078c08ff */
[----:B------:R0:W5:Y:S03]  /*1130*/  @!P1 LDG.E R23, desc[UR6][R30.64] ;  /* 0x000000061e179981 */ /* 0x000166000c1e1900 */
[----:B------:R-:W-:Y:S01]  /*1140*/  @!P2 LEA.HI.X R33, R4, R51, R2, 0x1, P6 ;  /* 0x000000330421a211 */ /* 0x000fe200030f0c02 */
[----:B0-----:R-:W-:Y:S01]  /*1150*/  @!P3 IMAD R2, R43, R16, RZ ;  /* 0x000000102b02b224 */ /* 0x001fe200078e02ff */
[----:B------:R-:W0:Y:S01]  /*1160*/  @!P5 LDC.64 R4, c[0x0][0x3e0] ;  /* 0x0000f800ff04db82 */ /* 0x000e220000000a00 */
[----:B------:R-:W-:-:S02]  /*1170*/  ISETP.GE.U32.AND P1, PT, R41, UR4, PT ;  /* 0x0000000429007c0c */ /* 0x000fc4000bf26070 */
[----:B------:R-:W-:Y:S02]  /*1180*/  @!P3 MOV R30, R110 ;  /* 0x0000006e001eb202 */ /* 0x000fe40000000f00 */
[----:B------:R-:W-:Y:S01]  /*1190*/  @!P3 MOV R31, R113 ;  /* 0x00000071001fb202 */ /* 0x000fe20000000f00 */
[----:B------:R-:W-:Y:S01]  /*11a0*/  @!P3 IMAD R17, R35, R17, R2 ;  /* 0x000000112311b224 */ /* 0x000fe200078e0202 */
[----:B------:R-:W-:Y:S01]  /*11b0*/  SHF.R.S32.HI R49, RZ, 0x1f, R41 ;  /* 0x0000001fff317819 */ /* 0x000fe20000011429 */
[----:B-1----:R-:W-:Y:S01]  /*11c0*/  @!P4 IMAD R12, R45, R28, RZ ;  /* 0x0000001c2d0cc224 */ /* 0x002fe200078e02ff */
[----:B------:R-:W-:Y:S01]  /*11d0*/  @!P4 MOV R34, R110 ;  /* 0x0000006e0022c202 */ /* 0x000fe20000000f00 */
[----:B------:R-:W-:Y:S01]  /*11e0*/  @!P3 IMAD.WIDE.U32 R30, R35, R16, R30 ;  /* 0x00000010231eb225 */ /* 0x000fe200078e001e */
[----:B------:R-:W-:Y:S02]  /*11f0*/  @!P4 MOV R35, R113 ;  /* 0x000000710023c202 */ /* 0x000fe40000000f00 */
[----:B------:R-:W-:-:S02]  /*1200*/  ISETP.GE.AND.EX P1, PT, R49, UR5, PT, P1 ;  /* 0x0000000531007c0c */ /* 0x000fc4000bf26310 */
[----:B------:R-:W-:Y:S01]  /*1210*/  MOV R27, RZ ;  /* 0x000000ff001b7202 */ /* 0x000fe20000000f00 */
[C---:B------:R-:W-:Y:S02]  /*1220*/  @!P4 IMAD R51, R37.reuse, R29, R12 ;  /* 0x0000001d2533c224 */ /* 0x040fe400078e020c */
[----:B------:R-:W-:Y:S01]  /*1230*/  @!P4 IMAD.WIDE.U32 R34, R37, R28, R34 ;  /* 0x0000001c2522c225 */ /* 0x000fe200078e0022 */
[----:B------:R-:W-:Y:S01]  /*1240*/  IADD3 R37, PT, PT, R3, 0x140, RZ ;  /* 0x0000014003257810 */ /* 0x000fe20007ffe0ff */
[----:B------:R-:W1:Y:S01]  /*1250*/  @!P5 LDC.64 R28, c[0x0][0x390] ;  /* 0x0000e400ff1cdb82 */ /* 0x000e620000000a00 */
[----:B------:R0:W5:Y:S02]  /*1260*/  @!P2 LDG.E R27, desc[UR6][R32.64] ;  /* 0x00000006201ba981 */ /* 0x000164000c1e1900 */
[----:B------:R-:W-:Y:S02]  /*1270*/  ISETP.GE.U32.AND P2, PT, R37, UR4, PT ;  /* 0x0000000425007c0c */ /* 0x000fe4000bf46070 */
[----:B------:R-:W-:-:S02]  /*1280*/  SHF.R.S32.HI R45, RZ, 0x1f, R37 ;  /* 0x0000001fff2d7819 */ /* 0x000fc40000011425 */
[----:B------:R-:W-:Y:S02]  /*1290*/  @!P3 IADD3 R2, PT, PT, R31, R17, RZ ;  /* 0x000000111f02b210 */ /* 0x000fe40007ffe0ff */
[C---:B------:R-:W-:Y:S01]  /*12a0*/  @!P3 LEA R24, P6, R30.reuse, R24, 0x1 ;  /* 0x000000181e18b211 */ /* 0x040fe200078c08ff */
[----:B------:R-:W3:Y:S01]  /*12b0*/  @!P1 LDC.64 R16, c[0x0][0x3e0] ;  /* 0x0000f800ff109b82 */ /* 0x000ee20000000a00 */
[----:B------:R-:W-:Y:S02]  /*12c0*/  ISETP.GE.AND.EX P2, PT, R45, UR5, PT, P2 ;  /* 0x000000052d007c0c */ /* 0x000fe4000bf46320 */
[----:B------:R-:W-:Y:S02]  /*12d0*/  @!P3 LEA.HI.X R25, R30, R25, R2, 0x1, P6 ;  /* 0x000000191e19b211 */ /* 0x000fe400030f0c02 */
[----:B------:R-:W-:Y:S01]  /*12e0*/  @!P4 LEA R30, P6, R34, R6, 0x1 ;  /* 0x00000006221ec211 */ /* 0x000fe200078c08ff */
[----:B0-----:R-:W-:Y:S01]  /*12f0*/  @!P5 IMAD R6, R47, R4, RZ ;  /* 0x000000042f06d224 */ /* 0x001fe200078e02ff */
[----:B------:R-:W-:-:S02]  /*1300*/  @!P4 IADD3 R2, PT, PT, R35, R51, RZ ;  /* 0x000000332302c210 */ /* 0x000fc40007ffe0ff */
[----:B------:R-:W-:Y:S02]  /*1310*/  MOV R53, RZ ;  /* 0x000000ff00357202 */ /* 0x000fe40000000f00 */
[----:B------:R-:W-:Y:S02]  /*1320*/  @!P5 MOV R32, R110 ;  /* 0x0000006e0020d202 */ /* 0x000fe40000000f00 */
[----:B------:R-:W-:Y:S01]  /*1330*/  @!P5 MOV R33, R113 ;  /* 0x000000710021d202 */ /* 0x000fe20000000f00 */
[----:B------:R-:W-:Y:S01]  /*1340*/  @!P5 IMAD R35, R39, R5, R6 ;  /* 0x000000052723d224 */ /* 0x000fe200078e0206 */
[----:B------:R-:W-:Y:S01]  /*1350*/  @!P4 LEA.HI.X R31, R34, R7, R2, 0x1, P6 ;  /* 0x00000007221fc211 */ /* 0x000fe200030f0c02 */
[----:B------:R0:W5:Y:S01]  /*1360*/  @!P3 LDG.E R53, desc[UR6][R24.64] ;  /* 0x000000061835b981 */ /* 0x000162000c1e1900 */
[----:B------:R-:W-:Y:S01]  /*1370*/  IADD3 R43, PT, PT, R3, 0x150, RZ ;  /* 0x00000150032b7810 */ /* 0x000fe20007ffe0ff */
[----:B------:R-:W0:Y:S01]  /*1380*/  @!P1 LDC.64 R6, c[0x0][0x390] ;  /* 0x0000e400ff069b82 */ /* 0x000e220000000a00 */
[----:B------:R-:W-:-:S02]  /*1390*/  @!P5 IMAD.WIDE.U32 R32, R39, R4, R32 ;  /* 0x000000042720d225 */ /* 0x000fc400078e0020 */
[----:B------:R-:W-:Y:S02]  /*13a0*/  ISETP.GE.U32.AND P3, PT, R43, UR4, PT ;  /* 0x000000042b007c0c */ /* 0x000fe4000bf66070 */
[----:B------:R-:W-:-:S03]  /*13b0*/  SHF.R.S32.HI R47, RZ, 0x1f, R43 ;  /* 0x0000001fff2f7819 */ /* 0x000fc6000001142b */
[----:B------:R-:W0:Y:S01]  /*13c0*/  @!P2 LDC.64 R4, c[0x0][0x3e0] ;  /* 0x0000f800ff04ab82 */ /* 0x000e220000000a00 */
[----:B------:R-:W-:Y:S02]  /*13d0*/  ISETP.GE.AND.EX P3, PT, R47, UR5, PT, P3 ;  /* 0x000000052f007c0c */ /* 0x000fe4000bf66330 */
[----:B------:R-:W-:Y:S02]  /*13e0*/  @!P5 IADD3 R2, PT, PT, R33, R35, RZ ;  /* 0x000000232102d210 */ /* 0x000fe40007ffe0ff */
[C---:B-1----:R-:W-:Y:S02]  /*13f0*/  @!P5 LEA R28, P6, R32.reuse, R28, 0x1 ;  /* 0x0000001c201cd211 */ /* 0x042fe400078c08ff */
[----:B------:R-:W-:Y:S02]  /*1400*/  IADD3 R39, PT, PT, R3, 0x160, RZ ;  /* 0x0000016003277810 */ /* 0x000fe40007ffe0ff */
[----:B------:R-:W-:Y:S01]  /*1410*/  MOV R57, RZ ;  /* 0x000000ff00397202 */ /* 0x000fe20000000f00 */
[----:B---3--:R-:W-:Y:S01]  /*1420*/  @!P1 IMAD R12, R49, R16, RZ ;  /* 0x00000010310c9224 */ /* 0x008fe200078e02ff */
[----:B------:R-:W-:Y:S01]  /*1430*/  @!P5 LEA.HI.X R29, R32, R29, R2, 0x1, P6 ;  /* 0x0000001d201dd211 */ /* 0x000fe200030f0c02 */
[----:B0-----:R-:W0:Y:S01]  /*1440*/  @!P2 LDC.64 R24, c[0x0][0x390] ;  /* 0x0000e400ff18ab82 */ /* 0x001e220000000a00 */
[----:B------:R-:W-:-:S02]  /*1450*/  MOV R55, RZ ;  /* 0x000000ff00377202 */ /* 0x000fc40000000f00 */
[----:B------:R-:W-:Y:S02]  /*1460*/  @!P1 MOV R32, R110 ;  /* 0x0000006e00209202 */ /* 0x000fe40000000f00 */
[----:B------:R-:W-:Y:S02]  /*1470*/  @!P1 MOV R33, R113 ;  /* 0x0000007100219202 */ /* 0x000fe40000000f00 */
[----:B------:R-:W-:Y:S01]  /*1480*/  SHF.R.S32.HI R49, RZ, 0x1f, R39 ;  /* 0x0000001fff317819 */ /* 0x000fe20000011427 */
[----:B------:R-:W-:Y:S01]  /*1490*/  @!P1 IMAD R35, R41, R17, R12 ;  /* 0x0000001129239224 */ /* 0x000fe200078e020c */
[----:B------:R-:W-:Y:S01]  /*14a0*/  ISETP.GE.U32.AND P6, PT, R39, UR4, PT ;  /* 0x0000000427007c0c */ /* 0x000fe2000bfc6070 */
[----:B------:R-:W-:Y:S01]  /*14b0*/  @!P1 IMAD.WIDE.U32 R32, R41, R16, R32 ;  /* 0x0000001029209225 */ /* 0x000fe200078e0020 */
[----:B------:R-:W3:Y:S01]  /*14c0*/  @!P5 LDG.E R57, desc[UR6][R28.64] ;  /* 0x000000061c39d981 */ /* 0x000ee2000c1e1900 */
[----:B------:R-:W1:Y:S01]  /*14d0*/  @!P3 LDC.64 R16, c[0x0][0x3e0] ;  /* 0x0000f800ff10bb82 */ /* 0x000e620000000a00 */
[----:B------:R-:W-:-:S02]  /*14e0*/  ISETP.GE.AND.EX P5, PT, R49, UR5, PT, P6 ;  /* 0x0000000531007c0c */ /* 0x000fc4000bfa6360 */
[----:B------:R0:W3:Y:S01]  /*14f0*/  @!P4 LDG.E R55, desc[UR6][R30.64] ;  /* 0x000000061e37c981 */ /* 0x0000e2000c1e1900 */
[----:B------:R-:W-:Y:S02]  /*1500*/  ISETP.GE.U32.AND P4, PT, R106, UR4, PT ;  /* 0x000000046a007c0c */ /* 0x000fe4000bf86070 */
[----:B------:R-:W-:Y:S02]  /*1510*/  @!P1 IADD3 R2, PT, PT, R33, R35, RZ ;  /* 0x0000002321029210 */ /* 0x000fe40007ffe0ff */
[C---:B------:R-:W-:Y:S02]  /*1520*/  @!P1 LEA R34, P6, R32.reuse, R6, 0x1 ;  /* 0x0000000620229211 */ /* 0x040fe400078c08ff */
[----:B------:R-:W-:Y:S01]  /*1530*/  ISETP.GE.AND.EX P4, PT, R101, UR5, PT, P4 ;  /* 0x0000000565007c0c */ /* 0x000fe2000bf86340 */
[----:B------:R-:W-:Y:S01]  /*1540*/  @!P2 IMAD R6, R45, R4, RZ ;  /* 0x000000042d06a224 */ /* 0x000fe200078e02ff */
[----:B------:R-:W-:Y:S01]  /*1550*/  @!P1 LEA.HI.X R35, R32, R7, R2, 0x1, P6 ;  /* 0x0000000720239211 */ /* 0x000fe200030f0c02 */
[----:B0-----:R-:W0:Y:S01]  /*1560*/  @!P3 LDC.64 R30, c[0x0][0x390] ;  /* 0x0000e400ff1ebb82 */ /* 0x001e220000000a00 */
[----:B------:R-:W-:-:S02]  /*1570*/  @!P2 MOV R32, R110 ;  /* 0x0000006e0020a202 */ /* 0x000fc40000000f00 */
[----:B------:R-:W-:Y:S01]  /*1580*/  @!P2 MOV R33, R113 ;  /* 0x000000710021a202 */ /* 0x000fe20000000f00 */
[----:B------:R-:W-:-:S04]  /*1590*/  @!P2 IMAD R41, R37, R5, R6 ;  /* 0x000000052529a224 */ /* 0x000fc800078e0206 */
[----:B------:R-:W2:Y:S01]  /*15a0*/  @!P5 LDC.64 R6, c[0x0][0x3e0] ;  /* 0x0000f800ff06db82 */ /* 0x000ea20000000a00 */
[----:B------:R-:W-:-:S05]  /*15b0*/  @!P2 IMAD.WIDE.U32 R32, R37, R4, R32 ;  /* 0x000000042520a225 */ /* 0x000fca00078e0020 */
[----:B------:R-:W-:Y:S02]  /*15c0*/  @!P2 IADD3 R2, PT, PT, R33, R41, RZ ;  /* 0x000000292102a210 */ /* 0x000fe40007ffe0ff */
[----:B------:R-:W0:Y:S01]  /*15d0*/  @!P4 LDC.64 R4, c[0x0][0x3e0] ;  /* 0x0000f800ff04cb82 */ /* 0x000e220000000a00 */
[C---:B------:R-:W-:Y:S01]  /*15e0*/  @!P2 LEA R24, P6, R32.reuse, R24, 0x1 ;  /* 0x000000182018a211 */ /* 0x040fe200078c08ff */
[----:B-1----:R-:W-:Y:S01]  /*15f0*/  @!P3 IMAD R12, R47, R16, RZ ;  /* 0x000000102f0cb224 */ /* 0x002fe200078e02ff */
[----:B------:R-:W-:Y:S02]  /*1600*/  @!P3 MOV R33, R113 ;  /* 0x000000710021b202 */ /* 0x000fe40000000f00 */
[----:B------:R-:W-:Y:S02]  /*1610*/  @!P2 LEA.HI.X R25, R32, R25, R2, 0x1, P6 ;  /* 0x000000192019a211 */ /* 0x000fe400030f0c02 */
[----:B------:R-:W-:Y:S01]  /*1620*/  @!P3 MOV R32, R110 ;  /* 0x0000006e0020b202 */ /* 0x000fe20000000f00 */
[----:B------:R-:W1:Y:S01]  /*1630*/  @!P4 LDC.64 R28, c[0x0][0x390] ;  /* 0x0000e400ff1ccb82 */ /* 0x000e620000000a00 */
[----:B------:R-:W-:-:S02]  /*1640*/  IADD3 R41, PT, PT, R3, 0x170, RZ ;  /* 0x0000017003297810 */ /* 0x000fc40007ffe0ff */
[----:B------:R-:W-:Y:S01]  /*1650*/  MOV R61, RZ ;  /* 0x000000ff003d7202 */ /* 0x000fe20000000f00 */
[C---:B------:R-:W-:Y:S01]  /*1660*/  @!P3 IMAD R37, R43.reuse, R17, R12 ;  /* 0x000000112b25b224 */ /* 0x040fe200078e020c */
[----:B------:R-:W-:Y:S01]  /*1670*/  MOV R59, RZ ;  /* 0x000000ff003b7202 */ /* 0x000fe20000000f00 */
[----:B------:R-:W-:Y:S01]  /*1680*/  @!P3 IMAD.WIDE.U32 R32, R43, R16, R32 ;  /* 0x000000102b20b225 */ /* 0x000fe200078e0020 */
[----:B------:R-:W-:Y:S01]  /*1690*/  ISETP.GE.U32.AND P6, PT, R41, UR4, PT ;  /* 0x0000000429007c0c */ /* 0x000fe2000bfc6070 */
[----:B------:R-:W4:Y:S01]  /*16a0*/  @!P5 LDC.64 R16, c[0x0][0x390] ;  /* 0x0000e400ff10db82 */ /* 0x000f220000000a00 */
[----:B------:R-:W-:Y:S01]  /*16b0*/  SHF.R.S32.HI R43, RZ, 0x1f, R41 ;  /* 0x0000001fff2b7819 */ /* 0x000fe20000011429 */
[----:B------:R-:W3:Y:S01]  /*16c0*/  @!P2 LDG.E R61, desc[UR6][R24.64] ;  /* 0x00000006183da981 */ /* 0x000ee2000c1e1900 */
[----:B------:R-:W-:Y:S02]  /*16d0*/  @!P3 IADD3 R2, PT, PT, R33, R37, RZ ;  /* 0x000000252102b210 */ /* 0x000fe40007ffe0ff */
[----:B------:R-:W-:Y:S01]  /*16e0*/  ISETP.GE.AND.EX P2, PT, R43, UR5, PT, P6 ;  /* 0x000000052b007c0c */ /* 0x000fe2000bf46360 */
[----:B------:R0:W3:Y:S01]  /*16f0*/  @!P1 LDG.E R59, desc[UR6][R34.64] ;  /* 0x00000006223b9981 */ /* 0x0000e2000c1e1900 */
[----:B------:R-:W-:Y:S01]  /*1700*/  ISETP.GE.U32.AND P1, PT, R104, UR4, PT ;  /* 0x0000000468007c0c */ /* 0x000fe2000bf26070 */
[----:B--2---:R-:W-:Y:S01]  /*1710*/  @!P5 IMAD R12, R49, R6, RZ ;  /* 0x00000006310cd224 */ /* 0x004fe200078e02ff */
[----:B------:R-:W-:-:S02]  /*1720*/  @!P5 MOV R36, R110 ;  /* 0x0000006e0024d202 */ /* 0x000fc40000000f00 */
[----:B------:R-:W-:Y:S02]  /*1730*/  @!P5 MOV R37, R113 ;  /* 0x000000710025d202 */ /* 0x000fe40000000f00 */
[C---:B0-----:R-:W-:Y:S02]  /*1740*/  @!P3 LEA R30, P6, R32.reuse, R30, 0x1 ;  /* 0x0000001e201eb211 */ /* 0x041fe400078c08ff */
[----:B------:R-:W-:Y:S01]  /*1750*/  ISETP.GE.AND.EX P1, PT, R99, UR5, PT, P1 ;  /* 0x0000000563007c0c */ /* 0x000fe2000bf26310 */
[C---:B------:R-:W-:Y:S01]  /*1760*/  @!P5 IMAD R35, R39.reuse, R7, R12 ;  /* 0x000000072723d224 */ /* 0x040fe200078e020c */
[----:B------:R-:W-:Y:S01]  /*1770*/  @!P3 LEA.HI.X R31, R32, R31, R2, 0x1, P6 ;  /* 0x0000001f201fb211 */ /* 0x000fe200030f0c02 */
[----:B------:R-:W-:Y:S01]  /*1780*/  @!P5 IMAD.WIDE.U32 R36, R39, R6, R36 ;  /* 0x000000062724d225 */ /* 0x000fe200078e0024 */
[----:B------:R-:W-:Y:S01]  /*1790*/  @!P4 MOV R6, R110 ;  /* 0x0000006e0006c202 */ /* 0x000fe20000000f00 */
[----:B------:R-:W0:Y:S01]  /*17a0*/  @!P2 LDC.64 R24, c[0x0][0x3e0] ;  /* 0x0000f800ff18ab82 */ /* 0x000e220000000a00 */
[----:B------:R-:W-:Y:S01]  /*17b0*/  @!P4 MOV R7, R113 ;  /* 0x000000710007c202 */ /* 0x000fe20000000f00 */
[----:B------:R-:W-:Y:S01]  /*17c0*/  @!P4 IMAD R2, R101, R4, RZ ;  /* 0x000000046502c224 */ /* 0x000fe200078e02ff */
[----:B------:R-:W-:-:S03]  /*17d0*/  MOV R63, RZ ;  /* 0x000000ff003f7202 */ /* 0x000fc60000000f00 */
[C---:B------:R-:W-:Y:S02]  /*17e0*/  @!P4 IMAD R33, R106.reuse, R5, R2 ;  /* 0x000000056a21c224 */ /* 0x040fe400078e0202 */
[----:B------:R-:W-:Y:S01]  /*17f0*/  @!P4 IMAD.WIDE.U32 R4, R106, R4, R6 ;  /* 0x000000046a04c225 */ /* 0x000fe200078e0006 */
[----:B------:R2:W3:Y:S01]  /*1800*/  @!P3 LDG.E R63, desc[UR6][R30.64] ;  /* 0x000000061e3fb981 */ /* 0x0004e2000c1e1900 */
[----:B------:R-:W0:Y:S03]  /*1810*/  @!P1 LDC.64 R6, c[0x0][0x3e0] ;  /* 0x0000f800ff069b82 */ /* 0x000e260000000a00 */
[----:B------:R-:W-:Y:S02]  /*1820*/  @!P4 IADD3 R5, PT, PT, R5, R33, RZ ;  /* 0x000000210505c210 */ /* 0x000fe40007ffe0ff */
[----:B-1----:R-:W-:Y:S02]  /*1830*/  @!P4 LEA R34, P3, R4, R28, 0x1 ;  /* 0x0000001c0422c211 */ /* 0x002fe400078608ff */
[----:B------:R-:W-:-:S02]  /*1840*/  @!P5 IADD3 R2, PT, PT, R37, R35, RZ ;  /* 0x000000232502d210 */ /* 0x000fc40007ffe0ff */
[----:B------:R-:W-:Y:S01]  /*1850*/  @!P4 LEA.HI.X R35, R4, R29, R5, 0x1, P3 ;  /* 0x0000001d0423c211 */ /* 0x000fe200018f0c05 */
[----:B--2---:R-:W1:Y:S01]  /*1860*/  @!P1 LDC.64 R30, c[0x0][0x390] ;  /* 0x0000e400ff1e9b82 */ /* 0x004e620000000a00 */
[----:B----4-:R-:W-:Y:S02]  /*1870*/  @!P5 LEA R32, P6, R36, R16, 0x1 ;  /* 0x000000102420d211 */ /* 0x010fe400078c08ff */
[----:B------:R-:W-:Y:S02]  /*1880*/  ISETP.GE.U32.AND P3, PT, R102, UR4, PT ;  /* 0x0000000466007c0c */ /* 0x000fe4000bf66070 */
[----:B------:R-:W-:-:S03]  /*1890*/  IADD3 R39, PT, PT, R3, 0x190, RZ ;  /* 0x0000019003277810 */ /* 0x000fc60007ffe0ff */
[----:B------:R-:W2:Y:S01]  /*18a0*/  @!P2 LDC.64 R28, c[0x0][0x390] ;  /* 0x0000e400ff1cab82 */ /* 0x000ea20000000a00 */
[----:B------:R-:W-:Y:S02]  /*18b0*/  MOV R84, RZ ;  /* 0x000000ff00547202 */ /* 0x000fe40000000f00 */
[----:B------:R-:W-:Y:S02]  /*18c0*/  @!P5 LEA.HI.X R33, R36, R17, R2, 0x1, P6 ;  /* 0x000000112421d211 */ /* 0x000fe400030f0c02 */
[----:B------:R-:W-:Y:S02]  /*18d0*/  ISETP.GE.AND.EX P3, PT, R97, UR5, PT, P3 ;  /* 0x0000000561007c0c */ /* 0x000fe4000bf66330 */
[----:B------:R-:W-:Y:S01]  /*18e0*/  ISETP.GE.U32.AND P6, PT, R39, UR4, PT ;  /* 0x0000000427007c0c */ /* 0x000fe2000bfc6070 */
[----:B------:R4:W5:Y:S01]  /*18f0*/  @!P4 LDG.E R84, desc[UR6][R34.64] ;  /* 0x000000062254c981 */ /* 0x000962000c1e1900 */
[----:B------:R-:W-:Y:S01]  /*1900*/  SHF.R.S32.HI R45, RZ, 0x1f, R39 ;  /* 0x0000001fff2d7819 */ /* 0x000fe20000011427 */
[----:B0-----:R-:W-:-:S03]  /*1910*/  @!P2 IMAD R2, R43, R24, RZ ;  /* 0x000000182b02a224 */ /* 0x001fc600078e02ff */
[----:B------:R-:W-:Y:S02]  /*1920*/  ISETP.GE.AND.EX P4, PT, R45, UR5, PT, P6 ;  /* 0x000000052d007c0c */ /* 0x000fe4000bf86360 */
[----:B------:R-:W-:Y:S02]  /*1930*/  @!P2 MOV R36, R110 ;  /* 0x0000006e0024a202 */ /* 0x000fe40000000f00 */
[----:B------:R-:W-:Y:S01]  /*1940*/  @!P2 MOV R37, R113 ;  /* 0x000000710025a202 */ /* 0x000fe20000000f00 */
[----:B------:R-:W-:Y:S01]  /*1950*/  @!P2 IMAD R25, R41, R25, R2 ;  /* 0x000000192919a224 */ /* 0x000fe200078e0202 */
[----:B------:R-:W-:Y:S01]  /*1960*/  MOV R65, RZ ;  /* 0x000000ff00417202 */ /* 0x000fe20000000f00 */
[----:B------:R-:W0:Y:S01]  /*1970*/  @!P3 LDC.64 R16, c[0x0][0x3e0] ;  /* 0x0000f800ff10bb82 */ /* 0x000e220000000a00 */
[----:B------:R-:W-:Y:S02]  /*1980*/  @!P1 IMAD R2, R99, R6, RZ ;  /* 0x0000000663029224 */ /* 0x000fe400078e02ff */
[----:B------:R-:W-:-:S02]  /*1990*/  @!P2 IMAD.WIDE.U32 R36, R41, R24, R36 ;  /* 0x000000182924a225 */ /* 0x000fc400078e0024 */
[----:B------:R1:W3:Y:S02]  /*19a0*/  @!P5 LDG.E R65, desc[UR6][R32.64] ;  /* 0x000000062041d981 */ /* 0x0002e4000c1e1900 */
[----:B----4-:R-:W-:Y:S01]  /*19b0*/  @!P1 IMAD R35, R104, R7, R2 ;  /* 0x0000000768239224 */ /* 0x010fe200078e0202 */
[----:B------:R-:W4:Y:S01]  /*19c0*/  @!P4 LDC.64 R4, c[0x0][0x3e0] ;  /* 0x0000f800ff04cb82 */ /* 0x000f220000000a00 */
[----:B------:R-:W-:Y:S02]  /*19d0*/  @!P2 IADD3 R2, PT, PT, R37, R25, RZ ;  /* 0x000000192502a210 */ /* 0x000fe40007ffe0ff */
[----:B--2---:R-:W-:Y:S02]  /*19e0*/  @!P2 LEA R24, P5, R36, R28, 0x1 ;  /* 0x0000001c2418a211 */ /* 0x004fe400078a08ff */
[----:B-1----:R-:W-:Y:S02]  /*19f0*/  @!P1 MOV R32, R110 ;  /* 0x0000006e00209202 */ /* 0x002fe40000000f00 */
[----:B------:R-:W-:-:S02]  /*1a00*/  @!P1 MOV R33, R113 ;  /* 0x0000007100219202 */ /* 0x000fc40000000f00 */
[----:B------:R-:W-:Y:S02]  /*1a10*/  @!P2 LEA.HI.X R25, R36, R29, R2, 0x1, P5 ;  /* 0x0000001d2419a211 */ /* 0x000fe400028f0c02 */
[----:B------:R-:W1:Y:S01]  /*1a20*/  @!P3 LDC.64 R28, c[0x0][0x390] ;  /* 0x0000e400ff1cbb82 */ /* 0x000e620000000a00 */
[----:B------:R-:W-:Y:S01]  /*1a30*/  ISETP.GE.U32.AND P5, PT, R100, UR4, PT ;  /* 0x0000000464007c0c */ /* 0x000fe2000bfa6070 */
[----:B------:R-:W-:-:S03]  /*1a40*/  @!P1 IMAD.WIDE.U32 R6, R104, R6, R32 ;  /* 0x0000000668069225 */ /* 0x000fc600078e0020 */
[----:B------:R-:W-:Y:S02]  /*1a50*/  ISETP.GE.AND.EX P5, PT, R95, UR5, PT, P5 ;  /* 0x000000055f007c0c */ /* 0x000fe4000bfa6350 */
[----:B------:R-:W-:Y:S02]  /*1a60*/  @!P1 IADD3 R2, PT, PT, R7, R35, RZ ;  /* 0x0000002307029210 */ /* 0x000fe40007ffe0ff */
[C---:B------:R-:W-:Y:S02]  /*1a70*/  @!P1 LEA R30, P6, R6.reuse, R30, 0x1 ;  /* 0x0000001e061e9211 */ /* 0x040fe400078c08ff */
[----:B------:R-:W-:Y:S02]  /*1a80*/  @!P3 MOV R32, R110 ;  /* 0x0000006e0020b202 */ /* 0x000fe40000000f00 */
[----:B------:R-:W-:Y:S01]  /*1a90*/  @!P1 LEA.HI.X R31, R6, R31, R2, 0x1, P6 ;  /* 0x0000001f061f9211 */ /* 0x000fe200030f0c02 */
[----:B0-----:R-:W-:Y:S01]  /*1aa0*/  @!P3 IMAD R2, R97, R16, RZ ;  /* 0x000000106102b224 */ /* 0x001fe200078e02ff */
[----:B------:R-:W-:Y:S01]  /*1ab0*/  @!P3 MOV R33, R113 ;  /* 0x000000710021b202 */ /* 0x000fe20000000f00 */
[----:B------:R-:W0:Y:S01]  /*1ac0*/  @!P4 LDC.64 R6, c[0x0][0x390] ;  /* 0x0000e400ff06cb82 */ /* 0x000e220000000a00 */
[----:B------:R-:W-:Y:S01]  /*1ad0*/  MOV R12, RZ ;  /* 0x000000ff000c7202 */ /* 0x000fe20000000f00 */
[----:B------:R-:W-:-:S02]  /*1ae0*/  @!P3 IMAD R35, R102, R17, R2 ;  /* 0x000000116623b224 */ /* 0x000fc400078e0202 */
[----:B------:R-:W-:Y:S01]  /*1af0*/  @!P3 IMAD.WIDE.U32 R32, R102, R16, R32 ;  /* 0x000000106620b225 */ /* 0x000fe200078e0020 */
[----:B------:R-:W-:Y:S02]  /*1b00*/  IADD3 R37, PT, PT, R3, 0x1a0, RZ ;  /* 0x000001a003257810 */ /* 0x000fe40007ffe0ff */
[----:B------:R1:W2:Y:S01]  /*1b10*/  @!P1 LDG.E R12, desc[UR6][R30.64] ;  /* 0x000000061e0c9981 */ /* 0x0002a2000c1e1900 */
[----:B----4-:R-:W-:Y:S01]  /*1b20*/  @!P4 IMAD R2, R45, R4, RZ ;  /* 0x000000042d02c224 */ /* 0x010fe200078e02ff */
[----:B------:R-:W4:Y:S03]  /*1b30*/  @!P5 LDC.64 R16, c[0x0][0x3e0] ;  /* 0x0000f800ff10db82 */ /* 0x000f260000000a00 */
[----:B------:R-:W-:Y:S01]  /*1b40*/  @!P4 IMAD R5, R39, R5, R2 ;  /* 0x000000052705c224 */ /* 0x000fe200078e0202 */
[----:B------:R-:W-:Y:S02]  /*1b50*/  @!P3 IADD3 R2, PT, PT, R33, R35, RZ ;  /* 0x000000232102b210 */ /* 0x000fe40007ffe0ff */
[----:B-1----:R-:W-:-:S02]  /*1b60*/  @!P3 LEA R30, P1, R32, R28, 0x1 ;  /* 0x0000001c201eb211 */ /* 0x002fc400078208ff */
[----:B------:R-:W-:Y:S02]  /*1b70*/  ISETP.GE.U32.AND P6, PT, R37, UR4, PT ;  /* 0x0000000425007c0c */ /* 0x000fe4000bfc6070 */
[----:B------:R-:W-:Y:S02]  /*1b80*/  @!P3 LEA.HI.X R31, R32, R29, R2, 0x1, P1 ;  /* 0x0000001d201fb211 */ /* 0x000fe400008f0c02 */
[----:B------:R-:W-:Y:S01]  /*1b90*/  SHF.R.S32.HI R41, RZ, 0x1f, R37 ;  /* 0x0000001fff297819 */ /* 0x000fe20000011425 */
[----:B------:R-:W1:Y:S01]  /*1ba0*/  @!P5 LDC.64 R28, c[0x0][0x390] ;  /* 0x0000e400ff1cdb82 */ /* 0x000e620000000a00 */
[----:B------:R-:W-:Y:S01]  /*1bb0*/  @!P4 MOV R34, R110 ;  /* 0x0000006e0022c202 */ /* 0x000fe20000000f00 */
[----:B------:R0:W3:Y:S01]  /*1bc0*/  @!P3 LDG.E R18, desc[UR6][R30.64] ;  /* 0x000000061e12b981 */ /* 0x0000e2000c1e1900 */
[----:B------:R-:W-:Y:S02]  /*1bd0*/  @!P4 MOV R35, R113 ;  /* 0x000000710023c202 */ /* 0x000fe40000000f00 */
[----:B------:R-:W-:-:S02]  /*1be0*/  MOV R67, RZ ;  /* 0x000000ff00437202 */ /* 0x000fc40000000f00 */
[----:B------:R-:W-:Y:S01]  /*1bf0*/  ISETP.GE.AND.EX P6, PT, R41, UR5, PT, P6 ;  /* 0x0000000529007c0c */ /* 0x000fe2000bfc6360 */
[----:B------:R-:W-:Y:S01]  /*1c00*/  @!P4 IMAD.WIDE.U32 R34, R39, R4, R34 ;  /* 0x000000042722c225 */ /* 0x000fe200078e0022 */
[----:B------:R-:W-:Y:S02]  /*1c10*/  IADD3 R39, PT, PT, R3, 0x1c0, RZ ;  /* 0x000001c003277810 */ /* 0x000fe40007ffe0ff */
[----:B------:R4:W3:Y:S02]  /*1c20*/  @!P2 LDG.E R67, desc[UR6][R24.64] ;  /* 0x000000061843a981 */ /* 0x0008e4000c1e1900 */
[----:B------:R-:W-:Y:S02]  /*1c30*/  @!P4 IADD3 R2, PT, PT, R35, R5, RZ ;  /* 0x000000052302c210 */ /* 0x000fe40007ffe0ff */
[----:B0-----:R-:W-:Y:S02]  /*1c40*/  @!P4 LEA R4, P1, R34, R6, 0x1 ;  /* 0x000000062204c211 */ /* 0x001fe400078208ff */
[----:B------:R-:W-:-:S02]  /*1c50*/  ISETP.GE.U32.AND P2, PT, R39, UR4, PT ;  /* 0x0000000427007c0c */ /* 0x000fc4000bf46070 */
[----:B------:R-:W-:Y:S01]  /*1c60*/  SHF.R.S32.HI R43, RZ, 0x1f, R39 ;  /* 0x0000001fff2b7819 */ /* 0x000fe20000011427 */
[----:B------:R-:W0:Y:S01]  /*1c70*/  @!P6 LDC.64 R30, c[0x0][0x390] ;  /* 0x0000e400ff1eeb82 */ /* 0x000e220000000a00 */
[----:B------:R-:W-:Y:S01]  /*1c80*/  @!P4 LEA.HI.X R5, R34, R7, R2, 0x1, P1 ;  /* 0x000000072205c211 */ /* 0x000fe200008f0c02 */
[----:B----4-:R-:W-:Y:S01]  /*1c90*/  @!P5 IMAD R2, R95, R16, RZ ;  /* 0x000000105f02d224 */ /* 0x010fe200078e02ff */
[----:B------:R-:W-:Y:S02]  /*1ca0*/  ISETP.GE.AND.EX P2, PT, R43, UR5, PT, P2 ;  /* 0x000000052b007c0c */ /* 0x000fe4000bf46320 */
[----:B------:R-:W-:Y:S02]  /*1cb0*/  @!P5 MOV R24, R110 ;  /* 0x0000006e0018d202 */ /* 0x000fe40000000f00 */
[----:B------:R-:W-:Y:S01]  /*1cc0*/  @!P5 MOV R25, R113 ;  /* 0x000000710019d202 */ /* 0x000fe20000000f00 */
[----:B------:R-:W4:Y:S01]  /*1cd0*/  @!P6 LDC.64 R6, c[0x0][0x3e0] ;  /* 0x0000f800ff06eb82 */ /* 0x000f220000000a00 */
[----:B------:R-:W-:-:S02]  /*1ce0*/  @!P5 IMAD R17, R100, R17, R2 ;  /* 0x000000116411d224 */ /* 0x000fc400078e0202 */
[----:B------:R-:W-:-:S05]  /*1cf0*/  @!P5 IMAD.WIDE.U32 R24, R100, R16, R24 ;  /* 0x000000106418d225 */ /* 0x000fca00078e0018 */
[----:B------:R-:W-:Y:S02]  /*1d00*/  @!P5 IADD3 R2, PT, PT, R25, R17, RZ ;  /* 0x000000111902d210 */ /* 0x000fe40007ffe0ff */
[C---:B-1----:R-:W-:Y:S01]  /*1d10*/  @!P5 LEA R32, P1, R24.reuse, R28, 0x1 ;  /* 0x0000001c1820d211 */ /* 0x042fe200078208ff */
[----:B------:R-:W1:Y:S03]  /*1d20*/  @!P2 LDC.64 R16, c[0x0][0x3e0] ;  /* 0x0000f800ff10ab82 */ /* 0x000e660000000a00 */
[----:B------:R-:W-:Y:S02]  /*1d30*/  @!P5 LEA.HI.X R33, R24, R29, R2, 0x1, P1 ;  /* 0x0000001d1821d211 */ /* 0x000fe400008f0c02 */
[----:B------:R-:W-:-:S03]  /*1d40*/  ISETP.GE.U32.AND P1, PT, R98, UR4, PT ;  /* 0x0000000462007c0c */ /* 0x000fc6000bf26070 */
[----:B------:R-:W0:Y:S01]  /*1d50*/  @!P2 LDC.64 R28, c[0x0][0x390] ;  /* 0x0000e400ff1cab82 */ /* 0x000e220000000a00 */
[----:B------:R-:W-:Y:S02]  /*1d60*/  ISETP.GE.AND.EX P1, PT, R93, UR5, PT, P1 ;  /* 0x000000055d007c0c */ /* 0x000fe4000bf26310 */
[----:B------:R-:W-:Y:S01]  /*1d70*/  @!P6 MOV R34, R110 ;  /* 0x0000006e0022e202 */ /* 0x000fe20000000f00 */
[-C--:B----4-:R-:W-:Y:S01]  /*1d80*/  @!P6 IMAD R2, R41, R6.reuse, RZ ;  /* 0x000000062902e224 */ /* 0x090fe200078e02ff */
[----:B------:R-:W-:Y:S02]  /*1d90*/  @!P6 MOV R35, R113 ;  /* 0x000000710023e202 */ /* 0x000fe40000000f00 */
[----:B------:R-:W-:Y:S01]  /*1da0*/  MOV R25, RZ ;  /* 0x000000ff00197202 */ /* 0x000fe20000000f00 */
[C---:B------:R-:W-:Y:S02]  /*1db0*/  @!P6 IMAD R41, R37.reuse, R7, R2 ;  /* 0x000000072529e224 */ /* 0x040fe400078e0202 */
[----:B------:R-:W-:Y:S01]  /*1dc0*/  @!P6 IMAD.WIDE.U32 R34, R37, R6, R34 ;  /* 0x000000062522e225 */ /* 0x000fe200078e0022 */
[----:B------:R-:W-:-:S02]  /*1dd0*/  MOV R71, RZ ;  /* 0x000000ff00477202 */ /* 0x000fc40000000f00 */
[----:B------:R4:W3:Y:S01]  /*1de0*/  @!P5 LDG.E R25, desc[UR6][R32.64] ;  /* 0x000000062019d981 */ /* 0x0008e2000c1e1900 */
[----:B------:R-:W0:Y:S01]  /*1df0*/  @!P1 LDC.64 R6, c[0x0][0x3e0] ;  /* 0x0000f800ff069b82 */ /* 0x000e220000000a00 */
[----:B------:R-:W-:Y:S01]  /*1e00*/  ISETP.GE.U32.AND P5, PT, R96, UR4, PT ;  /* 0x0000000460007c0c */ /* 0x000fe2000bfa6070 */
[----:B-1----:R-:W-:Y:S01]  /*1e10*/  @!P2 IMAD R14, R43, R16, RZ ;  /* 0x000000102b0ea224 */ /* 0x002fe200078e02ff */
[----:B------:R-:W-:Y:S01]  /*1e20*/  @!P6 IADD3 R2, PT, PT, R35, R41, RZ ;  /* 0x000000292302e210 */ /* 0x000fe20007ffe0ff */
[----:B------:R1:W3:Y:S01]  /*1e30*/  @!P4 LDG.E R71, desc[UR6][R4.64] ;  /* 0x000000060447c981 */ /* 0x0002e2000c1e1900 */
[----:B----4-:R-:W-:Y:S02]  /*1e40*/  @!P2 MOV R32, R110 ;  /* 0x0000006e0020a202 */ /* 0x010fe40000000f00 */
[----:B------:R-:W-:Y:S01]  /*1e50*/  @!P2 MOV R33, R113 ;  /* 0x000000710021a202 */ /* 0x000fe20000000f00 */
[----:B------:R-:W-:Y:S01]  /*1e60*/  @!P2 IMAD R35, R39, R17, R14 ;  /* 0x000000112723a224 */ /* 0x000fe200078e020e */
[----:B0-----:R-:W-:-:S02]  /*1e70*/  @!P6 LEA R30, P4, R34, R30, 0x1 ;  /* 0x0000001e221ee211 */ /* 0x001fc400078808ff */
[----:B------:R-:W-:Y:S01]  /*1e80*/  ISETP.GE.AND.EX P5, PT, R91, UR5, PT, P5 ;  /* 0x000000055b007c0c */ /* 0x000fe2000bfa6350 */
[----:B------:R-:W-:Y:S02]  /*1e90*/  @!P2 IMAD.WIDE.U32 R32, R39, R16, R32 ;  /* 0x000000102720a225 */ /* 0x000fe400078e0020 */
[----:B------:R-:W0:Y:S01]  /*1ea0*/  @!P1 LDC.64 R16, c[0x0][0x390] ;  /* 0x0000e400ff109b82 */ /* 0x000e220000000a00 */
[----:B------:R-:W-:Y:S02]  /*1eb0*/  @!P6 LEA.HI.X R31, R34, R31, R2, 0x1, P4 ;  /* 0x0000001f221fe211 */ /* 0x000fe400020f0c02 */
[----:B------:R-:W-:Y:S02]  /*1ec0*/  @!P2 IADD3 R2, PT, PT, R33, R35, RZ ;  /* 0x000000232102a210 */ /* 0x000fe40007ffe0ff */
[----:B------:R-:W-:Y:S02]  /*1ed0*/  @!P2 LEA R34, P4, R32, R28, 0x1 ;  /* 0x0000001c2022a211 */ /* 0x000fe400078808ff */
[----:B------:R-:W-:-:S02]  /*1ee0*/  IADD3 R37, PT, PT, R3, 0x1d0, RZ ;  /* 0x000001d003257810 */ /* 0x000fc40007ffe0ff */
[----:B------:R-:W-:Y:S01]  /*1ef0*/  @!P2 LEA.HI.X R35, R32, R29, R2, 0x1, P4 ;  /* 0x0000001d2023a211 */ /* 0x000fe200020f0c02 */
[----:B-1----:R-:W1:Y:S01]  /*1f00*/  @!P5 LDC.64 R4, c[0x0][0x3e0] ;  /* 0x0000f800ff04db82 */ /* 0x002e620000000a00 */
[----:B------:R-:W-:Y:S02]  /*1f10*/  ISETP.GE.U32.AND P4, PT, R37, UR4, PT ;  /* 0x0000000425007c0c */ /* 0x000fe4000bf86070 */
[----:B------:R-:W-:Y:S01]  /*1f20*/  SHF.R.S32.HI R43, RZ, 0x1f, R37 ;  /* 0x0000001fff2b7819 */ /* 0x000fe20000011425 */
[----:B------:R-:W-:Y:S01]  /*1f30*/  @!P1 IMAD R2, R93, R6, RZ ;  /* 0x000000065d029224 */ /* 0x000fe200078e02ff */
[----:B------:R-:W-:Y:S02]  /*1f40*/  @!P1 MOV R28, R110 ;  /* 0x0000006e001c9202 */ /* 0x000fe40000000f00 */
[----:B------:R-:W-:Y:S02]  /*1f50*/  ISETP.GE.AND.EX P4, PT, R43, UR5, PT, P4 ;  /* 0x000000052b007c0c */ /* 0x000fe4000bf86340 */
[----:B------:R-:W-:-:S02]  /*1f60*/  @!P1 MOV R29, R113 ;  /* 0x00000071001d9202 */ /* 0x000fc40000000f00 */
[----:B------:R-:W-:Y:S01]  /*1f70*/  MOV R73, RZ ;  /* 0x000000ff00497202 */ /* 0x000fe20000000f00 */
[C---:B------:R-:W-:Y:S01]  /*1f80*/  @!P1 IMAD R33, R98.reuse, R7, R2 ;  /* 0x0000000762219224 */ /* 0x040fe200078e0202 */
[----:B------:R-:W-:Y:S01]  /*1f90*/  MOV R77, RZ ;  /* 0x000000ff004d7202 */ /* 0x000fe20000000f00 */
[----:B------:R-:W-:Y:S01]  /*1fa0*/  @!P1 IMAD.WIDE.U32 R6, R98, R6, R28 ;  /* 0x0000000662069225 */ /* 0x000fe200078e001c */
[C---:B------:R-:W-:Y:S02]  /*1fb0*/  IADD3 R39, PT, PT, R3.reuse, 0x1e0, RZ ;  /* 0x000001e003277810 */ /* 0x040fe40007ffe0ff */
[----:B------:R4:W3:Y:S01]  /*1fc0*/  @!P6 LDG.E R73, desc[UR6][R30.64] ;  /* 0x000000061e49e981 */ /* 0x0008e2000c1e1900 */
[----:B------:R-:W-:Y:S02]  /*1fd0*/  IADD3 R41, PT, PT, R3, 0x1f0, RZ ;  /* 0x000001f003297810 */ /* 0x000fe40007ffe0ff */
[----:B------:R-:W-:Y:S01]  /*1fe0*/  @!P1 IADD3 R2, PT, PT, R7, R33, RZ ;  /* 0x0000002107029210 */ /* 0x000fe20007ffe0ff */
[----:B------:R1:W3:Y:S01]  /*1ff0*/  @!P2 LDG.E R77, desc[UR6][R34.64] ;  /* 0x00000006224da981 */ /* 0x0002e2000c1e1900 */
[----:B0-----:R-:W-:Y:S01]  /*2000*/  @!P1 LEA R32, P2, R6, R16, 0x1 ;  /* 0x0000001006209211 */ /* 0x001fe200078408ff */
[----:B------:R-:W0:Y:S01]  /*2010*/  @!P4 LDC.64 R28, c[0x0][0x3e0] ;  /* 0x0000f800ff1ccb82 */ /* 0x000e220000000a00 */
[----:B------:R-:W-:-:S02]  /*2020*/  ISETP.GE.U32.AND P6, PT, R39, UR4, PT ;  /* 0x0000000427007c0c */ /* 0x000fc4000bfc6070 */
[----:B------:R-:W-:-:S05]  /*2030*/  SHF.R.S32.HI R45, RZ, 0x1f, R39 ;  /* 0x0000001fff2d7819 */ /* 0x000fca0000011427 */
[----:B----4-:R-:W4:Y:S01]  /*2040*/  @!P5 LDC.64 R30, c[0x0][0x390] ;  /* 0x0000e400ff1edb82 */ /* 0x010f220000000a00 */
[----:B------:R-:W-:Y:S02]  /*2050*/  @!P1 LEA.HI.X R33, R6, R17, R2, 0x1, P2 ;  /* 0x0000001106219211 */ /* 0x000fe400010f0c02 */
[----:B------:R-:W-:Y:S02]  /*2060*/  ISETP.GE.AND.EX P6, PT, R45, UR5, PT, P6 ;  /* 0x000000052d007c0c */ /* 0x000fe4000bfc6360 */
[----:B------:R-:W-:Y:S02]  /*2070*/  ISETP.GE.U32.AND P2, PT, R41, UR4, PT ;  /* 0x0000000429007c0c */ /* 0x000fe4000bf46070 */
[----:B-1----:R-:W-:Y:S01]  /*2080*/  SHF.R.S32.HI R35, RZ, 0x1f, R41 ;  /* 0x0000001fff237819 */ /* 0x002fe20000011429 */
[----:B------:R-:W1:Y:S03]  /*2090*/  @!P4 LDC.64 R6, c[0x0][0x390] ;  /* 0x0000e400ff06cb82 */ /* 0x000e660000000a00 */
[----:B------:R-:W-:Y:S01]  /*20a0*/  ISETP.GE.AND.EX P2, PT, R35, UR5, PT, P2 ;  /* 0x0000000523007c0c */ /* 0x000fe2000bf46320 */
[----:B------:R-:W-:Y:S01]  /*20b0*/  @!P5 IMAD R14, R91, R4, RZ ;  /* 0x000000045b0ed224 */ /* 0x000fe200078e02ff */
[----:B------:R-:W-:-:S02]  /*20c0*/  @!P5 MOV R16, R110 ;  /* 0x0000006e0010d202 */ /* 0x000fc40000000f00 */
[----:B------:R-:W-:Y:S01]  /*20d0*/  @!P5 MOV R17, R113 ;  /* 0x000000710011d202 */ /* 0x000fe20000000f00 */
[----:B------:R-:W5:Y:S01]  /*20e0*/  @!P6 LDC.64 R2, c[0x0][0x3e0] ;  /* 0x0000f800ff02eb82 */ /* 0x000f620000000a00 */
[----:B------:R-:W-:Y:S01]  /*20f0*/  MOV R69, RZ ;  /* 0x000000ff00457202 */ /* 0x000fe20000000f00 */
[C---:B------:R-:W-:Y:S02]  /*2100*/  @!P5 IMAD R47, R96.reuse, R5, R14 ;  /* 0x00000005602fd224 */ /* 0x040fe400078e020e */
[----:B------:R-:W-:-:S03]  /*2110*/  @!P5 IMAD.WIDE.U32 R16, R96, R4, R16 ;  /* 0x000000046010d225 */ /* 0x000fc600078e0010 */
[----:B------:R0:W3:Y:S01]  /*2120*/  @!P1 LDG.E R69, desc[UR6][R32.64] ;  /* 0x0000000620459981 */ /* 0x0000e2000c1e1900 */
[----:B------:R-:W5:Y:S01]  /*2130*/  @!P2 LDC.64 R4, c[0x0][0x3e0] ;  /* 0x0000f800ff04ab82 */ /* 0x000f620000000a00 */
[----:B------:R-:W-:Y:S02]  /*2140*/  @!P5 IADD3 R14, PT, PT, R17, R47, RZ ;  /* 0x0000002f110ed210 */ /* 0x000fe40007ffe0ff */
[----:B----4-:R-:W-:Y:S01]  /*2150*/  @!P5 LEA R30, P1, R16, R30, 0x1 ;  /* 0x0000001e101ed211 */ /* 0x010fe200078208ff */
[----:B0-----:R-:W-:-:S03]  /*2160*/  @!P4 IMAD R20, R43, R28, RZ ;  /* 0x0000001c2b14c224 */ /* 0x001fc600078e02ff */
[----:B------:R-:W-:Y:S02]  /*2170*/  @!P5 LEA.HI.X R31, R16, R31, R14, 0x1, P1 ;  /* 0x0000001f101fd211 */ /* 0x000fe400008f0c0e */
[----:B------:R-:W-:Y:S01]  /*2180*/  @!P4 MOV R32, R110 ;  /* 0x0000006e0020c202 */ /* 0x000fe20000000f00 */
[----:B------:R-:W0:Y:S01]  /*2190*/  @!P6 LDC.64 R16, c[0x0][0x390] ;  /* 0x0000e400ff10eb82 */ /* 0x000e220000000a00 */
[----:B------:R-:W-:Y:S01]  /*21a0*/  @!P4 MOV R33, R113 ;  /* 0x000000710021c202 */ /* 0x000fe20000000f00 */
[C---:B------:R-:W-:Y:S01]  /*21b0*/  @!P4 IMAD R43, R37.reuse, R29, R20 ;  /* 0x0000001d252bc224 */ /* 0x040fe200078e0214 */
[----:B------:R-:W-:Y:S01]  /*21c0*/  MOV R75, RZ ;  /* 0x000000ff004b7202 */ /* 0x000fe20000000f00 */
[----:B------:R-:W-:-:S04]  /*21d0*/  @!P4 IMAD.WIDE.U32 R32, R37, R28, R32 ;  /* 0x0000001c2520c225 */ /* 0x000fc800078e0020 */
[----:B------:R-:W4:Y:S01]  /*21e0*/  @!P2 LDC.64 R28, c[0x0][0x390] ;  /* 0x0000e400ff1cab82 */ /* 0x000f220000000a00 */
[----:B------:R-:W-:Y:S01]  /*21f0*/  MOV R79, RZ ;  /* 0x000000ff004f7202 */ /* 0x000fe20000000f00 */
[----:B------:R5:W3:Y:S01]  /*2200*/  @!P5 LDG.E R75, desc[UR6][R30.64] ;  /* 0x000000061e4bd981 */ /* 0x000ae2000c1e1900 */
[----:B------:R-:W-:Y:S02]  /*2210*/  @!P4 IADD3 R14, PT, PT, R33, R43, RZ ;  /* 0x0000002b210ec210 */ /* 0x000fe40007ffe0ff */
[----:B-1----:R-:W-:Y:S01]  /*2220*/  @!P4 LEA R6, P1, R32, R6, 0x1 ;  /* 0x000000062006c211 */ /* 0x002fe200078208ff */
[----:B-----5:R-:W-:-:S03]  /*2230*/  @!P6 IMAD R20, R45, R2, RZ ;  /* 0x000000022d14e224 */ /* 0x020fc600078e02ff */
[----:B------:R-:W-:Y:S02]  /*2240*/  @!P4 LEA.HI.X R7, R32, R7, R14, 0x1, P1 ;  /* 0x000000072007c211 */ /* 0x000fe400008f0c0e */
[----:B------:R-:W-:Y:S02]  /*2250*/  @!P6 MOV R30, R110 ;  /* 0x0000006e001ee202 */ /* 0x000fe40000000f00 */
[----:B------:R-:W-:Y:S01]  /*2260*/  @!P6 MOV R31, R113 ;  /* 0x00000071001fe202 */ /* 0x000fe20000000f00 */
[----:B------:R-:W-:Y:S01]  /*2270*/  @!P6 IMAD R33, R39, R3, R20 ;  /* 0x000000032721e224 */ /* 0x000fe200078e0214 */
[----:B------:R1:W5:Y:S01]  /*2280*/  @!P4 LDG.E R79, desc[UR6][R6.64] ;  /* 0x00000006064fc981 */ /* 0x000362000c1e1900 */
[----:B------:R-:W-:Y:S02]  /*2290*/  @!P2 IMAD R14, R35, R4, RZ ;  /* 0x00000004230ea224 */ /* 0x000fe400078e02ff */
[----:B------:R-:W-:Y:S01]  /*22a0*/  @!P6 IMAD.WIDE.U32 R2, R39, R2, R30 ;  /* 0x000000022702e225 */ /* 0x000fe200078e001e */
[----:B-1----:R-:W-:-:S02]  /*22b0*/  @!P2 MOV R6, R110 ;  /* 0x0000006e0006a202 */ /* 0x002fc40000000f00 */
[----:B------:R-:W-:Y:S01]  /*22c0*/  @!P2 MOV R7, R113 ;  /* 0x000000710007a202 */ /* 0x000fe20000000f00 */
[----:B------:R-:W-:Y:S01]  /*22d0*/  @!P2 IMAD R31, R41, R5, R14 ;  /* 0x00000005291fa224 */ /* 0x000fe200078e020e */
[----:B------:R-:W-:Y:S02]  /*22e0*/  @!P6 IADD3 R3, PT, PT, R3, R33, RZ ;  /* 0x000000210303e210 */ /* 0x000fe40007ffe0ff */
[C---:B0-----:R-:W-:Y:S01]  /*22f0*/  @!P6 LEA R16, P1, R2.reuse, R16, 0x1 ;  /* 0x000000100210e211 */ /* 0x041fe200078208ff */
[----:B------:R-:W-:Y:S01]  /*2300*/  @!P2 IMAD.WIDE.U32 R4, R41, R4, R6 ;  /* 0x000000042904a225 */ /* 0x000fe200078e0006 */
[----:B------:R-:W-:Y:S02]  /*2310*/  MOV R81, RZ ;  /* 0x000000ff00517202 */ /* 0x000fe40000000f00 */
[----:B------:R-:W-:Y:S02]  /*2320*/  @!P6 LEA.HI.X R17, R2, R17, R3, 0x1, P1 ;  /* 0x000000110211e211 */ /* 0x000fe400008f0c03 */
[----:B------:R-:W-:-:S02]  /*2330*/  @!P2 IADD3 R2, PT, PT, R5, R31, RZ ;  /* 0x0000001f0502a210 */ /* 0x000fc40007ffe0ff */
[C---:B----4-:R-:W-:Y:S01]  /*2340*/  @!P2 LEA R28, P1, R4.reuse, R28, 0x1 ;  /* 0x0000001c041ca211 */ /* 0x050fe200078208ff */
[----:B------:R0:W4:Y:S01]  /*2350*/  @!P6 LDG.E R81, desc[UR6][R16.64] ;  /* 0x000000061051e981 */ /* 0x000122000c1e1900 */
[----:B------:R-:W-:Y:S02]  /*2360*/  MOV R83, RZ ;  /* 0x000000ff00537202 */ /* 0x000fe40000000f00 */
[----:B------:R-:W-:-:S05]  /*2370*/  @!P2 LEA.HI.X R29, R4, R29, R2, 0x1, P1 ;  /* 0x0000001d041da211 */ /* 0x000fca00008f0c02 */
[----:B------:R1:W4:Y:S01]  /*2380*/  @!P2 LDG.E R83, desc[UR6][R28.64] ;  /* 0x000000061c53a981 */ /* 0x000322000c1e1900 */
[--C-:B------:R-:W-:Y:S02]  /*2390*/  HADD2.F32 R89, -RZ, R86.reuse.H0_H0 ;  /* 0x20000056ff597230 */ /* 0x100fe40000004100 */
[----:B------:R-:W-:Y:S02]  /*23a0*/  HADD2.F32 R86, -RZ, R86.H1_H1 ;  /* 0x30000056ff567230 */ /* 0x000fe40000004100 */
[----:B------:R-:W-:-:S03]  /*23b0*/  HADD2.F32 R85, -RZ, R0.H0_H0 ;  /* 0x20000000ff557230 */ /* 0x000fc60000004100 */
[C---:B------:R-:W-:Y:S01]  /*23c0*/  FADD.FTZ R2, R89.reuse, R86 ;  /* 0x0000005659027221 */ /* 0x040fe20000010000 */
[----:B------:R-:W-:Y:S01]  /*23d0*/  FMUL.FTZ R4, R86, R86 ;  /* 0x0000005656047220 */ /* 0x000fe20000410000 */
[--C-:B------:R-:W-:Y:S02]  /*23e0*/  HADD2.F32 R87, -RZ, R84.reuse.H0_H0 ;  /* 0x20000054ff577230 */ /* 0x100fe40000004100 */
[----:B------:R-:W-:Y:S02]  /*23f0*/  HADD2.F32 R84, -RZ, R84.H1_H1 ;  /* 0x30000054ff547230 */ /* 0x000fe40000004100 */
[----:B------:R-:W-:Y:S01]  /*2400*/  FADD.FTZ R2, RZ, R2 ;  /* 0x00000002ff027221 */ /* 0x000fe20000010000 */
[----:B------:R-:W-:Y:S02]  /*2410*/  HADD2.F32 R0, -RZ, R0.H1_H1 ;  /* 0x30000000ff007230 */ /* 0x000fe40000004100 */
[----:B------:R-:W-:Y:S01]  /*2420*/  FFMA.FTZ R4, R89, R89, R4 ;  /* 0x0000005959047223 */ /* 0x000fe20000010004 */
[----:B------:R-:W-:Y:S01]  /*2430*/  FADD.FTZ R3, R87, R84 ;  /* 0x0000005457037221 */ /* 0x000fe20000010000 */
[----:B------:R-:W-:-:S02]  /*2440*/  FMUL.FTZ R6, R84, R84 ;  /* 0x0000005454067220 */ /* 0x000fc40000410000 */
[----:B------:R-:W-:Y:S01]  /*2450*/  FADD.FTZ R4, RZ, R4 ;  /* 0x00000004ff047221 */ /* 0x000fe20000010000 */
[----:B------:R-:W-:Y:S01]  /*2460*/  FADD.FTZ R5, R2, R3 ;  /* 0x0000000302057221 */ /* 0x000fe20000010000 */
[----:B------:R-:W-:Y:S01]  /*2470*/  FFMA.FTZ R7, R87, R87, R6 ;  /* 0x0000005757077223 */ /* 0x000fe20000010006 */
[--C-:B------:R-:W-:Y:S02]  /*2480*/  HADD2.F32 R2, -RZ, R10.reuse.H0_H0 ;  /* 0x2000000aff027230 */ /* 0x100fe40000004100 */
[----:B------:R-:W-:Y:S01]  /*2490*/  FADD.FTZ R6, R85, R0 ;  /* 0x0000000055067221 */ /* 0x000fe20000010000 */
[----:B------:R-:W-:Y:S02]  /*24a0*/  HADD2.F32 R3, -RZ, R10.H1_H1 ;  /* 0x3000000aff037230 */ /* 0x000fe40000004100 */
[----:B------:R-:W-:Y:S01]  /*24b0*/  FMUL.FTZ R10, R0, R0 ;  /* 0x00000000000a7220 */ /* 0x000fe20000410000 */
[----:B------:R-:W-:Y:S01]  /*24c0*/  FADD.FTZ R7, R4, R7 ;  /* 0x0000000704077221 */ /* 0x000fe20000010000 */
[----:B------:R-:W-:Y:S01]  /*24d0*/  FADD.FTZ R6, R5, R6 ;  /* 0x0000000605067221 */ /* 0x000fe20000010000 */
[----:B------:R-:W-:-:S02]  /*24e0*/  HADD2.F32 R4, -RZ, R9.H0_H0 ;  /* 0x20000009ff047230 */ /* 0x000fc40000004100 */
[----:B------:R-:W-:Y:S01]  /*24f0*/  FFMA.FTZ R10, R85, R85, R10 ;  /* 0x00000055550a7223 */ /* 0x000fe2000001000a */
[----:B0-----:R-:W-:Y:S01]  /*2500*/  FADD.FTZ R17, R2, R3 ;  /* 0x0000000302117221 */ /* 0x001fe20000010000 */
[----:B------:R-:W-:Y:S02]  /*2510*/  HADD2.F32 R5, -RZ, R9.H1_H1 ;  /* 0x30000009ff057230 */ /* 0x000fe40000004100 */
[----:B------:R-:W-:Y:S01]  /*2520*/  FMUL.FTZ R9, R3, R3 ;  /* 0x0000000303097220 */ /* 0x000fe20000410000 */
[----:B------:R-:W-:Y:S01]  /*2530*/  FADD.FTZ R10, R7, R10 ;  /* 0x0000000a070a7221 */ /* 0x000fe20000010000 */
[----:B------:R-:W-:Y:S01]  /*2540*/  FADD.FTZ R17, R6, R17 ;  /* 0x0000001106117221 */ /* 0x000fe20000010000 */
[--C-:B------:R-:W-:Y:S02]  /*2550*/  HADD2.F32 R6, -RZ, R8.reuse.H0_H0 ;  /* 0x20000008ff067230 */ /* 0x100fe40000004100 */
[----:B------:R-:W-:Y:S01]  /*2560*/  FFMA.FTZ R9, R2, R2, R9 ;  /* 0x0000000202097223 */ /* 0x000fe20000010009 */
[----:B------:R-:W-:Y:S01]  /*2570*/  FADD.FTZ R14, R4, R5 ;  /* 0x00000005040e7221 */ /* 0x000fe20000010000 */
[----:B------:R-:W-:-:S02]  /*2580*/  HADD2.F32 R7, -RZ, R8.H1_H1 ;  /* 0x30000008ff077230 */ /* 0x000fc40000004100 */
[----:B-1----:R-:W-:Y:S01]  /*2590*/  FMUL.FTZ R29, R5, R5 ;  /* 0x00000005051d7220 */ /* 0x002fe20000410000 */
[----:B------:R-:W-:Y:S01]  /*25a0*/  FADD.FTZ R10, R10, R9 ;  /* 0x000000090a0a7221 */ /* 0x000fe20000010000 */
[----:B------:R-:W-:Y:S02]  /*25b0*/  FADD.FTZ R14, R17, R14 ;  /* 0x0000000e110e7221 */ /* 0x000fe40000010000 */
[----:B------:R-:W-:Y:S01]  /*25c0*/  FFMA.FTZ R29, R4, R4, R29 ;  /* 0x00000004041d7223 */ /* 0x000fe2000001001d */
[----:B------:R-:W-:Y:S01]  /*25d0*/  FADD.FTZ R17, R6, R7 ;  /* 0x0000000706117221 */ /* 0x000fe20000010000 */
[----:B------:R-:W-:Y:S02]  /*25e0*/  FMUL.FTZ R31, R7, R7 ;  /* 0x00000007071f7220 */ /* 0x000fe40000410000 */
[----:B------:R-:W-:Y:S01]  /*25f0*/  FADD.FTZ R29, R10, R29 ;  /* 0x0000001d0a1d7221 */ /* 0x000fe20000010000 */
[----:B------:R-:W-:Y:S01]  /*2600*/  FADD.FTZ R14, R14, R17 ;  /* 0x000000110e0e7221 */ /* 0x000fe20000010000 */
[----:B------:R-:W-:-:S02]  /*2610*/  HADD2.F32 R10, -RZ, R11.H0_H0 ;  /* 0x2000000bff0a7230 */ /* 0x000fc40000004100 */
[----:B------:R-:W-:Y:S02]  /*2620*/  HADD2.F32 R11, -RZ, R11.H1_H1 ;  /* 0x3000000bff0b7230 */ /* 0x000fe40000004100 */
[--C-:B--2---:R-:W-:Y:S02]  /*2630*/  HADD2.F32 R8, -RZ, R12.reuse.H0_H0 ;  /* 0x2000000cff087230 */ /* 0x104fe40000004100 */
[----:B------:R-:W-:Y:S02]  /*2640*/  HADD2.F32 R9, -RZ, R12.H1_H1 ;  /* 0x3000000cff097230 */ /* 0x000fe40000004100 */
[----:B------:R-:W-:-:S03]  /*2650*/  FFMA.FTZ R12, R6, R6, R31 ;  /* 0x00000006060c7223 */ /* 0x000fc6000001001f */
[----:B------:R-:W-:Y:S01]  /*2660*/  FADD.FTZ R17, R8, R9 ;  /* 0x0000000908117221 */ /* 0x000fe20000010000 */
[----:B------:R-:W-:Y:S01]  /*2670*/  FMUL.FTZ R31, R9, R9 ;  /* 0x00000009091f7220 */ /* 0x000fe20000410000 */
[----:B------:R-:W-:Y:S01]  /*2680*/  FADD.FTZ R29, R29, R12 ;  /* 0x0000000c1d1d7221 */ /* 0x000fe20000010000 */
[--C-:B------:R-:W-:Y:S02]  /*2690*/  HADD2.F32 R12, -RZ, R13.reuse.H0_H0 ;  /* 0x2000000dff0c7230 */ /* 0x100fe40000004100 */
[----:B------:R-:W-:Y:S01]  /*26a0*/  FADD.FTZ R14, R14, R17 ;  /* 0x000000110e0e7221 */ /* 0x000fe20000010000 */
        /* <DEDUP_REMOVED lines=9> */
[----:B------:R-:W-:Y:S02]  /*2740*/  HADD2.F32 R15, -RZ, R15.H1_H1 ;  /* 0x3000000fff0f7230 */ /* 0x000fe40000004100 */
[----:B------:R-:W-:Y:S01]  /*2750*/  FMUL.FTZ R29, R13, R13 ;  /* 0x0000000d0d1d7220 */ /* 0x000fe20000410000 */
[----:B------:R-:W-:Y:S01]  /*2760*/  FADD.FTZ R31, R16, R31 ;  /* 0x0000001f101f7221 */ /* 0x000fe20000010000 */
[----:B------:R-:W-:Y:S01]  /*2770*/  FADD.FTZ R20, R17, R20 ;  /* 0x0000001411147221 */ /* 0x000fe20000010000 */
[--C-:B---3--:R-:W-:Y:S02]  /*2780*/  HADD2.F32 R16, -RZ, R18.reuse.H0_H0 ;  /* 0x20000012ff107230 */ /* 0x108fe40000004100 */
[----:B------:R-:W-:Y:S01]  /*2790*/  FFMA.FTZ R22, R12, R12, R29 ;  /* 0x0000000c0c167223 */ /* 0x000fe2000001001d */
[----:B------:R-:W-:Y:S01]  /*27a0*/  FADD.FTZ R29, R14, R15 ;  /* 0x0000000f0e1d7221 */ /* 0x000fe20000010000 */
[----:B------:R-:W-:-:S02]  /*27b0*/  HADD2.F32 R17, -RZ, R18.H1_H1 ;  /* 0x30000012ff117230 */ /* 0x000fc40000004100 */
[----:B------:R-:W-:Y:S01]  /*27c0*/  FMUL.FTZ R33, R15, R15 ;  /* 0x0000000f0f217220 */ /* 0x000fe20000410000 */
[--C-:B------:R-:W-:Y:S02]  /*27d0*/  HADD2.F32 R18, -RZ, R19.reuse.H0_H0 ;  /* 0x20000013ff127230 */ /* 0x100fe40000004100 */
[----:B------:R-:W-:Y:S01]  /*27e0*/  FADD.FTZ R20, R20, R29 ;  /* 0x0000001d14147221 */ /* 0x000fe20000010000 */
[----:B------:R-:W-:Y:S01]  /*27f0*/  FADD.FTZ R22, R31, R22 ;  /* 0x000000161f167221 */ /* 0x000fe20000010000 */
[----:B------:R-:W-:Y:S01]  /*2800*/  FADD.FTZ R29, R16, R17 ;  /* 0x00000011101d7221 */ /* 0x000fe20000010000 */
[----:B------:R-:W-:Y:S02]  /*2810*/  HADD2.F32 R19, -RZ, R19.H1_H1 ;  /* 0x30000013ff137230 */ /* 0x000fe40000004100 */
[----:B------:R-:W-:Y:S01]  /*2820*/  FFMA.FTZ R33, R14, R14, R33 ;  /* 0x0000000e0e217223 */ /* 0x000fe20000010021 */
[----:B------:R-:W-:Y:S01]  /*2830*/  FMUL.FTZ R31, R17, R17 ;  /* 0x00000011111f7220 */ /* 0x000fe20000410000 */
[----:B------:R-:W-:Y:S01]  /*2840*/  FADD.FTZ R29, R20, R29 ;  /* 0x0000001d141d7221 */ /* 0x000fe20000010000 */
[----:B------:R-:W-:-:S02]  /*2850*/  HADD2.F32 R20, -RZ, R21.H0_H0 ;  /* 0x20000015ff147230 */ /* 0x000fc40000004100 */
[----:B------:R-:W-:Y:S01]  /*2860*/  FADD.FTZ R22, R22, R33 ;  /* 0x0000002116167221 */ /* 0x000fe20000010000 */
[----:B------:R-:W-:Y:S01]  /*2870*/  FFMA.FTZ R31, R16, R16, R31 ;  /* 0x00000010101f7223 */ /* 0x000fe2000001001f */
[----:B------:R-:W-:Y:S01]  /*2880*/  FADD.FTZ R24, R18, R19 ;  /* 0x0000001312187221 */ /* 0x000fe20000010000 */
        /* <DEDUP_REMOVED lines=8> */
[----:B------:R-:W-:Y:S01]  /*2910*/  FMUL.FTZ R33, R21, R21 ;  /* 0x0000001515217220 */ /* 0x000fe20000410000 */
        /* <DEDUP_REMOVED lines=9> */
[----:B------:R-:W-:Y:S01]  /*29b0*/  FFMA.FTZ R30, R22, R22, R31 ;  /* 0x00000016161e7223 */ /* 0x000fe2000001001f */
[--C-:B------:R-:W-:Y:S02]  /*29c0*/  HADD2.F32 R52, -RZ, R53.reuse.H0_H0 ;  /* 0x20000035ff347230 */ /* 0x100fe40000004100 */
[----:B------:R-:W-:Y:S02]  /*29d0*/  HADD2.F32 R53, -RZ, R53.H1_H1 ;  /* 0x30000035ff357230 */ /* 0x000fe40000004100 */
[--C-:B------:R-:W-:Y:S02]  /*29e0*/  HADD2.F32 R24, -RZ, R25.reuse.H0_H0 ;  /* 0x20000019ff187230 */ /* 0x100fe40000004100 */
[----:B------:R-:W-:-:S05]  /*29f0*/  HADD2.F32 R25, -RZ, R25.H1_H1 ;  /* 0x30000019ff197230 */ /* 0x000fca0000004100 */
[----:B------:R-:W-:Y:S01]  /*2a00*/  FADD.FTZ R29, R24, R25 ;  /* 0x00000019181d7221 */ /* 0x000fe20000010000 */
[----:B------:R-:W-:Y:S01]  /*2a10*/  FMUL.FTZ R31, R25, R25 ;  /* 0x00000019191f7220 */ /* 0x000fe20000410000 */
[----:B------:R-:W-:Y:S02]  /*2a20*/  FADD.FTZ R30, R33, R30 ;  /* 0x0000001e211e7221 */ /* 0x000fe40000010000 */
[----:B------:R-:W-:Y:S01]  /*2a30*/  FADD.FTZ R28, R28, R29 ;  /* 0x0000001d1c1c7221 */ /* 0x000fe20000010000 */
[----:B------:R-:W-:Y:S01]  /*2a40*/  FADD.FTZ R29, R26, R27 ;  /* 0x0000001b1a1d7221 */ /* 0x000fe20000010000 */
[----:B------:R-:W-:Y:S01]  /*2a50*/  FFMA.FTZ R31, R24, R24, R31 ;  /* 0x00000018181f7223 */ /* 0x000fe2000001001f */
[----:B------:R-:W-:Y:S01]  /*2a60*/  FMUL.FTZ R33, R27, R27 ;  /* 0x0000001b1b217220 */ /* 0x000fe20000410000 */
[--C-:B------:R-:W-:Y:S02]  /*2a70*/  HADD2.F32 R54, -RZ, R55.reuse.H0_H0 ;  /* 0x20000037ff367230 */ /* 0x100fe40000004100 */
[----:B------:R-:W-:Y:S01]  /*2a80*/  FADD.FTZ R28, R28, R29 ;  /* 0x0000001d1c1c7221 */ /* 0x000fe20000010000 */
[----:B------:R-:W-:Y:S01]  /*2a90*/  FADD.FTZ R29, R52, R53 ;  /* 0x00000035341d7221 */ /* 0x000fe20000010000 */
[----:B------:R-:W-:-:S02]  /*2aa0*/  HADD2.F32 R55, -RZ, R55.H1_H1 ;  /* 0x30000037ff377230 */ /* 0x000fc40000004100 */
[----:B------:R-:W-:Y:S01]  /*2ab0*/  FADD.FTZ R30, R30, R31 ;  /* 0x0000001f1e1e7221 */ /* 0x000fe20000010000 */
[----:B------:R-:W-:Y:S01]  /*2ac0*/  FFMA.FTZ R33, R26, R26, R33 ;  /* 0x0000001a1a217223 */ /* 0x000fe20000010021 */
[----:B------:R-:W-:Y:S01]  /*2ad0*/  FMUL.FTZ R31, R53, R53 ;  /* 0x00000035351f7220 */ /* 0x000fe20000410000 */
[----:B------:R-:W-:Y:S01]  /*2ae0*/  FADD.FTZ R28, R28, R29 ;  /* 0x0000001d1c1c7221 */ /* 0x000fe20000010000 */
[--C-:B------:R-:W-:Y:S02]  /*2af0*/  HADD2.F32 R56, -RZ, R57.reuse.H0_H0 ;  /* 0x20000039ff387230 */ /* 0x100fe40000004100 */
        /* <DEDUP_REMOVED lines=19> */
[--C-:B------:R-:W-:Y:S02]  /*2c30*/  HADD2.F32 R62, -RZ, R63.reuse.H0_H0 ;  /* 0x2000003fff3e7230 */ /* 0x100fe40000004100 */
[----:B------:R-:W-:Y:S01]  /*2c40*/  FADD.FTZ R30, R30, R31 ;  /* 0x0000001f1e1e7221 */ /* 0x000fe20000010000 */
[----:B------:R-:W-:Y:S01]  /*2c50*/  FADD.FTZ R28, R28, R29 ;  /* 0x0000001d1c1c7221 */ /* 0x000fe20000010000 */
[----:B------:R-:W-:Y:S01]  /*2c60*/  FFMA.FTZ R33, R58, R58, R33 ;  /* 0x0000003a3a217223 */ /* 0x000fe20000010021 */
[----:B------:R-:W-:Y:S02]  /*2c70*/  HADD2.F32 R63, -RZ, R63.H1_H1 ;  /* 0x3000003fff3f7230 */ /* 0x000fe40000004100 */
[----:B------:R-:W-:Y:S01]  /*2c80*/  FADD.FTZ R29, R60, R61 ;  /* 0x0000003d3c1d7221 */ /* 0x000fe20000010000 */
[----:B------:R-:W-:Y:S01]  /*2c90*/  FMUL.FTZ R31, R61, R61 ;  /* 0x0000003d3d1f7220 */ /* 0x000fe20000410000 */
[----:B------:R-:W-:Y:S01]  /*2ca0*/  FADD.FTZ R30, R30, R33 ;  /* 0x000000211e1e7221 */ /* 0x000fe20000010000 */
[----:B------:R-:W-:-:S02]  /*2cb0*/  HADD2.F32 R64, -RZ, R65.H0_H0 ;  /* 0x20000041ff407230 */ /* 0x000fc40000004100 */
[----:B------:R-:W-:Y:S01]  /*2cc0*/  FADD.FTZ R28, R28, R29 ;  /* 0x0000001d1c1c7221 */ /* 0x000fe20000010000 */
[----:B------:R-:W-:Y:S01]  /*2cd0*/  FFMA.FTZ R31, R60, R60, R31 ;  /* 0x0000003c3c1f7223 */ /* 0x000fe2000001001f */
[----:B------:R-:W-:Y:S02]  /*2ce0*/  HADD2.F32 R65, -RZ, R65.H1_H1 ;  /* 0x30000041ff417230 */ /* 0x000fe40000004100 */
[----:B------:R-:W-:Y:S01]  /*2cf0*/  FMUL.FTZ R33, R63, R63 ;  /* 0x0000003f3f217220 */ /* 0x000fe20000410000 */
[----:B------:R-:W-:Y:S01]  /*2d00*/  FADD.FTZ R29, R62, R63 ;  /* 0x0000003f3e1d7221 */ /* 0x000fe20000010000 */
[--C-:B------:R-:W-:Y:S02]  /*2d10*/  HADD2.F32 R66, -RZ, R67.reuse.H0_H0 ;  /* 0x20000043ff427230 */ /* 0x100fe40000004100 */
[----:B------:R-:W-:Y:S01]  /*2d20*/  FADD.FTZ R30, R30, R31 ;  /* 0x0000001f1e1e7221 */ /* 0x000fe20000010000 */
[----:B------:R-:W-:Y:S01]  /*2d30*/  FFMA.FTZ R33, R62, R62, R33 ;  /* 0x0000003e3e217223 */ /* 0x000fe20000010021 */
[----:B------:R-:W-:-:S02]  /*2d40*/  HADD2.F32 R67, -RZ, R67.H1_H1 ;  /* 0x30000043ff437230 */ /* 0x000fc40000004100 */
[----:B------:R-:W-:Y:S01]  /*2d50*/  FADD.FTZ R28, R28, R29 ;  /* 0x0000001d1c1c7221 */ /* 0x000fe20000010000 */
[----:B------:R-:W-:Y:S01]  /*2d60*/  FMUL.FTZ R31, R65, R65 ;  /* 0x00000041411f7220 */ /* 0x000fe20000410000 */
[----:B------:R-:W-:Y:S01]  /*2d70*/  FADD.FTZ R29, R64, R65 ;  /* 0x00000041401d7221 */ /* 0x000fe20000010000 */
[----:B------:R-:W-:Y:S01]  /*2d80*/  FADD.FTZ R30, R30, R33 ;  /* 0x000000211e1e7221 */ /* 0x000fe20000010000 */
[----:B------:R-:W-:Y:S01]  /*2d90*/  FMUL.FTZ R33, R67, R67 ;  /* 0x0000004343217220 */ /* 0x000fe20000410000 */
[----:B------:R-:W-:Y:S01]  /*2da0*/  FFMA.FTZ R31, R64, R64, R31 ;  /* 0x00000040401f7223 */ /* 0x000fe2000001001f */
[----:B------:R-:W-:Y:S01]  /*2db0*/  FADD.FTZ R28, R28, R29 ;  /* 0x0000001d1c1c7221 */ /* 0x000fe20000010000 */
[----:B------:R-:W-:Y:S01]  /*2dc0*/  FADD.FTZ R29, R66, R67 ;  /* 0x00000043421d7221 */ /* 0x000fe20000010000 */
[--C-:B------:R-:W-:Y:S02]  /*2dd0*/  HADD2.F32 R70, -RZ, R71.reuse.H0_H0 ;  /* 0x20000047ff467230 */ /* 0x100fe40000004100 */
[----:B------:R-:W-:Y:S01]  /*2de0*/  FADD.FTZ R30, R30, R31 ;  /* 0x0000001f1e1e7221 */ /* 0x000fe20000010000 */
[----:B------:R-:W-:Y:S01]  /*2df0*/  FFMA.FTZ R33, R66, R66, R33 ;  /* 0x0000004242217223 */ /* 0x000fe20000010021 */
[----:B------:R-:W-:-:S02]  /*2e00*/  HADD2.F32 R71, -RZ, R71.H1_H1 ;  /* 0x30000047ff477230 */ /* 0x000fc40000004100 */
[----:B------:R-:W-:Y:S01]  /*2e10*/  FADD.FTZ R28, R28, R29 ;  /* 0x0000001d1c1c7221 */ /* 0x000fe20000010000 */
[----:B------:R-:W-:Y:S02]  /*2e20*/  HADD2.F32 R72, -RZ, R73.H1_H1 ;  /* 0x30000049ff487230 */ /* 0x000fe40000004100 */
[--C-:B------:R-:W-:Y:S02]  /*2e30*/  HADD2.F32 R68, -RZ, R69.reuse.H0_H0 ;  /* 0x20000045ff447230 */ /* 0x100fe40000004100 */
[----:B------:R-:W-:Y:S02]  /*2e40*/  HADD2.F32 R69, -RZ, R69.H1_H1 ;  /* 0x30000045ff457230 */ /* 0x000fe40000004100 */
[----:B------:R-:W-:-:S03]  /*2e50*/  FADD.FTZ R30, R30, R33 ;  /* 0x000000211e1e7221 */ /* 0x000fc60000010000 */
[----:B------:R-:W-:Y:S01]  /*2e60*/  FMUL.FTZ R31, R69, R69 ;  /* 0x00000045451f7220 */ /* 0x000fe20000410000 */
[C---:B------:R-:W-:Y:S01]  /*2e70*/  FADD.FTZ R29, R68.reuse, R69 ;  /* 0x00000045441d7221 */ /* 0x040fe20000010000 */
[----:B------:R-:W-:Y:S02]  /*2e80*/  FMUL.FTZ R33, R71, R71 ;  /* 0x0000004747217220 */ /* 0x000fe40000410000 */
[----:B------:R-:W-:Y:S01]  /*2e90*/  FFMA.FTZ R31, R68, R68, R31 ;  /* 0x00000044441f7223 */ /* 0x000fe2000001001f */
[----:B------:R-:W-:Y:S01]  /*2ea0*/  FADD.FTZ R28, R28, R29 ;  /* 0x0000001d1c1c7221 */ /* 0x000fe20000010000 */
[----:B------:R-:W-:Y:S01]  /*2eb0*/  FADD.FTZ R29, R70, R71 ;  /* 0x00000047461d7221 */ /* 0x000fe20000010000 */
[----:B------:R-:W-:Y:S02]  /*2ec0*/  HADD2.F32 R73, -RZ, R73.H0_H0 ;  /* 0x20000049ff497230 */ /* 0x000fe40000004100 */
[----:B------:R-:W-:Y:S01]  /*2ed0*/  FADD.FTZ R30, R30, R31 ;  /* 0x0000001f1e1e7221 */ /* 0x000fe20000010000 */
[----:B------:R-:W-:Y:S01]  /*2ee0*/  FFMA.FTZ R33, R70, R70, R33 ;  /* 0x0000004646217223 */ /* 0x000fe20000010021 */
[----:B------:R-:W-:Y:S01]  /*2ef0*/  FMUL.FTZ R32, R72, R72 ;  /* 0x0000004848207220 */ /* 0x000fe20000410000 */
[----:B------:R-:W-:Y:S01]  /*2f00*/  FADD.FTZ R28, R28, R29 ;  /* 0x0000001d1c1c7221 */ /* 0x000fe20000010000 */
[----:B------:R-:W-:-:S02]  /*2f10*/  HADD2.F32 R74, -RZ, R75.H1_H1 ;  /* 0x3000004bff4a7230 */ /* 0x000fc40000004100 */
[C---:B------:R-:W-:Y:S01]  /*2f20*/  FADD.FTZ R29, R73.reuse, R72 ;  /* 0x00000048491d7221 */ /* 0x040fe20000010000 */
[----:B------:R-:W-:Y:S01]  /*2f30*/  FADD.FTZ R30, R30, R33 ;  /* 0x000000211e1e7221 */ /* 0x000fe20000010000 */
[----:B------:R-:W-:Y:S01]  /*2f40*/  FFMA.FTZ R31, R73, R73, R32 ;  /* 0x00000049491f7223 */ /* 0x000fe20000010020 */
[----:B------:R-:W-:Y:S02]  /*2f50*/  HADD2.F32 R75, -RZ, R75.H0_H0 ;  /* 0x2000004bff4b7230 */ /* 0x000fe40000004100 */
[----:B------:R-:W-:Y:S01]  /*2f60*/  FMUL.FTZ R32, R74, R74 ;  /* 0x0000004a4a207220 */ /* 0x000fe20000410000 */
[--C-:B------:R-:W-:Y:S02]  /*2f70*/  HADD2.F32 R76, -RZ, R77.reuse.H1_H1 ;  /* 0x3000004dff4c7230 */ /* 0x100fe40000004100 */
[----:B------:R-:W-:Y:S01]  /*2f80*/  FADD.FTZ R28, R28, R29 ;  /* 0x0000001d1c1c7221 */ /* 0x000fe20000010000 */
[----:B------:R-:W-:Y:S01]  /*2f90*/  FADD.FTZ R30, R30, R31 ;  /* 0x0000001f1e1e7221 */ /* 0x000fe20000010000 */
[C---:B------:R-:W-:Y:S01]  /*2fa0*/  FADD.FTZ R29, R75.reuse, R74 ;  /* 0x0000004a4b1d7221 */ /* 0x040fe20000010000 */
[----:B------:R-:W-:Y:S01]  /*2fb0*/  FFMA.FTZ R31, R75, R75, R32 ;  /* 0x0000004b4b1f7223 */ /* 0x000fe20000010020 */
[----:B------:R-:W-:-:S02]  /*2fc0*/  HADD2.F32 R77, -RZ, R77.H0_H0 ;  /* 0x2000004dff4d7230 */ /* 0x000fc40000004100 */
[----:B------:R-:W-:Y:S01]  /*2fd0*/  FMUL.FTZ R32, R76, R76 ;  /* 0x0000004c4c207220 */ /* 0x000fe20000410000 */
[--C-:B-----5:R-:W-:Y:S02]  /*2fe0*/  HADD2.F32 R78, -RZ, R79.reuse.H1_H1 ;  /* 0x3000004fff4e7230 */ /* 0x120fe40000004100 */
[----:B------:R-:W-:Y:S01]  /*2ff0*/  FADD.FTZ R28, R28, R29 ;  /* 0x0000001d1c1c7221 */ /* 0x000fe20000010000 */
[----:B------:R-:W-:Y:S01]  /*3000*/  FADD.FTZ R30, R30, R31 ;  /* 0x0000001f1e1e7221 */ /* 0x000fe20000010000 */
[C---:B------:R-:W-:Y:S01]  /*3010*/  FADD.FTZ R29, R77.reuse, R76 ;  /* 0x0000004c4d1d7221 */ /* 0x040fe20000010000 */
[----:B------:R-:W-:Y:S02]  /*3020*/  HADD2.F32 R79, -RZ, R79.H0_H0 ;  /* 0x2000004fff4f7230 */ /* 0x000fe40000004100 */
[----:B------:R-:W-:Y:S01]  /*3030*/  FFMA.FTZ R31, R77, R77, R32 ;  /* 0x0000004d4d1f7223 */ /* 0x000fe20000010020 */
[----:B------:R-:W-:Y:S01]  /*3040*/  FMUL.FTZ R32, R78, R78 ;  /* 0x0000004e4e207220 */ /* 0x000fe20000410000 */
[----:B------:R-:W-:-:S02]  /*3050*/  FADD.FTZ R28, R28, R29 ;  /* 0x0000001d1c1c7221 */ /* 0x000fc40000010000 */
[----:B------:R-:W-:Y:S01]  /*3060*/  FADD.FTZ R30, R30, R31 ;  /* 0x0000001f1e1e7221 */ /* 0x000fe20000010000 */
[C---:B------:R-:W-:Y:S01]  /*3070*/  FADD.FTZ R29, R79.reuse, R78 ;  /* 0x0000004e4f1d7221 */ /* 0x040fe20000010000 */
[----:B------:R-:W-:-:S03]  /*3080*/  FFMA.FTZ R31, R79, R79, R32 ;  /* 0x0000004f4f1f7223 */ /* 0x000fc60000010020 */
[----:B------:R-:W-:Y:S01]  /*3090*/  FADD.FTZ R28, R28, R29 ;  /* 0x0000001d1c1c7221 */ /* 0x000fe20000010000 */
[----:B------:R-:W-:Y:S01]  /*30a0*/  FADD.FTZ R30, R30, R31 ;  /* 0x0000001f1e1e7221 */ /* 0x000fe20000010000 */
[--C-:B----4-:R-:W-:Y:S02]  /*30b0*/  HADD2.F32 R80, -RZ, R81.reuse.H1_H1 ;  /* 0x30000051ff507230 */ /* 0x110fe40000004100 */
        /* <DEDUP_REMOVED lines=51> */
.L_x_2895:
[----:B------:R-:W-:Y:S05]  /*33f0*/  BSYNC.RECONVERGENT B0 ;  /* 0x0000000000007941 */ /* 0x000fea0003800200 */
.L_x_2894:
        /* <DEDUP_REMOVED lines=44> */
.L_x_2897:
[----:B------:R-:W-:Y:S05]  /*36c0*/  BSYNC.RECONVERGENT B0 ;  /* 0x0000000000007941 */ /* 0x000fea0003800200 */
.L_x_2896:
        /* <DEDUP_REMOVED lines=13> */
[----:B-1----:R-:W-:Y:S01]  /*37a0*/  LOP3.LUT P1, R34, R94, 0x2, RZ, 0xc0, !PT ;  /* 0x000000025e227812 */ /* 0x002fe2000782c0ff */
[----:B------:R-:W-:Y:S02]  /*37b0*/  IMAD R35, R103, R90, R105 ;  /* 0x0000005a67237224 */ /* 0x000fe400078e0269 */
        /* <DEDUP_REMOVED lines=12> */
.L_x_2900:
[----:B------:R-:W3:Y:S04]  /*3880*/  LDG.E.STRONG.GPU R30, desc[UR6][R28.64] ;  /* 0x000000061c1e7981 */ /* 0x000ee8000c1ef900 */
[----:B---3--:R-:W-:Y:S01]  /*3890*/  CCTL.IVALL ;  /* 0x00000000ff00798f */ /* 0x008fe20002000000 */
[----:B------:R-:W-:Y:S05]  /*38a0*/  YIELD ;  /* 0x0000000000007946 */ /* 0x000fea0003800000 */
[----:B------:R-:W-:-:S13]  /*38b0*/  ISETP.NE.AND P1, PT, R30, R37, PT ;  /* 0x000000251e00720c */ /* 0x000fda0003f25270 */
[----:B------:R-:W-:Y:S05]  /*38c0*/  @P1 BRA `(.L_x_2900) ;  /* 0xfffffffc00ec1947 */ /* 0x000fea000383ffff */
.L_x_2899:
        /* <DEDUP_REMOVED lines=16> */
.L_x_2902:
        /* <DEDUP_REMOVED lines=62> */
.L_x_2901:
        /* <DEDUP_REMOVED lines=14> */
[----:B-1----:R-:W-:Y:S02]  /*3e90*/  IADD3 R34, PT, PT, R40, 0x3, RZ ;  /* 0x0000000328227810 */ /* 0x002fe40007ffe0ff */
        /* <DEDUP_REMOVED lines=23> */
.L_x_2903:
        /* <DEDUP_REMOVED lines=19> */
.L_x_2904:
        /* <DEDUP_REMOVED lines=9> */
.L_x_2905:
[----:B------:R-:W-:Y:S05]  /*41d0*/  BSYNC.RECONVERGENT B0 ;  /* 0x0000000000007941 */ /* 0x000fea0003800200 */
.L_x_2898:
[----:B------:R-:W4:Y:S01]  /*41e0*/  S2UR UR5, SR_CgaCtaId ;  /* 0x00000000000579c3 */ /* 0x000f220000008800 */
[----:B------:R-:W2:Y:S01]  /*41f0*/  LDCU UR8, c[0x0][0x414] ;  /* 0x00008280ff0877ac */ /* 0x000ea20008000800 */
[----:B-1----:R-:W-:Y:S01]  /*4200*/  SHF.L.U32 R34, R92, 0x1, RZ ;  /* 0x000000015c227819 */ /* 0x002fe200000006ff */
[----:B------:R-:W-:-:S03]  /*4210*/  UMOV UR4, 0x400 ;  /* 0x0000040000047882 */ /* 0x000fc60000000000 */
[----:B------:R-:W-:Y:S02]  /*4220*/  LOP3.LUT R35, R34, 0x3e, RZ, 0xc0, !PT ;  /* 0x0000003e22237812 */ /* 0x000fe400078ec0ff */
        /* <DEDUP_REMOVED lines=66> */
[----:B------:R-:W-:Y:S02]  /*4650*/  F2FP.F16.F32.PACK_AB R33, R86, R89 ;  /* 0x000000595621723e */ /* 0x000fe400000000ff */
[----:B------:R-:W-:-:S05]  /*4660*/  LEA.HI.X R35, R32, UR9, R35, 0x1, P1 ;  /* 0x0000000920237c11 */ /* 0x000fca00088f0c23 */
[----:B------:R0:W-:Y:S02]  /*4670*/  STG.E desc[UR6][R34.64], R33 ;  /* 0x0000002122007986 */ /* 0x0001e4000c101906 */
.L_x_2909:
[----:B------:R-:W-:Y:S05]  /*4680*/  BSYNC.RECONVERGENT B1 ;  /* 0x0000000000017941 */ /* 0x000fea0003800200 */
.L_x_2908:
        /* <DEDUP_REMOVED lines=17> */
[----:B------:R-:W-:Y:S02]  /*47a0*/  F2FP.F16.F32.PACK_AB R33, R84, R87 ;  /* 0x000000575421723e */ /* 0x000fe400000000ff */
[----:B------:R-:W-:-:S05]  /*47b0*/  LEA.HI.X R35, R32, UR11, R51, 0x1, P1 ;  /* 0x0000000b20237c11 */ /* 0x000fca00088f0c33 */
[----:B------:R1:W-:Y:S02]  /*47c0*/  STG.E desc[UR6][R34.64], R33 ;  /* 0x0000002122007986 */ /* 0x0003e4000c101906 */
.L_x_2911:
[----:B------:R-:W-:Y:S05]  /*47d0*/  BSYNC.RECONVERGENT B1 ;  /* 0x0000000000017941 */ /* 0x000fea0003800200 */
.L_x_2910:
        /* <DEDUP_REMOVED lines=35> */
[----:B------:R-:W-:Y:S02]  /*4a10*/  F2FP.F16.F32.PACK_AB R33, R0, R85 ;  /* 0x000000550021723e */ /* 0x000fe400000000ff */
[----:B------:R-:W-:-:S05]  /*4a20*/  LEA.HI.X R35, R32, UR11, R45, 0x1, P5 ;  /* 0x0000000b20237c11 */ /* 0x000fca000a8f0c2d */
[----:B------:R3:W-:Y:S02]  /*4a30*/  STG.E desc[UR6][R34.64], R33 ;  /* 0x0000002122007986 */ /* 0x0007e4000c101906 */
.L_x_2913:
[----:B------:R-:W-:Y:S05]  /*4a40*/  BSYNC.RECONVERGENT B1 ;  /* 0x0000000000017941 */ /* 0x000fea0003800200 */
.L_x_2912:
        /* <DEDUP_REMOVED lines=17> */
[----:B------:R-:W-:Y:S02]  /*4b60*/  F2FP.F16.F32.PACK_AB R3, R35, R34 ;  /* 0x000000222303723e */ /* 0x000fe400000000ff */
[----:B------:R-:W-:-:S05]  /*4b70*/  LEA.HI.X R33, R2, UR11, R45, 0x1, P2 ;  /* 0x0000000b02217c11 */ /* 0x000fca00090f0c2d */
[----:B------:R4:W-:Y:S02]  /*4b80*/  STG.E desc[UR6][R32.64], R3 ;  /* 0x0000000320007986 */ /* 0x0009e4000c101906 */
.L_x_2915:
[----:B------:R-:W-:Y:S05]  /*4b90*/  BSYNC.RECONVERGENT B1 ;  /* 0x0000000000017941 */ /* 0x000fea0003800200 */
.L_x_2914:
        /* <DEDUP_REMOVED lines=17> */
[----:B------:R-:W-:Y:S02]  /*4cb0*/  F2FP.F16.F32.PACK_AB R3, R0, R33 ;  /* 0x000000210003723e */ /* 0x000fe400000000ff */
[----:B------:R-:W-:-:S05]  /*4cc0*/  LEA.HI.X R5, R2, UR11, R49, 0x1, P1 ;  /* 0x0000000b02057c11 */ /* 0x000fca00088f0c31 */
[----:B------:R0:W-:Y:S02]  /*4cd0*/  STG.E desc[UR6][R4.64], R3 ;  /* 0x0000000304007986 */ /* 0x0001e4000c101906 */
.L_x_2917:
[----:B------:R-:W-:Y:S05]  /*4ce0*/  BSYNC.RECONVERGENT B1 ;  /* 0x0000000000017941 */ /* 0x000fea0003800200 */
.L_x_2916:
        /* <DEDUP_REMOVED lines=20> */
.L_x_2919:
[----:B------:R-:W-:Y:S05]  /*4e30*/  BSYNC.RECONVERGENT B1 ;  /* 0x0000000000017941 */ /* 0x000fea0003800200 */
.L_x_2918:
        /* <DEDUP_REMOVED lines=20> */
.L_x_2921:
[----:B------:R-:W-:Y:S05]  /*4f80*/  BSYNC.RECONVERGENT B1 ;  /* 0x0000000000017941 */ /* 0x000fea0003800200 */
.L_x_2920:
        /* <DEDUP_REMOVED lines=20> */
.L_x_2923:
[----:B------:R-:W-:Y:S05]  /*50d0*/  BSYNC.RECONVERGENT B1 ;  /* 0x0000000000017941 */ /* 0x000fea0003800200 */
.L_x_2922:
        /* <DEDUP_REMOVED lines=37> */
[----:B------:R-:W-:Y:S02]  /*5330*/  F2FP.F16.F32.PACK_AB R3, R13, R12 ;  /* 0x0000000c0d03723e */ /* 0x000fe400000000ff */
[----:B------:R-:W-:-:S05]  /*5340*/  LEA.HI.X R5, R2, UR11, R33, 0x1, P5 ;  /* 0x0000000b02057c11 */ /* 0x000fca000a8f0c21 */
[----:B------:R0:W-:Y:S02]  /*5350*/  STG.E desc[UR6][R4.64], R3 ;  /* 0x0000000304007986 */ /* 0x0001e4000c101906 */
.L_x_2925:
[----:B------:R-:W-:Y:S05]  /*5360*/  BSYNC.RECONVERGENT B1 ;  /* 0x0000000000017941 */ /* 0x000fea0003800200 */
.L_x_2924:
        /* <DEDUP_REMOVED lines=20> */
.L_x_2927:
[----:B------:R-:W-:Y:S05]  /*54b0*/  BSYNC.RECONVERGENT B1 ;  /* 0x0000000000017941 */ /* 0x000fea0003800200 */
.L_x_2926:
        /* <DEDUP_REMOVED lines=20> */
.L_x_2929:
[----:B------:R-:W-:Y:S05]  /*5600*/  BSYNC.RECONVERGENT B1 ;  /* 0x0000000000017941 */ /* 0x000fea0003800200 */
.L_x_2928:
        /* <DEDUP_REMOVED lines=10> */
[----:B-1----:R-:W-:Y:S02]  /*56b0*/  IMAD R12, R11, UR8, RZ ;  /* 0x000000080b0c7c24 */ /* 0x002fe4000f8e02ff */
[----:B-----5:R-:W-:Y:S01]  /*56c0*/  FFMA.FTZ R11, R28, R5, R30 ;  /* 0x000000051c0b7223 */ /* 0x020fe2000001001e */
        /* <DEDUP_REMOVED lines=8> */
.L_x_2931:
[----:B------:R-:W-:Y:S05]  /*5750*/  BSYNC.RECONVERGENT B1 ;  /* 0x0000000000017941 */ /* 0x000fea0003800200 */
.L_x_2930:
        /* <DEDUP_REMOVED lines=11> */
[----:B------:R-:W-:-:S04]  /*5810*/  IMAD.WIDE.U32 R2, R9, UR8, R2 ;  /* 0x0000000809027c25 */ /* 0x000fc8000f8e0002 */
[----:B------:R-:W-:Y:S02]  /*5820*/  IMAD R11, R9, UR9, R10 ;  /* 0x00000009090b7c24 */ /* 0x000fe4000f8e020a */
[----:B-----5:R-:W-:Y:S01]  /*5830*/  FFMA.FTZ R9, R28, R5, R30 ;  /* 0x000000051c097223 */ /* 0x020fe2000001001e */
[----:B------:R-:W-:Y:S01]  /*5840*/  FFMA.FTZ R10, R29, R4, R31 ;  /* 0x000000041d0a7223 */ /* 0x000fe2000001001f */
[----:B0-----:R-:W-:Y:S02]  /*5850*/  LEA R4, P1, R2, UR10, 0x1 ;  /* 0x0000000a02047c11 */ /* 0x001fe4000f8208ff */
[----:B------:R-:W-:Y:S02]  /*5860*/  IADD3 R11, PT, PT, R3, R11, RZ ;  /* 0x0000000b030b7210 */ /* 0x000fe40007ffe0ff */
[----:B------:R-:W-:Y:S02]  /*5870*/  F2FP.F16.F32.PACK_AB R3, R10, R9 ;  /* 0x000000090a03723e */ /* 0x000fe400000000ff */
[----:B------:R-:W-:-:S05]  /*5880*/  LEA.HI.X R5, R2, UR11, R11, 0x1, P1 ;  /* 0x0000000b02057c11 */ /* 0x000fca00088f0c0b */
[----:B------:R0:W-:Y:S02]  /*5890*/  STG.E desc[UR6][R4.64], R3 ;  /* 0x0000000304007986 */ /* 0x0001e4000c101906 */
.L_x_2933:
[----:B------:R-:W-:Y:S05]  /*58a0*/  BSYNC.RECONVERGENT B1 ;  /* 0x0000000000017941 */ /* 0x000fea0003800200 */
.L_x_2932:
        /* <DEDUP_REMOVED lines=20> */
.L_x_2935:
[----:B------:R-:W-:Y:S05]  /*59f0*/  BSYNC.RECONVERGENT B1 ;  /* 0x0000000000017941 */ /* 0x000fea0003800200 */
.L_x_2934:
        /* <DEDUP_REMOVED lines=42> */
.L_x_2937:
[----:B------:R-:W-:Y:S05]  /*5ca0*/  BSYNC.RECONVERGENT B1 ;  /* 0x0000000000017941 */ /* 0x000fea0003800200 */
.L_x_2936:
        /* <DEDUP_REMOVED lines=15> */
[C---:B0-----:R-:W-:Y:S02]  /*5da0*/  LEA R4, P2, R2.reuse, UR10, 0x1 ;  /* 0x0000000a02047c11 */ /* 0x041fe4000f8408ff */
[----:B------:R-:W-:Y:S02]  /*5db0*/  IADD3 R17, PT, PT, R3, R17, RZ ;  /* 0x0000001103117210 */ /* 0x000fe40007ffe0ff */
[----:B------:R-:W-:Y:S02]  /*5dc0*/  F2FP.F16.F32.PACK_AB R3, R15, R0 ;  /* 0x000000000f03723e */ /* 0x000fe400000000ff */
[----:B------:R-:W-:-:S05]  /*5dd0*/  LEA.HI.X R5, R2, UR11, R17, 0x1, P2 ;  /* 0x0000000b02057c11 */ /* 0x000fca00090f0c11 */
[----:B------:R0:W-:Y:S02]  /*5de0*/  STG.E desc[UR6][R4.64], R3 ;  /* 0x0000000304007986 */ /* 0x0001e4000c101906 */
.L_x_2939:
[----:B------:R-:W-:Y:S05]  /*5df0*/  BSYNC.RECONVERGENT B1 ;  /* 0x0000000000017941 */ /* 0x000fea0003800200 */
.L_x_2938:
        /* <DEDUP_REMOVED lines=20> */
.L_x_2941:
[----:B------:R-:W-:Y:S05]  /*5f40*/  BSYNC.RECONVERGENT B1 ;  /* 0x0000000000017941 */ /* 0x000fea0003800200 */
.L_x_2940:
        /* <DEDUP_REMOVED lines=20> */
.L_x_2943:
[----:B------:R-:W-:Y:S05]  /*6090*/  BSYNC.RECONVERGENT B1 ;  /* 0x0000000000017941 */ /* 0x000fea0003800200 */
.L_x_2942:
        /* <DEDUP_REMOVED lines=20> */
.L_x_2945:
[----:B------:R-:W-:Y:S05]  /*61e0*/  BSYNC.RECONVERGENT B1 ;  /* 0x0000000000017941 */ /* 0x000fea0003800200 */
.L_x_2944:
        /* <DEDUP_REMOVED lines=20> */
.L_x_2947:
[----:B------:R-:W-:Y:S05]  /*6330*/  BSYNC.RECONVERGENT B1 ;  /* 0x0000000000017941 */ /* 0x000fea0003800200 */
.L_x_2946:
        /* <DEDUP_REMOVED lines=37> */
[----:B------:R-:W-:Y:S02]  /*6590*/  F2FP.F16.F32.PACK_AB R3, R12, R9 ;  /* 0x000000090c03723e */ /* 0x000fe400000000ff */
[----:B------:R-:W-:-:S05]  /*65a0*/  LEA.HI.X R11, R2, UR11, R43, 0x1, P5 ;  /* 0x0000000b020b7c11 */ /* 0x000fca000a8f0c2b */
[----:B------:R0:W-:Y:S02]  /*65b0*/  STG.E desc[UR6][R10.64], R3 ;  /* 0x000000030a007986 */ /* 0x0001e4000c101906 */
.L_x_2949:
[----:B------:R-:W-:Y:S05]  /*65c0*/  BSYNC.RECONVERGENT B1 ;  /* 0x0000000000017941 */ /* 0x000fea0003800200 */
.L_x_2948:
        /* <DEDUP_REMOVED lines=20> */
.L_x_2951:
[----:B------:R-:W-:Y:S05]  /*6710*/  BSYNC.RECONVERGENT B1 ;  /* 0x0000000000017941 */ /* 0x000fea0003800200 */
.L_x_2950:
        /* <DEDUP_REMOVED lines=13> */
[----:B------:R-:W-:Y:S01]  /*67f0*/  F2FP.F16.F32.PACK_AB R7, R12, R7 ;  /* 0x000000070c07723e */ /* 0x000fe200000000ff */
[----:B------:R-:W-:-:S04]  /*6800*/  IMAD.WIDE.U32 R10, R8, UR8, R2 ;  /* 0x00000008080a7c25 */ /* 0x000fc8000f8e0002 */
[----:B------:R-:W-:Y:S01]  /*6810*/  IMAD R9, R8, UR9, R9 ;  /* 0x0000000908097c24 */ /* 0x000fe2000f8e0209 */
[----:B0-----:R-:W-:-:S04]  /*6820*/  LEA R2, P1, R10, UR10, 0x1 ;  /* 0x0000000a0a027c11 */ /* 0x001fc8000f8208ff */
[----:B------:R-:W-:-:S04]  /*6830*/  IADD3 R9, PT, PT, R11, R9, RZ ;  /* 0x000000090b097210 */ /* 0x000fc80007ffe0ff */
[----:B------:R-:W-:-:S05]  /*6840*/  LEA.HI.X R3, R10, UR11, R9, 0x1, P1 ;  /* 0x0000000b0a037c11 */ /* 0x000fca00088f0c09 */
[----:B------:R0:W-:Y:S02]  /*6850*/  STG.E desc[UR6][R2.64], R7 ;  /* 0x0000000702007986 */ /* 0x0001e4000c101906 */
.L_x_2953:
[----:B------:R-:W-:Y:S05]  /*6860*/  BSYNC.RECONVERGENT B1 ;  /* 0x0000000000017941 */ /* 0x000fea0003800200 */
.L_x_2952:
        /* <DEDUP_REMOVED lines=20> */
.L_x_2955:
[----:B------:R-:W-:Y:S05]  /*69b0*/  BSYNC.RECONVERGENT B1 ;  /* 0x0000000000017941 */ /* 0x000fea0003800200 */
.L_x_2954:
        /* <DEDUP_REMOVED lines=20> */
.L_x_2957:
[----:B------:R-:W-:Y:S05]  /*6b00*/  BSYNC.RECONVERGENT B1 ;  /* 0x0000000000017941 */ /* 0x000fea0003800200 */
.L_x_2956:
        /* <DEDUP_REMOVED lines=20> */
.L_x_2959:
[----:B------:R-:W-:Y:S05]  /*6c50*/  BSYNC.RECONVERGENT B1 ;  /* 0x0000000000017941 */ /* 0x000fea0003800200 */
.L_x_2958:
        /* <DEDUP_REMOVED lines=31> */
[----:B------:R-:W-:Y:S01]  /*6e50*/  F2FP.F16.F32.PACK_AB R3, R10, R3 ;  /* 0x000000030a03723e */ /* 0x000fe200000000ff */
[----:B------:R-:W-:-:S04]  /*6e60*/  IMAD.WIDE.U32 R8, R41, UR8, R6 ;  /* 0x0000000829087c25 */ /* 0x000fc8000f8e0006 */
[----:B------:R-:W-:Y:S01]  /*6e70*/  IMAD R41, R41, UR9, R46 ;  /* 0x0000000929297c24 */ /* 0x000fe2000f8e022e */
[----:B-1----:R-:W-:-:S04]  /*6e80*/  LEA R6, P5, R8, UR10, 0x1 ;  /* 0x0000000a08067c11 */ /* 0x002fc8000f8a08ff */
[----:B------:R-:W-:-:S04]  /*6e90*/  IADD3 R41, PT, PT, R9, R41, RZ ;  /* 0x0000002909297210 */ /* 0x000fc80007ffe0ff */
[----:B------:R-:W-:-:S05]  /*6ea0*/  LEA.HI.X R7, R8, UR11, R41, 0x1, P5 ;  /* 0x0000000b08077c11 */ /* 0x000fca000a8f0c29 */
[----:B------:R0:W-:Y:S02]  /*6eb0*/  STG.E desc[UR6][R6.64], R3 ;  /* 0x0000000306007986 */ /* 0x0001e4000c101906 */
.L_x_2961:
[----:B------:R-:W-:Y:S05]  /*6ec0*/  BSYNC.RECONVERGENT B1 ;  /* 0x0000000000017941 */ /* 0x000fea0003800200 */
.L_x_2960:
        /* <DEDUP_REMOVED lines=20> */
.L_x_2963:
[----:B------:R-:W-:Y:S05]  /*7010*/  BSYNC.RECONVERGENT B1 ;  /* 0x0000000000017941 */ /* 0x000fea0003800200 */
.L_x_2962:
        /* <DEDUP_REMOVED lines=20> */
.L_x_2965:
[----:B------:R-:W-:Y:S05]  /*7160*/  BSYNC.RECONVERGENT B1 ;  /* 0x0000000000017941 */ /* 0x000fea0003800200 */
.L_x_2964:
        /* <DEDUP_REMOVED lines=20> */
.L_x_2967:
[----:B------:R-:W-:Y:S05]  /*72b0*/  BSYNC.RECONVERGENT B1 ;  /* 0x0000000000017941 */ /* 0x000fea0003800200 */
.L_x_2966:
        /* <DEDUP_REMOVED lines=20> */
.L_x_2969:
[----:B------:R-:W-:Y:S05]  /*7400*/  BSYNC.RECONVERGENT B1 ;  /* 0x0000000000017941 */ /* 0x000fea0003800200 */
.L_x_2968:
        /* <DEDUP_REMOVED lines=10> */
[----:B------:R-:W-:Y:S01]  /*74b0*/  F2FP.F16.F32.PACK_AB R5, R36, R5 ;  /* 0x000000052405723e */ /* 0x000fe200000000ff */
        /* <DEDUP_REMOVED lines=8> */
.L_x_2907:
        /* <DEDUP_REMOVED lines=38> */
[----:B------:R-:W-:-:S05]  /*77a0*/  F2FP.F16.F32.PACK_AB R51, R108, R51 ;  /* 0x000000336c33723e */ /* 0x000fca00000000ff */
[----:B------:R0:W-:Y:S02]  /*77b0*/  STG.E desc[UR6][R32.64], R51 ;  /* 0x0000003320007986 */ /* 0x0001e4000c101906 */
.L_x_2972:
[----:B------:R-:W-:Y:S05]  /*77c0*/  BSYNC.RECONVERGENT B1 ;  /* 0x0000000000017941 */ /* 0x000fea0003800200 */
.L_x_2971:
        /* <DEDUP_REMOVED lines=30> */
.L_x_2974:
[----:B------:R-:W-:Y:S05]  /*79b0*/  BSYNC.RECONVERGENT B1 ;  /* 0x0000000000017941 */ /* 0x000fea0003800200 */
.L_x_2973:
        /* <DEDUP_REMOVED lines=30> */
.L_x_2976:
[----:B------:R-:W-:Y:S05]  /*7ba0*/  BSYNC.RECONVERGENT B1 ;  /* 0x0000000000017941 */ /* 0x000fea0003800200 */
.L_x_2975:
        /* <DEDUP_REMOVED lines=18> */
[--C-:B01----:R-:W-:Y:S01]  /*7cd0*/  FADD.FTZ R33, R2, -R38.reuse ;  /* 0x8000002602217221 */ /* 0x103fe20000010000 */
[----:B------:R-:W-:Y:S01]  /*7ce0*/  FADD.FTZ R3, R3, -R38 ;  /* 0x8000002603037221 */ /* 0x000fe20000010000 */
[----:B------:R-:W0:Y:S02]  /*7cf0*/  LDCU.64 UR8, c[0x0][0x3e0] ;  /* 0x00007c00ff0877ac */ /* 0x000e240008000a00 */
[-C--:B--2---:R-:W-:Y:S01]  /*7d00*/  FMUL.FTZ R33, R33, R36.reuse ;  /* 0x0000002421217220 */ /* 0x084fe20000410000 */
        /* <DEDUP_REMOVED lines=24> */
.L_x_2978:
[----:B------:R-:W-:Y:S05]  /*7e90*/  BSYNC.RECONVERGENT B1 ;  /* 0x0000000000017941 */ /* 0x000fea0003800200 */
.L_x_2977:
[----:B------:R-:W-:Y:S04]  /*7ea0*/  BSSY.RECONVERGENT B1, `(.L_x_2979) ;  /* 0x000001e000017945 */ /* 0x000fe80003800200 */
[----:B------:R-:W-:Y:S05]  /*7eb0*/  @P1 BRA `(.L_x_2980) ;  /* 0x0000000000701947 */ /* 0x000fea0003800000 */
[--C-:B------:R-:W-:Y:S01]  /*7ec0*/  FADD.FTZ R3, R4, -R38.reuse ;  /* 0x8000002604037221 */ /* 0x100fe20000010000 */
[----:B------:R-:W-:Y:S01]  /*7ed0*/  FADD.FTZ R5, R5, -R38 ;  /* 0x8000002605057221 */ /* 0x000fe20000010000 */
[----:B------:R-:W3:Y:S02]  /*7ee0*/  LDCU.64 UR8, c[0x0][0x3e0] ;  /* 0x00007c00ff0877ac */ /* 0x000ee40008000a00 */
[-C--:B--2---:R-:W-:Y:S01]  /*7ef0*/  FMUL.FTZ R3, R3, R36.reuse ;  /* 0x0000002403037220 */ /* 0x084fe20000410000 */
[----:B------:R-:W-:Y:S01]  /*7f00*/  FMUL.FTZ R4, R5, R36 ;  /* 0x0000002405047220 */ /* 0x000fe20000410000 */
[----:B------:R-:W2:Y:S02]  /*7f10*/  LDCU.64 UR10, c[0x0][0x380] ;  /* 0x00007000ff0a77ac */ /* 0x000ea40008000a00 */
[----:B01---5:R-:W-:Y:S01]  /*7f20*/  FFMA.FTZ R51, R28, R3, R30 ;  /* 0x000000031c337223 */ /* 0x023fe2000001001e */
[----:B------:R-:W-:Y:S01]  /*7f30*/  FFMA.FTZ R50, R29, R4, R31 ;  /* 0x000000041d327223 */ /* 0x000fe2000001001f */
[----:B------:R-:W-:-:S02]  /*7f40*/  MOV R3, R113 ;  /* 0x0000007100037202 */ /* 0x000fc40000000f00 */
        /* <DEDUP_REMOVED lines=17> */
[----:B------:R-:W-:-:S05]  /*8060*/  F2FP.F16.F32.PACK_AB R45, R45, R32 ;  /* 0x000000202d2d723e */ /* 0x000fca00000000ff */
[----:B------:R4:W-:Y:S02]  /*8070*/  STG.E desc[UR6][R4.64], R45 ;  /* 0x0000002d04007986 */ /* 0x0009e4000c101906 */
.L_x_2980:
[----:B------:R-:W-:Y:S05]  /*8080*/  BSYNC.RECONVERGENT B1 ;  /* 0x0000000000017941 */ /* 0x000fea0003800200 */
.L_x_2979:
[----:B------:R-:W-:Y:S04]  /*8090*/  BSSY.RECONVERGENT B1, `(.L_x_2981) ;  /* 0x000001e000017945 */ /* 0x000fe80003800200 */
[----:B------:R-:W-:Y:S05]  /*80a0*/  @P6 BRA `(.L_x_2982) ;  /* 0x0000000000706947 */ /* 0x000fea0003800000 */
[--C-:B------:R-:W-:Y:S01]  /*80b0*/  FADD.FTZ R3, R6, -R38.reuse ;  /* 0x8000002606037221 */ /* 0x100fe20000010000 */
[----:B------:R-:W-:Y:S01]  /*80c0*/  FADD.FTZ R7, R7, -R38 ;  /* 0x8000002607077221 */ /* 0x000fe20000010000 */
[----:B------:R-:W0:Y:S02]  /*80d0*/  LDCU.64 UR8, c[0x0][0x3e0] ;  /* 0x00007c00ff0877ac */ /* 0x000e240008000a00 */
[-C--:B--2---:R-:W-:Y:S01]  /*80e0*/  FMUL.FTZ R3, R3, R36.reuse ;  /* 0x0000002403037220 */ /* 0x084fe20000410000 */
[----:B----4-:R-:W-:Y:S01]  /*80f0*/  FMUL.FTZ R4, R7, R36 ;  /* 0x0000002407047220 */ /* 0x010fe20000410000 */
[----:B------:R-:W2:Y:S02]  /*8100*/  LDCU.64 UR10, c[0x0][0x380] ;  /* 0x00007000ff0a77ac */ /* 0x000ea40008000a00 */
[----:B01-3-5:R-:W-:Y:S01]  /*8110*/  FFMA.FTZ R33, R28, R3, R30 ;  /* 0x000000031c217223 */ /* 0x02bfe2000001001e */
[----:B------:R-:W-:Y:S01]  /*8120*/  FFMA.FTZ R32, R29, R4, R31 ;  /* 0x000000041d207223 */ /* 0x000fe2000001001f */
[----:B------:R-:W-:-:S02]  /*8130*/  MOV R3, R113 ;  /* 0x0000007100037202 */ /* 0x000fc40000000f00 */
        /* <DEDUP_REMOVED lines=19> */
.L_x_2982:
[----:B------:R-:W-:Y:S05]  /*8270*/  BSYNC.RECONVERGENT B1 ;  /* 0x0000000000017941 */ /* 0x000fea0003800200 */
.L_x_2981:
        /* <DEDUP_REMOVED lines=28> */
[----:B------:R-:W-:-:S05]  /*8440*/  F2FP.F16.F32.PACK_AB R9, R9, R6 ;  /* 0x000000060909723e */ /* 0x000fca00000000ff */
[----:B------:R0:W-:Y:S02]  /*8450*/  STG.E desc[UR6][R2.64], R9 ;  /* 0x0000000902007986 */ /* 0x0001e4000c101906 */
.L_x_2984:
[----:B------:R-:W-:Y:S05]  /*8460*/  BSYNC.RECONVERGENT B1 ;  /* 0x0000000000017941 */ /* 0x000fea0003800200 */
.L_x_2983:
[----:B------:R-:W-:Y:S04]  /*8470*/  BSSY.RECONVERGENT B1, `(.L_x_2985) ;  /* 0x000001e000017945 */ /* 0x000fe80003800200 */
[----:B------:R-:W-:Y:S05]  /*8480*/  @P4 BRA `(.L_x_2986) ;  /* 0x0000000000704947 */ /* 0x000fea0003800000 */
[--C-:B0-----:R-:W-:Y:S01]  /*8490*/  FADD.FTZ R3, R10, -R38.reuse ;  /* 0x800000260a037221 */ /* 0x101fe20000010000 */
[----:B------:R-:W-:Y:S01]  /*84a0*/  FADD.FTZ R11, R11, -R38 ;  /* 0x800000260b0b7221 */ /* 0x000fe20000010000 */
[----:B------:R-:W0:Y:S02]  /*84b0*/  LDCU.64 UR8, c[0x0][0x3e0] ;  /* 0x00007c00ff0877ac */ /* 0x000e240008000a00 */
[-C--:B--2---:R-:W-:Y:S01]  /*84c0*/  FMUL.FTZ R3, R3, R36.reuse ;  /* 0x0000002403037220 */ /* 0x084fe20000410000 */
[----:B----4-:R-:W-:Y:S01]  /*84d0*/  FMUL.FTZ R4, R11, R36 ;  /* 0x000000240b047220 */ /* 0x010fe20000410000 */
        /* <DEDUP_REMOVED lines=21> */
[----:B------:R-:W-:-:S05]  /*8630*/  F2FP.F16.F32.PACK_AB R7, R7, R0 ;  /* 0x000000000707723e */ /* 0x000fca00000000ff */
[----:B------:R0:W-:Y:S02]  /*8640*/  STG.E desc[UR6][R4.64], R7 ;  /* 0x0000000704007986 */ /* 0x0001e4000c101906 */
.L_x_2986:
[----:B------:R-:W-:Y:S05]  /*8650*/  BSYNC.RECONVERGENT B1 ;  /* 0x0000000000017941 */ /* 0x000fea0003800200 */
.L_x_2985:
        /* <DEDUP_REMOVED lines=20> */
[--C-:B----4-:R-:W-:Y:S01]  /*87a0*/  FADD.FTZ R5, R12, -R38.reuse ;  /* 0x800000260c057221 */ /* 0x110fe20000010000 */
[----:B------:R-:W-:Y:S01]  /*87b0*/  FADD.FTZ R13, R13, -R38 ;  /* 0x800000260d0d7221 */ /* 0x000fe20000010000 */
        /* <DEDUP_REMOVED lines=26> */
.L_x_2988:
[----:B------:R-:W-:Y:S05]  /*8960*/  BSYNC.RECONVERGENT B1 ;  /* 0x0000000000017941 */ /* 0x000fea0003800200 */
.L_x_2987:
[----:B------:R-:W-:Y:S04]  /*8970*/  BSSY.RECONVERGENT B1, `(.L_x_2989) ;  /* 0x000001e000017945 */ /* 0x000fe80003800200 */
[----:B------:R-:W-:Y:S05]  /*8980*/  @P1 BRA `(.L_x_2990) ;  /* 0x0000000000701947 */ /* 0x000fea0003800000 */
[--C-:B------:R-:W-:Y:S01]  /*8990*/  FADD.FTZ R3, R14, -R38.reuse ;  /* 0x800000260e037221 */ /* 0x100fe20000010000 */
[----:B------:R-:W-:Y:S01]  /*89a0*/  FADD.FTZ R15, R15, -R38 ;  /* 0x800000260f0f7221 */ /* 0x000fe20000010000 */
[----:B------:R-:W1:Y:S02]  /*89b0*/  LDCU.64 UR8, c[0x0][0x3e0] ;  /* 0x00007c00ff0877ac */ /* 0x000e640008000a00 */
[-C--:B--2---:R-:W-:Y:S01]  /*89c0*/  FMUL.FTZ R3, R3, R36.reuse ;  /* 0x0000002403037220 */ /* 0x084fe20000410000 */
[----:B0---4-:R-:W-:Y:S01]  /*89d0*/  FMUL.FTZ R4, R15, R36 ;  /* 0x000000240f047220 */ /* 0x011fe20000410000 */
[----:B------:R-:W0:Y:S02]  /*89e0*/  LDCU.64 UR10, c[0x0][0x380] ;  /* 0x00007000ff0a77ac */ /* 0x000e240008000a00 */
[----:B-1-3-5:R-:W-:Y:S01]  /*89f0*/  FFMA.FTZ R33, R28, R3, R30 ;  /* 0x000000031c217223 */ /* 0x02afe2000001001e */
[----:B------:R-:W-:Y:S01]  /*8a00*/  FFMA.FTZ R14, R29, R4, R31 ;  /* 0x000000041d0e7223 */ /* 0x000fe2000001001f */
[----:B------:R-:W-:-:S02]  /*8a10*/  MOV R3, R113 ;  /* 0x0000007100037202 */ /* 0x000fc40000000f00 */
[----:B------:R-:W-:Y:S01]  /*8a20*/  FMUL.FTZ R2, R33, -1.4426950216293334961 ;  /* 0xbfb8aa3b21027820 */ /* 0x000fe20000410000 */
[----:B------:R-:W-:-:S05]  /*8a30*/  FMUL.FTZ R5, R14, -1.4426950216293334961 ;  /* 0xbfb8aa3b0e057820 */ /* 0x000fca0000410000 */
[----:B------:R-:W1:Y:S01]  /*8a40*/  MUFU.EX2 R2, R2 ;  /* 0x0000000200027308 */ /* 0x000e620000000800 */
[----:B------:R-:W-:-:S03]  /*8a50*/  IMAD R47, R47, UR8, RZ ;  /* 0x000000082f2f7c24 */ /* 0x000fc6000f8e02ff */
[----:B------:R-:W2:Y:S01]  /*8a60*/  MUFU.EX2 R5, R5 ;  /* 0x0000000500057308 */ /* 0x000ea20000000800 */
[----:B------:R-:W-:Y:S02]  /*8a70*/  IMAD R47, R42, UR9, R47 ;  /* 0x000000092a2f7c24 */ /* 0x000fe4000f8e022f */
[----:B-1----:R-:W-:Y:S01]  /*8a80*/  FADD.FTZ R4, R2, 1 ;  /* 0x3f80000002047421 */ /* 0x002fe20000010000 */
[----:B------:R-:W-:Y:S01]  /*8a90*/  MOV R2, R110 ;  /* 0x0000006e00027202 */ /* 0x000fe20000000f00 */
[----:B--2---:R-:W-:-:S04]  /*8aa0*/  FADD.FTZ R13, R5, 1 ;  /* 0x3f800000050d7421 */ /* 0x004fc80000010000 */
        /* <DEDUP_REMOVED lines=8> */
[----:B------:R-:W-:-:S05]  /*8b30*/  F2FP.F16.F32.PACK_AB R15, R15, R12 ;  /* 0x0000000c0f0f723e */ /* 0x000fca00000000ff */
[----:B------:R0:W-:Y:S02]  /*8b40*/  STG.E desc[UR6][R4.64], R15 ;  /* 0x0000000f04007986 */ /* 0x0001e4000c101906 */
.L_x_2990:
[----:B------:R-:W-:Y:S05]  /*8b50*/  BSYNC.RECONVERGENT B1 ;  /* 0x0000000000017941 */ /* 0x000fea0003800200 */
.L_x_2989:
        /* <DEDUP_REMOVED lines=28> */
[----:B------:R-:W-:-:S05]  /*8d20*/  F2FP.F16.F32.PACK_AB R15, R15, R12 ;  /* 0x0000000c0f0f723e */ /* 0x000fca00000000ff */
[----:B------:R0:W-:Y:S02]  /*8d30*/  STG.E desc[UR6][R2.64], R15 ;  /* 0x0000000f02007986 */ /* 0x0001e4000c101906 */
.L_x_2992:
[----:B------:R-:W-:Y:S05]  /*8d40*/  BSYNC.RECONVERGENT B1 ;  /* 0x0000000000017941 */ /* 0x000fea0003800200 */
.L_x_2991:
        /* <DEDUP_REMOVED lines=30> */
.L_x_2994:
[----:B------:R-:W-:Y:S05]  /*8f30*/  BSYNC.RECONVERGENT B1 ;  /* 0x0000000000017941 */ /* 0x000fea0003800200 */
.L_x_2993:
[----:B------:R-:W-:Y:S04]  /*8f40*/  BSSY.RECONVERGENT B1, `(.L_x_2995) ;  /* 0x000001e000017945 */ /* 0x000fe80003800200 */
[----:B------:R-:W-:Y:S05]  /*8f50*/  @P2 BRA `(.L_x_2996) ;  /* 0x0000000000702947 */ /* 0x000fea0003800000 */
[--C-:B0-----:R-:W-:Y:S01]  /*8f60*/  FADD.FTZ R3, R20, -R38.reuse ;  /* 0x8000002614037221 */ /* 0x101fe20000010000 */
        /* <DEDUP_REMOVED lines=25> */
[----:B------:R-:W-:-:S05]  /*9100*/  F2FP.F16.F32.PACK_AB R9, R10, R9 ;  /* 0x000000090a09723e */ /* 0x000fca00000000ff */
[----:B------:R0:W-:Y:S02]  /*9110*/  STG.E desc[UR6][R2.64], R9 ;  /* 0x0000000902007986 */ /* 0x0001e4000c101906 */
.L_x_2996:
[----:B------:R-:W-:Y:S05]  /*9120*/  BSYNC.RECONVERGENT B1 ;  /* 0x0000000000017941 */ /* 0x000fea0003800200 */
.L_x_2995:
        /* <DEDUP_REMOVED lines=30> */
.L_x_2998:
[----:B------:R-:W-:Y:S05]  /*9310*/  BSYNC.RECONVERGENT B1 ;  /* 0x0000000000017941 */ /* 0x000fea0003800200 */
.L_x_2997:
        /* <DEDUP_REMOVED lines=52> */
.L_x_3000:
[----:B------:R-:W-:Y:S05]  /*9660*/  BSYNC.RECONVERGENT B1 ;  /* 0x0000000000017941 */ /* 0x000fea0003800200 */
.L_x_2999:
        /* <DEDUP_REMOVED lines=30> */
.L_x_3002:
[----:B------:R-:W-:Y:S05]  /*9850*/  BSYNC.RECONVERGENT B1 ;  /* 0x0000000000017941 */ /* 0x000fea0003800200 */
.L_x_3001:
        /* <DEDUP_REMOVED lines=28> */
[----:B------:R-:W-:-:S05]  /*9a20*/  F2FP.F16.F32.PACK_AB R15, R15, R0 ;  /* 0x000000000f0f723e */ /* 0x000fca00000000ff */
[----:B------:R0:W-:Y:S02]  /*9a30*/  STG.E desc[UR6][R4.64], R15 ;  /* 0x0000000f04007986 */ /* 0x0001e4000c101906 */
.L_x_3004:
[----:B------:R-:W-:Y:S05]  /*9a40*/  BSYNC.RECONVERGENT B1 ;  /* 0x0000000000017941 */ /* 0x000fea0003800200 */
.L_x_3003:
        /* <DEDUP_REMOVED lines=30> */
.L_x_3006:
[----:B------:R-:W-:Y:S05]  /*9c30*/  BSYNC.RECONVERGENT B1 ;  /* 0x0000000000017941 */ /* 0x000fea0003800200 */
.L_x_3005:
        /* <DEDUP_REMOVED lines=30> */
.L_x_3008:
[----:B------:R-:W-:Y:S05]  /*9e20*/  BSYNC.RECONVERGENT B1 ;  /* 0x0000000000017941 */ /* 0x000fea0003800200 */
.L_x_3007:
        /* <DEDUP_REMOVED lines=30> */
.L_x_3010:
[----:B------:R-:W-:Y:S05]  /*a010*/  BSYNC.RECONVERGENT B1 ;  /* 0x0000000000017941 */ /* 0x000fea0003800200 */
.L_x_3009:
        /* <DEDUP_REMOVED lines=48> */
[----:B------:R-:W-:-:S05]  /*a320*/  F2FP.F16.F32.PACK_AB R17, R17, R14 ;  /* 0x0000000e1111723e */ /* 0x000fca00000000ff */
[----:B------:R0:W-:Y:S02]  /*a330*/  STG.E desc[UR6][R10.64], R17 ;  /* 0x000000110a007986 */ /* 0x0001e4000c101906 */
.L_x_3012:
[----:B------:R-:W-:Y:S05]  /*a340*/  BSYNC.RECONVERGENT B1 ;  /* 0x0000000000017941 */ /* 0x000fea0003800200 */
.L_x_3011:
        /* <DEDUP_REMOVED lines=28> */
[----:B------:R-:W-:-:S05]  /*a510*/  F2FP.F16.F32.PACK_AB R15, R15, R8 ;  /* 0x000000080f0f723e */ /* 0x000fca00000000ff */
[----:B------:R0:W-:Y:S02]  /*a520*/  STG.E desc[UR6][R10.64], R15 ;  /* 0x0000000f0a007986 */ /* 0x0001e4000c101906 */
.L_x_3014:
[----:B------:R-:W-:Y:S05]  /*a530*/  BSYNC.RECONVERGENT B1 ;  /* 0x0000000000017941 */ /* 0x000fea0003800200 */
.L_x_3013:
        /* <DEDUP_REMOVED lines=28> */
[----:B------:R-:W-:-:S05]  /*a700*/  F2FP.F16.F32.PACK_AB R7, R16, R7 ;  /* 0x000000071007723e */ /* 0x000fca00000000ff */
[----:B------:R0:W-:Y:S02]  /*a710*/  STG.E desc[UR6][R10.64], R7 ;  /* 0x000000070a007986 */ /* 0x0001e4000c101906 */
.L_x_3016:
[----:B------:R-:W-:Y:S05]  /*a720*/  BSYNC.RECONVERGENT B1 ;  /* 0x0000000000017941 */ /* 0x000fea0003800200 */
.L_x_3015:
        /* <DEDUP_REMOVED lines=28> */
[----:B------:R-:W-:-:S05]  /*a8f0*/  F2FP.F16.F32.PACK_AB R13, R13, R10 ;  /* 0x0000000a0d0d723e */ /* 0x000fca00000000ff */
[----:B------:R0:W-:Y:S02]  /*a900*/  STG.E desc[UR6][R8.64], R13 ;  /* 0x0000000d08007986 */ /* 0x0001e4000c101906 */
.L_x_3018:
[----:B------:R-:W-:Y:S05]  /*a910*/  BSYNC.RECONVERGENT B1 ;  /* 0x0000000000017941 */ /* 0x000fea0003800200 */
.L_x_3017:
        /* <DEDUP_REMOVED lines=28> */
[----:B------:R-:W-:-:S05]  /*aae0*/  F2FP.F16.F32.PACK_AB R13, R13, R10 ;  /* 0x0000000a0d0d723e */ /* 0x000fca00000000ff */
[----:B------:R0:W-:Y:S02]  /*aaf0*/  STG.E desc[UR6][R8.64], R13 ;  /* 0x0000000d08007986 */ /* 0x0001e4000c101906 */
.L_x_3020:
[----:B------:R-:W-:Y:S05]  /*ab00*/  BSYNC.RECONVERGENT B1 ;  /* 0x0000000000017941 */ /* 0x000fea0003800200 */
.L_x_3019:
        /* <DEDUP_REMOVED lines=28> */
[----:B------:R-:W-:-:S05]  /*acd0*/  F2FP.F16.F32.PACK_AB R3, R8, R3 ;  /* 0x000000030803723e */ /* 0x000fca00000000ff */
[----:B------:R0:W-:Y:S02]  /*ace0*/  STG.E desc[UR6][R6.64], R3 ;  /* 0x0000000306007986 */ /* 0x0001e4000c101906 */
.L_x_3022:
[----:B------:R-:W-:Y:S05]  /*acf0*/  BSYNC.RECONVERGENT B1 ;  /* 0x0000000000017941 */ /* 0x000fea0003800200 */
.L_x_3021:
        /* <DEDUP_REMOVED lines=48> */
.L_x_3024:
[----:B------:R-:W-:Y:S05]  /*b000*/  BSYNC.RECONVERGENT B1 ;  /* 0x0000000000017941 */ /* 0x000fea0003800200 */
.L_x_3023:
        /* <DEDUP_REMOVED lines=30> */
.L_x_3026:
[----:B------:R-:W-:Y:S05]  /*b1f0*/  BSYNC.RECONVERGENT B1 ;  /* 0x0000000000017941 */ /* 0x000fea0003800200 */
.L_x_3025:
        /* <DEDUP_REMOVED lines=30> */
.L_x_3028:
[----:B------:R-:W-:Y:S05]  /*b3e0*/  BSYNC.RECONVERGENT B1 ;  /* 0x0000000000017941 */ /* 0x000fea0003800200 */
.L_x_3027:
        /* <DEDUP_REMOVED lines=30> */
.L_x_3030:
[----:B------:R-:W-:Y:S05]  /*b5d0*/  BSYNC.RECONVERGENT B1 ;  /* 0x0000000000017941 */ /* 0x000fea0003800200 */
.L_x_3029:
        /* <DEDUP_REMOVED lines=28> */
[----:B------:R-:W-:-:S05]  /*b7a0*/  F2FP.F16.F32.PACK_AB R11, R11, R0 ;  /* 0x000000000b0b723e */ /* 0x000fca00000000ff */
[----:B------:R0:W-:Y:S02]  /*b7b0*/  STG.E desc[UR6][R4.64], R11 ;  /* 0x0000000b04007986 */ /* 0x0001e4000c101906 */
.L_x_3032:
[----:B------:R-:W-:Y:S05]  /*b7c0*/  BSYNC.RECONVERGENT B1 ;  /* 0x0000000000017941 */ /* 0x000fea0003800200 */
.L_x_3031:
        /* <DEDUP_REMOVED lines=28> */
.L_x_2970:
[----:B------:R-:W-:Y:S05]  /*b990*/  BSYNC.RECONVERGENT B0 ;  /* 0x0000000000007941 */ /* 0x000fea0003800200 */
.L_x_2906:
        /* <DEDUP_REMOVED lines=8> */
.L_x_3034:
        /* <DEDUP_REMOVED lines=14> */
.L_x_4547:


//--------------------- .text._Z35group_norm_nhwc_fwd_one_pass_kernelI11Fp16IOBf16WLi64ELi64ELi512EEv26Group_norm_nhwc_fwd_params --------------------------
	.section	.text._Z35group_norm_nhwc_fwd_one_pass_kernelI11Fp16IOBf16WLi64ELi64ELi512EEv26Group_norm_nhwc_fwd_params,"ax",@progbits
	.align	128
        .global         _Z35group_norm_nhwc_fwd_one_pass_kernelI11Fp16IOBf16WLi64ELi64ELi512EEv26Group_norm_nhwc_fwd_params
        .type           _Z35group_norm_nhwc_fwd_one_pass_kernelI11Fp16IOBf16WLi64ELi64ELi512EEv26Group_norm_nhwc_fwd_params,@function
        .size           _Z35group_norm_nhwc_fwd_one_pass_kernelI11Fp16IOBf16WLi64ELi64ELi512EEv26Group_norm_nhwc_fwd_params,(.L_x_4548 - _Z35group_norm_nhwc_fwd_one_pass_kernelI11Fp16IOBf16WLi64ELi64ELi512EEv26Group_norm_nhwc_fwd_params)
        .other          _Z35group_norm_nhwc_fwd_one_pass_kernelI11Fp16IOBf16WLi64ELi64ELi512EEv26Group_norm_nhwc_fwd_params,@"STO_CUDA_ENTRY STV_DEFAULT"
_Z35group_norm_nhwc_fwd_one_pass_kernelI11Fp16IOBf16WLi64ELi64ELi512EEv26Group_norm_nhwc_fwd_params:
.text._Z35group_norm_nhwc_fwd_one_pass_kernelI11Fp16IOBf16WLi64ELi64ELi512EEv26Group_norm_nhwc_fwd_params:
        /* <DEDUP_REMOVED lines=23> */
.L_x_3062:
[----:B012---:R-:W0:Y:S01]  /*0170*/  LDC R9, c[0x0][0x3f8] ;  /* 0x0000fe00ff097b82 */ /* 0x007e220000000800 */
[----:B------:R-:W1:Y:S01]  /*0180*/  LDCU.64 UR8, c[0x0][0x3e8] ;  /* 0x00007d00ff0877ac */ /* 0x000e620008000a00 */
[----:B------:R-:W-:Y:S01]  /*0190*/  SHF.R.S32.HI R15, RZ, 0x1f, R23 ;  /* 0x0000001fff0f7819 */ /* 0x000fe20000011417 */
[----:B------:R-:W-:Y:S01]  /*01a0*/  VIADD R16, R23, 0x10 ;  /* 0x0000001017107836 */ /* 0x000fe20000000000 */
[----:B------:R-:W2:Y:S04]  /*01b0*/  LDCU.64 UR10, c[0x0][0x3f0] ;  /* 0x00007e00ff0a77ac */ /* 0x000ea80008000a00 */
        /* <DEDUP_REMOVED lines=29> */
[----:B------:R-:W-:-:S02]  /*0390*/  MOV R13, R3 ;  /* 0x00000003000d7202 */ /* 0x000fc40000000f00 */
[----:B------:R-:W-:Y:S01]  /*03a0*/  ISETP.GE.AND.EX P1, PT, R17, UR9, PT, P1 ;  /* 0x0000000911007c0c */ /* 0x000fe2000bf26310 */
[----:B------:R-:W0:Y:S01]  /*03b0*/  @!P2 LDC.64 R6, c[0x0][0x3e0] ;  /* 0x0000f800ff06ab82 */ /* 0x000e220000000a00 */
[----:B------:R-:W-:Y:S02]  /*03c0*/  @!P4 IADD3 R13, PT, PT, -R13, RZ, RZ ;  /* 0x000000ff0d0dc210 */ /* 0x000fe40007ffe1ff */
[----:B------:R-:W-:Y:S02]  /*03d0*/  @!P3 LOP3.LUT R13, RZ, R9, RZ, 0x33, !PT ;  /* 0x00000009ff0db212 */ /* 0x000fe400078e33ff */
[----:B------:R-:W-:Y:S02]  /*03e0*/  ISETP.GE.U32.AND P3, PT, R0, UR8, PT ;  /* 0x0000000800007c0c */ /* 0x000fe4000bf66070 */
[----:B------:R-:W-:Y:S01]  /*03f0*/  IADD3 R20, PT, PT, -R13, RZ, RZ ;  /* 0x000000ff0d147210 */ /* 0x000fe20007ffe1ff */
[----:B------:R-:W1:Y:S01]  /*0400*/  @!P2 LDC.64 R10, c[0x0][0x390] ;  /* 0x0000e400ff0aab82 */ /* 0x000e620000000a00 */
[----:B------:R-:W-:-:S02]  /*0410*/  SHF.R.S32.HI R5, RZ, 0x1f, R0 ;  /* 0x0000001fff057819 */ /* 0x000fc40000011400 */
[----:B------:R-:W-:Y:S01]  /*0420*/  SHF.R.S32.HI R3, RZ, 0x1f, R13 ;  /* 0x0000001fff037819 */ /* 0x000fe2000001140d */
[----:B------:R-:W-:Y:S01]  /*0430*/  IMAD R20, R9, R20, UR7 ;  /* 0x0000000709147e24 */ /* 0x000fe2000f8e0214 */
[----:B------:R-:W-:Y:S02]  /*0440*/  ISETP.GE.AND.EX P3, PT, R5, UR9, PT, P3 ;  /* 0x0000000905007c0c */ /* 0x000fe4000bf66330 */
[----:B------:R-:W-:Y:S01]  /*0450*/  ISETP.GE.U32.AND P4, PT, R2, UR8, PT ;  /* 0x0000000802007c0c */ /* 0x000fe2000bf86070 */
[----:B------:R-:W3:Y:S01]  /*0460*/  @!P1 LDC.64 R8, c[0x0][0x3e0] ;  /* 0x0000f800ff089b82 */ /* 0x000ee20000000a00 */
[----:B------:R-:W-:Y:S01]  /*0470*/  SHF.L.U32 R20, R20, 0x6, RZ ;  /* 0x0000000614147819 */ /* 0x000fe200000006ff */
[----:B--2---:R-:W-:Y:S01]  /*0480*/  IMAD R12, R3, UR10, RZ ;  /* 0x0000000a030c7c24 */ /* 0x004fe2000f8e02ff */
[----:B------:R-:W-:Y:S02]  /*0490*/  SHF.R.S32.HI R3, RZ, 0x1f, R2 ;  /* 0x0000001fff037819 */ /* 0x000fe40000011402 */
[----:B------:R-:W-:Y:S01]  /*04a0*/  LOP3.LUT R24, R20, 0x3e, R25, 0xf8, !PT ;  /* 0x0000003e14187812 */ /* 0x000fe200078ef819 */
[----:B------:R-:W-:Y:S01]  /*04b0*/  IMAD R27, R13, UR11, R12 ;  /* 0x0000000b0d1b7c24 */ /* 0x000fe2000f8e020c */
[----:B------:R-:W-:Y:S01]  /*04c0*/  SHF.R.S32.HI R25, RZ, 0x1f, R20 ;  /* 0x0000001fff197819 */ /* 0x000fe20000011414 */
[----:B0-----:R-:W-:Y:S01]  /*04d0*/  @!P2 IMAD R18, R15, R6, RZ ;  /* 0x000000060f12a224 */ /* 0x001fe200078e02ff */
[----:B------:R-:W-:Y:S01]  /*04e0*/  ISETP.GE.AND.EX P4, PT, R3, UR9, PT, P4 ;  /* 0x0000000903007c0c */ /* 0x000fe2000bf86340 */
[----:B------:R-:W0:Y:S01]  /*04f0*/  @!P3 LDC.64 R14, c[0x0][0x3e0] ;  /* 0x0000f800ff0ebb82 */ /* 0x000e220000000a00 */
[----:B------:R-:W-:-:S04]  /*0500*/  IMAD.WIDE.U32 R24, R13, UR10, R24 ;  /* 0x0000000a0d187c25 */ /* 0x000fc8000f8e0018 */
[----:B------:R-:W-:Y:S01]  /*0510*/  IMAD.IADD R27, R25, 0x1, R27 ;  /* 0x00000001191b7824 */ /* 0x000fe200078e021b */
[----:B------:R-:W-:Y:S02]  /*0520*/  @!P2 MOV R26, R24 ;  /* 0x00000018001aa202 */ /* 0x000fe40000000f00 */
[----:B------:R-:W2:Y:S02]  /*0530*/  @!P1 LDC.64 R12, c[0x0][0x390] ;  /* 0x0000e400ff0c9b82 */ /* 0x000ea40000000a00 */
[----:B------:R-:W-:Y:S01]  /*0540*/  @!P1 MOV R19, R27 ;  /* 0x0000001b00139202 */ /* 0x000fe20000000f00 */
[----:B------:R-:W-:-:S04]  /*0550*/  @!P2 IMAD.WIDE.U32 R28, R23, R6, R26 ;  /* 0x00000006171ca225 */ /* 0x000fc800078e001a */
[----:B---3--:R-:W-:Y:S02]  /*0560*/  @!P1 IMAD R21, R17, R8, RZ ;  /* 0x0000000811159224 */ /* 0x008fe400078e02ff */
[----:B------:R-:W-:Y:S01]  /*0570*/  @!P2 IMAD R17, R23, R7, R18 ;  /* 0x000000071711a224 */ /* 0x000fe200078e0212 */
[----:B------:R-:W-:Y:S01]  /*0580*/  @!P1 MOV R18, R24 ;  /* 0x0000001800129202 */ /* 0x000fe20000000f00 */
[C---:B------:R-:W-:Y:S01]  /*0590*/  @!P1 IMAD R21, R16.reuse, R9, R21 ;  /* 0x0000000910159224 */ /* 0x040fe200078e0215 */
[----:B------:R-:W3:Y:S02]  /*05a0*/  @!P4 LDC.64 R6, c[0x0][0x3e0] ;  /* 0x0000f800ff06cb82 */ /* 0x000ee40000000a00 */
[----:B------:R-:W-:Y:S01]  /*05b0*/  @!P2 IADD3 R17, PT, PT, R29, R17, RZ ;  /* 0x000000111d11a210 */ /* 0x000fe20007ffe0ff */
[----:B------:R-:W-:Y:S01]  /*05c0*/  @!P1 IMAD.WIDE.U32 R18, R16, R8, R18 ;  /* 0x0000000810129225 */ /* 0x000fe200078e0012 */
[----:B-1----:R-:W-:-:S03]  /*05d0*/  @!P2 LEA R16, P5, R28, R10, 0x1 ;  /* 0x0000000a1c10a211 */ /* 0x002fc600078a08ff */
[----:B0-----:R-:W-:Y:S01]  /*05e0*/  @!P3 IMAD R5, R5, R14, RZ ;  /* 0x0000000e0505b224 */ /* 0x001fe200078e02ff */
[----:B------:R-:W-:Y:S01]  /*05f0*/  @!P2 LEA.HI.X R17, R28, R11, R17, 0x1, P5 ;  /* 0x0000000b1c11a211 */ /* 0x000fe200028f0c11 */
[----:B------:R-:W0:Y:S01]  /*0600*/  @!P3 LDC.64 R8, c[0x0][0x390] ;  /* 0x0000e400ff08bb82 */ /* 0x000e220000000a00 */
[----:B------:R-:W-:Y:S01]  /*0610*/  @!P1 IADD3 R21, PT, PT, R19, R21, RZ ;  /* 0x0000001513159210 */ /* 0x000fe20007ffe0ff */
[----:B------:R-:W-:Y:S01]  /*0620*/  @!P3 IMAD.MOV.U32 R19, RZ, RZ, R27 ;  /* 0x000000ffff13b224 */ /* 0x000fe200078e001b */
[----:B--2---:R-:W-:Y:S01]  /*0630*/  @!P1 LEA R12, P5, R18, R12, 0x1 ;  /* 0x0000000c120c9211 */ /* 0x004fe200078a08ff */
[----:B------:R-:W-:Y:S02]  /*0640*/  @!P3 IMAD R15, R0, R15, R5 ;  /* 0x0000000f000fb224 */ /* 0x000fe400078e0205 */
[----:B------:R-:W-:Y:S01]  /*0650*/  HFMA2 R5, -RZ, RZ, 0, 0 ;  /* 0x00000000ff057431 */ /* 0x000fe200000001ff */
[----:B------:R-:W-:Y:S01]  /*0660*/  @!P1 LEA.HI.X R13, R18, R13, R21, 0x1, P5 ;  /* 0x0000000d120d9211 */ /* 0x000fe200028f0c15 */
[----:B------:R-:W1:Y:S01]  /*0670*/  @!P4 LDC.64 R10, c[0x0][0x390] ;  /* 0x0000e400ff0acb82 */ /* 0x000e620000000a00 */
[----:B------:R-:W-:-:S03]  /*0680*/  @!P3 MOV R18, R24 ;  /* 0x000000180012b202 */ /* 0x000fc60000000f00 */
[----:B------:R-:W2:Y:S02]  /*0690*/  @!P2 LDG.E R5, desc[UR14][R16.64] ;  /* 0x0000000e1005a981 */ /* 0x000ea4000c1e1900 */
[----:B------:R-:W-:-:S04]  /*06a0*/  @!P3 IMAD.WIDE.U32 R18, R0, R14, R18 ;  /* 0x0000000e0012b225 */ /* 0x000fc800078e0012 */
[----:B------:R-:W-:Y:S02]  /*06b0*/  HFMA2 R0, -RZ, RZ, 0, 0 ;  /* 0x00000000ff007431 */ /* 0x000fe400000001ff */
[----:B---3--:R-:W-:-:S04]  /*06c0*/  @!P4 IMAD R3, R3, R6, RZ ;  /* 0x000000060303c224 */ /* 0x008fc800078e02ff */
[----:B------:R3:W5:Y:S01]  /*06d0*/  @!P1 LDG.E R0, desc[UR14][R12.64] ;  /* 0x0000000e0c009981 */ /* 0x000762000c1e1900 */
[----:B------:R-:W-:Y:S01]  /*06e0*/  @!P4 IMAD R7, R2, R7, R3 ;  /* 0x000000070207c224 */ /* 0x000fe200078e0203 */
[----:B------:R-:W-:Y:S02]  /*06f0*/  @!P3 IADD3 R15, PT, PT, R19, R15, RZ ;  /* 0x0000000f130fb210 */ /* 0x000fe40007ffe0ff */
[----:B0-----:R-:W-:Y:S02]  /*0700*/  @!P3 LEA R8, P2, R18, R8, 0x1 ;  /* 0x000000081208b211 */ /* 0x001fe400078408ff */
[----:B---3--:R-:W-:Y:S02]  /*0710*/  @!P4 MOV R12, R24 ;  /* 0x00000018000cc202 */ /* 0x008fe40000000f00 */
[----:B------:R-:W-:-:S03]  /*0720*/  @!P4 MOV R13, R27 ;  /* 0x0000001b000dc202 */ /* 0x000fc60000000f00 */
[----:B------:R-:W-:Y:S01]  /*0730*/  @!P4 IMAD.WIDE.U32 R2, R2, R6, R12 ;  /* 0x000000060202c225 */ /* 0x000fe200078e000c */
[----:B------:R-:W-:-:S03]  /*0740*/  @!P3 LEA.HI.X R9, R18, R9, R15, 0x1, P2 ;  /* 0x000000091209b211 */ /* 0x000fc600010f0c0f */
[----:B------:R-:W-:Y:S01]  /*0750*/  HFMA2 R6, -RZ, RZ, 0, 0 ;  /* 0x00000000ff067431 */ /* 0x000fe200000001ff */
[----:B------:R-:W-:Y:S02]  /*0760*/  @!P4 IADD3 R3, PT, PT, R3, R7, RZ ;  /* 0x000000070303c210 */ /* 0x000fe40007ffe0ff */
[----:B-1----:R-:W-:-:S03]  /*0770*/  @!P4 LEA R10, P2, R2, R10, 0x1 ;  /* 0x0000000a020ac211 */ /* 0x002fc600078408ff */
[----:B------:R-:W3:Y:S01]  /*0780*/  @!P3 LDG.E R6, desc[UR14][R8.64] ;  /* 0x0000000e0806b981 */ /* 0x000ee2000c1e1900 */
[----:B------:R-:W-:Y:S02]  /*0790*/  @!P4 LEA.HI.X R11, R2, R11, R3, 0x1, P2 ;  /* 0x0000000b020bc211 */ /* 0x000fe400010f0c03 */
[----:B------:R-:W-:-:S06]  /*07a0*/  MOV R3, RZ ;  /* 0x000000ff00037202 */ /* 0x000fcc0000000f00 */
        /* <DEDUP_REMOVED lines=21> */
[----:B------:R-:W-:Y:S02]  /*0900*/  FMUL.FTZ R8, R0, R0 ;  /* 0x0000000000087220 */ /* 0x000fe40000410000 */
[C---:B------:R-:W-:Y:S01]  /*0910*/  FADD.FTZ R6, R17.reuse, R0 ;  /* 0x0000000011067221 */ /* 0x040fe20000010000 */
[--C-:B----4-:R-:W-:Y:S02]  /*0920*/  HADD2.F32 R2, -RZ, R3.reuse.H1_H1 ;  /* 0x30000003ff027230 */ /* 0x110fe40000004100 */
[----:B------:R-:W-:Y:S01]  /*0930*/  FFMA.FTZ R8, R17, R17, R8 ;  /* 0x0000001111087223 */ /* 0x000fe20000010008 */
[----:B------:R-:W-:Y:S02]  /*0940*/  HADD2.F32 R3, -RZ, R3.H0_H0 ;  /* 0x20000003ff037230 */ /* 0x000fe40000004100 */
[----:B------:R-:W-:Y:S01]  /*0950*/  FMUL.FTZ R10, R2, R2 ;  /* 0x00000002020a7220 */ /* 0x000fe20000410000 */
        /* <DEDUP_REMOVED lines=40> */
.L_x_3036:
[----:B------:R-:W-:Y:S05]  /*0be0*/  BSYNC.RECONVERGENT B0 ;  /* 0x0000000000007941 */ /* 0x000fea0003800200 */
.L_x_3035:
        /* <DEDUP_REMOVED lines=46> */
.L_x_3038:
[----:B------:R-:W-:Y:S05]  /*0ed0*/  BSYNC.RECONVERGENT B0 ;  /* 0x0000000000007941 */ /* 0x000fea0003800200 */
.L_x_3037:
        /* <DEDUP_REMOVED lines=31> */
.L_x_3041:
[----:B---3--:R-:W3:Y:S04]  /*10d0*/  LDG.E.STRONG.GPU R4, desc[UR14][R6.64] ;  /* 0x0000000e06047981 */ /* 0x008ee8000c1ef900 */
[----:B---3--:R-:W-:Y:S01]  /*10e0*/  CCTL.IVALL ;  /* 0x00000000ff00798f */ /* 0x008fe20002000000 */
[----:B------:R-:W-:Y:S05]  /*10f0*/  YIELD ;  /* 0x0000000000007946 */ /* 0x000fea0003800000 */
[----:B------:R-:W-:-:S13]  /*1100*/  ISETP.NE.AND P2, PT, R4, R11, PT ;  /* 0x0000000b0400720c */ /* 0x000fda0003f45270 */
[----:B------:R-:W-:Y:S05]  /*1110*/  @P2 BRA `(.L_x_3041) ;  /* 0xfffffffc00ec2947 */ /* 0x000fea000383ffff */
.L_x_3040:
        /* <DEDUP_REMOVED lines=15> */
.L_x_3043:
        /* <DEDUP_REMOVED lines=12> */
[----:B------:R-:W-:Y:S01]  /*12d0*/  MOV R4, UR24 ;  /* 0x0000001800047c02 */ /* 0x000fe20008000f00 */
[----:B------:R-:W-:Y:S01]  /*12e0*/  IMAD.U32 R5, RZ, RZ, UR25 ;  /* 0x00000019ff057e24 */ /* 0x000fe2000f8e00ff */
        /* <DEDUP_REMOVED lines=52> */
[----:B------:R-:W-:Y:S01]  /*1630*/  MOV R12, UR24 ;  /* 0x00000018000c7c02 */ /* 0x000fe20008000f00 */
[----:B------:R-:W-:-:S02]  /*1640*/  IMAD.U32 R13, RZ, RZ, UR25 ;  /* 0x00000019ff0d7e24 */ /* 0x000fc4000f8e00ff */
        /* <DEDUP_REMOVED lines=23> */
.L_x_3042:
        /* <DEDUP_REMOVED lines=52> */
.L_x_3044:
        /* <DEDUP_REMOVED lines=14> */
[----:B------:R-:W-:Y:S01]  /*1be0*/  IMAD.U32 R4, RZ, RZ, UR10 ;  /* 0x0000000aff047e24 */ /* 0x000fe2000f8e00ff */
        /* <DEDUP_REMOVED lines=13> */
.L_x_3045:
        /* <DEDUP_REMOVED lines=13> */
.L_x_3046:
[----:B------:R-:W-:Y:S05]  /*1d90*/  BSYNC.RECONVERGENT B0 ;  /* 0x0000000000007941 */ /* 0x000fea0003800200 */
.L_x_3039:
        /* <DEDUP_REMOVED lines=36> */
[----:B--2---:R-:W-:Y:S02]  /*1fe0*/  SHF.L.U32 R13, R28, 0x10, RZ ;  /* 0x000000101c0d7819 */ /* 0x004fe400000006ff */
[----:B---3--:R-:W-:Y:S02]  /*1ff0*/  SHF.L.U32 R10, R20, 0x10, RZ ;  /* 0x00000010140a7819 */ /* 0x008fe400000006ff */
[----:B----4-:R-:W-:Y:S02]  /*2000*/  SHF.L.U32 R11, R29, 0x10, RZ ;  /* 0x000000101d0b7819 */ /* 0x010fe400000006ff */
[----:B-----5:R-:W-:Y:S01]  /*2010*/  SHF.L.U32 R12, R14, 0x10, RZ ;  /* 0x000000100e0c7819 */ /* 0x020fe200000006ff */
[----:B01----:R-:W-:Y:S06]  /*2020*/  BRA.U UP0, `(.L_x_3048) ;  /* 0x0000000500887547 */ /* 0x003fec000b800000 */
[----:B------:R-:W0:Y:S01]  /*2030*/  LDCU.64 UR10, c[0x0][0x3e8] ;  /* 0x00007d00ff0a77ac */ /* 0x000e220008000a00 */
[----:B------:R-:W-:Y:S01]  /*2040*/  SHF.R.S32.HI R28, RZ, 0x1f, R23 ;  /* 0x0000001fff1c7819 */ /* 0x000fe20000011417 */
[----:B------:R-:W-:Y:S01]  /*2050*/  BSSY.RECONVERGENT B1, `(.L_x_3049) ;  /* 0x0000019000017945 */ /* 0x000fe20003800200 */
[C---:B------:R-:W-:Y:S01]  /*2060*/  IADD3 R20, PT, PT, R23.reuse, 0x10, RZ ;  /* 0x0000001017147810 */ /* 0x040fe20007ffe0ff */
[C---:B------:R-:W-:Y:S01]  /*2070*/  VIADD R14, R23.reuse, 0x20 ;  /* 0x00000020170e7836 */ /* 0x040fe20000000000 */
        /* <DEDUP_REMOVED lines=22> */
.L_x_3050:
[----:B------:R-:W-:Y:S05]  /*21e0*/  BSYNC.RECONVERGENT B1 ;  /* 0x0000000000017941 */ /* 0x000fea0003800200 */
.L_x_3049:
        /* <DEDUP_REMOVED lines=29> */
.L_x_3052:
[----:B------:R-:W-:Y:S05]  /*23c0*/  BSYNC.RECONVERGENT B1 ;  /* 0x0000000000017941 */ /* 0x000fea0003800200 */
.L_x_3051:
        /* <DEDUP_REMOVED lines=20> */
.L_x_3054:
[----:B------:R-:W-:Y:S05]  /*2510*/  BSYNC.RECONVERGENT B1 ;  /* 0x0000000000017941 */ /* 0x000fea0003800200 */
.L_x_3053:
        /* <DEDUP_REMOVED lines=10> */
[----:B------:R-:W-:Y:S01]  /*25c0*/  F2FP.F16.F32.PACK_AB R5, R5, R0 ;  /* 0x000000000505723e */ /* 0x000fe200000000ff */
        /* <DEDUP_REMOVED lines=8> */
.L_x_3048:
        /* <DEDUP_REMOVED lines=39> */
[----:B------:R-:W-:Y:S02]  /*28c0*/  F2FP.F16.F32.PACK_AB R21, R21, R18 ;  /* 0x000000121515723e */ /* 0x000fe400000000ff */
[----:B------:R-:W-:-:S05]  /*28d0*/  LEA.HI.X R9, R6, UR13, R9, 0x1, P4 ;  /* 0x0000000d06097c11 */ /* 0x000fca000a0f0c09 */
[----:B------:R0:W-:Y:S04]  /*28e0*/  STG.E desc[UR14][R8.64], R21 ;  /* 0x0000001508007986 */ /* 0x0001e8000c10190e */
.L_x_3057:
[----:B------:R-:W-:Y:S05]  /*28f0*/  BSYNC.RECONVERGENT B1 ;  /* 0x0000000000017941 */ /* 0x000fea0003800200 */
.L_x_3056:
[----:B------:R-:W-:Y:S04]  /*2900*/  BSSY.RECONVERGENT B1, `(.L_x_3058) ;  /* 0x0000020000017945 */ /* 0x000fe80003800200 */
[----:B------:R-:W-:Y:S05]  /*2910*/  @P1 BRA `(.L_x_3059) ;  /* 0x0000000000781947 */ /* 0x000fea0003800000 */
[--C-:B------:R-:W-:Y:S01]  /*2920*/  FADD.FTZ R6, R19, -R4.reuse ;  /* 0x8000000413067221 */ /* 0x100fe20000010000 */
[----:B------:R-:W-:Y:S01]  /*2930*/  FADD.FTZ R16, R16, -R4 ;  /* 0x8000000410107221 */ /* 0x000fe20000010000 */
[----:B------:R-:W1:Y:S01]  /*2940*/  LDCU.64 UR10, c[0x0][0x3e0] ;  /* 0x00007c00ff0a77ac */ /* 0x000e620008000a00 */
[----:B------:R-:W-:Y:S02]  /*2950*/  VIADD R29, R23, 0x10 ;  /* 0x00000010171d7836 */ /* 0x000fe40000000000 */
[-C--:B------:R-:W-:Y:S01]  /*2960*/  FMUL.FTZ R6, R6, R5.reuse ;  /* 0x0000000506067220 */ /* 0x080fe20000410000 */
[----:B------:R-:W-:Y:S01]  /*2970*/  FMUL.FTZ R16, R16, R5 ;  /* 0x0000000510107220 */ /* 0x000fe20000410000 */
[----:B------:R-:W2:Y:S02]  /*2980*/  LDCU.64 UR12, c[0x0][0x380] ;  /* 0x00007000ff0c77ac */ /* 0x000ea40008000a00 */
[----:B------:R-:W-:Y:S01]  /*2990*/  FFMA.FTZ R7, R10, R6, R13 ;  /* 0x000000060a077223 */ /* 0x000fe2000001000d */
[----:B------:R-:W-:Y:S01]  /*29a0*/  FFMA.FTZ R16, R11, R16, R12 ;  /* 0x000000100b107223 */ /* 0x000fe2000001000c */
[----:B------:R-:W-:-:S02]  /*29b0*/  SHF.R.S32.HI R18, RZ, 0x1f, R29 ;  /* 0x0000001fff127819 */ /* 0x000fc4000001141d */
        /* <DEDUP_REMOVED lines=12> */
[----:B------:R-:W-:-:S05]  /*2a80*/  IMAD.WIDE.U32 R8, R29, UR10, R8 ;  /* 0x0000000a1d087c25 */ /* 0x000fca000f8e0008 */
[----:B------:R-:W-:Y:S01]  /*2a90*/  IADD3 R21, PT, PT, R9, R21, RZ ;  /* 0x0000001509157210 */ /* 0x000fe20007ffe0ff */
[----:B0-----:R-:W-:Y:S01]  /*2aa0*/  FMUL.FTZ R18, R7, R6 ;  /* 0x0000000607127220 */ /* 0x001fe20000410000 */
[----:B--2---:R-:W-:-:S04]  /*2ab0*/  LEA R6, P1, R8, UR12, 0x1 ;  /* 0x0000000c08067c11 */ /* 0x004fc8000f8208ff */
[----:B------:R-:W-:Y:S01]  /*2ac0*/  LEA.HI.X R7, R8, UR13, R21, 0x1, P1 ;  /* 0x0000000d08077c11 */ /* 0x000fe200088f0c15 */
[----:B-1----:R-:W-:-:S05]  /*2ad0*/  FMUL.FTZ R29, R16, R19 ;  /* 0x00000013101d7220 */ /* 0x002fca0000410000 */
[----:B------:R-:W-:-:S05]  /*2ae0*/  F2FP.F16.F32.PACK_AB R29, R29, R18 ;  /* 0x000000121d1d723e */ /* 0x000fca00000000ff */
[----:B------:R1:W-:Y:S02]  /*2af0*/  STG.E desc[UR14][R6.64], R29 ;  /* 0x0000001d06007986 */ /* 0x0003e4000c10190e */
.L_x_3059:
[----:B------:R-:W-:Y:S05]  /*2b00*/  BSYNC.RECONVERGENT B1 ;  /* 0x0000000000017941 */ /* 0x000fea0003800200 */
.L_x_3058:
        /* <DEDUP_REMOVED lines=28> */
[----:B------:R-:W-:-:S05]  /*2cd0*/  F2FP.F16.F32.PACK_AB R19, R19, R14 ;  /* 0x0000000e1313723e */ /* 0x000fca00000000ff */
[----:B------:R2:W-:Y:S02]  /*2ce0*/  STG.E desc[UR14][R8.64], R19 ;  /* 0x0000001308007986 */ /* 0x0005e4000c10190e */
.L_x_3061:
[----:B------:R-:W-:Y:S05]  /*2cf0*/  BSYNC.RECONVERGENT B1 ;  /* 0x0000000000017941 */ /* 0x000fea0003800200 */
.L_x_3060:
        /* <DEDUP_REMOVED lines=26> */
[----:B------:R-:W-:-:S05]  /*2ea0*/  F2FP.F16.F32.PACK_AB R5, R5, R0 ;  /* 0x000000000505723e */ /* 0x000fca00000000ff */
[----:B------:R3:W-:Y:S02]  /*2eb0*/  STG.E desc[UR14][R2.64], R5 ;  /* 0x0000000502007986 */ /* 0x0007e4000c10190e */
.L_x_3055:
[----:B------:R-:W-:Y:S05]  /*2ec0*/  BSYNC.RECONVERGENT B0 ;  /* 0x0000000000007941 */ /* 0x000fea0003800200 */
.L_x_3047:
        /* <DEDUP_REMOVED lines=8> */
.L_x_3063:
        /* <DEDUP_REMOVED lines=11> */
.L_x_4548:


//--------------------- .text._Z35group_norm_nhwc_fwd_one_pass_kernelI11Fp16IOBf16WLi128ELi64ELi512EEv26Group_norm_nhwc_fwd_params --------------------------
	.section	.text._Z35group_norm_nhwc_fwd_one_pass_kernelI11Fp16IOBf16WLi128ELi64ELi512EEv26Group_norm_nhwc_fwd_params,"ax",@progbits
	.align	128
        .global         _Z35group_norm_nhwc_fwd_one_pass_kernelI11Fp16IOBf16WLi128ELi64ELi512EEv26Group_norm_nhwc_fwd_params
        .type           _Z35group_norm_nhwc_fwd_one_pass_kernelI11Fp16IOBf16WLi128ELi64ELi512EEv26Group_norm_nhwc_fwd_params,@function
        .size           _Z35group_norm_nhwc_fwd_one_pass_kernelI11Fp16IOBf16WLi128ELi64ELi512EEv26Group_norm_nhwc_fwd_params,(.L_x_4549 - _Z35group_norm_nhwc_fwd_one_pass_kernelI11Fp16IOBf16WLi128ELi64ELi512EEv26Group_norm_nhwc_fwd_params)
        .other          _Z35group_norm_nhwc_fwd_one_pass_kernelI11Fp16IOBf16WLi128ELi64ELi512EEv26Group_norm_nhwc_fwd_params,@"STO_CUDA_ENTRY STV_DEFAULT"
_Z35group_norm_nhwc_fwd_one_pass_kernelI11Fp16IOBf16WLi128ELi64ELi512EEv26Group_norm_nhwc_fwd_params:
.text._Z35group_norm_nhwc_fwd_one_pass_kernelI11Fp16IOBf16WLi128ELi64ELi512EEv26Group_norm_nhwc_fwd_params:
        /* <DEDUP_REMOVED lines=39> */
.L_x_3107:
[----:B-1----:R-:W1:Y:S01]  /*0270*/  LDC R17, c[0x0][0x3f8] ;  /* 0x0000fe00ff117b82 */ /* 0x002e620000000800 */
        /* <DEDUP_REMOVED lines=10> */
[----:B01--4-:R-:W-:Y:S02]  /*0320*/  IABS R14, R17 ;  /* 0x00000011000e7213 */ /* 0x013fe40000000000 */
        /* <DEDUP_REMOVED lines=230> */
.L_x_3065:
[----:B------:R-:W-:Y:S05]  /*1190*/  BSYNC.RECONVERGENT B0 ;  /* 0x0000000000007941 */ /* 0x000fea0003800200 */
.L_x_3064:
        /* <DEDUP_REMOVED lines=46> */
.L_x_3067:
[----:B------:R-:W-:Y:S05]  /*1480*/  BSYNC.RECONVERGENT B0 ;  /* 0x0000000000007941 */ /* 0x000fea0003800200 */
.L_x_3066:
        /* <DEDUP_REMOVED lines=25> */
.L_x_3070:
[----:B-1----:R-:W2:Y:S04]  /*1620*/  LDG.E.STRONG.GPU R14, desc[UR8][R12.64] ;  /* 0x000000080c0e7981 */ /* 0x002ea8000c1ef900 */
[----:B--2---:R-:W-:Y:S01]  /*1630*/  CCTL.IVALL ;  /* 0x00000000ff00798f */ /* 0x004fe20002000000 */
[----:B------:R-:W-:Y:S05]  /*1640*/  YIELD ;  /* 0x0000000000007946 */ /* 0x000fea0003800000 */
[----:B------:R-:W-:-:S13]  /*1650*/  ISETP.NE.AND P4, PT, R14, R21, PT ;  /* 0x000000150e00720c */ /* 0x000fda0003f85270 */
[----:B------:R-:W-:Y:S05]  /*1660*/  @P4 BRA `(.L_x_3070) ;  /* 0xfffffffc00ec4947 */ /* 0x000fea000383ffff */
.L_x_3069:
        /* <DEDUP_REMOVED lines=15> */
.L_x_3072:
        /* <DEDUP_REMOVED lines=60> */
.L_x_3071:
        /* <DEDUP_REMOVED lines=35> */
.L_x_3073:
        /* <DEDUP_REMOVED lines=18> */
.L_x_3074:
        /* <DEDUP_REMOVED lines=9> */
.L_x_3075:
[----:B------:R-:W-:Y:S05]  /*1f00*/  BSYNC.RECONVERGENT B0 ;  /* 0x0000000000007941 */ /* 0x000fea0003800200 */
.L_x_3068:
        /* <DEDUP_REMOVED lines=66> */
.L_x_3079:
[----:B------:R-:W-:Y:S05]  /*2330*/  BSYNC.RECONVERGENT B1 ;  /* 0x0000000000017941 */ /* 0x000fea0003800200 */
.L_x_3078:
        /* <DEDUP_REMOVED lines=20> */
.L_x_3081:
[----:B------:R-:W-:Y:S05]  /*2480*/  BSYNC.RECONVERGENT B1 ;  /* 0x0000000000017941 */ /* 0x000fea0003800200 */
.L_x_3080:
        /* <DEDUP_REMOVED lines=29> */
[----:B------:R-:W-:Y:S02]  /*2660*/  F2FP.F16.F32.PACK_AB R13, R25, R22 ;  /* 0x00000016190d723e */ /* 0x000fe400000000ff */
[----:B------:R-:W-:-:S05]  /*2670*/  LEA.HI.X R15, R12, UR13, R27, 0x1, P5 ;  /* 0x0000000d0c0f7c11 */ /* 0x000fca000a8f0c1b */
[----:B------:R0:W-:Y:S02]  /*2680*/  STG.E desc[UR8][R14.64], R13 ;  /* 0x0000000d0e007986 */ /* 0x0001e4000c101908 */
.L_x_3083:
[----:B------:R-:W-:Y:S05]  /*2690*/  BSYNC.RECONVERGENT B1 ;  /* 0x0000000000017941 */ /* 0x000fea0003800200 */
.L_x_3082:
        /* <DEDUP_REMOVED lines=17> */
[----:B------:R-:W-:Y:S02]  /*27b0*/  F2FP.F16.F32.PACK_AB R11, R22, R11 ;  /* 0x0000000b160b723e */ /* 0x000fe400000000ff */
[----:B------:R-:W-:-:S05]  /*27c0*/  LEA.HI.X R15, R12, UR13, R23, 0x1, P1 ;  /* 0x0000000d0c0f7c11 */ /* 0x000fca00088f0c17 */
[----:B------:R1:W-:Y:S02]  /*27d0*/  STG.E desc[UR8][R14.64], R11 ;  /* 0x0000000b0e007986 */ /* 0x0003e4000c101908 */
.L_x_3085:
[----:B------:R-:W-:Y:S05]  /*27e0*/  BSYNC.RECONVERGENT B1 ;  /* 0x0000000000017941 */ /* 0x000fea0003800200 */
.L_x_3084:
[----:B------:R-:W-:Y:S04]  /*27f0*/  BSSY.RECONVERGENT B1, `(.L_x_3086) ;  /* 0x0000014000017945 */ /* 0x000fe80003800200 */
[----:B------:R-:W-:Y:S05]  /*2800*/  @P6 BRA `(.L_x_3087) ;  /* 0x0000000000486947 */ /* 0x000fea0003800000 */
[----:B------:R-:W2:Y:S01]  /*2810*/  LDCU.64 UR6, c[0x0][0x3e0] ;  /* 0x00007c00ff0677ac */ /* 0x000ea20008000a00 */
[----:B------:R-:W-:Y:S01]  /*2820*/  MOV R12, R56 ;  /* 0x00000038000c7202 */ /* 0x000fe20000000f00 */
[--C-:B------:R-:W-:Y:S01]  /*2830*/  FADD.FTZ R36, R36, -R16.reuse ;  /* 0x8000001024247221 */ /* 0x100fe20000010000 */
[----:B0-----:R-:W-:Y:S01]  /*2840*/  MOV R13, R55 ;  /* 0x00000037000d7202 */ /* 0x001fe20000000f00 */
[----:B------:R-:W0:Y:S01]  /*2850*/  LDCU.64 UR12, c[0x0][0x380] ;  /* 0x00007000ff0c77ac */ /* 0x000e220008000a00 */
[----:B-1----:R-:W-:Y:S01]  /*2860*/  FADD.FTZ R14, R35, -R16 ;  /* 0x80000010230e7221 */ /* 0x002fe20000010000 */
[----:B------:R-:W-:-:S03]  /*2870*/  FMUL.FTZ R11, R36, R17 ;  /* 0x00000011240b7220 */ /* 0x000fc60000410000 */
[----:B------:R-:W-:Y:S01]  /*2880*/  FMUL.FTZ R14, R14, R17 ;  /* 0x000000110e0e7220 */ /* 0x000fe20000410000 */
[----:B------:R-:W-:Y:S01]  /*2890*/  FFMA.FTZ R11, R18, R11, R20 ;  /* 0x0000000b120b7223 */ /* 0x000fe20000010014 */
[----:B--2---:R-:W-:Y:S02]  /*28a0*/  IMAD R22, R7, UR6, RZ ;  /* 0x0000000607167c24 */ /* 0x004fe4000f8e02ff */
        /* <DEDUP_REMOVED lines=8> */
.L_x_3087:
[----:B------:R-:W-:Y:S05]  /*2930*/  BSYNC.RECONVERGENT B1 ;  /* 0x0000000000017941 */ /* 0x000fea0003800200 */
.L_x_3086:
        /* <DEDUP_REMOVED lines=13> */
[----:B------:R-:W-:Y:S01]  /*2a10*/  F2FP.F16.F32.PACK_AB R11, R22, R11 ;  /* 0x0000000b160b723e */ /* 0x000fe200000000ff */
[----:B------:R-:W-:-:S04]  /*2a20*/  IMAD.WIDE.U32 R12, R48, UR6, R12 ;  /* 0x00000006300c7c25 */ /* 0x000fc8000f8e000c */
[----:B------:R-:W-:Y:S01]  /*2a30*/  IMAD R15, R48, UR7, R15 ;  /* 0x00000007300f7c24 */ /* 0x000fe2000f8e020f */
[----:B0-----:R-:W-:-:S04]  /*2a40*/  LEA R14, P1, R12, UR12, 0x1 ;  /* 0x0000000c0c0e7c11 */ /* 0x001fc8000f8208ff */
[----:B------:R-:W-:-:S04]  /*2a50*/  IADD3 R15, PT, PT, R13, R15, RZ ;  /* 0x0000000f0d0f7210 */ /* 0x000fc80007ffe0ff */
[----:B------:R-:W-:-:S05]  /*2a60*/  LEA.HI.X R15, R12, UR13, R15, 0x1, P1 ;  /* 0x0000000d0c0f7c11 */ /* 0x000fca00088f0c0f */
[----:B------:R3:W-:Y:S02]  /*2a70*/  STG.E desc[UR8][R14.64], R11 ;  /* 0x0000000b0e007986 */ /* 0x0007e4000c101908 */
.L_x_3089:
[----:B------:R-:W-:Y:S05]  /*2a80*/  BSYNC.RECONVERGENT B1 ;  /* 0x0000000000017941 */ /* 0x000fea0003800200 */
.L_x_3088:
        /* <DEDUP_REMOVED lines=20> */
.L_x_3091:
[----:B------:R-:W-:Y:S05]  /*2bd0*/  BSYNC.RECONVERGENT B1 ;  /* 0x0000000000017941 */ /* 0x000fea0003800200 */
.L_x_3090:
        /* <DEDUP_REMOVED lines=10> */
[----:B------:R-:W-:Y:S01]  /*2c80*/  F2FP.F16.F32.PACK_AB R11, R16, R11 ;  /* 0x0000000b100b723e */ /* 0x000fe200000000ff */
        /* <DEDUP_REMOVED lines=8> */
.L_x_3077:
        /* <DEDUP_REMOVED lines=38> */
.L_x_3094:
[----:B------:R-:W-:Y:S05]  /*2f70*/  BSYNC.RECONVERGENT B1 ;  /* 0x0000000000017941 */ /* 0x000fea0003800200 */
.L_x_3093:
        /* <DEDUP_REMOVED lines=30> */
.L_x_3096:
[----:B------:R-:W-:Y:S05]  /*3160*/  BSYNC.RECONVERGENT B1 ;  /* 0x0000000000017941 */ /* 0x000fea0003800200 */
.L_x_3095:
        /* <DEDUP_REMOVED lines=42> */
.L_x_3098:
[----:B------:R-:W-:Y:S05]  /*3410*/  BSYNC.RECONVERGENT B1 ;  /* 0x0000000000017941 */ /* 0x000fea0003800200 */
.L_x_3097:
        /* <DEDUP_REMOVED lines=28> */
[----:B------:R-:W-:-:S05]  /*35e0*/  F2FP.F16.F32.PACK_AB R11, R24, R11 ;  /* 0x0000000b180b723e */ /* 0x000fca00000000ff */
[----:B------:R1:W-:Y:S02]  /*35f0*/  STG.E desc[UR8][R14.64], R11 ;  /* 0x0000000b0e007986 */ /* 0x0003e4000c101908 */
.L_x_3100:
[----:B------:R-:W-:Y:S05]  /*3600*/  BSYNC.RECONVERGENT B1 ;  /* 0x0000000000017941 */ /* 0x000fea0003800200 */
.L_x_3099:
        /* <DEDUP_REMOVED lines=30> */
.L_x_3102:
[----:B------:R-:W-:Y:S05]  /*37f0*/  BSYNC.RECONVERGENT B1 ;  /* 0x0000000000017941 */ /* 0x000fea0003800200 */
.L_x_3101:
        /* <DEDUP_REMOVED lines=30> */
.L_x_3104:
[----:B------:R-:W-:Y:S05]  /*39e0*/  BSYNC.RECONVERGENT B1 ;  /* 0x0000000000017941 */ /* 0x000fea0003800200 */
.L_x_3103:
        /* <DEDUP_REMOVED lines=30> */
.L_x_3106:
[----:B------:R-:W-:Y:S05]  /*3bd0*/  BSYNC.RECONVERGENT B1 ;  /* 0x0000000000017941 */ /* 0x000fea0003800200 */
.L_x_3105:
        /* <DEDUP_REMOVED lines=29> */
.L_x_3092:
[----:B------:R-:W-:Y:S05]  /*3db0*/  BSYNC.RECONVERGENT B0 ;  /* 0x0000000000007941 */ /* 0x000fea0003800200 */
.L_x_3076:
[----:B------:R-:W-:Y:S02]  /*3dc0*/  IADD3 R44, PT, PT, R4, R44, RZ ;  /* 0x0000002c042c7210 */ /* 0x000fe40007ffe0ff */
[----:B------:R-:W-:Y:S02]  /*3dd0*/  IADD3 R45, PT, PT, R45, 0x1, RZ ;  /* 0x000000012d2d7810 */ /* 0x000fe40007ffe0ff */
[----:B------:R-:W-:-:S13]  /*3de0*/  ISETP.GE.AND P1, PT, R44, UR5, PT ;  /* 0x000000052c007c0c */ /* 0x000fda000bf26270 */
[----:B------:R-:W-:Y:S05]  /*3df0*/  @!P1 BRA `(.L_x_3107) ;  /* 0xffffffc4001c9947 */ /* 0x000fea000383ffff */
[----:B------:R-:W-:Y:S05]  /*3e00*/  EXIT ;  /* 0x000000000000794d */ /* 0x000fea0003800000 */
.L_x_3108:
        /* <DEDUP_REMOVED lines=15> */
.L_x_4549:


//--------------------- .text._Z35group_norm_nhwc_fwd_one_pass_kernelI11Fp16IOBf16WLi256ELi64ELi512EEv26Group_norm_nhwc_fwd_params --------------------------
	.section	.text._Z35group_norm_nhwc_fwd_one_pass_kernelI11Fp16IOBf16WLi256ELi64ELi512EEv26Group_norm_nhwc_fwd_params,"ax",@progbits
	.align	128
        .global         _Z35group_norm_nhwc_fwd_one_pass_kernelI11Fp16IOBf16WLi256ELi64ELi512EEv26Group_norm_nhwc_fwd_params
        .type           _Z35group_norm_nhwc_fwd_one_pass_kernelI11Fp16IOBf16WLi256ELi64ELi512EEv26Group_norm_nhwc_fwd_params,@function
        .size           _Z35group_norm_nhwc_fwd_one_pass_kernelI11Fp16IOBf16WLi256ELi64ELi512EEv26Group_norm_nhwc_fwd_params,(.L_x_4550 - _Z35group_norm_nhwc_fwd_one_pass_kernelI11Fp16IOBf16WLi256ELi64ELi512EEv26Group_norm_nhwc_fwd_params)
        .other          _Z35group_norm_nhwc_fwd_one_pass_kernelI11Fp16IOBf16WLi256ELi64ELi512EEv26Group_norm_nhwc_fwd_params,@"STO_CUDA_ENTRY STV_DEFAULT"
_Z35group_norm_nhwc_fwd_one_pass_kernelI11Fp16IOBf16WLi256ELi64ELi512EEv26Group_norm_nhwc_fwd_params:
.text._Z35group_norm_nhwc_fwd_one_pass_kernelI11Fp16IOBf16WLi256ELi64ELi512EEv26Group_norm_nhwc_fwd_params:
        /* <DEDUP_REMOVED lines=53> */
.L_x_3184:
[----:B0-----:R-:W0:Y:S01]  /*0350*/  LDC R43, c[0x0][0x3f8] ;  /* 0x0000fe00ff2b7b82 */ /* 0x001e220000000800 */
[----:B-1----:R-:W1:Y:S01]  /*0360*/  LDCU.64 UR4, c[0x0][0x3e8] ;  /* 0x00007d00ff0477ac */ /* 0x002e620008000a00 */
[----:B------:R-:W-:Y:S02]  /*0370*/  SHF.L.U32 R103, R2, 0x1, RZ ;  /* 0x0000000102677819 */ /* 0x000fe400000006ff */
[----:B------:R-:W-:Y:S01]  /*0380*/  MOV R71, RZ ;  /* 0x000000ff00477202 */ /* 0x000fe20000000f00 */
[----:B--2---:R-:W2:Y:S01]  /*0390*/  LDCU.64 UR8, c[0x0][0x3f0] ;  /* 0x00007e00ff0877ac */ /* 0x004ea20008000a00 */
[----:B-1----:R-:W-:Y:S02]  /*03a0*/  ISETP.GE.U32.AND P2, PT, R90, UR4, PT ;  /* 0x000000045a007c0c */ /* 0x002fe4000bf46070 */
[----:B------:R-:W-:Y:S02]  /*03b0*/  ISETP.GE.U32.AND P5, PT, R88, UR4, PT ;  /* 0x0000000458007c0c */ /* 0x000fe4000bfa6070 */
[----:B------:R-:W-:-:S02]  /*03c0*/  ISETP.GE.AND.EX P2, PT, R15, UR5, PT, P2 ;  /* 0x000000050f007c0c */ /* 0x000fc4000bf46320 */
[----:B0--34-:R-:W-:Y:S02]  /*03d0*/  IABS R39, R43 ;  /* 0x0000002b00277213 */ /* 0x019fe40000000000 */
        /* <DEDUP_REMOVED lines=170> */
[C---:B------:R-:W-:Y:S02]  /*0e80*/  @!P4 LEA R42, P6, R48.reuse, R42, 0x1 ;  /* 0x0000002a302ac211 */ /* 0x040fe400078c08ff */
[----:B------:R-:W-:Y:S02]  /*0e90*/  ISETP.GE.U32.AND P1, PT, R11, UR4, PT ;  /* 0x000000040b007c0c */ /* 0x000fe4000bf26070 */
[----:B------:R-:W-:Y:S02]  /*0ea0*/  MOV R87, RZ ;  /* 0x000000ff00577202 */ /* 0x000fe40000000f00 */
[----:B------:R-:W-:Y:S02]  /*0eb0*/  @!P4 LEA.HI.X R43, R48, R43, R16, 0x1, P6 ;  /* 0x0000002b302bc211 */ /* 0x000fe400030f0c10 */
[----:B------:R-:W-:Y:S01]  /*0ec0*/  ISETP.GE.AND.EX P1, PT, R61, UR5, PT, P1 ;  /* 0x000000053d007c0c */ /* 0x000fe2000bf26310 */
[----:B0-----:R-:W-:Y:S01]  /*0ed0*/  @!P5 IMAD R18, R33, R40, RZ ;  /* 0x000000282112d224 */ /* 0x001fe200078e02ff */
[----:B------:R-:W-:Y:S01]  /*0ee0*/  ISETP.GE.U32.AND P6, PT, R12, UR4, PT ;  /* 0x000000040c007c0c */ /* 0x000fe2000bfc6070 */
[----:B------:R0:W5:Y:S01]  /*0ef0*/  @!P4 LDG.E R87, desc[UR6][R42.64] ;  /* 0x000000062a57c981 */ /* 0x000162000c1e1900 */
[----:B------:R-:W-:-:S02]  /*0f00*/  @!P5 MOV R38, R102 ;  /* 0x000000660026d202 */ /* 0x000fc40000000f00 */
[----:B------:R-:W-:Y:S02]  /*0f10*/  @!P5 MOV R39, R101 ;  /* 0x000000650027d202 */ /* 0x000fe40000000f00 */
[----:B------:R-:W-:Y:S01]  /*0f20*/  MOV R69, RZ ;  /* 0x000000ff00457202 */ /* 0x000fe20000000f00 */
[C---:B------:R-:W-:Y:S01]  /*0f30*/  @!P5 IMAD R49, R72.reuse, R41, R18 ;  /* 0x000000294831d224 */ /* 0x040fe200078e0212 */
[----:B------:R-:W-:Y:S01]  /*0f40*/  ISETP.GE.AND.EX P4, PT, R63, UR5, PT, P6 ;  /* 0x000000053f007c0c */ /* 0x000fe2000bf86360 */
[----:B------:R-:W-:Y:S01]  /*0f50*/  @!P5 IMAD.WIDE.U32 R40, R72, R40, R38 ;  /* 0x000000284828d225 */ /* 0x000fe200078e0026 */
[----:B------:R-:W-:Y:S01]  /*0f60*/  MOV R89, RZ ;  /* 0x000000ff00597202 */ /* 0x000fe20000000f00 */
[----:B0-----:R-:W0:Y:S01]  /*0f70*/  @!P1 LDC.64 R42, c[0x0][0x390] ;  /* 0x0000e400ff2a9b82 */ /* 0x001e220000000a00 */
[----:B------:R2:W3:Y:S01]  /*0f80*/  @!P3 LDG.E R69, desc[UR6][R46.64] ;  /* 0x000000062e45b981 */ /* 0x0004e2000c1e1900 */
[----:B-1----:R-:W-:Y:S01]  /*0f90*/  @!P2 IMAD R18, R35, R36, RZ ;  /* 0x000000242312a224 */ /* 0x002fe200078e02ff */
[----:B------:R-:W-:-:S02]  /*0fa0*/  @!P5 IADD3 R16, PT, PT, R41, R49, RZ ;  /* 0x000000312910d210 */ /* 0x000fc40007ffe0ff */
[----:B--2---:R-:W-:Y:S02]  /*0fb0*/  @!P5 LEA R44, P6, R40, R44, 0x1 ;  /* 0x0000002c282cd211 */ /* 0x004fe400078c08ff */
[----:B------:R-:W-:Y:S01]  /*0fc0*/  @!P2 MOV R38, R102 ;  /* 0x000000660026a202 */ /* 0x000fe20000000f00 */
[----:B------:R-:W1:Y:S01]  /*0fd0*/  @!P1 LDC.64 R48, c[0x0][0x3e0] ;  /* 0x0000f800ff309b82 */ /* 0x000e620000000a00 */
[----:B------:R-:W-:Y:S01]  /*0fe0*/  @!P2 MOV R39, R101 ;  /* 0x000000650027a202 */ /* 0x000fe20000000f00 */
        /* <DEDUP_REMOVED lines=49> */
[----:B------:R-:W-:Y:S01]  /*1300*/  @!P5 LEA R44, P1, R38, R44, 0x1 ;  /* 0x0000002c262cd211 */ /* 0x000fe200078208ff */
        /* <DEDUP_REMOVED lines=53> */
[----:B------:R-:W-:-:S02]  /*1660*/  HADD2.F32 R83, -RZ, R83.H1_H1 ;  /* 0x30000053ff537230 */ /* 0x000fc40000004100 */
[----:B------:R-:W-:Y:S01]  /*1670*/  FADD.FTZ R32, R41, R32 ;  /* 0x0000002029207221 */ /* 0x000fe20000010000 */
[----:B------:R-:W-:Y:S01]  /*1680*/  FFMA.FTZ R39, R26, R26, R39 ;  /* 0x0000001a1a277223 */ /* 0x000fe20000010027 */
[----:B------:R-:W-:Y:S01]  /*1690*/  FMUL.FTZ R41, R81, R81 ;  /* 0x0000005151297220 */ /* 0x000fe20000410000 */
[----:B------:R-:W-:Y:S01]  /*16a0*/  FADD.FTZ R34, R37, R34 ;  /* 0x0000002225227221 */ /* 0x000fe20000010000 */
[----:B------:R-:W-:Y:S01]  /*16b0*/  FADD.FTZ R37, R30, R83 ;  /* 0x000000531e257221 */ /* 0x000fe20000010000 */
[----:B------:R-:W-:Y:S01]  /*16c0*/  FADD.FTZ R39, R32, R39 ;  /* 0x0000002720277221 */ /* 0x000fe20000010000 */
[--C-:B------:R-:W-:Y:S02]  /*16d0*/  HADD2.F32 R32, -RZ, R85.reuse.H0_H0 ;  /* 0x20000055ff207230 */ /* 0x100fe40000004100 */
[----:B------:R-:W-:Y:S01]  /*16e0*/  FFMA.FTZ R36, R28, R28, R41 ;  /* 0x0000001c1c247223 */ /* 0x000fe20000010029 */
[----:B------:R-:W-:Y:S02]  /*16f0*/  HADD2.F32 R85, -RZ, R85.H1_H1 ;  /* 0x30000055ff557230 */ /* 0x000fe40000004100 */
        /* <DEDUP_REMOVED lines=8> */
[----:B------:R-:W-:Y:S01]  /*1780*/  FADD.FTZ R36, R36, R41 ;  /* 0x0000002924247221 */ /* 0x000fe20000010000 */
[--C-:B------:R-:W-:Y:S02]  /*1790*/  HADD2.F32 R60, -RZ, R89.reuse.H1_H1 ;  /* 0x30000059ff3c7230 */ /* 0x100fe40000004100 */
[----:B------:R-:W-:Y:S01]  /*17a0*/  FFMA.FTZ R39, R32, R32, R39 ;  /* 0x0000002020277223 */ /* 0x000fe20000010027 */
[----:B------:R-:W-:Y:S01]  /*17b0*/  FMUL.FTZ R41, R87, R87 ;  /* 0x0000005757297220 */ /* 0x000fe20000410000 */
[----:B------:R-:W-:Y:S01]  /*17c0*/  FADD.FTZ R37, R37, R38 ;  /* 0x0000002625257221 */ /* 0x000fe20000010000 */
[----:B------:R-:W-:Y:S01]  /*17d0*/  FADD.FTZ R38, R34, R87 ;  /* 0x0000005722267221 */ /* 0x000fe20000010000 */
[----:B------:R-:W-:-:S02]  /*17e0*/  HADD2.F32 R89, -RZ, R89.H0_H0 ;  /* 0x20000059ff597230 */ /* 0x000fc40000004100 */
[----:B------:R-:W-:Y:S01]  /*17f0*/  FADD.FTZ R36, R36, R39 ;  /* 0x0000002724247221 */ /* 0x000fe20000010000 */
[----:B------:R-:W-:Y:S01]  /*1800*/  FFMA.FTZ R41, R34, R34, R41 ;  /* 0x0000002222297223 */ /* 0x000fe20000010029 */
[----:B------:R-:W-:Y:S01]  /*1810*/  FMUL.FTZ R40, R60, R60 ;  /* 0x0000003c3c287220 */ /* 0x000fe20000410000 */
[--C-:B--2---:R-:W-:Y:S02]  /*1820*/  HADD2.F32 R62, -RZ, R91.reuse.H1_H1 ;  /* 0x3000005bff3e7230 */ /* 0x104fe40000004100 */
[----:B------:R-:W-:Y:S01]  /*1830*/  FADD.FTZ R37, R37, R38 ;  /* 0x0000002625257221 */ /* 0x000fe20000010000 */
[C---:B------:R-:W-:Y:S01]  /*1840*/  FADD.FTZ R38, R89.reuse, R60 ;  /* 0x0000003c59267221 */ /* 0x040fe20000010000 */
[----:B------:R-:W-:Y:S01]  /*1850*/  FADD.FTZ R36, R36, R41 ;  /* 0x0000002924247221 */ /* 0x000fe20000010000 */
        /* <DEDUP_REMOVED lines=19> */
[--C-:B----4-:R-:W-:Y:S02]  /*1990*/  HADD2.F32 R68, -RZ, R97.reuse.H1_H1 ;  /* 0x30000061ff447230 */ /* 0x110fe40000004100 */
[C---:B------:R-:W-:Y:S01]  /*19a0*/  FADD.FTZ R38, R95.reuse, R66 ;  /* 0x000000425f267221 */ /* 0x040fe20000010000 */
[----:B------:R-:W-:Y:S01]  /*19b0*/  FFMA.FTZ R39, R95, R95, R40 ;  /* 0x0000005f5f277223 */ /* 0x000fe20000010028 */
[----:B------:R-:W-:Y:S02]  /*19c0*/  HADD2.F32 R97, -RZ, R97.H0_H0 ;  /* 0x20000061ff617230 */ /* 0x000fe40000004100 */
[----:B------:R-:W-:Y:S01]  /*19d0*/  FMUL.FTZ R40, R68, R68 ;  /* 0x0000004444287220 */ /* 0x000fe20000410000 */
[----:B------:R-:W-:-:S02]  /*19e0*/  HADD2.F32 R70, -RZ, R99.H1_H1 ;  /* 0x30000063ff467230 */ /* 0x000fc40000004100 */
        /* <DEDUP_REMOVED lines=48> */
.L_x_3110:
[----:B------:R-:W-:Y:S05]  /*1cf0*/  BSYNC.RECONVERGENT B0 ;  /* 0x0000000000007941 */ /* 0x000fea0003800200 */
.L_x_3109:
        /* <DEDUP_REMOVED lines=46> */
.L_x_3112:
[----:B------:R-:W-:Y:S05]  /*1fe0*/  BSYNC.RECONVERGENT B0 ;  /* 0x0000000000007941 */ /* 0x000fea0003800200 */
.L_x_3111:
        /* <DEDUP_REMOVED lines=24> */
.L_x_3115:
[----:B---3--:R-:W3:Y:S04]  /*2170*/  LDG.E.STRONG.GPU R38, desc[UR6][R36.64] ;  /* 0x0000000624267981 */ /* 0x008ee8000c1ef900 */
[----:B---3--:R-:W-:Y:S01]  /*2180*/  CCTL.IVALL ;  /* 0x00000000ff00798f */ /* 0x008fe20002000000 */
[----:B------:R-:W-:Y:S05]  /*2190*/  YIELD ;  /* 0x0000000000007946 */ /* 0x000fea0003800000 */
[----:B------:R-:W-:-:S13]  /*21a0*/  ISETP.NE.AND P1, PT, R38, R45, PT ;  /* 0x0000002d2600720c */ /* 0x000fda0003f25270 */
[----:B------:R-:W-:Y:S05]  /*21b0*/  @P1 BRA `(.L_x_3115) ;  /* 0xfffffffc00ec1947 */ /* 0x000fea000383ffff */
.L_x_3114:
        /* <DEDUP_REMOVED lines=15> */
.L_x_3117:
        /* <DEDUP_REMOVED lines=60> */
.L_x_3116:
        /* <DEDUP_REMOVED lines=35> */
.L_x_3118:
        /* <DEDUP_REMOVED lines=18> */
.L_x_3119:
        /* <DEDUP_REMOVED lines=9> */
.L_x_3120:
[----:B------:R-:W-:Y:S05]  /*2a50*/  BSYNC.RECONVERGENT B0 ;  /* 0x0000000000007941 */ /* 0x000fea0003800200 */
.L_x_3113:
        /* <DEDUP_REMOVED lines=66> */
.L_x_3124:
[----:B------:R-:W-:Y:S05]  /*2e80*/  BSYNC.RECONVERGENT B1 ;  /* 0x0000000000017941 */ /* 0x000fea0003800200 */
.L_x_3123:
        /* <DEDUP_REMOVED lines=20> */
.L_x_3126:
[----:B------:R-:W-:Y:S05]  /*2fd0*/  BSYNC.RECONVERGENT B1 ;  /* 0x0000000000017941 */ /* 0x000fea0003800200 */
.L_x_3125:
        /* <DEDUP_REMOVED lines=28> */
.L_x_3128:
[----:B------:R-:W-:Y:S05]  /*31a0*/  BSYNC.RECONVERGENT B1 ;  /* 0x0000000000017941 */ /* 0x000fea0003800200 */
.L_x_3127:
[----:B------:R-:W-:Y:S04]  /*31b0*/  BSSY.RECONVERGENT B1, `(.L_x_3129) ;  /* 0x0000014000017945 */ /* 0x000fe80003800200 */
[----:B------:R-:W-:Y:S05]  /*31c0*/  @P6 BRA `(.L_x_3130) ;  /* 0x0000000000486947 */ /* 0x000fea0003800000 */
[----:B------:R-:W3:Y:S01]  /*31d0*/  LDCU.64 UR4, c[0x0][0x3e0] ;  /* 0x00007c00ff0477ac */ /* 0x000ee20008000a00 */
[----:B------:R-:W-:Y:S01]  /*31e0*/  MOV R36, R102 ;  /* 0x0000006600247202 */ /* 0x000fe20000000f00 */
[--C-:B012---:R-:W-:Y:S01]  /*31f0*/  FADD.FTZ R39, R22, -R48.reuse ;  /* 0x8000003016277221 */ /* 0x107fe20000010000 */
[----:B------:R-:W-:Y:S01]  /*3200*/  MOV R37, R101 ;  /* 0x0000006500257202 */ /* 0x000fe20000000f00 */
        /* <DEDUP_REMOVED lines=14> */
.L_x_3130:
[----:B------:R-:W-:Y:S05]  /*32f0*/  BSYNC.RECONVERGENT B1 ;  /* 0x0000000000017941 */ /* 0x000fea0003800200 */
.L_x_3129:
        /* <DEDUP_REMOVED lines=20> */
.L_x_3132:
[----:B------:R-:W-:Y:S05]  /*3440*/  BSYNC.RECONVERGENT B1 ;  /* 0x0000000000017941 */ /* 0x000fea0003800200 */
.L_x_3131:
        /* <DEDUP_REMOVED lines=17> */
[----:B------:R-:W-:Y:S02]  /*3560*/  F2FP.F16.F32.PACK_AB R37, R79, R16 ;  /* 0x000000104f25723e */ /* 0x000fe400000000ff */
[----:B------:R-:W-:-:S05]  /*3570*/  LEA.HI.X R39, R36, UR11, R45, 0x1, P1 ;  /* 0x0000000b24277c11 */ /* 0x000fca00088f0c2d */
[----:B------:R0:W-:Y:S02]  /*3580*/  STG.E desc[UR6][R38.64], R37 ;  /* 0x0000002526007986 */ /* 0x0001e4000c101906 */
.L_x_3134:
[----:B------:R-:W-:Y:S05]  /*3590*/  BSYNC.RECONVERGENT B1 ;  /* 0x0000000000017941 */ /* 0x000fea0003800200 */
.L_x_3133:
        /* <DEDUP_REMOVED lines=28> */
.L_x_3136:
[----:B------:R-:W-:Y:S05]  /*3760*/  BSYNC.RECONVERGENT B1 ;  /* 0x0000000000017941 */ /* 0x000fea0003800200 */
.L_x_3135:
        /* <DEDUP_REMOVED lines=20> */
.L_x_3138:
[----:B------:R-:W-:Y:S05]  /*38b0*/  BSYNC.RECONVERGENT B1 ;  /* 0x0000000000017941 */ /* 0x000fea0003800200 */
.L_x_3137:
        /* <DEDUP_REMOVED lines=20> */
.L_x_3140:
[----:B------:R-:W-:Y:S05]  /*3a00*/  BSYNC.RECONVERGENT B1 ;  /* 0x0000000000017941 */ /* 0x000fea0003800200 */
.L_x_3139:
        /* <DEDUP_REMOVED lines=20> */
.L_x_3142:
[----:B------:R-:W-:Y:S05]  /*3b50*/  BSYNC.RECONVERGENT B1 ;  /* 0x0000000000017941 */ /* 0x000fea0003800200 */
.L_x_3141:
        /* <DEDUP_REMOVED lines=30> */
.L_x_3144:
[----:B------:R-:W-:Y:S05]  /*3d40*/  BSYNC.RECONVERGENT B1 ;  /* 0x0000000000017941 */ /* 0x000fea0003800200 */
.L_x_3143:
        /* <DEDUP_REMOVED lines=20> */
.L_x_3146:
[----:B------:R-:W-:Y:S05]  /*3e90*/  BSYNC.RECONVERGENT B1 ;  /* 0x0000000000017941 */ /* 0x000fea0003800200 */
.L_x_3145:
        /* <DEDUP_REMOVED lines=20> */
.L_x_3148:
[----:B------:R-:W-:Y:S05]  /*3fe0*/  BSYNC.RECONVERGENT B1 ;  /* 0x0000000000017941 */ /* 0x000fea0003800200 */
.L_x_3147:
        /* <DEDUP_REMOVED lines=20> */
.L_x_3150:
[----:B------:R-:W-:Y:S05]  /*4130*/  BSYNC.RECONVERGENT B1 ;  /* 0x0000000000017941 */ /* 0x000fea0003800200 */
.L_x_3149:
        /* <DEDUP_REMOVED lines=20> */
.L_x_3152:
[----:B------:R-:W-:Y:S05]  /*4280*/  BSYNC.RECONVERGENT B1 ;  /* 0x0000000000017941 */ /* 0x000fea0003800200 */
.L_x_3151:
        /* <DEDUP_REMOVED lines=17> */
[----:B------:R0:W-:Y:S01]  /*43a0*/  STG.E desc[UR6][R36.64], R39 ;  /* 0x0000002724007986 */ /* 0x0001e2000c101906 */
[----:B------:R-:W-:Y:S05]  /*43b0*/  BRA `(.L_x_3153) ;  /* 0x0000002000307947 */ /* 0x000fea0003800000 */
.L_x_3122:
        /* <DEDUP_REMOVED lines=35> */
.L_x_3155:
[----:B------:R-:W-:Y:S05]  /*45f0*/  BSYNC.RECONVERGENT B1 ;  /* 0x0000000000017941 */ /* 0x000fea0003800200 */
.L_x_3154:
        /* <DEDUP_REMOVED lines=30> */
.L_x_3157:
[----:B------:R-:W-:Y:S05]  /*47e0*/  BSYNC.RECONVERGENT B1 ;  /* 0x0000000000017941 */ /* 0x000fea0003800200 */
.L_x_3156:
        /* <DEDUP_REMOVED lines=38> */
.L_x_3159:
[----:B------:R-:W-:Y:S05]  /*4a50*/  BSYNC.RECONVERGENT B1 ;  /* 0x0000000000017941 */ /* 0x000fea0003800200 */
.L_x_3158:
[----:B------:R-:W-:Y:S04]  /*4a60*/  BSSY.RECONVERGENT B1, `(.L_x_3160) ;  /* 0x000001e000017945 */ /* 0x000fe80003800200 */
[----:B------:R-:W-:Y:S05]  /*4a70*/  @P2 BRA `(.L_x_3161) ;  /* 0x0000000000702947 */ /* 0x000fea0003800000 */
[--C-:B012---:R-:W-:Y:S01]  /*4a80*/  FADD.FTZ R37, R22, -R48.reuse ;  /* 0x8000003016257221 */ /* 0x107fe20000010000 */
        /* <DEDUP_REMOVED lines=27> */
.L_x_3161:
[----:B------:R-:W-:Y:S05]  /*4c40*/  BSYNC.RECONVERGENT B1 ;  /* 0x0000000000017941 */ /* 0x000fea0003800200 */
.L_x_3160:
[----:B------:R-:W-:Y:S04]  /*4c50*/  BSSY.RECONVERGENT B1, `(.L_x_3162) ;  /* 0x000001e000017945 */ /* 0x000fe80003800200 */
[----:B------:R-:W-:Y:S05]  /*4c60*/  @P5 BRA `(.L_x_3163) ;  /* 0x0000000000705947 */ /* 0x000fea0003800000 */
[--C-:B0123--:R-:W-:Y:S01]  /*4c70*/  FADD.FTZ R37, R24, -R48.reuse ;  /* 0x8000003018257221 */ /* 0x10ffe20000010000 */
        /* <DEDUP_REMOVED lines=27> */
.L_x_3163:
[----:B------:R-:W-:Y:S05]  /*4e30*/  BSYNC.RECONVERGENT B1 ;  /* 0x0000000000017941 */ /* 0x000fea0003800200 */
.L_x_3162:
        /* <DEDUP_REMOVED lines=30> */
.L_x_3165:
[----:B------:R-:W-:Y:S05]  /*5020*/  BSYNC.RECONVERGENT B1 ;  /* 0x0000000000017941 */ /* 0x000fea0003800200 */
.L_x_3164:
        /* <DEDUP_REMOVED lines=38> */
.L_x_3167:
[----:B------:R-:W-:Y:S05]  /*5290*/  BSYNC.RECONVERGENT B1 ;  /* 0x0000000000017941 */ /* 0x000fea0003800200 */
.L_x_3166:
        /* <DEDUP_REMOVED lines=30> */
.L_x_3169:
[----:B------:R-:W-:Y:S05]  /*5480*/  BSYNC.RECONVERGENT B1 ;  /* 0x0000000000017941 */ /* 0x000fea0003800200 */
.L_x_3168:
        /* <DEDUP_REMOVED lines=30> */
.L_x_3171:
[----:B------:R-:W-:Y:S05]  /*5670*/  BSYNC.RECONVERGENT B1 ;  /* 0x0000000000017941 */ /* 0x000fea0003800200 */
.L_x_3170:
        /* <DEDUP_REMOVED lines=30> */
.L_x_3173:
[----:B------:R-:W-:Y:S05]  /*5860*/  BSYNC.RECONVERGENT B1 ;  /* 0x0000000000017941 */ /* 0x000fea0003800200 */
.L_x_3172:
        /* <DEDUP_REMOVED lines=40> */
.L_x_3175:
[----:B------:R-:W-:Y:S05]  /*5af0*/  BSYNC.RECONVERGENT B1 ;  /* 0x0000000000017941 */ /* 0x000fea0003800200 */
.L_x_3174:
        /* <DEDUP_REMOVED lines=30> */
.L_x_3177:
[----:B------:R-:W-:Y:S05]  /*5ce0*/  BSYNC.RECONVERGENT B1 ;  /* 0x0000000000017941 */ /* 0x000fea0003800200 */
.L_x_3176:
        /* <DEDUP_REMOVED lines=30> */
.L_x_3179:
[----:B------:R-:W-:Y:S05]  /*5ed0*/  BSYNC.RECONVERGENT B1 ;  /* 0x0000000000017941 */ /* 0x000fea0003800200 */
.L_x_3178:
        /* <DEDUP_REMOVED lines=30> */
.L_x_3181:
[----:B------:R-:W-:Y:S05]  /*60c0*/  BSYNC.RECONVERGENT B1 ;  /* 0x0000000000017941 */ /* 0x000fea0003800200 */
.L_x_3180:
        /* <DEDUP_REMOVED lines=30> */
.L_x_3183:
[----:B------:R-:W-:Y:S05]  /*62b0*/  BSYNC.RECONVERGENT B1 ;  /* 0x0000000000017941 */ /* 0x000fea0003800200 */
.L_x_3182:
        /* <DEDUP_REMOVED lines=26> */
[----:B------:R-:W-:-:S05]  /*6460*/  F2FP.F16.F32.PACK_AB R39, R39, R16 ;  /* 0x000000102727723e */ /* 0x000fca00000000ff */
[----:B------:R0:W-:Y:S02]  /*6470*/  STG.E desc[UR6][R36.64], R39 ;  /* 0x0000002724007986 */ /* 0x0001e4000c101906 */
.L_x_3153:
[----:B------:R-:W-:Y:S05]  /*6480*/  BSYNC.RECONVERGENT B0 ;  /* 0x0000000000007941 */ /* 0x000fea0003800200 */
.L_x_3121:
        /* <DEDUP_REMOVED lines=8> */
.L_x_3185:
        /* <DEDUP_REMOVED lines=15> */
.L_x_4550:


//--------------------- .text._Z35group_norm_nhwc_fwd_one_pass_kernelI11Fp16IOBf16WLi512ELi64ELi512EEv26Group_norm_nhwc_fwd_params --------------------------
	.section	.text._Z35group_norm_nhwc_fwd_one_pass_kernelI11Fp16IOBf16WLi512ELi64ELi512EEv26Group_norm_nhwc_fwd_params,"ax",@progbits
	.align	128
        .global         _Z35group_norm_nhwc_fwd_one_pass_kernelI11Fp16IOBf16WLi512ELi64ELi512EEv26Group_norm_nhwc_fwd_params
        .type           _Z35group_norm_nhwc_fwd_one_pass_kernelI11Fp16IOBf16WLi512ELi64ELi512EEv26Group_norm_nhwc_fwd_params,@function
        .size           _Z35group_norm_nhwc_fwd_one_pass_kernelI11Fp16IOBf16WLi512ELi64ELi512EEv26Group_norm_nhwc_fwd_params,(.L_x_4551 - _Z35group_norm_nhwc_fwd_one_pass_kernelI11Fp16IOBf16WLi512ELi64ELi512EEv26Group_norm_nhwc_fwd_params)
        .other          _Z35group_norm_nhwc_fwd_one_pass_kernelI11Fp16IOBf16WLi512ELi64ELi512EEv26Group_norm_nhwc_fwd_params,@"STO_CUDA_ENTRY STV_DEFAULT"
_Z35group_norm_nhwc_fwd_one_pass_kernelI11Fp16IOBf16WLi512ELi64ELi512EEv26Group_norm_nhwc_fwd_params:
.text._Z35group_norm_nhwc_fwd_one_pass_kernelI11Fp16IOBf16WLi512ELi64ELi512EEv26Group_norm_nhwc_fwd_params:
        /* <DEDUP_REMOVED lines=33> */
.L_x_3325:
[----:B0---4-:R-:W0:Y:S01]  /*0210*/  LDC R6, c[0x0][0x3f8] ;  /* 0x0000fe00ff067b82 */ /* 0x011e220000000800 */
[----:B-1----:R-:W1:Y:S01]  /*0220*/  LDCU UR8, c[0x0][0x404] ;  /* 0x00008080ff0877ac */ /* 0x002e620008000800 */
[----:B------:R-:W-:Y:S02]  /*0230*/  SHF.L.U32 R111, R92, 0x1, RZ ;  /* 0x000000015c6f7819 */ /* 0x000fe400000006ff */
[----:B------:R-:W-:Y:S01]  /*0240*/  MOV R86, RZ ;  /* 0x000000ff00567202 */ /* 0x000fe20000000f00 */
[----:B--2---:R-:W2:Y:S01]  /*0250*/  LDCU.64 UR4, c[0x0][0x3e8] ;  /* 0x00007d00ff0477ac */ /* 0x004ea20008000a00 */
[----:B0--3--:R-:W-:-:S04]  /*0260*/  IABS R5, R6 ;  /* 0x0000000600057213 */ /* 0x009fc80000000000 */
        /* <DEDUP_REMOVED lines=38> */
[----:B------:R-:W-:Y:S01]  /*04d0*/  SHF.R.S32.HI R0, RZ, 0x1f, R3 ;  /* 0x0000001fff007819 */ /* 0x000fe20000011403 */
[----:B------:R-:W2:Y:S01]  /*04e0*/  @!P3 LDC.64 R22, c[0x0][0x3e0] ;  /* 0x0000f800ff16bb82 */ /* 0x000ea20000000a00 */
[----:B------:R-:W-:-:S02]  /*04f0*/  ISETP.GE.AND.EX P4, PT, R15, UR5, PT, P4 ;  /* 0x000000050f007c0c */ /* 0x000fc4000bf86340 */
[----:B------:R-:W-:Y:S01]  /*0500*/  SHF.L.U32 R108, R108, 0x6, RZ ;  /* 0x000000066c6c7819 */ /* 0x000fe200000006ff */
[----:B0-----:R-:W-:Y:S01]  /*0510*/  IMAD R0, R0, UR8, RZ ;  /* 0x0000000800007c24 */ /* 0x001fe2000f8e02ff */
[----:B------:R-:W-:Y:S02]  /*0520*/  IADD3 R17, PT, PT, R9, 0x40, RZ ;  /* 0x0000004009117810 */ /* 0x000fe40007ffe0ff */
[----:B------:R-:W-:Y:S01]  /*0530*/  LOP3.LUT R110, R108, 0x3e, R111, 0xf8, !PT ;  /* 0x0000003e6c6e7812 */ /* 0x000fe200078ef86f */
[----:B------:R-:W0:Y:S01]  /*0540*/  @!P2 LDC.64 R20, c[0x0][0x390] ;  /* 0x0000e400ff14ab82 */ /* 0x000e220000000a00 */
[----:B------:R-:W-:Y:S01]  /*0550*/  SHF.R.S32.HI R111, RZ, 0x1f, R108 ;  /* 0x0000001fff6f7819 */ /* 0x000fe2000001146c */
[----:B------:R-:W-:Y:S01]  /*0560*/  IMAD R113, R3, UR9, R0 ;  /* 0x0000000903717c24 */ /* 0x000fe2000f8e0200 */
[----:B------:R-:W-:Y:S02]  /*0570*/  ISETP.GE.U32.AND P5, PT, R17, UR4, PT ;  /* 0x0000000411007c0c */ /* 0x000fe4000bfa6070 */
[----:B------:R-:W-:Y:S01]  /*0580*/  SHF.R.S32.HI R25, RZ, 0x1f, R17 ;  /* 0x0000001fff197819 */ /* 0x000fe20000011411 */
[----:B------:R-:W-:-:S02]  /*0590*/  IMAD.WIDE.U32 R110, R3, UR8, R110 ;  /* 0x00000008036e7c25 */ /* 0x000fc4000f8e006e */
[----:B------:R-:W3:Y:S01]  /*05a0*/  @!P3 LDC.64 R28, c[0x0][0x390] ;  /* 0x0000e400ff1cbb82 */ /* 0x000ee20000000a00 */
[----:B------:R-:W-:Y:S01]  /*05b0*/  ISETP.GE.AND.EX P5, PT, R25, UR5, PT, P5 ;  /* 0x0000000519007c0c */ /* 0x000fe2000bfa6350 */
[----:B-1----:R-:W-:Y:S01]  /*05c0*/  @!P2 IMAD R0, R7, R18, RZ ;  /* 0x000000120700a224 */ /* 0x002fe200078e02ff */
[----:B------:R-:W-:Y:S02]  /*05d0*/  IADD3 R113, PT, PT, R111, R113, RZ ;  /* 0x000000716f717210 */ /* 0x000fe40007ffe0ff */
[----:B------:R-:W-:Y:S01]  /*05e0*/  @!P2 MOV R112, R110 ;  /* 0x0000006e0070a202 */ /* 0x000fe20000000f00 */
[C---:B------:R-:W-:Y:S01]  /*05f0*/  @!P2 IMAD R7, R9.reuse, R19, R0 ;  /* 0x000000130907a224 */ /* 0x040fe200078e0200 */
[----:B------:R-:W-:Y:S01]  /*0600*/  IADD3 R19, PT, PT, R9, 0x60, RZ ;  /* 0x0000006009137810 */ /* 0x000fe20007ffe0ff */
[----:B------:R-:W1:Y:S01]  /*0610*/  @!P4 LDC.64 R30, c[0x0][0x3e0] ;  /* 0x0000f800ff1ecb82 */ /* 0x000e620000000a00 */
[----:B--2---:R-:W-:Y:S01]  /*0620*/  @!P3 IMAD R0, R11, R22, RZ ;  /* 0x000000160b00b224 */ /* 0x004fe200078e02ff */
[----:B------:R-:W-:Y:S01]  /*0630*/  @!P3 MOV R6, R110 ;  /* 0x0000006e0006b202 */ /* 0x000fe20000000f00 */
[----:B------:R-:W-:Y:S01]  /*0640*/  @!P2 IMAD.WIDE.U32 R2, R9, R18, R112 ;  /* 0x000000120902a225 */ /* 0x000fe200078e0070 */
[----:B------:R-:W-:-:S02]  /*0650*/  ISETP.GE.U32.AND P1, PT, R19, UR4, PT ;  /* 0x0000000413007c0c */ /* 0x000fc4000bf26070 */
[----:B------:R-:W-:Y:S01]  /*0660*/  SHF.R.S32.HI R27, RZ, 0x1f, R19 ;  /* 0x0000001fff1b7819 */ /* 0x000fe20000011413 */
[----:B------:R-:W-:Y:S01]  /*0670*/  @!P3 IMAD R11, R5, R23, R0 ;  /* 0x00000017050bb224 */ /* 0x000fe200078e0200 */
[----:B------:R-:W2:Y:S01]  /*0680*/  @!P5 LDC.64 R34, c[0x0][0x3e0] ;  /* 0x0000f800ff22db82 */ /* 0x000ea20000000a00 */
[----:B------:R-:W-:Y:S02]  /*0690*/  @!P2 IADD3 R0, PT, PT, R3, R7, RZ ;  /* 0x000000070300a210 */ /* 0x000fe40007ffe0ff */
[----:B------:R-:W-:Y:S02]  /*06a0*/  @!P3 MOV R7, R113 ;  /* 0x000000710007b202 */ /* 0x000fe40000000f00 */
[----:B------:R-:W-:Y:S02]  /*06b0*/  ISETP.GE.AND.EX P1, PT, R27, UR5, PT, P1 ;  /* 0x000000051b007c0c */ /* 0x000fe4000bf26310 */
[C---:B0-----:R-:W-:Y:S01]  /*06c0*/  @!P2 LEA R4, P6, R2.reuse, R20, 0x1 ;  /* 0x000000140204a211 */ /* 0x041fe200078c08ff */
[----:B------:R-:W-:Y:S01]  /*06d0*/  @!P3 IMAD.WIDE.U32 R6, R5, R22, R6 ;  /* 0x000000160506b225 */ /* 0x000fe200078e0006 */
[----:B------:R-:W0:Y:S02]  /*06e0*/  @!P4 LDC.64 R32, c[0x0][0x390] ;  /* 0x0000e400ff20cb82 */ /* 0x000e240000000a00 */
[----:B------:R-:W-:-:S02]  /*06f0*/  @!P2 LEA.HI.X R5, R2, R21, R0, 0x1, P6 ;  /* 0x000000150205a211 */ /* 0x000fc400030f0c00 */
[----:B------:R-:W-:Y:S02]  /*0700*/  @!P3 IADD3 R0, PT, PT, R7, R11, RZ ;  /* 0x0000000b0700b210 */ /* 0x000fe40007ffe0ff */
[C---:B---3--:R-:W-:Y:S01]  /*0710*/  @!P3 LEA R10, P6, R6.reuse, R28, 0x1 ;  /* 0x0000001c060ab211 */ /* 0x048fe200078c08ff */
[----:B-1----:R-:W-:Y:S01]  /*0720*/  @!P4 IMAD R2, R15, R30, RZ ;  /* 0x0000001e0f02c224 */ /* 0x002fe200078e02ff */
[----:B------:R-:W-:Y:S01]  /*0730*/  IADD3 R21, PT, PT, R9, 0x70, RZ ;  /* 0x0000007009157810 */ /* 0x000fe20007ffe0ff */
[----:B------:R1:W3:Y:S01]  /*0740*/  @!P2 LDG.E R86, desc[UR6][R4.64] ;  /* 0x000000060456a981 */ /* 0x0002e2000c1e1900 */
[----:B------:R-:W-:Y:S01]  /*0750*/  @!P3 LEA.HI.X R11, R6, R29, R0, 0x1, P6 ;  /* 0x0000001d060bb211 */ /* 0x000fe200030f0c00 */
[----:B------:R-:W-:Y:S01]  /*0760*/  @!P4 IMAD R15, R13, R31, R2 ;  /* 0x0000001f0d0fc224 */ /* 0x000fe200078e0202 */
[----:B------:R-:W4:Y:S01]  /*0770*/  @!P5 LDC.64 R36, c[0x0][0x390] ;  /* 0x0000e400ff24db82 */ /* 0x000f220000000a00 */
[----:B------:R-:W-:Y:S02]  /*0780*/  @!P4 MOV R6, R110 ;  /* 0x0000006e0006c202 */ /* 0x000fe40000000f00 */
[----:B------:R-:W-:Y:S01]  /*0790*/  @!P4 MOV R7, R113 ;  /* 0x000000710007c202 */ /* 0x000fe20000000f00 */
[----:B--2---:R-:W-:Y:S01]  /*07a0*/  @!P5 IMAD R0, R25, R34, RZ ;  /* 0x000000221900d224 */ /* 0x004fe200078e02ff */
[----:B------:R-:W-:-:S02]  /*07b0*/  ISETP.GE.U32.AND P2, PT, R21, UR4, PT ;  /* 0x0000000415007c0c */ /* 0x000fc4000bf46070 */
[----:B------:R-:W-:Y:S01]  /*07c0*/  SHF.R.S32.HI R31, RZ, 0x1f, R21 ;  /* 0x0000001fff1f7819 */ /* 0x000fe20000011415 */
[----:B------:R-:W2:Y:S01]  /*07d0*/  @!P1 LDC.64 R38, c[0x0][0x3e0] ;  /* 0x0000f800ff269b82 */ /* 0x000ea20000000a00 */
[----:B------:R-:W-:Y:S01]  /*07e0*/  MOV R3, RZ ;  /* 0x000000ff00037202 */ /* 0x000fe20000000f00 */
[----:B------:R-:W-:Y:S01]  /*07f0*/  @!P4 IMAD.WIDE.U32 R6, R13, R30, R6 ;  /* 0x0000001e0d06c225 */ /* 0x000fe200078e0006 */
[----:B------:R-:W-:Y:S02]  /*0800*/  ISETP.GE.AND.EX P2, PT, R31, UR5, PT, P2 ;  /* 0x000000051f007c0c */ /* 0x000fe4000bf46320 */
[----:B------:R-:W-:Y:S01]  /*0810*/  IADD3 R23, PT, PT, R9, 0x80, RZ ;  /* 0x0000008009177810 */ /* 0x000fe20007ffe0ff */
[----:B------:R-:W-:Y:S01]  /*0820*/  @!P5 IMAD R29, R17, R35, R0 ;  /* 0x00000023111dd224 */ /* 0x000fe200078e0200 */
[----:B------:R4:W5:Y:S01]  /*0830*/  @!P3 LDG.E R3, desc[UR6][R10.64] ;  /* 0x000000060a03b981 */ /* 0x000962000c1e1900 */
[----:B------:R-:W-:Y:S02]  /*0840*/  @!P4 IADD3 R0, PT, PT, R7, R15, RZ ;  /* 0x0000000f0700c210 */ /* 0x000fe40007ffe0ff */
[----:B------:R-:W-:-:S02]  /*0850*/  ISETP.GE.U32.AND P3, PT, R23, UR4, PT ;  /* 0x0000000417007c0c */ /* 0x000fc4000bf66070 */
[----:B------:R-:W-:Y:S02]  /*0860*/  SHF.R.S32.HI R25, RZ, 0x1f, R23 ;  /* 0x0000001fff197819 */ /* 0x000fe40000011417 */
[----:B------:R-:W-:Y:S02]  /*0870*/  @!P5 MOV R14, R110 ;  /* 0x0000006e000ed202 */ /* 0x000fe40000000f00 */
[----:B------:R-:W-:Y:S01]  /*0880*/  @!P5 MOV R15, R113 ;  /* 0x00000071000fd202 */ /* 0x000fe20000000f00 */
[----:B------:R-:W4:Y:S01]  /*0890*/  @!P2 LDC.64 R42, c[0x0][0x3e0] ;  /* 0x0000f800ff2aab82 */ /* 0x000f220000000a00 */
[----:B------:R-:W-:Y:S02]  /*08a0*/  ISETP.GE.AND.EX P3, PT, R25, UR5, PT, P3 ;  /* 0x0000000519007c0c */ /* 0x000fe4000bf66330 */
[----:B0-----:R-:W-:Y:S01]  /*08b0*/  @!P4 LEA R12, P6, R6, R32, 0x1 ;  /* 0x00000020060cc211 */ /* 0x001fe200078c08ff */
[----:B------:R-:W-:Y:S01]  /*08c0*/  @!P5 IMAD.WIDE.U32 R14, R17, R34, R14 ;  /* 0x00000022110ed225 */ /* 0x000fe200078e000e */
[----:B-1----:R-:W-:-:S02]  /*08d0*/  MOV R5, RZ ;  /* 0x000000ff00057202 */ /* 0x002fc40000000f00 */
[----:B------:R-:W-:Y:S01]  /*08e0*/  @!P4 LEA.HI.X R13, R6, R33, R0, 0x1, P6 ;  /* 0x00000021060dc211 */ /* 0x000fe200030f0c00 */
[----:B------:R-:W0:Y:S01]  /*08f0*/  @!P1 LDC.64 R34, c[0x0][0x390] ;  /* 0x0000e400ff229b82 */ /* 0x000e220000000a00 */
[----:B------:R-:W-:Y:S01]  /*0900*/  @!P5 IADD3 R0, PT, PT, R15, R29, RZ ;  /* 0x0000001d0f00d210 */ /* 0x000fe20007ffe0ff */
[----:B--2---:R-:W-:Y:S01]  /*0910*/  @!P1 IMAD R2, R27, R38, RZ ;  /* 0x000000261b029224 */ /* 0x004fe200078e02ff */
[C---:B----4-:R-:W-:Y:S01]  /*0920*/  @!P5 LEA R10, P6, R14.reuse, R36, 0x1 ;  /* 0x000000240e0ad211 */ /* 0x050fe200078c08ff */
[----:B------:R1:W2:Y:S01]  /*0930*/  @!P4 LDG.E R5, desc[UR6][R12.64] ;  /* 0x000000060c05c981 */ /* 0x0002a2000c1e1900 */
[----:B------:R-:W-:Y:S01]  /*0940*/  IADD3 R29, PT, PT, R9, 0x90, RZ ;  /* 0x00000090091d7810 */ /* 0x000fe20007ffe0ff */
[----:B------:R-:W-:Y:S01]  /*0950*/  @!P1 IMAD R17, R19, R39, R2 ;  /* 0x0000002713119224 */ /* 0x000fe200078e0202 */
[----:B------:R-:W-:Y:S01]  /*0960*/  MOV R7, RZ ;  /* 0x000000ff00077202 */ /* 0x000fe20000000f00 */
[----:B------:R-:W4:Y:S01]  /*0970*/  @!P3 LDC.64 R26, c[0x0][0x3e0] ;  /* 0x0000f800ff1abb82 */ /* 0x000f220000000a00 */
[----:B------:R-:W-:-:S02]  /*0980*/  @!P5 LEA.HI.X R11, R14, R37, R0, 0x1, P6 ;  /* 0x000000250e0bd211 */ /* 0x000fc400030f0c00 */
[----:B------:R-:W-:Y:S02]  /*0990*/  ISETP.GE.U32.AND P6, PT, R29, UR4, PT ;  /* 0x000000041d007c0c */ /* 0x000fe4000bfc6070 */
[----:B------:R-:W-:Y:S01]  /*09a0*/  SHF.R.S32.HI R39, RZ, 0x1f, R29 ;  /* 0x0000001fff277819 */ /* 0x000fe2000001141d */
[----:B------:R1:W2:Y:S01]  /*09b0*/  @!P5 LDG.E R7, desc[UR6][R10.64] ;  /* 0x000000060a07d981 */ /* 0x0002a2000c1e1900 */
[----:B------:R-:W-:Y:S01]  /*09c0*/  @!P1 MOV R14, R110 ;  /* 0x0000006e000e9202 */ /* 0x000fe20000000f00 */
[----:B------:R-:W4:Y:S01]  /*09d0*/  @!P2 LDC.64 R36, c[0x0][0x390] ;  /* 0x0000e400ff24ab82 */ /* 0x000f220000000a00 */
[----:B------:R-:W-:Y:S02]  /*09e0*/  @!P1 MOV R15, R113 ;  /* 0x00000071000f9202 */ /* 0x000fe40000000f00 */
[----:B------:R-:W-:Y:S02]  /*09f0*/  IADD3 R33, PT, PT, R9, 0xa0, RZ ;  /* 0x000000a009217810 */ /* 0x000fe40007ffe0ff */
[----:B------:R-:W-:Y:S01]  /*0a00*/  ISETP.GE.AND.EX P5, PT, R39, UR5, PT, P6 ;  /* 0x0000000527007c0c */ /* 0x000fe2000bfa6360 */
[----:B------:R-:W-:Y:S01]  /*0a10*/  @!P1 IMAD.WIDE.U32 R14, R19, R38, R14 ;  /* 0x00000026130e9225 */ /* 0x000fe200078e000e */
[----:B------:R-:W-:-:S02]  /*0a20*/  ISETP.GE.U32.AND P4, PT, R33, UR4, PT ;  /* 0x0000000421007c0c */ /* 0x000fc4000bf86070 */
[----:B------:R-:W-:Y:S01]  /*0a30*/  SHF.R.S32.HI R41, RZ, 0x1f, R33 ;  /* 0x0000001fff297819 */ /* 0x000fe20000011421 */
[----:B------:R-:W-:Y:S01]  /*0a40*/  @!P2 IMAD R2, R31, R42, RZ ;  /* 0x0000002a1f02a224 */ /* 0x000fe200078e02ff */
[----:B------:R-:W-:Y:S01]  /*0a50*/  @!P1 IADD3 R0, PT, PT, R15, R17, RZ ;  /* 0x000000110f009210 */ /* 0x000fe20007ffe0ff */
[----:B------:R-:W4:Y:S01]  /*0a60*/  @!P3 LDC.64 R30, c[0x0][0x390] ;  /* 0x0000e400ff1ebb82 */ /* 0x000f220000000a00 */
[----:B0-----:R-:W-:Y:S02]  /*0a70*/  @!P1 LEA R18, P6, R14, R34, 0x1 ;  /* 0x000000220e129211 */ /* 0x001fe400078c08ff */
[----:B------:R-:W-:Y:S02]  /*0a80*/  ISETP.GE.AND.EX P4, PT, R41, UR5, PT, P4 ;  /* 0x0000000529007c0c */ /* 0x000fe4000bf86340 */
[----:B-1----:R-:W-:Y:S02]  /*0a90*/  @!P2 MOV R12, R110 ;  /* 0x0000006e000ca202 */ /* 0x002fe40000000f00 */
[----:B------:R-:W-:-:S02]  /*0aa0*/  @!P2 MOV R13, R113 ;  /* 0x00000071000da202 */ /* 0x000fc40000000f00 */
[----:B------:R-:W-:Y:S02]  /*0ab0*/  CS2R R10, SRZ ;  /* 0x00000000000a7805 */ /* 0x000fe4000001ff00 */
[----:B------:R-:W-:Y:S01]  /*0ac0*/  @!P1 LEA.HI.X R19, R14, R35, R0, 0x1, P6 ;  /* 0x000000230e139211 */ /* 0x000fe200030f0c00 */
[----:B------:R-:W-:Y:S01]  /*0ad0*/  @!P2 IMAD R15, R21, R43, R2 ;  /* 0x0000002b150fa224 */ /* 0x000fe200078e0202 */
[----:B------:R-:W-:Y:S01]  /*0ae0*/  IADD3 R35, PT, PT, R9, 0xc0, RZ ;  /* 0x000000c009237810 */ /* 0x000fe20007ffe0ff */
[----:B------:R-:W-:Y:S01]  /*0af0*/  @!P2 IMAD.WIDE.U32 R12, R21, R42, R12 ;  /* 0x0000002a150ca225 */ /* 0x000fe200078e000c */
[----:B------:R-:W0:Y:S01]  /*0b00*/  @!P5 LDC.64 R50, c[0x0][0x390] ;  /* 0x0000e400ff32db82 */ /* 0x000e220000000a00 */
[----:B------:R1:W2:Y:S01]  /*0b10*/  @!P1 LDG.E R11, desc[UR6][R18.64] ;  /* 0x00000006120b9981 */ /* 0x0002a2000c1e1900 */
[----:B------:R-:W-:Y:S01]  /*0b20*/  ISETP.GE.U32.AND P1, PT, R35, UR4, PT ;  /* 0x0000000423007c0c */ /* 0x000fe2000bf26070 */
[----:B----4-:R-:W-:Y:S01]  /*0b30*/  @!P3 IMAD R0, R25, R26, RZ ;  /* 0x0000001a1900b224 */ /* 0x010fe200078e02ff */
[----:B------:R-:W-:-:S04]  /*0b40*/  SHF.R.S32.HI R43, RZ, 0x1f, R35 ;  /* 0x0000001fff2b7819 */ /* 0x000fc80000011423 */
[----:B------:R-:W4:Y:S01]  /*0b50*/  @!P5 LDC.64 R20, c[0x0][0x3e0] ;  /* 0x0000f800ff14db82 */ /* 0x000f220000000a00 */
[----:B------:R-:W-:Y:S01]  /*0b60*/  @!P3 IMAD R27, R23, R27, R0 ;  /* 0x0000001b171bb224 */ /* 0x000fe200078e0200 */
[----:B------:R-:W-:Y:S02]  /*0b70*/  @!P2 IADD3 R0, PT, PT, R13, R15, RZ ;  /* 0x0000000f0d00a210 */ /* 0x000fe40007ffe0ff */
[----:B------:R-:W-:Y:S02]  /*0b80*/  ISETP.GE.AND.EX P1, PT, R43, UR5, PT, P1 ;  /* 0x000000052b007c0c */ /* 0x000fe4000bf26310 */
[----:B------:R-:W-:Y:S02]  /*0b90*/  @!P3 MOV R14, R110 ;  /* 0x0000006e000eb202 */ /* 0x000fe40000000f00 */
[----:B------:R-:W0:Y:S01]  /*0ba0*/  @!P4 LDC.64 R16, c[0x0][0x3e0] ;  /* 0x0000f800ff10cb82 */ /* 0x000e220000000a00 */
[----:B------:R-:W-:Y:S02]  /*0bb0*/  @!P3 MOV R15, R113 ;  /* 0x00000071000fb202 */ /* 0x000fe40000000f00 */
[----:B------:R-:W-:-:S02]  /*0bc0*/  @!P2 LEA R24, P6, R12, R36, 0x1 ;  /* 0x000000240c18a211 */ /* 0x000fc400078c08ff */
[----:B------:R-:W-:Y:S01]  /*0bd0*/  MOV R13, RZ ;  /* 0x000000ff000d7202 */ /* 0x000fe20000000f00 */
[----:B------:R-:W-:Y:S01]  /*0be0*/  @!P3 IMAD.WIDE.U32 R14, R23, R26, R14 ;  /* 0x0000001a170eb225 */ /* 0x000fe200078e000e */
[----:B------:R-:W-:Y:S01]  /*0bf0*/  @!P2 LEA.HI.X R25, R12, R37, R0, 0x1, P6 ;  /* 0x000000250c19a211 */ /* 0x000fe200030f0c00 */
[----:B------:R-:W0:Y:S01]  /*0c00*/  @!P4 LDC.64 R22, c[0x0][0x390] ;  /* 0x0000e400ff16cb82 */ /* 0x000e220000000a00 */
[----:B------:R-:W-:Y:S02]  /*0c10*/  IADD3 R37, PT, PT, R9, 0xd0, RZ ;  /* 0x000000d009257810 */ /* 0x000fe40007ffe0ff */
[----:B------:R-:W-:Y:S01]  /*0c20*/  @!P3 IADD3 R0, PT, PT, R15, R27, RZ ;  /* 0x0000001b0f00b210 */ /* 0x000fe20007ffe0ff */
[----:B------:R4:W2:Y:S01]  /*0c30*/  @!P2 LDG.E R13, desc[UR6][R24.64] ;  /* 0x00000006180da981 */ /* 0x0008a2000c1e1900 */
[----:B------:R-:W-:Y:S02]  /*0c40*/  @!P3 LEA R26, P6, R14, R30, 0x1 ;  /* 0x0000001e0e1ab211 */ /* 0x000fe400078c08ff */
[----:B------:R-:W-:Y:S01]  /*0c50*/  ISETP.GE.U32.AND P2, PT, R37, UR4, PT ;  /* 0x0000000425007c0c */ /* 0x000fe2000bf46070 */
[----:B-1----:R-:W1:Y:S01]  /*0c60*/  @!P1 LDC.64 R18, c[0x0][0x3e0] ;  /* 0x0000f800ff129b82 */ /* 0x002e620000000a00 */
[----:B------:R-:W-:-:S02]  /*0c70*/  SHF.R.S32.HI R45, RZ, 0x1f, R37 ;  /* 0x0000001fff2d7819 */ /* 0x000fc40000011425 */
[----:B------:R-:W-:Y:S02]  /*0c80*/  MOV R15, RZ ;  /* 0x000000ff000f7202 */ /* 0x000fe40000000f00 */
[----:B------:R-:W-:Y:S01]  /*0c90*/  @!P3 LEA.HI.X R27, R14, R31, R0, 0x1, P6 ;  /* 0x0000001f0e1bb211 */ /* 0x000fe200030f0c00 */
[----:B----4-:R-:W-:Y:S01]  /*0ca0*/  @!P5 IMAD R0, R39, R20, RZ ;  /* 0x000000142700d224 */ /* 0x010fe200078e02ff */
[----:B------:R-:W-:Y:S02]  /*0cb0*/  ISETP.GE.AND.EX P2, PT, R45, UR5, PT, P2 ;  /* 0x000000052d007c0c */ /* 0x000fe4000bf46320 */
[----:B------:R-:W-:Y:S01]  /*0cc0*/  IADD3 R39, PT, PT, R9, 0xe0, RZ ;  /* 0x000000e009277810 */ /* 0x000fe20007ffe0ff */
[----:B------:R4:W2:Y:S01]  /*0cd0*/  @!P3 LDG.E R15, desc[UR6][R26.64] ;  /* 0x000000061a0fb981 */ /* 0x0008a2000c1e1900 */
[----:B------:R-:W-:Y:S02]  /*0ce0*/  @!P5 MOV R24, R110 ;  /* 0x0000006e0018d202 */ /* 0x000fe40000000f00 */
[----:B------:R-:W-:Y:S01]  /*0cf0*/  @!P5 MOV R25, R113 ;  /* 0x000000710019d202 */ /* 0x000fe20000000f00 */
[----:B------:R-:W-:Y:S01]  /*0d00*/  @!P5 IMAD R21, R29, R21, R0 ;  /* 0x000000151d15d224 */ /* 0x000fe200078e0200 */
[----:B------:R-:W-:-:S02]  /*0d10*/  ISETP.GE.U32.AND P3, PT, R39, UR4, PT ;  /* 0x0000000427007c0c */ /* 0x000fc4000bf66070 */
[----:B------:R-:W-:Y:S01]  /*0d20*/  SHF.R.S32.HI R47, RZ, 0x1f, R39 ;  /* 0x0000001fff2f7819 */ /* 0x000fe20000011427 */
[----:B0-----:R-:W-:Y:S01]  /*0d30*/  @!P4 IMAD R0, R41, R16, RZ ;  /* 0x000000102900c224 */ /* 0x001fe200078e02ff */
[----:B------:R-:W-:Y:S01]  /*0d40*/  @!P4 MOV R30, R110 ;  /* 0x0000006e001ec202 */ /* 0x000fe20000000f00 */
[----:B------:R-:W-:Y:S01]  /*0d50*/  @!P5 IMAD.WIDE.U32 R24, R29, R20, R24 ;  /* 0x000000141d18d225 */ /* 0x000fe200078e0018 */
[----:B------:R-:W-:Y:S01]  /*0d60*/  @!P4 MOV R31, R113 ;  /* 0x00000071001fc202 */ /* 0x000fe20000000f00 */
[----:B------:R-:W0:Y:S01]  /*0d70*/  @!P1 LDC.64 R28, c[0x0][0x390] ;  /* 0x0000e400ff1c9b82 */ /* 0x000e220000000a00 */
[----:B------:R-:W-:Y:S01]  /*0d80*/  ISETP.GE.AND.EX P3, PT, R47, UR5, PT, P3 ;  /* 0x000000052f007c0c */ /* 0x000fe2000bf66330 */
[----:B------:R-:W-:Y:S01]  /*0d90*/  @!P4 IMAD R49, R33, R17, R0 ;  /* 0x000000112131c224 */ /* 0x000fe200078e0200 */
[----:B------:R-:W-:Y:S01]  /*0da0*/  @!P5 IADD3 R0, PT, PT, R25, R21, RZ ;  /* 0x000000151900d210 */ /* 0x000fe20007ffe0ff */
[----:B------:R-:W-:Y:S01]  /*0db0*/  @!P4 IMAD.WIDE.U32 R30, R33, R16, R30 ;  /* 0x00000010211ec225 */ /* 0x000fe200078e001e */
[----:B----4-:R-:W-:-:S03]  /*0dc0*/  @!P5 LEA R26, P6, R24, R50, 0x1 ;  /* 0x00000032181ad211 */ /* 0x010fc600078c08ff */
[----:B------:R-:W4:Y:S01]  /*0dd0*/  @!P2 LDC.64 R20, c[0x0][0x3e0] ;  /* 0x0000f800ff14ab82 */ /* 0x000f220000000a00 */
[----:B------:R-:W-:Y:S02]  /*0de0*/  @!P5 LEA.HI.X R27, R24, R51, R0, 0x1, P6 ;  /* 0x00000033181bd211 */ /* 0x000fe400030f0c00 */
[----:B------:R-:W-:Y:S02]  /*0df0*/  MOV R17, RZ ;  /* 0x000000ff00117202 */ /* 0x000fe40000000f00 */
[----:B------:R-:W-:Y:S02]  /*0e00*/  @!P4 IADD3 R0, PT, PT, R31, R49, RZ ;  /* 0x000000311f00c210 */ /* 0x000fe40007ffe0ff */
[C---:B------:R-:W-:Y:S01]  /*0e10*/  @!P4 LEA R22, P6, R30.reuse, R22, 0x1 ;  /* 0x000000161e16c211 */ /* 0x040fe200078c08ff */
[----:B-1----:R-:W-:Y:S01]  /*0e20*/  @!P1 IMAD R2, R43, R18, RZ ;  /* 0x000000122b029224 */ /* 0x002fe200078e02ff */
[----:B------:R-:W-:Y:S01]  /*0e30*/  IADD3 R41, PT, PT, R9, 0x100, RZ ;  /* 0x0000010009297810 */ /* 0x000fe20007ffe0ff */
[----:B------:R-:W1:Y:S01]  /*0e40*/  @!P3 LDC.64 R24, c[0x0][0x3e0] ;  /* 0x0000f800ff18bb82 */ /* 0x000e620000000a00 */
[----:B------:R-:W-:Y:S01]  /*0e50*/  @!P4 LEA.HI.X R23, R30, R23, R0, 0x1, P6 ;  /* 0x000000171e17c211 */ /* 0x000fe200030f0c00 */
[----:B------:R0:W2:Y:S01]  /*0e60*/  @!P5 LDG.E R17, desc[UR6][R26.64] ;  /* 0x000000061a11d981 */ /* 0x0000a2000c1e1900 */
[----:B------:R-:W-:-:S02]  /*0e70*/  @!P1 MOV R30, R110 ;  /* 0x0000006e001e9202 */ /* 0x000fc40000000f00 */
[----:B------:R-:W-:Y:S01]  /*0e80*/  @!P1 MOV R31, R113 ;  /* 0x00000071001f9202 */ /* 0x000fe20000000f00 */
[----:B------:R-:W-:Y:S01]  /*0e90*/  @!P1 IMAD R33, R35, R19, R2 ;  /* 0x0000001323219224 */ /* 0x000fe200078e0202 */
[----:B------:R-:W-:Y:S01]  /*0ea0*/  ISETP.GE.U32.AND P5, PT, R41, UR4, PT ;  /* 0x0000000429007c0c */ /* 0x000fe2000bfa6070 */
[----:B------:R-:W1:Y:S01]  /*0eb0*/  @!P2 LDC.64 R52, c[0x0][0x390] ;  /* 0x0000e400ff34ab82 */ /* 0x000e620000000a00 */
[----:B------:R-:W-:Y:S02]  /*0ec0*/  SHF.R.S32.HI R49, RZ, 0x1f, R41 ;  /* 0x0000001fff317819 */ /* 0x000fe40000011429 */
[----:B------:R-:W-:Y:S01]  /*0ed0*/  MOV R19, RZ ;  /* 0x000000ff00137202 */ /* 0x000fe20000000f00 */
[----:B------:R-:W-:Y:S01]  /*0ee0*/  @!P1 IMAD.WIDE.U32 R30, R35, R18, R30 ;  /* 0x00000012231e9225 */ /* 0x000fe200078e001e */
[----:B------:R-:W-:-:S03]  /*0ef0*/  ISETP.GE.AND.EX P5, PT, R49, UR5, PT, P5 ;  /* 0x0000000531007c0c */ /* 0x000fc6000bfa6350 */
[----:B0-----:R-:W0:Y:S01]  /*0f00*/  @!P3 LDC.64 R26, c[0x0][0x390] ;  /* 0x0000e400ff1abb82 */ /* 0x001e220000000a00 */
[----:B------:R4:W2:Y:S01]  /*0f10*/  @!P4 LDG.E R19, desc[UR6][R22.64] ;  /* 0x000000061613c981 */ /* 0x0008a2000c1e1900 */
[----:B------:R-:W-:Y:S02]  /*0f20*/  @!P1 IADD3 R0, PT, PT, R31, R33, RZ ;  /* 0x000000211f009210 */ /* 0x000fe40007ffe0ff */
[C---:B------:R-:W-:Y:S02]  /*0f30*/  @!P1 LEA R32, P4, R30.reuse, R28, 0x1 ;  /* 0x0000001c1e209211 */ /* 0x040fe400078808ff */
[----:B------:R-:W-:Y:S01]  /*0f40*/  IADD3 R43, PT, PT, R9, 0x110, RZ ;  /* 0x00000110092b7810 */ /* 0x000fe20007ffe0ff */
[----:B----4-:R-:W-:Y:S01]  /*0f50*/  @!P2 IMAD R2, R45, R20, RZ ;  /* 0x000000142d02a224 */ /* 0x010fe200078e02ff */
[----:B------:R-:W-:Y:S02]  /*0f60*/  @!P1 LEA.HI.X R33, R30, R29, R0, 0x1, P4 ;  /* 0x0000001d1e219211 */ /* 0x000fe400020f0c00 */
[----:B------:R-:W-:-:S02]  /*0f70*/  ISETP.GE.U32.AND P4, PT, R43, UR4, PT ;  /* 0x000000042b007c0c */ /* 0x000fc4000bf86070 */
[----:B------:R-:W-:Y:S02]  /*0f80*/  @!P2 MOV R22, R110 ;  /* 0x0000006e0016a202 */ /* 0x000fe40000000f00 */
[----:B------:R-:W-:Y:S02]  /*0f90*/  @!P2 MOV R23, R113 ;  /* 0x000000710017a202 */ /* 0x000fe40000000f00 */
[----:B------:R-:W-:Y:S01]  /*0fa0*/  SHF.R.S32.HI R51, RZ, 0x1f, R43 ;  /* 0x0000001fff337819 */ /* 0x000fe2000001142b */
[C---:B------:R-:W-:Y:S01]  /*0fb0*/  @!P2 IMAD R31, R37.reuse, R21, R2 ;  /* 0x00000015251fa224 */ /* 0x040fe200078e0202 */
[----:B------:R-:W4:Y:S01]  /*0fc0*/  @!P5 LDC.64 R28, c[0x0][0x3e0] ;  /* 0x0000f800ff1cdb82 */ /* 0x000f220000000a00 */
[----:B------:R-:W-:Y:S01]  /*0fd0*/  @!P2 IMAD.WIDE.U32 R20, R37, R20, R22 ;  /* 0x000000142514a225 */ /* 0x000fe200078e0016 */
[----:B------:R-:W-:Y:S02]  /*0fe0*/  ISETP.GE.AND.EX P4, PT, R51, UR5, PT, P4 ;  /* 0x0000000533007c0c */ /* 0x000fe4000bf86340 */
[----:B------:R-:W-:Y:S01]  /*0ff0*/  MOV R23, RZ ;  /* 0x000000ff00177202 */ /* 0x000fe20000000f00 */
[----:B-1----:R-:W-:Y:S01]  /*1000*/  @!P3 IMAD R2, R47, R24, RZ ;  /* 0x000000182f02b224 */ /* 0x002fe200078e02ff */
[----:B------:R-:W-:-:S02]  /*1010*/  @!P3 MOV R34, R110 ;  /* 0x0000006e0022b202 */ /* 0x000fc40000000f00 */
[----:B------:R-:W-:Y:S01]  /*1020*/  @!P3 MOV R35, R113 ;  /* 0x000000710023b202 */ /* 0x000fe20000000f00 */
[----:B------:R-:W-:Y:S01]  /*1030*/  @!P3 IMAD R37, R39, R25, R2 ;  /* 0x000000192725b224 */ /* 0x000fe200078e0202 */
[----:B------:R-:W2:Y:S01]  /*1040*/  @!P1 LDG.E R23, desc[UR6][R32.64] ;  /* 0x0000000620179981 */ /* 0x000ea2000c1e1900 */
[----:B------:R-:W-:Y:S02]  /*1050*/  @!P2 IADD3 R0, PT, PT, R21, R31, RZ ;  /* 0x0000001f1500a210 */ /* 0x000fe40007ffe0ff */
[C---:B------:R-:W-:Y:S01]  /*1060*/  @!P2 LEA R30, P1, R20.reuse, R52, 0x1 ;  /* 0x00000034141ea211 */ /* 0x040fe200078208ff */
[----:B------:R-:W-:Y:S02]  /*1070*/  @!P3 IMAD.WIDE.U32 R34, R39, R24, R34 ;  /* 0x000000182722b225 */ /* 0x000fe400078e0022 */
[----:B------:R-:W1:Y:S01]  /*1080*/  @!P5 LDC.64 R38, c[0x0][0x390] ;  /* 0x0000e400ff26db82 */ /* 0x000e620000000a00 */
[----:B------:R-:W-:Y:S02]  /*1090*/  @!P2 LEA.HI.X R31, R20, R53, R0, 0x1, P1 ;  /* 0x00000035141fa211 */ /* 0x000fe400008f0c00 */
[----:B------:R-:W-:-:S02]  /*10a0*/  MOV R25, RZ ;  /* 0x000000ff00197202 */ /* 0x000fc40000000f00 */
[----:B------:R-:W-:Y:S02]  /*10b0*/  @!P3 IADD3 R0, PT, PT, R35, R37, RZ ;  /* 0x000000252300b210 */ /* 0x000fe40007ffe0ff */
[C---:B0-----:R-:W-:Y:S01]  /*10c0*/  @!P3 LEA R36, P1, R34.reuse, R26, 0x1 ;  /* 0x0000001a2224b211 */ /* 0x041fe200078208ff */
[----:B------:R-:W0:Y:S01]  /*10d0*/  @!P4 LDC.64 R20, c[0x0][0x3e0] ;  /* 0x0000f800ff14cb82 */ /* 0x000e220000000a00 */
[C---:B------:R-:W-:Y:S01]  /*10e0*/  IADD3 R45, PT, PT, R9.reuse, 0x120, RZ ;  /* 0x00000120092d7810 */ /* 0x040fe20007ffe0ff */
[----:B------:R4:W2:Y:S01]  /*10f0*/  @!P2 LDG.E R25, desc[UR6][R30.64] ;  /* 0x000000061e19a981 */ /* 0x0008a2000c1e1900 */
[----:B------:R-:W-:Y:S02]  /*1100*/  IADD3 R47, PT, PT, R9, 0x130, RZ ;  /* 0x00000130092f7810 */ /* 0x000fe40007ffe0ff */
[----:B------:R-:W-:Y:S02]  /*1110*/  @!P3 LEA.HI.X R37, R34, R27, R0, 0x1, P1 ;  /* 0x0000001b2225b211 */ /* 0x000fe400008f0c00 */
[----:B------:R-:W-:-:S02]  /*1120*/  ISETP.GE.U32.AND P1, PT, R45, UR4, PT ;  /* 0x000000042d007c0c */ /* 0x000fc4000bf26070 */
[----:B------:R-:W-:Y:S02]  /*1130*/  SHF.R.S32.HI R53, RZ, 0x1f, R45 ;  /* 0x0000001fff357819 */ /* 0x000fe4000001142d */
[----:B------:R-:W-:Y:S01]  /*1140*/  ISETP.GE.U32.AND P2, PT, R47, UR4, PT ;  /* 0x000000042f007c0c */ /* 0x000fe2000bf46070 */
[----:B----4-:R-:W4:Y:S01]  /*1150*/  @!P4 LDC.64 R30, c[0x0][0x390] ;  /* 0x0000e400ff1ecb82 */ /* 0x010f220000000a00 */
[----:B------:R-:W-:Y:S01]  /*1160*/  SHF.R.S32.HI R59, RZ, 0x1f, R47 ;  /* 0x0000001fff3b7819 */ /* 0x000fe2000001142f */
[----:B------:R-:W-:Y:S01]  /*1170*/  @!P5 IMAD R0, R49, R28, RZ ;  /* 0x0000001c3100d224 */ /* 0x000fe200078e02ff */
[----:B------:R-:W-:Y:S02]  /*1180*/  ISETP.GE.AND.EX P1, PT, R53, UR5, PT, P1 ;  /* 0x0000000535007c0c */ /* 0x000fe4000bf26310 */
[----:B------:R-:W-:Y:S02]  /*1190*/  @!P5 MOV R32, R110 ;  /* 0x0000006e0020d202 */ /* 0x000fe40000000f00 */
[----:B------:R-:W-:-:S02]  /*11a0*/  @!P5 MOV R33, R113 ;  /* 0x000000710021d202 */ /* 0x000fc40000000f00 */
[----:B------:R-:W-:Y:S02]  /*11b0*/  ISETP.GE.AND.EX P2, PT, R59, UR5, PT, P2 ;  /* 0x000000053b007c0c */ /* 0x000fe4000bf46320 */
[----:B------:R-:W-:Y:S01]  /*11c0*/  MOV R27, RZ ;  /* 0x000000ff001b7202 */ /* 0x000fe20000000f00 */
[C---:B------:R-:W-:Y:S02]  /*11d0*/  @!P5 IMAD R29, R41.reuse, R29, R0 ;  /* 0x0000001d291dd224 */ /* 0x040fe400078e0200 */
[----:B------:R-:W-:-:S03]  /*11e0*/  @!P5 IMAD.WIDE.U32 R32, R41, R28, R32 ;  /* 0x0000001c2920d225 */ /* 0x000fc600078e0020 */
[----:B------:R4:W2:Y:S02]  /*11f0*/  @!P3 LDG.E R27, desc[UR6][R36.64] ;  /* 0x00000006241bb981 */ /* 0x0008a4000c1e1900 */
[----:B------:R-:W-:Y:S02]  /*1200*/  @!P5 IADD3 R0, PT, PT, R33, R29, RZ ;  /* 0x0000001d2100d210 */ /* 0x000fe40007ffe0ff */
[C---:B-1----:R-:W-:Y:S01]  /*1210*/  @!P5 LEA R38, P3, R32.reuse, R38, 0x1 ;  /* 0x000000262026d211 */ /* 0x042fe200078608ff */
[----:B------:R-:W1:Y:S01]  /*1220*/  @!P1 LDC.64 R28, c[0x0][0x3e0] ;  /* 0x0000f800ff1c9b82 */ /* 0x000e620000000a00 */
[----:B0-----:R-:W-:Y:S01]  /*1230*/  @!P4 IMAD R2, R51, R20, RZ ;  /* 0x000000143302c224 */ /* 0x001fe200078e02ff */
[----:B------:R-:W-:Y:S02]  /*1240*/  IADD3 R49, PT, PT, R9, 0x140, RZ ;  /* 0x0000014009317810 */ /* 0x000fe40007ffe0ff */
[----:B------:R-:W-:Y:S02]  /*1250*/  @!P5 LEA.HI.X R39, R32, R39, R0, 0x1, P3 ;  /* 0x000000272027d211 */ /* 0x000fe400018f0c00 */
[----:B------:R-:W-:-:S02]  /*1260*/  @!P4 MOV R34, R110 ;  /* 0x0000006e0022c202 */ /* 0x000fc40000000f00 */
[----:B------:R-:W-:Y:S01]  /*1270*/  @!P4 MOV R35, R113 ;  /* 0x000000710023c202 */ /* 0x000fe20000000f00 */
[----:B------:R-:W0:Y:S01]  /*1280*/  @!P2 LDC.64 R32, c[0x0][0x3e0] ;  /* 0x0000f800ff20ab82 */ /* 0x000e220000000a00 */
[----:B------:R-:W-:Y:S01]  /*1290*/  @!P4 IMAD R41, R43, R21, R2 ;  /* 0x000000152b29c224 */ /* 0x000fe200078e0202 */
[----:B------:R-:W-:Y:S02]  /*12a0*/  ISETP.GE.U32.AND P3, PT, R49, UR4, PT ;  /* 0x0000000431007c0c */ /* 0x000fe4000bf66070 */
[----:B------:R-:W-:Y:S01]  /*12b0*/  SHF.R.S32.HI R51, RZ, 0x1f, R49 ;  /* 0x0000001fff337819 */ /* 0x000fe20000011431 */
[----:B------:R-:W-:Y:S01]  /*12c0*/  @!P4 IMAD.WIDE.U32 R20, R43, R20, R34 ;  /* 0x000000142b14c225 */ /* 0x000fe200078e0022 */
[----:B------:R-:W-:Y:S02]  /*12d0*/  MOV R55, RZ ;  /* 0x000000ff00377202 */ /* 0x000fe40000000f00 */
[----:B------:R-:W-:Y:S01]  /*12e0*/  ISETP.GE.AND.EX P3, PT, R51, UR5, PT, P3 ;  /* 0x0000000533007c0c */ /* 0x000fe2000bf66330 */
[----:B------:R-:W3:Y:S01]  /*12f0*/  @!P1 LDC.64 R34, c[0x0][0x390] ;  /* 0x0000e400ff229b82 */ /* 0x000ee20000000a00 */
[----:B------:R-:W-:-:S02]  /*1300*/  @!P4 IADD3 R0, PT, PT, R21, R41, RZ ;  /* 0x000000291500c210 */ /* 0x000fc40007ffe0ff */
[C---:B----4-:R-:W-:Y:S01]  /*1310*/  @!P4 LEA R36, P6, R20.reuse, R30, 0x1 ;  /* 0x0000001e1424c211 */ /* 0x050fe200078c08ff */
[----:B------:R4:W2:Y:S01]  /*1320*/  @!P5 LDG.E R55, desc[UR6][R38.64] ;  /* 0x000000062637d981 */ /* 0x0008a2000c1e1900 */
[----:B------:R-:W-:Y:S02]  /*1330*/  IADD3 R43, PT, PT, R9, 0x150, RZ ;  /* 0x00000150092b7810 */ /* 0x000fe40007ffe0ff */
[----:B------:R-:W-:Y:S02]  /*1340*/  @!P4 LEA.HI.X R37, R20, R31, R0, 0x1, P6 ;  /* 0x0000001f1425c211 */ /* 0x000fe400030f0c00 */
[----:B------:R-:W5:Y:S01]  /*1350*/  @!P2 LDC.64 R30, c[0x0][0x390] ;  /* 0x0000e400ff1eab82 */ /* 0x000f620000000a00 */
[----:B------:R-:W-:Y:S02]  /*1360*/  ISETP.GE.U32.AND P5, PT, R43, UR4, PT ;  /* 0x000000042b007c0c */ /* 0x000fe4000bfa6070 */
[----:B------:R-:W-:Y:S01]  /*1370*/  SHF.R.S32.HI R63, RZ, 0x1f, R43 ;  /* 0x0000001fff3f7819 */ /* 0x000fe2000001142b */
[----:B-1----:R-:W-:Y:S01]  /*1380*/  @!P1 IMAD R0, R53, R28, RZ ;  /* 0x0000001c35009224 */ /* 0x002fe200078e02ff */
[----:B----4-:R-:W-:-:S02]  /*1390*/  @!P1 MOV R38, R110 ;  /* 0x0000006e00269202 */ /* 0x010fc40000000f00 */
[----:B------:R-:W-:Y:S01]  /*13a0*/  ISETP.GE.AND.EX P5, PT, R63, UR5, PT, P5 ;  /* 0x000000053f007c0c */ /* 0x000fe2000bfa6350 */
[----:B------:R-:W1:Y:S01]  /*13b0*/  @!P3 LDC.64 R20, c[0x0][0x3e0] ;  /* 0x0000f800ff14bb82 */ /* 0x000e620000000a00 */
[-C--:B------:R-:W-:Y:S01]  /*13c0*/  @!P1 MOV R39, R113.reuse ;  /* 0x0000007100279202 */ /* 0x080fe20000000f00 */
[----:B0-----:R-:W-:Y:S01]  /*13d0*/  @!P2 IMAD R2, R59, R32, RZ ;  /* 0x000000203b02a224 */ /* 0x001fe200078e02ff */
[----:B------:R-:W-:Y:S02]  /*13e0*/  @!P2 MOV R40, R110 ;  /* 0x0000006e0028a202 */ /* 0x000fe40000000f00 */
[----:B------:R-:W-:Y:S01]  /*13f0*/  @!P2 MOV R41, R113 ;  /* 0x000000710029a202 */ /* 0x000fe20000000f00 */
[C---:B------:R-:W-:Y:S01]  /*1400*/  @!P1 IMAD R53, R45.reuse, R29, R0 ;  /* 0x0000001d2d359224 */ /* 0x040fe200078e0200 */
[----:B------:R-:W-:Y:S01]  /*1410*/  MOV R57, RZ ;  /* 0x000000ff00397202 */ /* 0x000fe20000000f00 */
[----:B------:R-:W-:Y:S01]  /*1420*/  @!P1 IMAD.WIDE.U32 R38, R45, R28, R38 ;  /* 0x0000001c2d269225 */ /* 0x000fe200078e0026 */
[----:B------:R-:W-:-:S03]  /*1430*/  IADD3 R45, PT, PT, R9, 0x160, RZ ;  /* 0x00000160092d7810 */ /* 0x000fc60007ffe0ff */
[C---:B------:R-:W-:Y:S01]  /*1440*/  @!P2 IMAD R61, R47.reuse, R33, R2 ;  /* 0x000000212f3da224 */ /* 0x040fe200078e0202 */
[----:B------:R5:W4:Y:S01]  /*1450*/  @!P4 LDG.E R57, desc[UR6][R36.64] ;  /* 0x000000062439c981 */ /* 0x000b22000c1e1900 */
[----:B------:R-:W-:Y:S01]  /*1460*/  @!P2 IMAD.WIDE.U32 R40, R47, R32, R40 ;  /* 0x000000202f28a225 */ /* 0x000fe200078e0028 */
[----:B------:R-:W0:Y:S01]  /*1470*/  @!P5 LDC.64 R28, c[0x0][0x3e0] ;  /* 0x0000f800ff1cdb82 */ /* 0x000e220000000a00 */
[----:B------:R-:W-:Y:S02]  /*1480*/  @!P1 IADD3 R0, PT, PT, R39, R53, RZ ;  /* 0x0000003527009210 */ /* 0x000fe40007ffe0ff */
[----:B------:R-:W-:Y:S02]  /*1490*/  ISETP.GE.U32.AND P4, PT, R45, UR4, PT ;  /* 0x000000042d007c0c */ /* 0x000fe4000bf86070 */
[----:B------:R-:W-:-:S03]  /*14a0*/  SHF.R.S32.HI R53, RZ, 0x1f, R45 ;  /* 0x0000001fff357819 */ /* 0x000fc6000001142d */
[----:B------:R-:W0:Y:S01]  /*14b0*/  @!P3 LDC.64 R32, c[0x0][0x390] ;  /* 0x0000e400ff20bb82 */ /* 0x000e220000000a00 */
[C---:B---3--:R-:W-:Y:S02]  /*14c0*/  @!P1 LEA R34, P6, R38.reuse, R34, 0x1 ;  /* 0x0000002226229211 */ /* 0x048fe400078c08ff */
[----:B------:R-:W-:Y:S02]  /*14d0*/  ISETP.GE.AND.EX P4, PT, R53, UR5, PT, P4 ;  /* 0x0000000535007c0c */ /* 0x000fe4000bf86340 */
[----:B------:R-:W-:Y:S02]  /*14e0*/  @!P1 LEA.HI.X R35, R38, R35, R0, 0x1, P6 ;  /* 0x0000002326239211 */ /* 0x000fe400030f0c00 */
[----:B------:R-:W-:Y:S02]  /*14f0*/  @!P2 IADD3 R0, PT, PT, R41, R61, RZ ;  /* 0x0000003d2900a210 */ /* 0x000fe40007ffe0ff */
[----:B-----5:R-:W-:Y:S01]  /*1500*/  @!P2 LEA R36, P6, R40, R30, 0x1 ;  /* 0x0000001e2824a211 */ /* 0x020fe200078c08ff */
[----:B-1----:R-:W-:Y:S01]  /*1510*/  @!P3 IMAD R2, R51, R20, RZ ;  /* 0x000000143302b224 */ /* 0x002fe200078e02ff */
[----:B------:R-:W-:-:S02]  /*1520*/  MOV R61, RZ ;  /* 0x000000ff003d7202 */ /* 0x000fc40000000f00 */
[----:B------:R-:W-:Y:S02]  /*1530*/  @!P2 LEA.HI.X R37, R40, R31, R0, 0x1, P6 ;  /* 0x0000001f2825a211 */ /* 0x000fe400030f0c00 */
[----:B------:R-:W-:Y:S01]  /*1540*/  @!P3 MOV R38, R110 ;  /* 0x0000006e0026b202 */ /* 0x000fe20000000f00 */
[----:B------:R-:W1:Y:S01]  /*1550*/  @!P5 LDC.64 R30, c[0x0][0x390] ;  /* 0x0000e400ff1edb82 */ /* 0x000e620000000a00 */
[----:B------:R-:W-:Y:S02]  /*1560*/  @!P3 MOV R39, R113 ;  /* 0x000000710027b202 */ /* 0x000fe40000000f00 */
[----:B------:R-:W-:Y:S02]  /*1570*/  MOV R59, RZ ;  /* 0x000000ff003b7202 */ /* 0x000fe40000000f00 */
[----:B------:R-:W-:Y:S02]  /*1580*/  IADD3 R47, PT, PT, R9, 0x170, RZ ;  /* 0x00000170092f7810 */ /* 0x000fe40007ffe0ff */
[----:B------:R-:W-:Y:S01]  /*1590*/  ISETP.GE.U32.AND P6, PT, R106, UR4, PT ;  /* 0x000000046a007c0c */ /* 0x000fe2000bfc6070 */
[C---:B------:R-:W-:Y:S01]  /*15a0*/  @!P3 IMAD R41, R49.reuse, R21, R2 ;  /* 0x000000153129b224 */ /* 0x040fe200078e0202 */
[----:B------:R-:W3:Y:S01]  /*15b0*/  @!P2 LDG.E R61, desc[UR6][R36.64] ;  /* 0x00000006243da981 */ /* 0x000ee2000c1e1900 */
[----:B------:R-:W-:Y:S01]  /*15c0*/  @!P3 IMAD.WIDE.U32 R38, R49, R20, R38 ;  /* 0x000000143126b225 */ /* 0x000fe200078e0026 */
[----:B------:R-:W-:Y:S01]  /*15d0*/  ISETP.GE.AND.EX P6, PT, R101, UR5, PT, P6 ;  /* 0x0000000565007c0c */ /* 0x000fe2000bfc6360 */
[----:B------:R-:W5:Y:S01]  /*15e0*/  @!P4 LDC.64 R20, c[0x0][0x3e0] ;  /* 0x0000f800ff14cb82 */ /* 0x000f620000000a00 */
[----:B------:R-:W-:Y:S01]  /*15f0*/  ISETP.GE.U32.AND P2, PT, R47, UR4, PT ;  /* 0x000000042f007c0c */ /* 0x000fe2000bf46070 */
[----:B------:R0:W3:Y:S01]  /*1600*/  @!P1 LDG.E R59, desc[UR6][R34.64] ;  /* 0x00000006223b9981 */ /* 0x0000e2000c1e1900 */
[----:B------:R-:W-:-:S02]  /*1610*/  SHF.R.S32.HI R51, RZ, 0x1f, R47 ;  /* 0x0000001fff337819 */ /* 0x000fc4000001142f */
[----:B------:R-:W-:Y:S02]  /*1620*/  @!P3 IADD3 R0, PT, PT, R39, R41, RZ ;  /* 0x000000292700b210 */ /* 0x000fe40007ffe0ff */
[----:B0-----:R-:W-:Y:S02]  /*1630*/  @!P3 LEA R40, P1, R38, R32, 0x1 ;  /* 0x000000202628b211 */ /* 0x001fe400078208ff */
[----:B------:R-:W-:Y:S01]  /*1640*/  ISETP.GE.AND.EX P2, PT, R51, UR5, PT, P2 ;  /* 0x0000000533007c0c */ /* 0x000fe2000bf46320 */
[----:B------:R-:W-:Y:S01]  /*1650*/  @!P5 IMAD R2, R63, R28, RZ ;  /* 0x0000001c3f02d224 */ /* 0x000fe200078e02ff */
[----:B------:R-:W-:Y:S01]  /*1660*/  IADD3 R49, PT, PT, R9, 0x180, RZ ;  /* 0x0000018009317810 */ /* 0x000fe20007ffe0ff */
[----:B------:R-:W0:Y:S01]  /*1670*/  @!P6 LDC.64 R34, c[0x0][0x3e0] ;  /* 0x0000f800ff22eb82 */ /* 0x000e220000000a00 */
[----:B------:R-:W-:Y:S02]  /*1680*/  @!P5 MOV R36, R110 ;  /* 0x0000006e0024d202 */ /* 0x000fe40000000f00 */
[----:B------:R-:W-:-:S02]  /*1690*/  @!P5 MOV R37, R113 ;  /* 0x000000710025d202 */ /* 0x000fc40000000f00 */
[----:B------:R-:W-:-:S03]  /*16a0*/  @!P3 LEA.HI.X R41, R38, R33, R0, 0x1, P1 ;  /* 0x000000212629b211 */ /* 0x000fc600008f0c00 */
[----:B------:R-:W0:Y:S01]  /*16b0*/  @!P4 LDC.64 R32, c[0x0][0x390] ;  /* 0x0000e400ff20cb82 */ /* 0x000e220000000a00 */
[----:B------:R-:W-:Y:S01]  /*16c0*/  ISETP.GE.U32.AND P1, PT, R49, UR4, PT ;  /* 0x0000000431007c0c */ /* 0x000fe2000bf26070 */
[C---:B------:R-:W-:Y:S01]  /*16d0*/  @!P5 IMAD R29, R43.reuse, R29, R2 ;  /* 0x0000001d2b1dd224 */ /* 0x040fe200078e0202 */
[----:B------:R-:W-:Y:S01]  /*16e0*/  SHF.R.S32.HI R69, RZ, 0x1f, R49 ;  /* 0x0000001fff457819 */ /* 0x000fe20000011431 */
[----:B------:R-:W-:Y:S01]  /*16f0*/  @!P5 IMAD.WIDE.U32 R36, R43, R28, R36 ;  /* 0x0000001c2b24d225 */ /* 0x000fe200078e0024 */
[----:B------:R-:W-:Y:S02]  /*1700*/  MOV R63, RZ ;  /* 0x000000ff003f7202 */ /* 0x000fe40000000f00 */
[----:B------:R-:W-:Y:S02]  /*1710*/  ISETP.GE.AND.EX P1, PT, R69, UR5, PT, P1 ;  /* 0x0000000545007c0c */ /* 0x000fe4000bf26310 */
[----:B------:R-:W-:Y:S02]  /*1720*/  @!P5 IADD3 R0, PT, PT, R37, R29, RZ ;  /* 0x0000001d2500d210 */ /* 0x000fe40007ffe0ff */
[----:B------:R0:W3:Y:S01]  /*1730*/  @!P3 LDG.E R63, desc[UR6][R40.64] ;  /* 0x00000006283fb981 */ /* 0x0000e2000c1e1900 */
[----:B-1----:R-:W-:Y:S01]  /*1740*/  @!P5 LEA R38, P3, R36, R30, 0x1 ;  /* 0x0000001e2426d211 */ /* 0x002fe200078608ff */
[----:B------:R-:W1:Y:S01]  /*1750*/  @!P2 LDC.64 R28, c[0x0][0x3e0] ;  /* 0x0000f800ff1cab82 */ /* 0x000e620000000a00 */
[----:B------:R-:W-:-:S02]  /*1760*/  @!P4 MOV R42, R110 ;  /* 0x0000006e002ac202 */ /* 0x000fc40000000f00 */
[----:B------:R-:W-:Y:S01]  /*1770*/  @!P5 LEA.HI.X R39, R36, R31, R0, 0x1, P3 ;  /* 0x0000001f2427d211 */ /* 0x000fe200018f0c00 */
[----:B-----5:R-:W-:Y:S01]  /*1780*/  @!P4 IMAD R2, R53, R20, RZ ;  /* 0x000000143502c224 */ /* 0x020fe200078e02ff */
[----:B------:R-:W-:-:S03]  /*1790*/  @!P4 MOV R43, R113 ;  /* 0x00000071002bc202 */ /* 0x000fc60000000f00 */
[----:B------:R-:W5:Y:S01]  /*17a0*/  @!P6 LDC.64 R36, c[0x0][0x390] ;  /* 0x0000e400ff24eb82 */ /* 0x000f620000000a00 */
[----:B------:R-:W-:Y:S02]  /*17b0*/  MOV R65, RZ ;  /* 0x000000ff00417202 */ /* 0x000fe40000000f00 */
[----:B------:R-:W-:Y:S01]  /*17c0*/  ISETP.GE.U32.AND P3, PT, R104, UR4, PT ;  /* 0x0000000468007c0c */ /* 0x000fe2000bf66070 */
[C---:B------:R-:W-:Y:S02]  /*17d0*/  @!P4 IMAD R21, R45.reuse, R21, R2 ;  /* 0x000000152d15c224 */ /* 0x040fe400078e0202 */
[----:B------:R-:W-:Y:S02]  /*17e0*/  @!P4 IMAD.WIDE.U32 R42, R45, R20, R42 ;  /* 0x000000142d2ac225 */ /* 0x000fe400078e002a */
[----:B------:R-:W5:Y:S01]  /*17f0*/  @!P1 LDC.64 R30, c[0x0][0x3e0] ;  /* 0x0000f800ff1e9b82 */ /* 0x000f620000000a00 */
[----:B------:R-:W-:Y:S01]  /*1800*/  ISETP.GE.AND.EX P3, PT, R99, UR5, PT, P3 ;  /* 0x0000000563007c0c */ /* 0x000fe2000bf66330 */
[----:B------:R5:W3:Y:S01]  /*1810*/  @!P5 LDG.E R65, desc[UR6][R38.64] ;  /* 0x000000062641d981 */ /* 0x000ae2000c1e1900 */
[----:B------:R-:W-:-:S02]  /*1820*/  @!P4 IADD3 R0, PT, PT, R43, R21, RZ ;  /* 0x000000152b00c210 */ /* 0x000fc40007ffe0ff */
[C---:B0-----:R-:W-:Y:S01]  /*1830*/  @!P4 LEA R44, P5, R42.reuse, R32, 0x1 ;  /* 0x000000202a2cc211 */ /* 0x041fe200078a08ff */
[----:B------:R-:W-:Y:S01]  /*1840*/  @!P6 IMAD R2, R101, R34, RZ ;  /* 0x000000226502e224 */ /* 0x000fe200078e02ff */
[----:B------:R-:W-:Y:S01]  /*1850*/  @!P6 MOV R40, R110 ;  /* 0x0000006e0028e202 */ /* 0x000fe20000000f00 */
[----:B------:R-:W0:Y:S01]  /*1860*/  @!P2 LDC.64 R20, c[0x0][0x390] ;  /* 0x0000e400ff14ab82 */ /* 0x000e220000000a00 */
[----:B------:R-:W-:Y:S02]  /*1870*/  @!P4 LEA.HI.X R45, R42, R33, R0, 0x1, P5 ;  /* 0x000000212a2dc211 */ /* 0x000fe400028f0c00 */
[----:B------:R-:W-:Y:S02]  /*1880*/  @!P6 MOV R41, R113 ;  /* 0x000000710029e202 */ /* 0x000fe40000000f00 */
[----:B------:R-:W-:-:S03]  /*1890*/  MOV R67, RZ ;  /* 0x000000ff00437202 */ /* 0x000fc60000000f00 */
[----:B------:R-:W0:Y:S01]  /*18a0*/  @!P1 LDC.64 R32, c[0x0][0x390] ;  /* 0x0000e400ff209b82 */ /* 0x000e220000000a00 */
[C---:B------:R-:W-:Y:S02]  /*18b0*/  @!P6 IMAD R43, R106.reuse, R35, R2 ;  /* 0x000000236a2be224 */ /* 0x040fe400078e0202 */
[----:B------:R-:W-:Y:S01]  /*18c0*/  @!P6 IMAD.WIDE.U32 R40, R106, R34, R40 ;  /* 0x000000226a28e225 */ /* 0x000fe200078e0028 */
[----:B------:R-:W3:Y:S03]  /*18d0*/  @!P4 LDG.E R67, desc[UR6][R44.64] ;  /* 0x000000062c43c981 */ /* 0x000ee6000c1e1900 */
[----:B-1----:R-:W-:Y:S01]  /*18e0*/  @!P2 IMAD R0, R51, R28, RZ ;  /* 0x0000001c3300a224 */ /* 0x002fe200078e02ff */
[----:B------:R-:W1:Y:S01]  /*18f0*/  @!P3 LDC.64 R34, c[0x0][0x3e0] ;  /* 0x0000f800ff22bb82 */ /* 0x000e620000000a00 */
[----:B-----5:R-:W-:Y:S02]  /*1900*/  @!P6 LEA R36, P4, R40, R36, 0x1 ;  /* 0x000000242824e211 */ /* 0x020fe400078808ff */
[----:B------:R-:W-:Y:S01]  /*1910*/  @!P2 IMAD R51, R47, R29, R0 ;  /* 0x0000001d2f33a224 */ /* 0x000fe200078e0200 */
[----:B------:R-:W-:-:S02]  /*1920*/  @!P6 IADD3 R0, PT, PT, R41, R43, RZ ;  /* 0x0000002b2900e210 */ /* 0x000fc40007ffe0ff */
[----:B------:R-:W-:Y:S02]  /*1930*/  @!P2 MOV R38, R110 ;  /* 0x0000006e0026a202 */ /* 0x000fe40000000f00 */
[----:B------:R-:W-:Y:S01]  /*1940*/  @!P2 MOV R39, R113 ;  /* 0x000000710027a202 */ /* 0x000fe20000000f00 */
[----:B------:R-:W-:Y:S01]  /*1950*/  @!P1 IMAD R2, R69, R30, RZ ;  /* 0x0000001e45029224 */ /* 0x000fe200078e02ff */
[----:B------:R-:W-:Y:S02]  /*1960*/  @!P6 LEA.HI.X R37, R40, R37, R0, 0x1, P4 ;  /* 0x000000252825e211 */ /* 0x000fe400020f0c00 */
[----:B------:R-:W-:Y:S01]  /*1970*/  @!P1 MOV R40, R110 ;  /* 0x0000006e00289202 */ /* 0x000fe20000000f00 */
[----:B------:R-:W-:Y:S01]  /*1980*/  @!P2 IMAD.WIDE.U32 R38, R47, R28, R38 ;  /* 0x0000001c2f26a225 */ /* 0x000fe200078e0026 */
[----:B------:R-:W-:Y:S01]  /*1990*/  @!P1 MOV R41, R113 ;  /* 0x0000007100299202 */ /* 0x000fe20000000f00 */
[----:B------:R-:W5:Y:S02]  /*19a0*/  @!P3 LDC.64 R28, c[0x0][0x390] ;  /* 0x0000e400ff1cbb82 */ /* 0x000f640000000a00 */
[----:B------:R-:W-:-:S02]  /*19b0*/  @!P1 IMAD R43, R49, R31, R2 ;  /* 0x0000001f312b9224 */ /* 0x000fc400078e0202 */
[----:B------:R-:W-:Y:S01]  /*19c0*/  @!P1 IMAD.WIDE.U32 R30, R49, R30, R40 ;  /* 0x0000001e311e9225 */ /* 0x000fe200078e0028 */
[----:B------:R-:W-:Y:S02]  /*19d0*/  @!P2 IADD3 R4, PT, PT, R39, R51, RZ ;  /* 0x000000332704a210 */ /* 0x000fe40007ffe0ff */
[----:B0-----:R-:W-:Y:S02]  /*19e0*/  @!P2 LEA R20, P4, R38, R20, 0x1 ;  /* 0x000000142614a211 */ /* 0x001fe400078808ff */
[----:B------:R-:W-:Y:S02]  /*19f0*/  @!P1 IADD3 R2, PT, PT, R31, R43, RZ ;  /* 0x0000002b1f029210 */ /* 0x000fe40007ffe0ff */
[----:B------:R-:W-:Y:S02]  /*1a00*/  @!P1 LEA R32, P5, R30, R32, 0x1 ;  /* 0x000000201e209211 */ /* 0x000fe400078a08ff */
[----:B------:R-:W-:Y:S02]  /*1a10*/  MOV R0, RZ ;  /* 0x000000ff00007202 */ /* 0x000fe40000000f00 */
[----:B------:R-:W-:-:S02]  /*1a20*/  @!P2 LEA.HI.X R21, R38, R21, R4, 0x1, P4 ;  /* 0x000000152615a211 */ /* 0x000fc400020f0c04 */
[----:B------:R-:W-:Y:S02]  /*1a30*/  ISETP.GE.U32.AND P4, PT, R102, UR4, PT ;  /* 0x0000000466007c0c */ /* 0x000fe4000bf86070 */
[----:B------:R-:W-:Y:S01]  /*1a40*/  IADD3 R43, PT, PT, R9, 0x190, RZ ;  /* 0x00000190092b7810 */ /* 0x000fe20007ffe0ff */
[----:B------:R0:W2:Y:S01]  /*1a50*/  @!P6 LDG.E R0, desc[UR6][R36.64] ;  /* 0x000000062400e981 */ /* 0x0000a2000c1e1900 */
[----:B------:R-:W-:Y:S01]  /*1a60*/  @!P1 LEA.HI.X R33, R30, R33, R2, 0x1, P5 ;  /* 0x000000211e219211 */ /* 0x000fe200028f0c02 */
[----:B-1----:R-:W-:Y:S01]  /*1a70*/  @!P3 IMAD R2, R99, R34, RZ ;  /* 0x000000226302b224 */ /* 0x002fe200078e02ff */
[----:B------:R-:W-:Y:S02]  /*1a80*/  @!P3 MOV R30, R110 ;  /* 0x0000006e001eb202 */ /* 0x000fe40000000f00 */
[----:B------:R-:W-:Y:S02]  /*1a90*/  @!P3 MOV R31, R113 ;  /* 0x00000071001fb202 */ /* 0x000fe40000000f00 */
[----:B------:R-:W-:-:S02]  /*1aa0*/  ISETP.GE.AND.EX P4, PT, R97, UR5, PT, P4 ;  /* 0x0000000561007c0c */ /* 0x000fc4000bf86340 */
[----:B------:R-:W-:Y:S01]  /*1ab0*/  ISETP.GE.U32.AND P5, PT, R43, UR4, PT ;  /* 0x000000042b007c0c */ /* 0x000fe2000bfa6070 */
[C---:B0-----:R-:W-:Y:S01]  /*1ac0*/  @!P3 IMAD R37, R104.reuse, R35, R2 ;  /* 0x000000236825b224 */ /* 0x041fe200078e0202 */
[----:B------:R-:W-:Y:S01]  /*1ad0*/  SHF.R.S32.HI R45, RZ, 0x1f, R43 ;  /* 0x0000001fff2d7819 */ /* 0x000fe2000001142b */
[----:B------:R-:W-:-:S03]  /*1ae0*/  @!P3 IMAD.WIDE.U32 R34, R104, R34, R30 ;  /* 0x000000226822b225 */ /* 0x000fc600078e001e */
[----:B------:R-:W-:Y:S02]  /*1af0*/  ISETP.GE.AND.EX P5, PT, R45, UR5, PT, P5 ;  /* 0x000000052d007c0c */ /* 0x000fe4000bfa6350 */
[----:B------:R-:W-:Y:S02]  /*1b00*/  @!P3 IADD3 R2, PT, PT, R35, R37, RZ ;  /* 0x000000252302b210 */ /* 0x000fe40007ffe0ff */
[C---:B-----5:R-:W-:Y:S01]  /*1b10*/  @!P3 LEA R40, P6, R34.reuse, R28, 0x1 ;  /* 0x0000001c2228b211 */ /* 0x060fe200078c08ff */
[----:B------:R-:W0:Y:S03]  /*1b20*/  @!P4 LDC.64 R38, c[0x0][0x3e0] ;  /* 0x0000f800ff26cb82 */ /* 0x000e260000000a00 */
[----:B------:R-:W-:-:S05]  /*1b30*/  @!P3 LEA.HI.X R41, R34, R29, R2, 0x1, P6 ;  /* 0x0000001d2229b211 */ /* 0x000fca00030f0c02 */
[----:B------:R-:W5:Y:S01]  /*1b40*/  @!P3 LDG.E R10, desc[UR6][R40.64] ;  /* 0x00000006280ab981 */ /* 0x000f62000c1e1900 */
[----:B------:R-:W1:Y:S01]  /*1b50*/  @!P5 LDC.64 R36, c[0x0][0x3e0] ;  /* 0x0000f800ff24db82 */ /* 0x000e620000000a00 */
[----:B------:R-:W-:-:S04]  /*1b60*/  ISETP.GE.U32.AND P3, PT, R100, UR4, PT ;  /* 0x0000000464007c0c */ /* 0x000fc8000bf66070 */
[----:B------:R-:W-:-:S03]  /*1b70*/  ISETP.GE.AND.EX P3, PT, R95, UR5, PT, P3 ;  /* 0x000000055f007c0c */ /* 0x000fc6000bf66330 */
[----:B------:R-:W1:Y:S01]  /*1b80*/  @!P4 LDC.64 R34, c[0x0][0x390] ;  /* 0x0000e400ff22cb82 */ /* 0x000e620000000a00 */
[----:B------:R-:W-:Y:S02]  /*1b90*/  MOV R69, RZ ;  /* 0x000000ff00457202 */ /* 0x000fe40000000f00 */
[----:B------:R-:W-:-:S04]  /*1ba0*/  MOV R71, RZ ;  /* 0x000000ff00477202 */ /* 0x000fc80000000f00 */
[----:B------:R0:W3:Y:S01]  /*1bb0*/  @!P2 LDG.E R69, desc[UR6][R20.64] ;  /* 0x000000061445a981 */ /* 0x0000e2000c1e1900 */
[----:B------:R-:W4:Y:S01]  /*1bc0*/  @!P5 LDC.64 R28, c[0x0][0x390] ;  /* 0x0000e400ff1cdb82 */ /* 0x000f220000000a00 */
[----:B0-----:R-:W-:Y:S02]  /*1bd0*/  @!P4 IMAD R2, R97, R38, RZ ;  /* 0x000000266102c224 */ /* 0x001fe400078e02ff */
[----:B------:R0:W3:Y:S05]  /*1be0*/  @!P1 LDG.E R71, desc[UR6][R32.64] ;  /* 0x0000000620479981 */ /* 0x0000ea000c1e1900 */
[----:B------:R-:W4:Y:S01]  /*1bf0*/  @!P3 LDC.64 R30, c[0x0][0x3e0] ;  /* 0x0000f800ff1ebb82 */ /* 0x000f220000000a00 */
[----:B------:R-:W-:-:S02]  /*1c00*/  @!P4 MOV R20, R110 ;  /* 0x0000006e0014c202 */ /* 0x000fc40000000f00 */
[----:B------:R-:W-:Y:S01]  /*1c10*/  @!P4 MOV R21, R113 ;  /* 0x000000710015c202 */ /* 0x000fe20000000f00 */
[C---:B------:R-:W-:Y:S02]  /*1c20*/  @!P4 IMAD R41, R102.reuse, R39, R2 ;  /* 0x000000276629c224 */ /* 0x040fe400078e0202 */
[----:B-1----:R-:W-:Y:S02]  /*1c30*/  @!P5 IMAD R2, R45, R36, RZ ;  /* 0x000000242d02d224 */ /* 0x002fe400078e02ff */
[----:B------:R-:W-:Y:S01]  /*1c40*/  @!P4 IMAD.WIDE.U32 R38, R102, R38, R20 ;  /* 0x000000266626c225 */ /* 0x000fe200078e0014 */
[----:B------:R-:W-:Y:S01]  /*1c50*/  @!P5 MOV R20, R110 ;  /* 0x0000006e0014d202 */ /* 0x000fe20000000f00 */
[----:B0-----:R-:W0:Y:S01]  /*1c60*/  @!P3 LDC.64 R32, c[0x0][0x390] ;  /* 0x0000e400ff20bb82 */ /* 0x001e220000000a00 */
[----:B------:R-:W-:Y:S02]  /*1c70*/  @!P5 MOV R21, R113 ;  /* 0x000000710015d202 */ /* 0x000fe40000000f00 */
[----:B------:R-:W-:Y:S01]  /*1c80*/  IADD3 R45, PT, PT, R9, 0x1b0, RZ ;  /* 0x000001b0092d7810 */ /* 0x000fe20007ffe0ff */
[----:B------:R-:W-:Y:S01]  /*1c90*/  @!P5 IMAD R47, R43, R37, R2 ;  /* 0x000000252b2fd224 */ /* 0x000fe200078e0202 */
[----:B------:R-:W-:Y:S01]  /*1ca0*/  @!P4 IADD3 R2, PT, PT, R39, R41, RZ ;  /* 0x000000292702c210 */ /* 0x000fe20007ffe0ff */
[----:B------:R-:W-:Y:S01]  /*1cb0*/  @!P5 IMAD.WIDE.U32 R36, R43, R36, R20 ;  /* 0x000000242b24d225 */ /* 0x000fe200078e0014 */
[----:B------:R-:W-:-:S02]  /*1cc0*/  ISETP.GE.U32.AND P6, PT, R45, UR4, PT ;  /* 0x000000042d007c0c */ /* 0x000fc4000bfc6070 */
[C---:B------:R-:W-:Y:S02]  /*1cd0*/  @!P4 LEA R34, P1, R38.reuse, R34, 0x1 ;  /* 0x000000222622c211 */ /* 0x040fe400078208ff */
[----:B------:R-:W-:Y:S02]  /*1ce0*/  SHF.R.S32.HI R41, RZ, 0x1f, R45 ;  /* 0x0000001fff297819 */ /* 0x000fe4000001142d */
[----:B------:R-:W-:Y:S02]  /*1cf0*/  @!P4 LEA.HI.X R35, R38, R35, R2, 0x1, P1 ;  /* 0x000000232623c211 */ /* 0x000fe400008f0c02 */
[----:B------:R-:W-:Y:S02]  /*1d00*/  ISETP.GE.AND.EX P6, PT, R41, UR5, PT, P6 ;  /* 0x0000000529007c0c */ /* 0x000fe4000bfc6360 */
[----:B------:R-:W-:Y:S02]  /*1d10*/  @!P5 IADD3 R2, PT, PT, R37, R47, RZ ;  /* 0x0000002f2502d210 */ /* 0x000fe40007ffe0ff */
[----:B----4-:R-:W-:Y:S01]  /*1d20*/  @!P5 LEA R28, P1, R36, R28, 0x1 ;  /* 0x0000001c241cd211 */ /* 0x010fe200078208ff */
[----:B------:R-:W-:Y:S01]  /*1d30*/  @!P3 IMAD R4, R95, R30, RZ ;  /* 0x0000001e5f04b224 */ /* 0x000fe200078e02ff */
[----:B------:R-:W-:-:S02]  /*1d40*/  @!P3 MOV R37, R113 ;  /* 0x000000710025b202 */ /* 0x000fc40000000f00 */
[----:B------:R-:W-:Y:S02]  /*1d50*/  @!P5 LEA.HI.X R29, R36, R29, R2, 0x1, P1 ;  /* 0x0000001d241dd211 */ /* 0x000fe400008f0c02 */
[----:B------:R-:W-:Y:S01]  /*1d60*/  @!P3 MOV R36, R110 ;  /* 0x0000006e0024b202 */ /* 0x000fe20000000f00 */
[----:B------:R-:W-:Y:S01]  /*1d70*/  @!P3 IMAD R39, R100, R31, R4 ;  /* 0x0000001f6427b224 */ /* 0x000fe200078e0204 */
[----:B------:R-:W-:-:S03]  /*1d80*/  IADD3 R47, PT, PT, R9, 0x1c0, RZ ;  /* 0x000001c0092f7810 */ /* 0x000fc60007ffe0ff */
[----:B------:R-:W-:Y:S02]  /*1d90*/  @!P3 IMAD.WIDE.U32 R36, R100, R30, R36 ;  /* 0x0000001e6424b225 */ /* 0x000fe400078e0024 */
[----:B------:R-:W1:Y:S01]  /*1da0*/  @!P6 LDC.64 R30, c[0x0][0x3e0] ;  /* 0x0000f800ff1eeb82 */ /* 0x000e620000000a00 */
[----:B------:R-:W-:Y:S02]  /*1db0*/  ISETP.GE.U32.AND P2, PT, R47, UR4, PT ;  /* 0x000000042f007c0c */ /* 0x000fe4000bf46070 */
[----:B------:R-:W-:Y:S02]  /*1dc0*/  SHF.R.S32.HI R49, RZ, 0x1f, R47 ;  /* 0x0000001fff317819 */ /* 0x000fe4000001142f */
[----:B------:R-:W-:Y:S02]  /*1dd0*/  @!P3 IADD3 R2, PT, PT, R37, R39, RZ ;  /* 0x000000272502b210 */ /* 0x000fe40007ffe0ff */
[----:B0-----:R-:W-:Y:S01]  /*1de0*/  @!P3 LEA R42, P1, R36, R32, 0x1 ;  /* 0x00000020242ab211 */ /* 0x001fe200078208ff */
[----:B------:R-:W0:Y:S01]  /*1df0*/  @!P6 LDC.64 R38, c[0x0][0x390] ;  /* 0x0000e400ff26eb82 */ /* 0x000e220000000a00 */
[----:B------:R-:W-:-:S02]  /*1e00*/  ISETP.GE.AND.EX P2, PT, R49, UR5, PT, P2 ;  /* 0x0000000531007c0c */ /* 0x000fc4000bf46320 */
[----:B------:R-:W-:Y:S02]  /*1e10*/  @!P3 LEA.HI.X R43, R36, R33, R2, 0x1, P1 ;  /* 0x00000021242bb211 */ /* 0x000fe400008f0c02 */
[----:B------:R-:W-:-:S04]  /*1e20*/  ISETP.GE.U32.AND P1, PT, R98, UR4, PT ;  /* 0x0000000462007c0c */ /* 0x000fc8000bf26070 */
[----:B------:R-:W-:Y:S02]  /*1e30*/  ISETP.GE.AND.EX P1, PT, R93, UR5, PT, P1 ;  /* 0x000000055d007c0c */ /* 0x000fe4000bf26310 */
[----:B------:R-:W-:-:S03]  /*1e40*/  MOV R21, RZ ;  /* 0x000000ff00157202 */ /* 0x000fc60000000f00 */
[----:B------:R-:W4:Y:S01]  /*1e50*/  @!P2 LDC.64 R36, c[0x0][0x3e0] ;  /* 0x0000f800ff24ab82 */ /* 0x000f220000000a00 */
[----:B------:R-:W-:Y:S01]  /*1e60*/  @!P6 MOV R40, R110 ;  /* 0x0000006e0028e202 */ /* 0x000fe20000000f00 */
[-C--:B-1----:R-:W-:Y:S01]  /*1e70*/  @!P6 IMAD R2, R41, R30.reuse, RZ ;  /* 0x0000001e2902e224 */ /* 0x082fe200078e02ff */
[----:B------:R-:W-:Y:S01]  /*1e80*/  @!P6 MOV R41, R113 ;  /* 0x000000710029e202 */ /* 0x000fe20000000f00 */
[----:B------:R1:W3:Y:S04]  /*1e90*/  @!P4 LDG.E R21, desc[UR6][R34.64] ;  /* 0x000000062215c981 */ /* 0x0002e8000c1e1900 */
[----:B------:R-:W4:Y:S01]  /*1ea0*/  @!P1 LDC.64 R32, c[0x0][0x3e0] ;  /* 0x0000f800ff209b82 */ /* 0x000f220000000a00 */
[C---:B------:R-:W-:Y:S02]  /*1eb0*/  @!P6 IMAD R31, R45.reuse, R31, R2 ;  /* 0x0000001f2d1fe224 */ /* 0x040fe400078e0202 */
[----:B------:R-:W-:Y:S01]  /*1ec0*/  @!P6 IMAD.WIDE.U32 R40, R45, R30, R40 ;  /* 0x0000001e2d28e225 */ /* 0x000fe200078e0028 */
[----:B------:R-:W-:-:S04]  /*1ed0*/  MOV R53, RZ ;  /* 0x000000ff00357202 */ /* 0x000fc80000000f00 */
[----:B-1----:R-:W1:Y:S01]  /*1ee0*/  @!P2 LDC.64 R34, c[0x0][0x390] ;  /* 0x0000e400ff22ab82 */ /* 0x002e620000000a00 */
[----:B------:R-:W-:Y:S01]  /*1ef0*/  @!P6 IADD3 R2, PT, PT, R41, R31, RZ ;  /* 0x0000001f2902e210 */ /* 0x000fe20007ffe0ff */
[----:B------:R4:W3:Y:S01]  /*1f00*/  @!P3 LDG.E R53, desc[UR6][R42.64] ;  /* 0x000000062a35b981 */ /* 0x0008e2000c1e1900 */
[----:B------:R-:W-:Y:S02]  /*1f10*/  MOV R73, RZ ;  /* 0x000000ff00497202 */ /* 0x000fe40000000f00 */
[----:B0-----:R-:W-:-:S03]  /*1f20*/  @!P6 LEA R38, P3, R40, R38, 0x1 ;  /* 0x000000262826e211 */ /* 0x001fc600078608ff */
[----:B------:R-:W0:Y:S01]  /*1f30*/  @!P1 LDC.64 R30, c[0x0][0x390] ;  /* 0x0000e400ff1e9b82 */ /* 0x000e220000000a00 */
[----:B------:R4:W3:Y:S02]  /*1f40*/  @!P5 LDG.E R73, desc[UR6][R28.64] ;  /* 0x000000061c49d981 */ /* 0x0008e4000c1e1900 */
[----:B----4-:R-:W-:Y:S01]  /*1f50*/  IADD3 R43, PT, PT, R9, 0x1d0, RZ ;  /* 0x000001d0092b7810 */ /* 0x010fe20007ffe0ff */
[----:B------:R-:W-:Y:S01]  /*1f60*/  @!P2 IMAD R4, R49, R36, RZ ;  /* 0x000000243104a224 */ /* 0x000fe200078e02ff */
[----:B------:R-:W-:Y:S02]  /*1f70*/  @!P6 LEA.HI.X R39, R40, R39, R2, 0x1, P3 ;  /* 0x000000272827e211 */ /* 0x000fe400018f0c02 */
[----:B------:R-:W-:Y:S02]  /*1f80*/  ISETP.GE.U32.AND P3, PT, R43, UR4, PT ;  /* 0x000000042b007c0c */ /* 0x000fe4000bf66070 */
[----:B------:R-:W-:Y:S02]  /*1f90*/  SHF.R.S32.HI R41, RZ, 0x1f, R43 ;  /* 0x0000001fff297819 */ /* 0x000fe4000001142b */
[----:B------:R-:W-:-:S02]  /*1fa0*/  @!P2 MOV R28, R110 ;  /* 0x0000006e001ca202 */ /* 0x000fc40000000f00 */
[----:B------:R-:W-:Y:S01]  /*1fb0*/  @!P2 MOV R29, R113 ;  /* 0x00000071001da202 */ /* 0x000fe20000000f00 */
[----:B------:R-:W-:Y:S01]  /*1fc0*/  @!P2 IMAD R45, R47, R37, R4 ;  /* 0x000000252f2da224 */ /* 0x000fe200078e0204 */
[----:B------:R-:W-:Y:S01]  /*1fd0*/  ISETP.GE.AND.EX P3, PT, R41, UR5, PT, P3 ;  /* 0x0000000529007c0c */ /* 0x000fe2000bf66330 */
[----:B------:R-:W-:Y:S02]  /*1fe0*/  @!P1 IMAD R2, R93, R32, RZ ;  /* 0x000000205d029224 */ /* 0x000fe400078e02ff */
[----:B------:R-:W-:Y:S01]  /*1ff0*/  @!P2 IMAD.WIDE.U32 R36, R47, R36, R28 ;  /* 0x000000242f24a225 */ /* 0x000fe200078e001c */
[----:B------:R-:W-:Y:S02]  /*2000*/  @!P1 MOV R28, R110 ;  /* 0x0000006e001c9202 */ /* 0x000fe40000000f00 */
[----:B------:R-:W-:Y:S01]  /*2010*/  @!P1 MOV R29, R113 ;  /* 0x00000071001d9202 */ /* 0x000fe20000000f00 */
[----:B------:R-:W-:Y:S01]  /*2020*/  @!P1 IMAD R49, R98, R33, R2 ;  /* 0x0000002162319224 */ /* 0x000fe200078e0202 */
[----:B------:R-:W-:-:S02]  /*2030*/  MOV R77, RZ ;  /* 0x000000ff004d7202 */ /* 0x000fc40000000f00 */
[----:B------:R-:W-:Y:S01]  /*2040*/  @!P2 IADD3 R2, PT, PT, R37, R45, RZ ;  /* 0x0000002d2502a210 */ /* 0x000fe20007ffe0ff */
[----:B------:R-:W-:Y:S01]  /*2050*/  @!P1 IMAD.WIDE.U32 R28, R98, R32, R28 ;  /* 0x00000020621c9225 */ /* 0x000fe200078e001c */
[C---:B-1----:R-:W-:Y:S01]  /*2060*/  @!P2 LEA R8, P5, R36.reuse, R34, 0x1 ;  /* 0x000000222408a211 */ /* 0x042fe200078a08ff */
[----:B------:R-:W1:Y:S01]  /*2070*/  @!P3 LDC.64 R32, c[0x0][0x3e0] ;  /* 0x0000f800ff20bb82 */ /* 0x000e620000000a00 */
[----:B------:R-:W-:Y:S01]  /*2080*/  IADD3 R45, PT, PT, R9, 0x1e0, RZ ;  /* 0x000001e0092d7810 */ /* 0x000fe20007ffe0ff */
[----:B------:R0:W4:Y:S01]  /*2090*/  @!P6 LDG.E R77, desc[UR6][R38.64] ;  /* 0x00000006264de981 */ /* 0x000122000c1e1900 */
[----:B------:R-:W-:Y:S02]  /*20a0*/  @!P2 LEA.HI.X R9, R36, R35, R2, 0x1, P5 ;  /* 0x000000232409a211 */ /* 0x000fe400028f0c02 */
[----:B------:R-:W-:Y:S02]  /*20b0*/  ISETP.GE.U32.AND P5, PT, R45, UR4, PT ;  /* 0x000000042d007c0c */ /* 0x000fe4000bfa6070 */
[----:B------:R-:W-:Y:S01]  /*20c0*/  SHF.R.S32.HI R47, RZ, 0x1f, R45 ;  /* 0x0000001fff2f7819 */ /* 0x000fe2000001142d */
[----:B------:R-:W2:Y:S01]  /*20d0*/  @!P3 LDC.64 R36, c[0x0][0x390] ;  /* 0x0000e400ff24bb82 */ /* 0x000ea20000000a00 */
[----:B------:R-:W-:-:S02]  /*20e0*/  @!P1 IADD3 R2, PT, PT, R29, R49, RZ ;  /* 0x000000311d029210 */ /* 0x000fc40007ffe0ff */
[C---:B0-----:R-:W-:Y:S02]  /*20f0*/  @!P1 LEA R38, P6, R28.reuse, R30, 0x1 ;  /* 0x0000001e1c269211 */ /* 0x041fe400078c08ff */
[----:B------:R-:W-:Y:S02]  /*2100*/  ISETP.GE.AND.EX P5, PT, R47, UR5, PT, P5 ;  /* 0x000000052f007c0c */ /* 0x000fe4000bfa6350 */
[----:B------:R-:W-:Y:S02]  /*2110*/  @!P1 LEA.HI.X R39, R28, R31, R2, 0x1, P6 ;  /* 0x0000001f1c279211 */ /* 0x000fe400030f0c02 */
[----:B------:R-:W-:-:S04]  /*2120*/  ISETP.GE.U32.AND P6, PT, R96, UR4, PT ;  /* 0x0000000460007c0c */ /* 0x000fc8000bfc6070 */
[----:B------:R-:W-:-:S05]  /*2130*/  ISETP.GE.AND.EX P6, PT, R91, UR5, PT, P6 ;  /* 0x000000055b007c0c */ /* 0x000fca000bfc6360 */
[----:B------:R-:W0:Y:S01]  /*2140*/  @!P5 LDC.64 R34, c[0x0][0x3e0] ;  /* 0x0000f800ff22db82 */ /* 0x000e220000000a00 */
[----:B-1----:R-:W-:Y:S01]  /*2150*/  @!P3 IMAD R2, R41, R32, RZ ;  /* 0x000000202902b224 */ /* 0x002fe200078e02ff */
[----:B------:R-:W-:Y:S02]  /*2160*/  @!P3 MOV R40, R110 ;  /* 0x0000006e0028b202 */ /* 0x000fe40000000f00 */
[----:B------:R-:W-:-:S04]  /*2170*/  @!P3 MOV R41, R113 ;  /* 0x000000710029b202 */ /* 0x000fc80000000f00 */
[----:B------:R-:W1:Y:S01]  /*2180*/  @!P6 LDC.64 R28, c[0x0][0x3e0] ;  /* 0x0000f800ff1ceb82 */ /* 0x000e620000000a00 */
[C---:B------:R-:W-:Y:S02]  /*2190*/  @!P3 IMAD R49, R43.reuse, R33, R2 ;  /* 0x000000212b31b224 */ /* 0x040fe400078e0202 */
[----:B------:R-:W-:-:S05]  /*21a0*/  @!P3 IMAD.WIDE.U32 R40, R43, R32, R40 ;  /* 0x000000202b28b225 */ /* 0x000fca00078e0028 */
[----:B------:R-:W5:Y:S01]  /*21b0*/  @!P5 LDC.64 R30, c[0x0][0x390] ;  /* 0x0000e400ff1edb82 */ /* 0x000f620000000a00 */
[----:B------:R-:W-:Y:S02]  /*21c0*/  MOV R79, RZ ;  /* 0x000000ff004f7202 */ /* 0x000fe40000000f00 */
[----:B------:R-:W-:-:S05]  /*21d0*/  MOV R75, RZ ;  /* 0x000000ff004b7202 */ /* 0x000fca0000000f00 */
[----:B------:R-:W5:Y:S01]  /*21e0*/  @!P6 LDC.64 R32, c[0x0][0x390] ;  /* 0x0000e400ff20eb82 */ /* 0x000f620000000a00 */
[----:B------:R2:W4:Y:S01]  /*21f0*/  @!P2 LDG.E R79, desc[UR6][R8.64] ;  /* 0x00000006084fa981 */ /* 0x000522000c1e1900 */
[----:B0-----:R-:W-:Y:S01]  /*2200*/  @!P5 IMAD R4, R47, R34, RZ ;  /* 0x000000222f04d224 */ /* 0x001fe200078e02ff */
[----:B------:R-:W-:Y:S02]  /*2210*/  @!P3 IADD3 R2, PT, PT, R41, R49, RZ ;  /* 0x000000312902b210 */ /* 0x000fe40007ffe0ff */
[----:B------:R0:W4:Y:S01]  /*2220*/  @!P1 LDG.E R75, desc[UR6][R38.64] ;  /* 0x00000006264b9981 */ /* 0x000122000c1e1900 */
[C---:B--2---:R-:W-:Y:S02]  /*2230*/  @!P3 LEA R36, P1, R40.reuse, R36, 0x1 ;  /* 0x000000242824b211 */ /* 0x044fe400078208ff */
[----:B------:R-:W-:Y:S02]  /*2240*/  @!P5 MOV R8, R110 ;  /* 0x0000006e0008d202 */ /* 0x000fe40000000f00 */
[----:B------:R-:W-:Y:S01]  /*2250*/  @!P5 MOV R9, R113 ;  /* 0x000000710009d202 */ /* 0x000fe20000000f00 */
[----:B0-----:R-:W-:Y:S01]  /*2260*/  @!P5 IMAD R39, R45, R35, R4 ;  /* 0x000000232d27d224 */ /* 0x001fe200078e0204 */
[----:B------:R-:W-:Y:S01]  /*2270*/  @!P3 LEA.HI.X R37, R40, R37, R2, 0x1, P1 ;  /* 0x000000252825b211 */ /* 0x000fe200008f0c02 */
[----:B-1----:R-:W-:-:S02]  /*2280*/  @!P6 IMAD R2, R91, R28, RZ ;  /* 0x0000001c5b02e224 */ /* 0x002fc400078e02ff */
[----:B------:R-:W-:Y:S01]  /*2290*/  @!P5 IMAD.WIDE.U32 R34, R45, R34, R8 ;  /* 0x000000222d22d225 */ /* 0x000fe200078e0008 */
[----:B------:R-:W-:Y:S02]  /*22a0*/  @!P6 MOV R8, R110 ;  /* 0x0000006e0008e202 */ /* 0x000fe40000000f00 */
[----:B------:R-:W-:Y:S01]  /*22b0*/  @!P6 MOV R9, R113 ;  /* 0x000000710009e202 */ /* 0x000fe20000000f00 */
[C---:B------:R-:W-:Y:S01]  /*22c0*/  @!P6 IMAD R41, R96.reuse, R29, R2 ;  /* 0x0000001d6029e224 */ /* 0x040fe200078e0202 */
[----:B------:R-:W-:Y:S02]  /*22d0*/  MOV R81, RZ ;  /* 0x000000ff00517202 */ /* 0x000fe40000000f00 */
[----:B------:R-:W-:Y:S01]  /*22e0*/  @!P5 IADD3 R2, PT, PT, R35, R39, RZ ;  /* 0x000000272302d210 */ /* 0x000fe20007ffe0ff */
[----:B------:R-:W-:Y:S01]  /*22f0*/  @!P6 IMAD.WIDE.U32 R28, R96, R28, R8 ;  /* 0x0000001c601ce225 */ /* 0x000fe200078e0008 */
[C---:B-----5:R-:W-:Y:S02]  /*2300*/  @!P5 LEA R30, P1, R34.reuse, R30, 0x1 ;  /* 0x0000001e221ed211 */ /* 0x060fe400078208ff */
[----:B------:R-:W-:Y:S01]  /*2310*/  MOV R83, RZ ;  /* 0x000000ff00537202 */ /* 0x000fe20000000f00 */
[----:B------:R-:W2:Y:S01]  /*2320*/  @!P3 LDG.E R81, desc[UR6][R36.64] ;  /* 0x000000062451b981 */ /* 0x000ea2000c1e1900 */
[----:B------:R-:W-:-:S02]  /*2330*/  @!P5 LEA.HI.X R31, R34, R31, R2, 0x1, P1 ;  /* 0x0000001f221fd211 */ /* 0x000fc400008f0c02 */
[----:B------:R-:W-:Y:S02]  /*2340*/  @!P6 IADD3 R2, PT, PT, R29, R41, RZ ;  /* 0x000000291d02e210 */ /* 0x000fe40007ffe0ff */
[C---:B------:R-:W-:Y:S01]  /*2350*/  @!P6 LEA R32, P1, R28.reuse, R32, 0x1 ;  /* 0x000000201c20e211 */ /* 0x040fe200078208ff */
[----:B------:R0:W5:Y:S01]  /*2360*/  @!P5 LDG.E R83, desc[UR6][R30.64] ;  /* 0x000000061e53d981 */ /* 0x000162000c1e1900 */
[----:B------:R-:W-:Y:S02]  /*2370*/  MOV R85, RZ ;  /* 0x000000ff00557202 */ /* 0x000fe40000000f00 */
[----:B------:R-:W-:-:S05]  /*2380*/  @!P6 LEA.HI.X R33, R28, R33, R2, 0x1, P1 ;  /* 0x000000211c21e211 */ /* 0x000fca00008f0c02 */
[----:B------:R1:W5:Y:S01]  /*2390*/  @!P6 LDG.E R85, desc[UR6][R32.64] ;  /* 0x000000062055e981 */ /* 0x000362000c1e1900 */
[--C-:B------:R-:W-:Y:S02]  /*23a0*/  HADD2.F32 R89, -RZ, R86.reuse.H0_H0 ;  /* 0x20000056ff597230 */ /* 0x100fe40000004100 */
[----:B------:R-:W-:-:S05]  /*23b0*/  HADD2.F32 R86, -RZ, R86.H1_H1 ;  /* 0x30000056ff567230 */ /* 0x000fca0000004100 */
[C---:B------:R-:W-:Y:S01]  /*23c0*/  FADD.FTZ R4, R89.reuse, R86 ;  /* 0x0000005659047221 */ /* 0x040fe20000010000 */
[----:B------:R-:W-:Y:S01]  /*23d0*/  FMUL.FTZ R6, R86, R86 ;  /* 0x0000005656067220 */ /* 0x000fe20000410000 */
[--C-:B------:R-:W-:Y:S02]  /*23e0*/  HADD2.F32 R2, -RZ, R3.reuse.H0_H0 ;  /* 0x20000003ff027230 */ /* 0x100fe40000004100 */
[----:B------:R-:W-:Y:S01]  /*23f0*/  FADD.FTZ R4, RZ, R4 ;  /* 0x00000004ff047221 */ /* 0x000fe20000010000 */
[----:B------:R-:W-:Y:S02]  /*2400*/  HADD2.F32 R3, -RZ, R3.H1_H1 ;  /* 0x30000003ff037230 */ /* 0x000fe40000004100 */
[----:B------:R-:W-:-:S04]  /*2410*/  FFMA.FTZ R6, R89, R89, R6 ;  /* 0x0000005959067223 */ /* 0x000fc80000010006 */
[----:B------:R-:W-:Y:S01]  /*2420*/  FADD.FTZ R6, RZ, R6 ;  /* 0x00000006ff067221 */ /* 0x000fe20000010000 */
[----:B0-----:R-:W-:Y:S01]  /*2430*/  FMUL.FTZ R31, R3, R3 ;  /* 0x00000003031f7220 */ /* 0x001fe20000410000 */
[--C-:B------:R-:W-:Y:S02]  /*2440*/  HADD2.F32 R87, -RZ, R0.reuse.H0_H0 ;  /* 0x20000000ff577230 */ /* 0x100fe40000004100 */
[----:B------:R-:W-:-:S05]  /*2450*/  HADD2.F32 R0, -RZ, R0.H1_H1 ;  /* 0x30000000ff007230 */ /* 0x000fca0000004100 */
[----:B------:R-:W-:Y:S01]  /*2460*/  FADD.FTZ R9, R87, R0 ;  /* 0x0000000057097221 */ /* 0x000fe20000010000 */
[----:B------:R-:W-:-:S03]  /*2470*/  FMUL.FTZ R8, R0, R0 ;  /* 0x0000000000087220 */ /* 0x000fc60000410000 */
[----:B------:R-:W-:Y:S01]  /*2480*/  FADD.FTZ R9, R4, R9 ;  /* 0x0000000904097221 */ /* 0x000fe20000010000 */
[--C-:B------:R-:W-:Y:S02]  /*2490*/  HADD2.F32 R4, -RZ, R5.reuse.H0_H0 ;  /* 0x20000005ff047230 */ /* 0x100fe40000004100 */
[----:B------:R-:W-:Y:S01]  /*24a0*/  FFMA.FTZ R29, R87, R87, R8 ;  /* 0x00000057571d7223 */ /* 0x000fe20000010008 */
[----:B------:R-:W-:Y:S01]  /*24b0*/  FADD.FTZ R8, R2, R3 ;  /* 0x0000000302087221 */ /* 0x000fe20000010000 */
[----:B------:R-:W-:Y:S02]  /*24c0*/  HADD2.F32 R5, -RZ, R5.H1_H1 ;  /* 0x30000005ff057230 */ /* 0x000fe40000004100 */
        /* <DEDUP_REMOVED lines=8> */
[----:B------:R-:W-:Y:S01]  /*2550*/  FADD.FTZ R14, R8, R9 ;  /* 0x00000009080e7221 */ /* 0x000fe20000010000 */
[----:B------:R-:W-:Y:S01]  /*2560*/  FADD.FTZ R29, R6, R7 ;  /* 0x00000007061d7221 */ /* 0x000fe20000010000 */
[--C-:B------:R-:W-:Y:S02]  /*2570*/  HADD2.F32 R8, -RZ, R10.reuse.H0_H0 ;  /* 0x2000000aff087230 */ /* 0x100fe40000004100 */
[----:B------:R-:W-:Y:S01]  /*2580*/  FFMA.FTZ R31, R4, R4, R31 ;  /* 0x00000004041f7223 */ /* 0x000fe2000001001f */
[----:B------:R-:W-:Y:S02]  /*2590*/  HADD2.F32 R9, -RZ, R10.H1_H1 ;  /* 0x3000000aff097230 */ /* 0x000fe40000004100 */
[----:B-1----:R-:W-:Y:S01]  /*25a0*/  FMUL.FTZ R33, R7, R7 ;  /* 0x0000000707217220 */ /* 0x002fe20000410000 */
        /* <DEDUP_REMOVED lines=10> */
[----:B------:R-:W-:Y:S01]  /*2650*/  FADD.FTZ R29, R10, R11 ;  /* 0x0000000b0a1d7221 */ /* 0x000fe20000010000 */
[----:B------:R-:W-:Y:S01]  /*2660*/  FFMA.FTZ R16, R8, R8, R31 ;  /* 0x0000000808107223 */ /* 0x000fe2000001001f */
[----:B------:R-:W-:-:S02]  /*2670*/  HADD2.F32 R13, -RZ, R13.H1_H1 ;  /* 0x3000000dff0d7230 */ /* 0x000fc40000004100 */
[----:B------:R-:W-:Y:S01]  /*2680*/  FMUL.FTZ R31, R11, R11 ;  /* 0x0000000b0b1f7220 */ /* 0x000fe20000410000 */
[----:B------:R-:W-:Y:S01]  /*2690*/  FADD.FTZ R29, R14, R29 ;  /* 0x0000001d0e1d7221 */ /* 0x000fe20000010000 */
[--C-:B------:R-:W-:Y:S02]  /*26a0*/  HADD2.F32 R14, -RZ, R15.reuse.H0_H0 ;  /* 0x2000000fff0e7230 */ /* 0x100fe40000004100 */
[----:B------:R-:W-:Y:S01]  /*26b0*/  FADD.FTZ R16, R33, R16 ;  /* 0x0000001021107221 */ /* 0x000fe20000010000 */
[----:B------:R-:W-:Y:S01]  /*26c0*/  FFMA.FTZ R31, R10, R10, R31 ;  /* 0x0000000a0a1f7223 */ /* 0x000fe2000001001f */
[----:B------:R-:W-:Y:S01]  /*26d0*/  FADD.FTZ R18, R12, R13 ;  /* 0x0000000d0c127221 */ /* 0x000fe20000010000 */
[----:B------:R-:W-:Y:S02]  /*26e0*/  HADD2.F32 R15, -RZ, R15.H1_H1 ;  /* 0x3000000fff0f7230 */ /* 0x000fe40000004100 */
[----:B------:R-:W-:Y:S01]  /*26f0*/  FMUL.FTZ R33, R13, R13 ;  /* 0x0000000d0d217220 */ /* 0x000fe20000410000 */
[----:B------:R-:W-:Y:S01]  /*2700*/  FADD.FTZ R31, R16, R31 ;  /* 0x0000001f101f7221 */ /* 0x000fe20000010000 */
        /* <DEDUP_REMOVED lines=10> */
[----:B------:R-:W-:Y:S01]  /*27b0*/  FADD.FTZ R22, R16, R17 ;  /* 0x0000001110167221 */ /* 0x000fe20000010000 */
[----:B------:R-:W-:-:S02]  /*27c0*/  HADD2.F32 R19, -RZ, R19.H1_H1 ;  /* 0x30000013ff137230 */ /* 0x000fc40000004100 */
[----:B------:R-:W-:Y:S01]  /*27d0*/  FMUL.FTZ R31, R17, R17 ;  /* 0x00000011111f7220 */ /* 0x000fe20000410000 */
[----:B------:R-:W-:Y:S01]  /*27e0*/  FADD.FTZ R33, R20, R33 ;  /* 0x0000002114217221 */ /* 0x000fe20000010000 */
[----:B------:R-:W-:Y:S01]  /*27f0*/  FADD.FTZ R22, R29, R22 ;  /* 0x000000161d167221 */ /* 0x000fe20000010000 */
[----:B------:R-:W-:Y:S01]  /*2800*/  FADD.FTZ R29, R18, R19 ;  /* 0x00000013121d7221 */ /* 0x000fe20000010000 */
[----:B------:R-:W-:Y:S01]  /*2810*/  FFMA.FTZ R24, R16, R16, R31 ;  /* 0x0000001010187223 */ /* 0x000fe2000001001f */
[----:B------:R-:W-:Y:S02]  /*2820*/  FMUL.FTZ R31, R19, R19 ;  /* 0x00000013131f7220 */ /* 0x000fe40000410000 */
[----:B------:R-:W-:Y:S01]  /*2830*/  FADD.FTZ R29, R22, R29 ;  /* 0x0000001d161d7221 */ /* 0x000fe20000010000 */
[--C-:B------:R-:W-:Y:S02]  /*2840*/  HADD2.F32 R22, -RZ, R23.reuse.H0_H0 ;  /* 0x20000017ff167230 */ /* 0x100fe40000004100 */
[----:B------:R-:W-:Y:S01]  /*2850*/  FADD.FTZ R24, R33, R24 ;  /* 0x0000001821187221 */ /* 0x000fe20000010000 */
[----:B------:R-:W-:Y:S01]  /*2860*/  FFMA.FTZ R31, R18, R18, R31 ;  /* 0x00000012121f7223 */ /* 0x000fe2000001001f */
[----:B------:R-:W-:-:S03]  /*2870*/  HADD2.F32 R23, -RZ, R23.H1_H1 ;  /* 0x30000017ff177230 */ /* 0x000fc60000004100 */
[----:B------:R-:W-:Y:S01]  /*2880*/  FADD.FTZ R31, R24, R31 ;  /* 0x0000001f181f7221 */ /* 0x000fe20000010000 */
[--C-:B------:R-:W-:Y:S02]  /*2890*/  HADD2.F32 R24, -RZ, R25.reuse.H0_H0 ;  /* 0x20000019ff187230 */ /* 0x100fe40000004100 */
[----:B------:R-:W-:-:S05]  /*28a0*/  HADD2.F32 R25, -RZ, R25.H1_H1 ;  /* 0x30000019ff197230 */ /* 0x000fca0000004100 */
[----:B------:R-:W-:Y:S01]  /*28b0*/  FADD.FTZ R30, R24, R25 ;  /* 0x00000019181e7221 */ /* 0x000fe20000010000 */
[--C-:B------:R-:W-:Y:S02]  /*28c0*/  HADD2.F32 R54, -RZ, R55.reuse.H0_H0 ;  /* 0x20000037ff367230 */ /* 0x100fe40000004100 */
[----:B------:R-:W-:Y:S02]  /*28d0*/  HADD2.F32 R55, -RZ, R55.H1_H1 ;  /* 0x30000037ff377230 */ /* 0x000fe40000004100 */
[--C-:B---3--:R-:W-:Y:S02]  /*28e0*/  HADD2.F32 R20, -RZ, R21.reuse.H0_H0 ;  /* 0x20000015ff147230 */ /* 0x108fe40000004100 */
[----:B------:R-:W-:-:S05]  /*28f0*/  HADD2.F32 R21, -RZ, R21.H1_H1 ;  /* 0x30000015ff157230 */ /* 0x000fca0000004100 */
[----:B------:R-:W-:Y:S01]  /*2900*/  FADD.FTZ R26, R20, R21 ;  /* 0x00000015141a7221 */ /* 0x000fe20000010000 */
[----:B------:R-:W-:-:S03]  /*2910*/  FMUL.FTZ R33, R21, R21 ;  /* 0x0000001515217220 */ /* 0x000fc60000410000 */
[----:B------:R-:W-:Y:S01]  /*2920*/  FADD.FTZ R26, R29, R26 ;  /* 0x0000001a1d1a7221 */ /* 0x000fe20000010000 */
[----:B------:R-:W-:Y:S01]  /*2930*/  FADD.FTZ R29, R22, R23 ;  /* 0x00000017161d7221 */ /* 0x000fe20000010000 */
[----:B------:R-:W-:Y:S01]  /*2940*/  FFMA.FTZ R28, R20, R20, R33 ;  /* 0x00000014141c7223 */ /* 0x000fe20000010021 */
[----:B------:R-:W-:Y:S02]  /*2950*/  FMUL.FTZ R33, R23, R23 ;  /* 0x0000001717217220 */ /* 0x000fe40000410000 */
[----:B------:R-:W-:Y:S01]  /*2960*/  FADD.FTZ R29, R26, R29 ;  /* 0x0000001d1a1d7221 */ /* 0x000fe20000010000 */
[--C-:B------:R-:W-:Y:S02]  /*2970*/  HADD2.F32 R26, -RZ, R27.reuse.H0_H0 ;  /* 0x2000001bff1a7230 */ /* 0x100fe40000004100 */
[----:B------:R-:W-:Y:S01]  /*2980*/  FADD.FTZ R28, R31, R28 ;  /* 0x0000001c1f1c7221 */ /* 0x000fe20000010000 */
[----:B------:R-:W-:Y:S02]  /*2990*/  HADD2.F32 R27, -RZ, R27.H1_H1 ;  /* 0x3000001bff1b7230 */ /* 0x000fe40000004100 */
[----:B------:R-:W-:Y:S01]  /*29a0*/  FFMA.FTZ R33, R22, R22, R33 ;  /* 0x0000001616217223 */ /* 0x000fe20000010021 */
[----:B------:R-:W-:Y:S01]  /*29b0*/  FMUL.FTZ R31, R25, R25 ;  /* 0x00000019191f7220 */ /* 0x000fe20000410000 */
[----:B------:R-:W-:Y:S01]  /*29c0*/  FADD.FTZ R29, R29, R30 ;  /* 0x0000001e1d1d7221 */ /* 0x000fe20000010000 */
[----:B------:R-:W-:-:S02]  /*29d0*/  HADD2.F32 R52, -RZ, R53.H0_H0 ;  /* 0x20000035ff347230 */ /* 0x000fc40000004100 */
[----:B------:R-:W-:Y:S01]  /*29e0*/  FADD.FTZ R30, R26, R27 ;  /* 0x0000001b1a1e7221 */ /* 0x000fe20000010000 */
[----:B------:R-:W-:Y:S02]  /*29f0*/  HADD2.F32 R53, -RZ, R53.H1_H1 ;  /* 0x30000035ff357230 */ /* 0x000fe40000004100 */
        /* <DEDUP_REMOVED lines=57> */
[----:B------:R-:W-:Y:S01]  /*2d90*/  FADD.FTZ R28, R28, R31 ;  /* 0x0000001f1c1c7221 */ /* 0x000fe20000010000 */
[--C-:B------:R-:W-:Y:S02]  /*2da0*/  HADD2.F32 R70, -RZ, R71.reuse.H0_H0 ;  /* 0x20000047ff467230 */ /* 0x100fe40000004100 */
[----:B------:R-:W-:Y:S01]  /*2db0*/  FFMA.FTZ R33, R66, R66, R33 ;  /* 0x0000004242217223 */ /* 0x000fe20000010021 */
        /* <DEDUP_REMOVED lines=16> */
[----:B----4-:R-:W-:-:S02]  /*2ec0*/  HADD2.F32 R74, -RZ, R75.H1_H1 ;  /* 0x3000004bff4a7230 */ /* 0x010fc40000004100 */
[----:B------:R-:W-:Y:S01]  /*2ed0*/  FADD.FTZ R28, R28, R33 ;  /* 0x000000211c1c7221 */ /* 0x000fe20000010000 */
[----:B------:R-:W-:Y:S02]  /*2ee0*/  HADD2.F32 R75, -RZ, R75.H0_H0 ;  /* 0x2000004bff4b7230 */ /* 0x000fe40000004100 */
[----:B------:R-:W-:Y:S01]  /*2ef0*/  FFMA.FTZ R31, R72, R72, R31 ;  /* 0x00000048481f7223 */ /* 0x000fe2000001001f */
[--C-:B------:R-:W-:Y:S02]  /*2f00*/  HADD2.F32 R76, -RZ, R77.reuse.H1_H1 ;  /* 0x3000004dff4c7230 */ /* 0x100fe40000004100 */
[----:B------:R-:W-:Y:S01]  /*2f10*/  FMUL.FTZ R32, R74, R74 ;  /* 0x0000004a4a207220 */ /* 0x000fe20000410000 */
[----:B------:R-:W-:Y:S01]  /*2f20*/  FADD.FTZ R29, R29, R30 ;  /* 0x0000001e1d1d7221 */ /* 0x000fe20000010000 */
[----:B------:R-:W-:Y:S01]  /*2f30*/  FADD.FTZ R28, R28, R31 ;  /* 0x0000001f1c1c7221 */ /* 0x000fe20000010000 */
[C---:B------:R-:W-:Y:S01]  /*2f40*/  FADD.FTZ R30, R75.reuse, R74 ;  /* 0x0000004a4b1e7221 */ /* 0x040fe20000010000 */
[----:B------:R-:W-:Y:S01]  /*2f50*/  FFMA.FTZ R31, R75, R75, R32 ;  /* 0x0000004b4b1f7223 */ /* 0x000fe20000010020 */
[----:B------:R-:W-:-:S02]  /*2f60*/  HADD2.F32 R77, -RZ, R77.H0_H0 ;  /* 0x2000004dff4d7230 */ /* 0x000fc40000004100 */
[----:B------:R-:W-:Y:S01]  /*2f70*/  FMUL.FTZ R32, R76, R76 ;  /* 0x0000004c4c207220 */ /* 0x000fe20000410000 */
[--C-:B------:R-:W-:Y:S02]  /*2f80*/  HADD2.F32 R78, -RZ, R79.reuse.H1_H1 ;  /* 0x3000004fff4e7230 */ /* 0x100fe40000004100 */
[----:B------:R-:W-:Y:S01]  /*2f90*/  FADD.FTZ R29, R29, R30 ;  /* 0x0000001e1d1d7221 */ /* 0x000fe20000010000 */
[----:B------:R-:W-:Y:S01]  /*2fa0*/  FADD.FTZ R28, R28, R31 ;  /* 0x0000001f1c1c7221 */ /* 0x000fe20000010000 */
[C---:B------:R-:W-:Y:S01]  /*2fb0*/  FADD.FTZ R30, R77.reuse, R76 ;  /* 0x0000004c4d1e7221 */ /* 0x040fe20000010000 */
[----:B------:R-:W-:Y:S01]  /*2fc0*/  FFMA.FTZ R31, R77, R77, R32 ;  /* 0x0000004d4d1f7223 */ /* 0x000fe20000010020 */
[----:B------:R-:W-:Y:S02]  /*2fd0*/  HADD2.F32 R79, -RZ, R79.H0_H0 ;  /* 0x2000004fff4f7230 */ /* 0x000fe40000004100 */
[----:B------:R-:W-:Y:S01]  /*2fe0*/  FMUL.FTZ R32, R78, R78 ;  /* 0x0000004e4e207220 */ /* 0x000fe20000410000 */
[----:B------:R-:W-:Y:S01]  /*2ff0*/  FADD.FTZ R29, R29, R30 ;  /* 0x0000001e1d1d7221 */ /* 0x000fe20000010000 */
[----:B------:R-:W-:Y:S01]  /*3000*/  FADD.FTZ R28, R28, R31 ;  /* 0x0000001f1c1c7221 */ /* 0x000fe20000010000 */
[----:B------:R-:W-:Y:S01]  /*3010*/  FADD.FTZ R30, R79, R78 ;  /* 0x0000004e4f1e7221 */ /* 0x000fe20000010000 */
[----:B--2---:R-:W-:-:S02]  /*3020*/  HADD2.F32 R80, -RZ, R81.H1_H1 ;  /* 0x30000051ff507230 */ /* 0x004fc40000004100 */
[----:B------:R-:W-:Y:S01]  /*3030*/  FFMA.FTZ R31, R79, R79, R32 ;  /* 0x0000004f4f1f7223 */ /* 0x000fe20000010020 */
[----:B------:R-:W-:Y:S02]  /*3040*/  HADD2.F32 R81, -RZ, R81.H0_H0 ;  /* 0x20000051ff517230 */ /* 0x000fe40000004100 */
[----:B------:R-:W-:Y:S01]  /*3050*/  FMUL.FTZ R32, R80, R80 ;  /* 0x0000005050207220 */ /* 0x000fe20000410000 */
[--C-:B-----5:R-:W-:Y:S02]  /*3060*/  HADD2.F32 R82, -RZ, R83.reuse.H1_H1 ;  /* 0x30000053ff527230 */ /* 0x120fe40000004100 */
        /* <DEDUP_REMOVED lines=57> */
.L_x_3187:
[----:B------:R-:W-:Y:S05]  /*3400*/  BSYNC.RECONVERGENT B0 ;  /* 0x0000000000007941 */ /* 0x000fea0003800200 */
.L_x_3186:
        /* <DEDUP_REMOVED lines=44> */
.L_x_3189:
[----:B------:R-:W-:Y:S05]  /*36d0*/  BSYNC.RECONVERGENT B0 ;  /* 0x0000000000007941 */ /* 0x000fea0003800200 */
.L_x_3188:
        /* <DEDUP_REMOVED lines=27> */
.L_x_3192:
[----:B------:R-:W3:Y:S04]  /*3890*/  LDG.E.STRONG.GPU R30, desc[UR6][R28.64] ;  /* 0x000000061c1e7981 */ /* 0x000ee8000c1ef900 */
[----:B---3--:R-:W-:Y:S01]  /*38a0*/  CCTL.IVALL ;  /* 0x00000000ff00798f */ /* 0x008fe20002000000 */
[----:B------:R-:W-:Y:S05]  /*38b0*/  YIELD ;  /* 0x0000000000007946 */ /* 0x000fea0003800000 */
[----:B------:R-:W-:-:S13]  /*38c0*/  ISETP.NE.AND P1, PT, R30, R37, PT ;  /* 0x000000251e00720c */ /* 0x000fda0003f25270 */
[----:B------:R-:W-:Y:S05]  /*38d0*/  @P1 BRA `(.L_x_3192) ;  /* 0xfffffffc00ec1947 */ /* 0x000fea000383ffff */
.L_x_3191:
        /* <DEDUP_REMOVED lines=16> */
.L_x_3194:
        /* <DEDUP_REMOVED lines=62> */
.L_x_3193:
        /* <DEDUP_REMOVED lines=38> */
.L_x_3195:
        /* <DEDUP_REMOVED lines=19> */
.L_x_3196:
        /* <DEDUP_REMOVED lines=9> */
.L_x_3197:
[----:B------:R-:W-:Y:S05]  /*41e0*/  BSYNC.RECONVERGENT B0 ;  /* 0x0000000000007941 */ /* 0x000fea0003800200 */
.L_x_3190:
        /* <DEDUP_REMOVED lines=10> */
[----:B------:R-:W4:Y:S01]  /*4290*/  LDCU UR5, c[0x0][0x404] ;  /* 0x00008080ff0577ac */ /* 0x000f220008000800 */
[----:B--2---:R-:W-:-:S04]  /*42a0*/  @P0 IMAD.WIDE R36, R107, 0x8, R28 ;  /* 0x000000086b240825 */ /* 0x004fc800078e021c */
[----:B-----5:R-:W-:Y:S01]  /*42b0*/  @P0 FMUL.FTZ R28, R32, UR8 ;  /* 0x00000008201c0c20 */ /* 0x020fe20008410000 */
[----:B------:R-:W-:Y:S01]  /*42c0*/  @P0 FMUL.FTZ R29, R33, UR8 ;  /* 0x00000008211d0c20 */ /* 0x000fe20008410000 */
[----:B------:R0:W-:Y:S04]  /*42d0*/  @!P2 STS.64 [UR4+0x98], R32 ;  /* 0x00009820ff00a988 */ /* 0x0001e80008000a04 */
[----:B------:R2:W-:Y:S01]  /*42e0*/  @P0 STG.E.64 desc[UR6][R36.64], R28 ;  /* 0x0000001c24000986 */ /* 0x0005e2000c101b06 */
[C---:B-1----:R-:W-:Y:S01]  /*42f0*/  IMAD.WIDE R38, R41.reuse, 0x2, R34 ;  /* 0x0000000229267825 */ /* 0x042fe200078e0222 */
[----:B------:R-:W-:Y:S03]  /*4300*/  BAR.SYNC.DEFER_BLOCKING 0x0 ;  /* 0x0000000000007b1d */ /* 0x000fe60000010000 */
[----:B---3--:R-:W-:-:S03]  /*4310*/  IMAD.WIDE R40, R41, 0x2, R30 ;  /* 0x0000000229287825 */ /* 0x008fc600078e021e */
[----:B------:R-:W3:Y:S04]  /*4320*/  LDG.E.U16 R45, desc[UR6][R38.64] ;  /* 0x00000006262d7981 */ /* 0x000ee8000c1e1500 */
[----:B------:R1:W5:Y:S04]  /*4330*/  LDG.E.U16 R46, desc[UR6][R38.64+0x2] ;  /* 0x00000206262e7981 */ /* 0x000368000c1e1500 */
[----:B------:R-:W5:Y:S04]  /*4340*/  LDG.E.U16 R48, desc[UR6][R40.64] ;  /* 0x0000000628307981 */ /* 0x000f68000c1e1500 */
[----:B------:R1:W5:Y:S01]  /*4350*/  LDG.E.U16 R47, desc[UR6][R40.64+0x2] ;  /* 0x00000206282f7981 */ /* 0x000362000c1e1500 */
[----:B0-----:R-:W-:Y:S01]  /*4360*/  HFMA2 R32, -RZ, RZ, 1.875, 0 ;  /* 0x3f800000ff207431 */ /* 0x001fe200000001ff */
[----:B--2---:R-:W-:Y:S01]  /*4370*/  SHF.R.U32.HI R28, RZ, 0x5, R92 ;  /* 0x00000005ff1c7819 */ /* 0x004fe2000001165c */
[----:B------:R-:W-:Y:S01]  /*4380*/  BSSY.RECONVERGENT B0, `(.L_x_3198) ;  /* 0x0000768000007945 */ /* 0x000fe20003800200 */
[----:B------:R-:W0:Y:S01]  /*4390*/  LDS.64 R30, [UR4+0x98] ;  /* 0x00009804ff1e7984 */ /* 0x000e220008000a00 */
[----:B------:R-:W2:Y:S02]  /*43a0*/  LDCU.U8 UR4, c[0x0][0x3fc] ;  /* 0x00007f80ff0477ac */ /* 0x000ea40008000000 */
[----:B----4-:R-:W-:-:S05]  /*43b0*/  IMAD R33, R103, UR5, R28 ;  /* 0x0000000567217c24 */ /* 0x010fca000f8e021c */
[C---:B------:R-:W-:Y:S02]  /*43c0*/  IADD3 R35, PT, PT, R33.reuse, 0x1e0, RZ ;  /* 0x000001e021237810 */ /* 0x040fe40007ffe0ff */
[C---:B------:R-:W-:Y:S02]  /*43d0*/  IADD3 R36, PT, PT, R33.reuse, 0x90, RZ ;  /* 0x0000009021247810 */ /* 0x040fe40007ffe0ff */
[C---:B------:R-:W-:Y:S02]  /*43e0*/  IADD3 R37, PT, PT, R33.reuse, 0x170, RZ ;  /* 0x0000017021257810 */ /* 0x040fe40007ffe0ff */
[C---:B-1----:R-:W-:Y:S02]  /*43f0*/  IADD3 R38, PT, PT, R33.reuse, 0x140, RZ ;  /* 0x0000014021267810 */ /* 0x042fe40007ffe0ff */
[----:B------:R-:W-:Y:S02]  /*4400*/  IADD3 R39, PT, PT, R33, 0x180, RZ ;  /* 0x0000018021277810 */ /* 0x000fe40007ffe0ff */
[----:B------:R-:W-:Y:S01]  /*4410*/  SHF.R.S32.HI R40, RZ, 0x1f, R35 ;  /* 0x0000001fff287819 */ /* 0x000fe20000011423 */
[----:B--2---:R-:W-:Y:S01]  /*4420*/  UISETP.NE.AND UP0, UPT, UR4, URZ, UPT ;  /* 0x000000ff0400728c */ /* 0x004fe2000bf05270 */
        /* <DEDUP_REMOVED lines=11> */
[----:B---3--:R-:W-:Y:S02]  /*44e0*/  SHF.L.U32 R45, R45, 0x10, RZ ;  /* 0x000000102d2d7819 */ /* 0x008fe400000006ff */
        /* <DEDUP_REMOVED lines=32> */
.L_x_3201:
[----:B------:R-:W-:Y:S05]  /*46f0*/  BSYNC.RECONVERGENT B1 ;  /* 0x0000000000017941 */ /* 0x000fea0003800200 */
.L_x_3200:
        /* <DEDUP_REMOVED lines=20> */
.L_x_3203:
[----:B------:R-:W-:Y:S05]  /*4840*/  BSYNC.RECONVERGENT B1 ;  /* 0x0000000000017941 */ /* 0x000fea0003800200 */
.L_x_3202:
[----:B------:R-:W-:Y:S01]  /*4850*/  ISETP.GE.U32.AND P5, PT, R51, UR4, PT ;  /* 0x0000000433007c0c */ /* 0x000fe2000bfa6070 */
[----:B------:R-:W-:Y:S01]  /*4860*/  BSSY.RECONVERGENT B1, `(.L_x_3204) ;  /* 0x0000029000017945 */ /* 0x000fe20003800200 */
[----:B------:R-:W-:Y:S02]  /*4870*/  SHF.R.S32.HI R28, RZ, 0x1f, R51 ;  /* 0x0000001fff1c7819 */ /* 0x000fe40000011433 */
[C---:B------:R-:W-:Y:S02]  /*4880*/  IADD3 R89, PT, PT, R33.reuse, 0x40, RZ ;  /* 0x0000004021597810 */ /* 0x040fe40007ffe0ff */
[----:B------:R-:W-:Y:S02]  /*4890*/  ISETP.GE.AND.EX P5, PT, R28, UR5, PT, P5 ;  /* 0x000000051c007c0c */ /* 0x000fe4000bfa6350 */
[C---:B------:R-:W-:Y:S02]  /*48a0*/  IADD3 R0, PT, PT, R33.reuse, 0x60, RZ ;  /* 0x0000006021007810 */ /* 0x040fe40007ffe0ff */
[----:B01----:R-:W-:-:S02]  /*48b0*/  IADD3 R30, PT, PT, R33, 0x70, RZ ;  /* 0x00000070211e7810 */ /* 0x003fc40007ffe0ff */
        /* <DEDUP_REMOVED lines=19> */
[----:B------:R-:W-:Y:S01]  /*49f0*/  FADD.FTZ R115, R3, -R34 ;  /* 0x8000002203737221 */ /* 0x000fe20000010000 */
[----:B------:R-:W-:Y:S01]  /*4a00*/  MOV R2, R110 ;  /* 0x0000006e00027202 */ /* 0x000fe20000000f00 */
[----:B------:R-:W1:Y:S01]  /*4a10*/  LDCU.64 UR10, c[0x0][0x380] ;  /* 0x00007000ff0a77ac */ /* 0x000e620008000a00 */
[----:B------:R-:W-:Y:S01]  /*4a20*/  MOV R3, R113 ;  /* 0x0000007100037202 */ /* 0x000fe20000000f00 */
[-C--:B------:R-:W-:Y:S01]  /*4a30*/  FMUL.FTZ R29, R29, R32.reuse ;  /* 0x000000201d1d7220 */ /* 0x080fe20000410000 */
[----:B------:R-:W-:-:S04]  /*4a40*/  FMUL.FTZ R115, R115, R32 ;  /* 0x0000002073737220 */ /* 0x000fc80000410000 */
[----:B------:R-:W-:Y:S01]  /*4a50*/  FFMA.FTZ R114, R46, R115, R47 ;  /* 0x000000732e727223 */ /* 0x000fe2000001002f */
[----:B0-----:R-:W-:Y:S02]  /*4a60*/  IMAD R28, R28, UR8, RZ ;  /* 0x000000081c1c7c24 */ /* 0x001fe4000f8e02ff */
        /* <DEDUP_REMOVED lines=8> */
.L_x_3205:
[----:B------:R-:W-:Y:S05]  /*4af0*/  BSYNC.RECONVERGENT B1 ;  /* 0x0000000000017941 */ /* 0x000fea0003800200 */
.L_x_3204:
        /* <DEDUP_REMOVED lines=20> */
.L_x_3207:
[----:B------:R-:W-:Y:S05]  /*4c40*/  BSYNC.RECONVERGENT B1 ;  /* 0x0000000000017941 */ /* 0x000fea0003800200 */
.L_x_3206:
[----:B------:R-:W-:Y:S04]  /*4c50*/  BSSY.RECONVERGENT B1, `(.L_x_3208) ;  /* 0x0000014000017945 */ /* 0x000fe80003800200 */
[----:B------:R-:W-:Y:S05]  /*4c60*/  @P1 BRA `(.L_x_3209) ;  /* 0x0000000000481947 */ /* 0x000fea0003800000 */
[----:B------:R-:W2:Y:S01]  /*4c70*/  LDCU.64 UR8, c[0x0][0x3e0] ;  /* 0x00007c00ff0877ac */ /* 0x000ea20008000a00 */
[----:B------:R-:W-:Y:S01]  /*4c80*/  MOV R2, R110 ;  /* 0x0000006e00027202 */ /* 0x000fe20000000f00 */
[--C-:B-1----:R-:W-:Y:S01]  /*4c90*/  FADD.FTZ R5, R6, -R34.reuse ;  /* 0x8000002206057221 */ /* 0x102fe20000010000 */
[----:B0-----:R-:W-:Y:S01]  /*4ca0*/  MOV R3, R113 ;  /* 0x0000007100037202 */ /* 0x001fe20000000f00 */
        /* <DEDUP_REMOVED lines=14> */
.L_x_3209:
[----:B------:R-:W-:Y:S05]  /*4d90*/  BSYNC.RECONVERGENT B1 ;  /* 0x0000000000017941 */ /* 0x000fea0003800200 */
.L_x_3208:
[----:B------:R-:W-:Y:S04]  /*4da0*/  BSSY.RECONVERGENT B1, `(.L_x_3210) ;  /* 0x0000014000017945 */ /* 0x000fe80003800200 */
[----:B------:R-:W-:Y:S05]  /*4db0*/  @P6 BRA `(.L_x_3211) ;  /* 0x0000000000486947 */ /* 0x000fea0003800000 */
[----:B------:R-:W3:Y:S01]  /*4dc0*/  LDCU.64 UR8, c[0x0][0x3e0] ;  /* 0x00007c00ff0877ac */ /* 0x000ee20008000a00 */
[----:B------:R-:W-:Y:S01]  /*4dd0*/  MOV R2, R110 ;  /* 0x0000006e00027202 */ /* 0x000fe20000000f00 */
[--C-:B-12---:R-:W-:Y:S01]  /*4de0*/  FADD.FTZ R5, R8, -R34.reuse ;  /* 0x8000002208057221 */ /* 0x106fe20000010000 */
[----:B0-----:R-:W-:Y:S01]  /*4df0*/  MOV R3, R113 ;  /* 0x0000007100037202 */ /* 0x001fe20000000f00 */
        /* <DEDUP_REMOVED lines=14> */
.L_x_3211:
[----:B------:R-:W-:Y:S05]  /*4ee0*/  BSYNC.RECONVERGENT B1 ;  /* 0x0000000000017941 */ /* 0x000fea0003800200 */
.L_x_3210:
        /* <DEDUP_REMOVED lines=9> */
[----:B------:R-:W-:-:S04]  /*4f80*/  FMUL.FTZ R11, R11, R32 ;  /* 0x000000200b0b7220 */ /* 0x000fc80000410000 */
[----:B------:R-:W-:Y:S01]  /*4f90*/  FFMA.FTZ R11, R46, R11, R47 ;  /* 0x0000000b2e0b7223 */ /* 0x000fe2000001002f */
[----:B----4-:R-:W-:Y:S02]  /*4fa0*/  IMAD R31, R31, UR8, RZ ;  /* 0x000000081f1f7c24 */ /* 0x010fe4000f8e02ff */
        /* <DEDUP_REMOVED lines=8> */
.L_x_3213:
[----:B------:R-:W-:Y:S05]  /*5030*/  BSYNC.RECONVERGENT B1 ;  /* 0x0000000000017941 */ /* 0x000fea0003800200 */
.L_x_3212:
[----:B------:R-:W-:Y:S04]  /*5040*/  BSSY.RECONVERGENT B1, `(.L_x_3214) ;  /* 0x0000014000017945 */ /* 0x000fe80003800200 */
[----:B------:R-:W-:Y:S05]  /*5050*/  @P4 BRA `(.L_x_3215) ;  /* 0x0000000000484947 */ /* 0x000fea0003800000 */
[----:B------:R-:W5:Y:S01]  /*5060*/  LDCU.64 UR8, c[0x0][0x3e0] ;  /* 0x00007c00ff0877ac */ /* 0x000f620008000a00 */
[----:B------:R-:W-:Y:S01]  /*5070*/  MOV R2, R110 ;  /* 0x0000006e00027202 */ /* 0x000fe20000000f00 */
[--C-:B-1234-:R-:W-:Y:S01]  /*5080*/  FADD.FTZ R5, R12, -R34.reuse ;  /* 0x800000220c057221 */ /* 0x11efe20000010000 */
[----:B0-----:R-:W-:Y:S01]  /*5090*/  MOV R3, R113 ;  /* 0x0000007100037202 */ /* 0x001fe20000000f00 */
        /* <DEDUP_REMOVED lines=14> */
.L_x_3215:
[----:B------:R-:W-:Y:S05]  /*5180*/  BSYNC.RECONVERGENT B1 ;  /* 0x0000000000017941 */ /* 0x000fea0003800200 */
.L_x_3214:
        /* <DEDUP_REMOVED lines=40> */
.L_x_3217:
[----:B------:R-:W-:Y:S05]  /*5410*/  BSYNC.RECONVERGENT B1 ;  /* 0x0000000000017941 */ /* 0x000fea0003800200 */
.L_x_3216:
        /* <DEDUP_REMOVED lines=20> */
.L_x_3219:
[----:B------:R-:W-:Y:S05]  /*5560*/  BSYNC.RECONVERGENT B1 ;  /* 0x0000000000017941 */ /* 0x000fea0003800200 */
.L_x_3218:
        /* <DEDUP_REMOVED lines=17> */
[----:B------:R-:W-:Y:S02]  /*5680*/  F2FP.F16.F32.PACK_AB R3, R12, R11 ;  /* 0x0000000b0c03723e */ /* 0x000fe400000000ff */
[----:B------:R-:W-:-:S05]  /*5690*/  LEA.HI.X R5, R2, UR11, R87, 0x1, P1 ;  /* 0x0000000b02057c11 */ /* 0x000fca00088f0c57 */
[----:B------:R2:W-:Y:S02]  /*56a0*/  STG.E desc[UR6][R4.64], R3 ;  /* 0x0000000304007986 */ /* 0x0005e4000c101906 */
.L_x_3221:
[----:B------:R-:W-:Y:S05]  /*56b0*/  BSYNC.RECONVERGENT B1 ;  /* 0x0000000000017941 */ /* 0x000fea0003800200 */
.L_x_3220:
        /* <DEDUP_REMOVED lines=9> */
[----:B------:R-:W-:-:S04]  /*5750*/  FMUL.FTZ R21, R21, R32 ;  /* 0x0000002015157220 */ /* 0x000fc80000410000 */
[----:B------:R-:W-:Y:S01]  /*5760*/  FFMA.FTZ R12, R46, R21, R47 ;  /* 0x000000152e0c7223 */ /* 0x000fe2000001002f */
        /* <DEDUP_REMOVED lines=9> */
.L_x_3223:
[----:B------:R-:W-:Y:S05]  /*5800*/  BSYNC.RECONVERGENT B1 ;  /* 0x0000000000017941 */ /* 0x000fea0003800200 */
.L_x_3222:
        /* <DEDUP_REMOVED lines=10> */
[----:B----4-:R-:W-:Y:S02]  /*58b0*/  IMAD R10, R10, UR8, RZ ;  /* 0x000000080a0a7c24 */ /* 0x010fe4000f8e02ff */
[----:B------:R-:W-:-:S04]  /*58c0*/  IMAD.WIDE.U32 R2, R9, UR8, R2 ;  /* 0x0000000809027c25 */ /* 0x000fc8000f8e0002 */
[----:B------:R-:W-:Y:S02]  /*58d0*/  IMAD R11, R9, UR9, R10 ;  /* 0x00000009090b7c24 */ /* 0x000fe4000f8e020a */
[----:B------:R-:W-:Y:S01]  /*58e0*/  FFMA.FTZ R9, R45, R5, R48 ;  /* 0x000000052d097223 */ /* 0x000fe20000010030 */
[----:B------:R-:W-:Y:S01]  /*58f0*/  FFMA.FTZ R10, R46, R23, R47 ;  /* 0x000000172e0a7223 */ /* 0x000fe2000001002f */
[----:B0-----:R-:W-:Y:S02]  /*5900*/  LEA R4, P1, R2, UR10, 0x1 ;  /* 0x0000000a02047c11 */ /* 0x001fe4000f8208ff */
[----:B------:R-:W-:Y:S02]  /*5910*/  IADD3 R11, PT, PT, R3, R11, RZ ;  /* 0x0000000b030b7210 */ /* 0x000fe40007ffe0ff */
[----:B------:R-:W-:Y:S02]  /*5920*/  F2FP.F16.F32.PACK_AB R3, R10, R9 ;  /* 0x000000090a03723e */ /* 0x000fe400000000ff */
[----:B------:R-:W-:-:S05]  /*5930*/  LEA.HI.X R5, R2, UR11, R11, 0x1, P1 ;  /* 0x0000000b02057c11 */ /* 0x000fca00088f0c0b */
[----:B------:R4:W-:Y:S02]  /*5940*/  STG.E desc[UR6][R4.64], R3 ;  /* 0x0000000304007986 */ /* 0x0009e4000c101906 */
.L_x_3225:
[----:B------:R-:W-:Y:S05]  /*5950*/  BSYNC.RECONVERGENT B1 ;  /* 0x0000000000017941 */ /* 0x000fea0003800200 */
.L_x_3224:
        /* <DEDUP_REMOVED lines=10> */
[----:B-----5:R-:W-:Y:S02]  /*5a00*/  IMAD R8, R8, UR8, RZ ;  /* 0x0000000808087c24 */ /* 0x020fe4000f8e02ff */
        /* <DEDUP_REMOVED lines=9> */
.L_x_3227:
[----:B------:R-:W-:Y:S05]  /*5aa0*/  BSYNC.RECONVERGENT B1 ;  /* 0x0000000000017941 */ /* 0x000fea0003800200 */
.L_x_3226:
        /* <DEDUP_REMOVED lines=42> */
.L_x_3229:
[----:B------:R-:W-:Y:S05]  /*5d50*/  BSYNC.RECONVERGENT B1 ;  /* 0x0000000000017941 */ /* 0x000fea0003800200 */
.L_x_3228:
        /* <DEDUP_REMOVED lines=20> */
.L_x_3231:
[----:B------:R-:W-:Y:S05]  /*5ea0*/  BSYNC.RECONVERGENT B1 ;  /* 0x0000000000017941 */ /* 0x000fea0003800200 */
.L_x_3230:
        /* <DEDUP_REMOVED lines=20> */
.L_x_3233:
[----:B------:R-:W-:Y:S05]  /*5ff0*/  BSYNC.RECONVERGENT B1 ;  /* 0x0000000000017941 */ /* 0x000fea0003800200 */
.L_x_3232:
        /* <DEDUP_REMOVED lines=20> */
.L_x_3235:
[----:B------:R-:W-:Y:S05]  /*6140*/  BSYNC.RECONVERGENT B1 ;  /* 0x0000000000017941 */ /* 0x000fea0003800200 */
.L_x_3234:
        /* <DEDUP_REMOVED lines=20> */
.L_x_3237:
[----:B------:R-:W-:Y:S05]  /*6290*/  BSYNC.RECONVERGENT B1 ;  /* 0x0000000000017941 */ /* 0x000fea0003800200 */
.L_x_3236:
        /* <DEDUP_REMOVED lines=20> */
.L_x_3239:
[----:B------:R-:W-:Y:S05]  /*63e0*/  BSYNC.RECONVERGENT B1 ;  /* 0x0000000000017941 */ /* 0x000fea0003800200 */
.L_x_3238:
        /* <DEDUP_REMOVED lines=38> */
.L_x_3241:
[----:B------:R-:W-:Y:S05]  /*6650*/  BSYNC.RECONVERGENT B1 ;  /* 0x0000000000017941 */ /* 0x000fea0003800200 */
.L_x_3240:
        /* <DEDUP_REMOVED lines=20> */
.L_x_3243:
[----:B------:R-:W-:Y:S05]  /*67a0*/  BSYNC.RECONVERGENT B1 ;  /* 0x0000000000017941 */ /* 0x000fea0003800200 */
.L_x_3242:
        /* <DEDUP_REMOVED lines=20> */
.L_x_3245:
[----:B------:R-:W-:Y:S05]  /*68f0*/  BSYNC.RECONVERGENT B1 ;  /* 0x0000000000017941 */ /* 0x000fea0003800200 */
.L_x_3244:
        /* <DEDUP_REMOVED lines=20> */
.L_x_3247:
[----:B------:R-:W-:Y:S05]  /*6a40*/  BSYNC.RECONVERGENT B1 ;  /* 0x0000000000017941 */ /* 0x000fea0003800200 */
.L_x_3246:
        /* <DEDUP_REMOVED lines=20> */
.L_x_3249:
[----:B------:R-:W-:Y:S05]  /*6b90*/  BSYNC.RECONVERGENT B1 ;  /* 0x0000000000017941 */ /* 0x000fea0003800200 */
.L_x_3248:
        /* <DEDUP_REMOVED lines=20> */
.L_x_3251:
[----:B------:R-:W-:Y:S05]  /*6ce0*/  BSYNC.RECONVERGENT B1 ;  /* 0x0000000000017941 */ /* 0x000fea0003800200 */
.L_x_3250:
        /* <DEDUP_REMOVED lines=36> */
.L_x_3253:
[----:B------:R-:W-:Y:S05]  /*6f30*/  BSYNC.RECONVERGENT B1 ;  /* 0x0000000000017941 */ /* 0x000fea0003800200 */
.L_x_3252:
        /* <DEDUP_REMOVED lines=20> */
.L_x_3255:
[----:B------:R-:W-:Y:S05]  /*7080*/  BSYNC.RECONVERGENT B1 ;  /* 0x0000000000017941 */ /* 0x000fea0003800200 */
.L_x_3254:
        /* <DEDUP_REMOVED lines=20> */
.L_x_3257:
[----:B------:R-:W-:Y:S05]  /*71d0*/  BSYNC.RECONVERGENT B1 ;  /* 0x0000000000017941 */ /* 0x000fea0003800200 */
.L_x_3256:
        /* <DEDUP_REMOVED lines=20> */
.L_x_3259:
[----:B------:R-:W-:Y:S05]  /*7320*/  BSYNC.RECONVERGENT B1 ;  /* 0x0000000000017941 */ /* 0x000fea0003800200 */
.L_x_3258:
        /* <DEDUP_REMOVED lines=20> */
.L_x_3261:
[----:B------:R-:W-:Y:S05]  /*7470*/  BSYNC.RECONVERGENT B1 ;  /* 0x0000000000017941 */ /* 0x000fea0003800200 */
.L_x_3260:
        /* <DEDUP_REMOVED lines=19> */
.L_x_3199:
        /* <DEDUP_REMOVED lines=42> */
.L_x_3264:
[----:B------:R-:W-:Y:S05]  /*7850*/  BSYNC.RECONVERGENT B1 ;  /* 0x0000000000017941 */ /* 0x000fea0003800200 */
.L_x_3263:
        /* <DEDUP_REMOVED lines=30> */
.L_x_3266:
[----:B------:R-:W-:Y:S05]  /*7a40*/  BSYNC.RECONVERGENT B1 ;  /* 0x0000000000017941 */ /* 0x000fea0003800200 */
.L_x_3265:
        /* <DEDUP_REMOVED lines=30> */
.L_x_3268:
[----:B------:R-:W-:Y:S05]  /*7c30*/  BSYNC.RECONVERGENT B1 ;  /* 0x0000000000017941 */ /* 0x000fea0003800200 */
.L_x_3267:
        /* <DEDUP_REMOVED lines=48> */
.L_x_3270:
[----:B------:R-:W-:Y:S05]  /*7f40*/  BSYNC.RECONVERGENT B1 ;  /* 0x0000000000017941 */ /* 0x000fea0003800200 */
.L_x_3269:
        /* <DEDUP_REMOVED lines=30> */
.L_x_3272:
[----:B------:R-:W-:Y:S05]  /*8130*/  BSYNC.RECONVERGENT B1 ;  /* 0x0000000000017941 */ /* 0x000fea0003800200 */
.L_x_3271:
        /* <DEDUP_REMOVED lines=30> */
.L_x_3274:
[----:B------:R-:W-:Y:S05]  /*8320*/  BSYNC.RECONVERGENT B1 ;  /* 0x0000000000017941 */ /* 0x000fea0003800200 */
.L_x_3273:
        /* <DEDUP_REMOVED lines=30> */
.L_x_3276:
[----:B------:R-:W-:Y:S05]  /*8510*/  BSYNC.RECONVERGENT B1 ;  /* 0x0000000000017941 */ /* 0x000fea0003800200 */
.L_x_3275:
[----:B------:R-:W-:Y:S04]  /*8520*/  BSSY.RECONVERGENT B1, `(.L_x_3277) ;  /* 0x000001e000017945 */ /* 0x000fe80003800200 */
[----:B------:R-:W-:Y:S05]  /*8530*/  @P3 BRA `(.L_x_3278) ;  /* 0x0000000000703947 */ /* 0x000fea0003800000 */
[--C-:B--23--:R-:W-:Y:S01]  /*8540*/  FADD.FTZ R3, R12, -R34.reuse ;  /* 0x800000220c037221 */ /* 0x10cfe20000010000 */
[----:B------:R-:W-:Y:S01]  /*8550*/  FADD.FTZ R13, R13, -R34 ;  /* 0x800000220d0d7221 */ /* 0x000fe20000010000 */
        /* <DEDUP_REMOVED lines=24> */
[----:B------:R-:W-:-:S05]  /*86e0*/  F2FP.F16.F32.PACK_AB R7, R7, R0 ;  /* 0x000000000707723e */ /* 0x000fca00000000ff */
[----:B------:R4:W-:Y:S02]  /*86f0*/  STG.E desc[UR6][R4.64], R7 ;  /* 0x0000000704007986 */ /* 0x0009e4000c101906 */
.L_x_3278:
[----:B------:R-:W-:Y:S05]  /*8700*/  BSYNC.RECONVERGENT B1 ;  /* 0x0000000000017941 */ /* 0x000fea0003800200 */
.L_x_3277:
        /* <DEDUP_REMOVED lines=46> */
[----:B------:R-:W-:-:S05]  /*89f0*/  F2FP.F16.F32.PACK_AB R15, R15, R12 ;  /* 0x0000000c0f0f723e */ /* 0x000fca00000000ff */
[----:B------:R2:W-:Y:S02]  /*8a00*/  STG.E desc[UR6][R4.64], R15 ;  /* 0x0000000f04007986 */ /* 0x0005e4000c101906 */
.L_x_3280:
[----:B------:R-:W-:Y:S05]  /*8a10*/  BSYNC.RECONVERGENT B1 ;  /* 0x0000000000017941 */ /* 0x000fea0003800200 */
.L_x_3279:
        /* <DEDUP_REMOVED lines=8> */
[----:B--2---:R-:W-:Y:S01]  /*8aa0*/  FFMA.FTZ R15, R45, R3, R48 ;  /* 0x000000032d0f7223 */ /* 0x004fe20000010030 */
[----:B------:R-:W-:Y:S01]  /*8ab0*/  FFMA.FTZ R14, R46, R17, R47 ;  /* 0x000000112e0e7223 */ /* 0x000fe2000001002f */
[----:B------:R-:W-:-:S02]  /*8ac0*/  MOV R3, R113 ;  /* 0x0000007100037202 */ /* 0x000fc40000000f00 */
[----:B------:R-:W-:Y:S01]  /*8ad0*/  FMUL.FTZ R2, R15, -1.4426950216293334961 ;  /* 0xbfb8aa3b0f027820 */ /* 0x000fe20000410000 */
[----:B01----:R-:W-:-:S05]  /*8ae0*/  FMUL.FTZ R5, R14, -1.4426950216293334961 ;  /* 0xbfb8aa3b0e057820 */ /* 0x003fca0000410000 */
        /* <DEDUP_REMOVED lines=15> */
[----:B------:R-:W-:-:S05]  /*8be0*/  F2FP.F16.F32.PACK_AB R15, R15, R12 ;  /* 0x0000000c0f0f723e */ /* 0x000fca00000000ff */
[----:B------:R3:W-:Y:S02]  /*8bf0*/  STG.E desc[UR6][R4.64], R15 ;  /* 0x0000000f04007986 */ /* 0x0007e4000c101906 */
.L_x_3282:
[----:B------:R-:W-:Y:S05]  /*8c00*/  BSYNC.RECONVERGENT B1 ;  /* 0x0000000000017941 */ /* 0x000fea0003800200 */
.L_x_3281:
        /* <DEDUP_REMOVED lines=28> */
[----:B------:R-:W-:-:S05]  /*8dd0*/  F2FP.F16.F32.PACK_AB R11, R14, R11 ;  /* 0x0000000b0e0b723e */ /* 0x000fca00000000ff */
[----:B------:R4:W-:Y:S02]  /*8de0*/  STG.E desc[UR6][R4.64], R11 ;  /* 0x0000000b04007986 */ /* 0x0009e4000c101906 */
.L_x_3284:
[----:B------:R-:W-:Y:S05]  /*8df0*/  BSYNC.RECONVERGENT B1 ;  /* 0x0000000000017941 */ /* 0x000fea0003800200 */
.L_x_3283:
        /* <DEDUP_REMOVED lines=30> */
.L_x_3286:
[----:B------:R-:W-:Y:S05]  /*8fe0*/  BSYNC.RECONVERGENT B1 ;  /* 0x0000000000017941 */ /* 0x000fea0003800200 */
.L_x_3285:
[----:B------:R-:W-:Y:S04]  /*8ff0*/  BSSY.RECONVERGENT B1, `(.L_x_3287) ;  /* 0x000001e000017945 */ /* 0x000fe80003800200 */
[----:B------:R-:W-:Y:S05]  /*9000*/  @P2 BRA `(.L_x_3288) ;  /* 0x0000000000702947 */ /* 0x000fea0003800000 */
[--C-:B0-----:R-:W-:Y:S01]  /*9010*/  FADD.FTZ R3, R22, -R34.reuse ;  /* 0x8000002216037221 */ /* 0x101fe20000010000 */
[----:B------:R-:W-:Y:S01]  /*9020*/  FADD.FTZ R23, R23, -R34 ;  /* 0x8000002217177221 */ /* 0x000fe20000010000 */
        /* <DEDUP_REMOVED lines=26> */
.L_x_3288:
[----:B------:R-:W-:Y:S05]  /*91d0*/  BSYNC.RECONVERGENT B1 ;  /* 0x0000000000017941 */ /* 0x000fea0003800200 */
.L_x_3287:
        /* <DEDUP_REMOVED lines=30> */
.L_x_3290:
[----:B------:R-:W-:Y:S05]  /*93c0*/  BSYNC.RECONVERGENT B1 ;  /* 0x0000000000017941 */ /* 0x000fea0003800200 */
.L_x_3289:
        /* <DEDUP_REMOVED lines=52> */
.L_x_3292:
[----:B------:R-:W-:Y:S05]  /*9710*/  BSYNC.RECONVERGENT B1 ;  /* 0x0000000000017941 */ /* 0x000fea0003800200 */
.L_x_3291:
        /* <DEDUP_REMOVED lines=30> */
.L_x_3294:
[----:B------:R-:W-:Y:S05]  /*9900*/  BSYNC.RECONVERGENT B1 ;  /* 0x0000000000017941 */ /* 0x000fea0003800200 */
.L_x_3293:
[----:B------:R-:W-:Y:S04]  /*9910*/  BSSY.RECONVERGENT B1, `(.L_x_3295) ;  /* 0x000001e000017945 */ /* 0x000fe80003800200 */
[----:B------:R-:W-:Y:S05]  /*9920*/  @P1 BRA `(.L_x_3296) ;  /* 0x0000000000701947 */ /* 0x000fea0003800000 */
[--C-:B--2---:R-:W-:Y:S01]  /*9930*/  FADD.FTZ R3, R54, -R34.reuse ;  /* 0x8000002236037221 */ /* 0x104fe20000010000 */
[----:B------:R-:W-:Y:S01]  /*9940*/  FADD.FTZ R55, R55, -R34 ;  /* 0x8000002237377221 */ /* 0x000fe20000010000 */
[----:B------:R-:W2:Y:S01]  /*9950*/  LDCU.64 UR8, c[0x0][0x3e0] ;  /* 0x00007c00ff0877ac */ /* 0x000ea20008000a00 */
[----:B------:R-:W-:Y:S01]  /*9960*/  MOV R2, R110 ;  /* 0x0000006e00027202 */ /* 0x000fe20000000f00 */
[-C--:B------:R-:W-:Y:S01]  /*9970*/  FMUL.FTZ R3, R3, R32.reuse ;  /* 0x0000002003037220 */ /* 0x080fe20000410000 */
[----:B------:R-:W-:Y:S01]  /*9980*/  FMUL.FTZ R55, R55, R32 ;  /* 0x0000002037377220 */ /* 0x000fe20000410000 */
[----:B------:R-:W3:Y:S02]  /*9990*/  LDCU.64 UR10, c[0x0][0x380] ;  /* 0x00007000ff0a77ac */ /* 0x000ee40008000a00 */
[----:B0-----:R-:W-:Y:S01]  /*99a0*/  FFMA.FTZ R17, R45, R3, R48 ;  /* 0x000000032d117223 */ /* 0x001fe20000010030 */
[----:B------:R-:W-:Y:S01]  /*99b0*/  FFMA.FTZ R55, R46, R55, R47 ;  /* 0x000000372e377223 */ /* 0x000fe2000001002f */
        /* <DEDUP_REMOVED lines=17> */
[----:B------:R-:W-:-:S05]  /*9ad0*/  F2FP.F16.F32.PACK_AB R15, R15, R0 ;  /* 0x000000000f0f723e */ /* 0x000fca00000000ff */
[----:B------:R3:W-:Y:S02]  /*9ae0*/  STG.E desc[UR6][R4.64], R15 ;  /* 0x0000000f04007986 */ /* 0x0007e4000c101906 */
.L_x_3296:
[----:B------:R-:W-:Y:S05]  /*9af0*/  BSYNC.RECONVERGENT B1 ;  /* 0x0000000000017941 */ /* 0x000fea0003800200 */
.L_x_3295:
[----:B------:R-:W-:Y:S04]  /*9b00*/  BSSY.RECONVERGENT B1, `(.L_x_3297) ;  /* 0x000001e000017945 */ /* 0x000fe80003800200 */
[----:B------:R-:W-:Y:S05]  /*9b10*/  @P6 BRA `(.L_x_3298) ;  /* 0x0000000000706947 */ /* 0x000fea0003800000 */
[--C-:B--2---:R-:W-:Y:S01]  /*9b20*/  FADD.FTZ R3, R56, -R34.reuse ;  /* 0x8000002238037221 */ /* 0x104fe20000010000 */
        /* <DEDUP_REMOVED lines=27> */
.L_x_3298:
[----:B------:R-:W-:Y:S05]  /*9ce0*/  BSYNC.RECONVERGENT B1 ;  /* 0x0000000000017941 */ /* 0x000fea0003800200 */
.L_x_3297:
        /* <DEDUP_REMOVED lines=30> */
.L_x_3300:
[----:B------:R-:W-:Y:S05]  /*9ed0*/  BSYNC.RECONVERGENT B1 ;  /* 0x0000000000017941 */ /* 0x000fea0003800200 */
.L_x_3299:
[----:B------:R-:W-:Y:S04]  /*9ee0*/  BSSY.RECONVERGENT B1, `(.L_x_3301) ;  /* 0x000001e000017945 */ /* 0x000fe80003800200 */
[----:B------:R-:W-:Y:S05]  /*9ef0*/  @P4 BRA `(.L_x_3302) ;  /* 0x0000000000704947 */ /* 0x000fea0003800000 */
[--C-:B0-2-4-:R-:W-:Y:S01]  /*9f00*/  FADD.FTZ R3, R60, -R34.reuse ;  /* 0x800000223c037221 */ /* 0x115fe20000010000 */
[----:B------:R-:W-:Y:S01]  /*9f10*/  FADD.FTZ R61, R61, -R34 ;  /* 0x800000223d3d7221 */ /* 0x000fe20000010000 */
        /* <DEDUP_REMOVED lines=24> */
[----:B------:R-:W-:-:S05]  /*a0a0*/  F2FP.F16.F32.PACK_AB R9, R9, R0 ;  /* 0x000000000909723e */ /* 0x000fca00000000ff */
[----:B------:R0:W-:Y:S02]  /*a0b0*/  STG.E desc[UR6][R4.64], R9 ;  /* 0x0000000904007986 */ /* 0x0001e4000c101906 */
.L_x_3302:
[----:B------:R-:W-:Y:S05]  /*a0c0*/  BSYNC.RECONVERGENT B1 ;  /* 0x0000000000017941 */ /* 0x000fea0003800200 */
.L_x_3301:
        /* <DEDUP_REMOVED lines=20> */
[--C-:B--2-4-:R-:W-:Y:S01]  /*a210*/  FADD.FTZ R3, R62, -R34.reuse ;  /* 0x800000223e037221 */ /* 0x114fe20000010000 */
[----:B------:R-:W-:Y:S01]  /*a220*/  FADD.FTZ R63, R63, -R34 ;  /* 0x800000223f3f7221 */ /* 0x000fe20000010000 */
[----:B------:R-:W0:Y:S02]  /*a230*/  LDCU.64 UR8, c[0x0][0x3e0] ;  /* 0x00007c00ff0877ac */ /* 0x000e240008000a00 */
[-C--:B------:R-:W-:Y:S01]  /*a240*/  FMUL.FTZ R3, R3, R32.reuse ;  /* 0x0000002003037220 */ /* 0x080fe20000410000 */
[----:B------:R-:W-:Y:S01]  /*a250*/  FMUL.FTZ R63, R63, R32 ;  /* 0x000000203f3f7220 */ /* 0x000fe20000410000 */
[----:B------:R-:W2:Y:S02]  /*a260*/  LDCU.64 UR10, c[0x0][0x380] ;  /* 0x00007000ff0a77ac */ /* 0x000ea40008000a00 */
[----:B---3--:R-:W-:Y:S01]  /*a270*/  FFMA.FTZ R15, R45, R3, R48 ;  /* 0x000000032d0f7223 */ /* 0x008fe20000010030 */
[----:B------:R-:W-:Y:S01]  /*a280*/  FFMA.FTZ R14, R46, R63, R47 ;  /* 0x0000003f2e0e7223 */ /* 0x000fe2000001002f */
[----:B------:R-:W-:-:S02]  /*a290*/  MOV R3, R113 ;  /* 0x0000007100037202 */ /* 0x000fc40000000f00 */
[----:B------:R-:W-:Y:S01]  /*a2a0*/  FMUL.FTZ R2, R15, -1.4426950216293334961 ;  /* 0xbfb8aa3b0f027820 */ /* 0x000fe20000410000 */
[----:B-1----:R-:W-:-:S05]  /*a2b0*/  FMUL.FTZ R5, R14, -1.4426950216293334961 ;  /* 0xbfb8aa3b0e057820 */ /* 0x002fca0000410000 */
        /* <DEDUP_REMOVED lines=17> */
.L_x_3304:
[----:B------:R-:W-:Y:S05]  /*a3d0*/  BSYNC.RECONVERGENT B1 ;  /* 0x0000000000017941 */ /* 0x000fea0003800200 */
.L_x_3303:
        /* <DEDUP_REMOVED lines=30> */
.L_x_3306:
[----:B------:R-:W-:Y:S05]  /*a5c0*/  BSYNC.RECONVERGENT B1 ;  /* 0x0000000000017941 */ /* 0x000fea0003800200 */
.L_x_3305:
        /* <DEDUP_REMOVED lines=30> */
.L_x_3308:
[----:B------:R-:W-:Y:S05]  /*a7b0*/  BSYNC.RECONVERGENT B1 ;  /* 0x0000000000017941 */ /* 0x000fea0003800200 */
.L_x_3307:
        /* <DEDUP_REMOVED lines=28> */
[----:B------:R-:W-:-:S05]  /*a980*/  F2FP.F16.F32.PACK_AB R7, R12, R7 ;  /* 0x000000070c07723e */ /* 0x000fca00000000ff */
[----:B------:R0:W-:Y:S02]  /*a990*/  STG.E desc[UR6][R4.64], R7 ;  /* 0x0000000704007986 */ /* 0x0001e4000c101906 */
.L_x_3310:
[----:B------:R-:W-:Y:S05]  /*a9a0*/  BSYNC.RECONVERGENT B1 ;  /* 0x0000000000017941 */ /* 0x000fea0003800200 */
.L_x_3309:
        /* <DEDUP_REMOVED lines=30> */
.L_x_3312:
[----:B------:R-:W-:Y:S05]  /*ab90*/  BSYNC.RECONVERGENT B1 ;  /* 0x0000000000017941 */ /* 0x000fea0003800200 */
.L_x_3311:
        /* <DEDUP_REMOVED lines=30> */
.L_x_3314:
[----:B------:R-:W-:Y:S05]  /*ad80*/  BSYNC.RECONVERGENT B1 ;  /* 0x0000000000017941 */ /* 0x000fea0003800200 */
.L_x_3313:
        /* <DEDUP_REMOVED lines=44> */
[----:B------:R-:W-:-:S05]  /*b050*/  F2FP.F16.F32.PACK_AB R3, R12, R3 ;  /* 0x000000030c03723e */ /* 0x000fca00000000ff */
[----:B------:R2:W-:Y:S02]  /*b060*/  STG.E desc[UR6][R8.64], R3 ;  /* 0x0000000308007986 */ /* 0x0005e4000c101906 */
.L_x_3316:
[----:B------:R-:W-:Y:S05]  /*b070*/  BSYNC.RECONVERGENT B1 ;  /* 0x0000000000017941 */ /* 0x000fea0003800200 */
.L_x_3315:
        /* <DEDUP_REMOVED lines=30> */
.L_x_3318:
[----:B------:R-:W-:Y:S05]  /*b260*/  BSYNC.RECONVERGENT B1 ;  /* 0x0000000000017941 */ /* 0x000fea0003800200 */
.L_x_3317:
[----:B------:R-:W-:Y:S04]  /*b270*/  BSSY.RECONVERGENT B1, `(.L_x_3319) ;  /* 0x000001e000017945 */ /* 0x000fe80003800200 */
[----:B------:R-:W-:Y:S05]  /*b280*/  @P1 BRA `(.L_x_3320) ;  /* 0x0000000000701947 */ /* 0x000fea0003800000 */
[--C-:B------:R-:W-:Y:S01]  /*b290*/  FADD.FTZ R79, R79, -R34.reuse ;  /* 0x800000224f4f7221 */ /* 0x100fe20000010000 */
[----:B--2-4-:R-:W-:Y:S01]  /*b2a0*/  FADD.FTZ R3, R78, -R34 ;  /* 0x800000224e037221 */ /* 0x014fe20000010000 */
        /* <DEDUP_REMOVED lines=26> */
.L_x_3320:
[----:B------:R-:W-:Y:S05]  /*b450*/  BSYNC.RECONVERGENT B1 ;  /* 0x0000000000017941 */ /* 0x000fea0003800200 */
.L_x_3319:
        /* <DEDUP_REMOVED lines=30> */
.L_x_3322:
[----:B------:R-:W-:Y:S05]  /*b640*/  BSYNC.RECONVERGENT B1 ;  /* 0x0000000000017941 */ /* 0x000fea0003800200 */
.L_x_3321:
        /* <DEDUP_REMOVED lines=30> */
.L_x_3324:
[----:B------:R-:W-:Y:S05]  /*b830*/  BSYNC.RECONVERGENT B1 ;  /* 0x0000000000017941 */ /* 0x000fea0003800200 */
.L_x_3323:
        /* <DEDUP_REMOVED lines=28> */
.L_x_3262:
[----:B------:R-:W-:Y:S05]  /*ba00*/  BSYNC.RECONVERGENT B0 ;  /* 0x0000000000007941 */ /* 0x000fea0003800200 */
.L_x_3198:
        /* <DEDUP_REMOVED lines=8> */
.L_x_3326:
        /* <DEDUP_REMOVED lines=15> */
.L_x_4551:


//--------------------- .text._Z35group_norm_nhwc_fwd_one_pass_kernelI11Fp16IOFp16WLi64ELi64ELi512EEv26Group_norm_nhwc_fwd_params --------------------------
	.section	.text._Z35group_norm_nhwc_fwd_one_pass_kernelI11Fp16IOFp16WLi64ELi64ELi512EEv26Group_norm_nhwc_fwd_params,"ax",@progbits
	.align	128
        .global         _Z35group_norm_nhwc_fwd_one_pass_kernelI11Fp16IOFp16WLi64ELi64ELi512EEv26Group_norm_nhwc_fwd_params
        .type           _Z35group_norm_nhwc_fwd_one_pass_kernelI11Fp16IOFp16WLi64ELi64ELi512EEv26Group_norm_nhwc_fwd_params,@function
        .size           _Z35group_norm_nhwc_fwd_one_pass_kernelI11Fp16IOFp16WLi64ELi64ELi512EEv26Group_norm_nhwc_fwd_params,(.L_x_4552 - _Z35group_norm_nhwc_fwd_one_pass_kernelI11Fp16IOFp16WLi64ELi64ELi512EEv26Group_norm_nhwc_fwd_params)
        .other          _Z35group_norm_nhwc_fwd_one_pass_kernelI11Fp16IOFp16WLi64ELi64ELi512EEv26Group_norm_nhwc_fwd_params,@"STO_CUDA_ENTRY STV_DEFAULT"
_Z35group_norm_nhwc_fwd_one_pass_kernelI11Fp16IOFp16WLi64ELi64ELi512EEv26Group_norm_nhwc_fwd_params:
.text._Z35group_norm_nhwc_fwd_one_pass_kernelI11Fp16IOFp16WLi64ELi64ELi512EEv26Group_norm_nhwc_fwd_params:
        /* <DEDUP_REMOVED lines=23> */
.L_x_3354:
        /* <DEDUP_REMOVED lines=27> */
[C---:B-1----:R-:W-:Y:S02]  /*0320*/  ISETP.GE.U32.AND P2, PT, R23.reuse, UR8, PT ;  /* 0x0000000817007c0c */ /* 0x042fe4000bf46070 */
[----:B------:R-:W-:Y:S01]  /*0330*/  ISETP.GE.AND P4, PT, R0, RZ, PT ;  /* 0x000000ff0000720c */ /* 0x000fe20003f86270 */
[----:B------:R-:W-:Y:S01]  /*0340*/  VIADD R0, R23, 0x20 ;  /* 0x0000002017007836 */ /* 0x000fe20000000000 */
[----:B------:R-:W-:-:S04]  /*0350*/  ISETP.GE.AND.EX P2, PT, R15, UR9, PT, P2 ;  /* 0x000000090f007c0c */ /* 0x000fc8000bf46320 */
[----:B------:R-:W-:Y:S02]  /*0360*/  SHF.R.S32.HI R5, RZ, 0x1f, R0 ;  /* 0x0000001fff057819 */ /* 0x000fe40000011400 */
[----:B------:R-:W-:Y:S02]  /*0370*/  @P1 IADD3 R3, PT, PT, R3, 0x1, RZ ;  /* 0x0000000103031810 */ /* 0x000fe40007ffe0ff */
[----:B------:R-:W-:Y:S02]  /*0380*/  ISETP.GE.U32.AND P1, PT, R16, UR8, PT ;  /* 0x0000000810007c0c */ /* 0x000fe4000bf26070 */
[----:B------:R-:W-:Y:S02]  /*0390*/  MOV R13, R3 ;  /* 0x00000003000d7202 */ /* 0x000fe40000000f00 */
[----:B------:R-:W-:Y:S01]  /*03a0*/  ISETP.GE.AND.EX P1, PT, R17, UR9, PT, P1 ;  /* 0x0000000911007c0c */ /* 0x000fe2000bf26310 */
[----:B------:R-:W1:Y:S01]  /*03b0*/  @!P2 LDC.64 R6, c[0x0][0x3e0] ;  /* 0x0000f800ff06ab82 */ /* 0x000e620000000a00 */
[----:B------:R-:W-:-:S02]  /*03c0*/  @!P4 IADD3 R13, PT, PT, -R13, RZ, RZ ;  /* 0x000000ff0d0dc210 */ /* 0x000fc40007ffe1ff */
[----:B------:R-:W-:Y:S02]  /*03d0*/  @!P3 LOP3.LUT R13, RZ, R9, RZ, 0x33, !PT ;  /* 0x00000009ff0db212 */ /* 0x000fe400078e33ff */
[----:B------:R-:W-:Y:S02]  /*03e0*/  ISETP.GE.U32.AND P3, PT, R0, UR8, PT ;  /* 0x0000000800007c0c */ /* 0x000fe4000bf66070 */
[----:B------:R-:W-:Y:S01]  /*03f0*/  IADD3 R20, PT, PT, -R13, RZ, RZ ;  /* 0x000000ff0d147210 */ /* 0x000fe20007ffe1ff */
[----:B------:R-:W3:Y:S01]  /*0400*/  @!P2 LDC.64 R10, c[0x0][0x390] ;  /* 0x0000e400ff0aab82 */ /* 0x000ee20000000a00 */
[----:B------:R-:W-:Y:S02]  /*0410*/  SHF.R.S32.HI R3, RZ, 0x1f, R13 ;  /* 0x0000001fff037819 */ /* 0x000fe4000001140d */
[----:B0-----:R-:W-:Y:S01]  /*0420*/  SHF.L.U32 R25, R4, 0x1, RZ ;  /* 0x0000000104197819 */ /* 0x001fe200000006ff */
[----:B------:R-:W-:Y:S01]  /*0430*/  IMAD R20, R9, R20, UR7 ;  /* 0x0000000709147e24 */ /* 0x000fe2000f8e0214 */
[----:B------:R-:W-:Y:S01]  /*0440*/  ISETP.GE.AND.EX P3, PT, R5, UR9, PT, P3 ;  /* 0x0000000905007c0c */ /* 0x000fe2000bf66330 */
[----:B--2---:R-:W-:Y:S01]  /*0450*/  IMAD R12, R3, UR10, RZ ;  /* 0x0000000a030c7c24 */ /* 0x004fe2000f8e02ff */
[----:B------:R-:W-:Y:S01]  /*0460*/  ISETP.GE.U32.AND P4, PT, R2, UR8, PT ;  /* 0x0000000802007c0c */ /* 0x000fe2000bf86070 */
[----:B------:R-:W0:Y:S01]  /*0470*/  @!P1 LDC.64 R8, c[0x0][0x3e0] ;  /* 0x0000f800ff089b82 */ /* 0x000e220000000a00 */
[----:B------:R-:W-:Y:S01]  /*0480*/  SHF.L.U32 R20, R20, 0x6, RZ ;  /* 0x0000000614147819 */ /* 0x000fe200000006ff */
[----:B------:R-:W-:Y:S01]  /*0490*/  IMAD R27, R13, UR11, R12 ;  /* 0x0000000b0d1b7c24 */ /* 0x000fe2000f8e020c */
[----:B------:R-:W-:-:S02]  /*04a0*/  SHF.R.S32.HI R3, RZ, 0x1f, R2 ;  /* 0x0000001fff037819 */ /* 0x000fc40000011402 */
[----:B------:R-:W-:Y:S02]  /*04b0*/  LOP3.LUT R24, R20, 0x3e, R25, 0xf8, !PT ;  /* 0x0000003e14187812 */ /* 0x000fe400078ef819 */
[----:B------:R-:W-:Y:S01]  /*04c0*/  SHF.R.S32.HI R25, RZ, 0x1f, R20 ;  /* 0x0000001fff197819 */ /* 0x000fe20000011414 */
[----:B-1----:R-:W-:Y:S01]  /*04d0*/  @!P2 IMAD R18, R15, R6, RZ ;  /* 0x000000060f12a224 */ /* 0x002fe200078e02ff */
[----:B------:R-:W-:Y:S01]  /*04e0*/  ISETP.GE.AND.EX P4, PT, R3, UR9, PT, P4 ;  /* 0x0000000903007c0c */ /* 0x000fe2000bf86340 */
[----:B------:R-:W1:Y:S01]  /*04f0*/  @!P3 LDC.64 R14, c[0x0][0x3e0] ;  /* 0x0000f800ff0ebb82 */ /* 0x000e620000000a00 */
[----:B------:R-:W-:-:S05]  /*0500*/  IMAD.WIDE.U32 R24, R13, UR10, R24 ;  /* 0x0000000a0d187c25 */ /* 0x000fca000f8e0018 */
[----:B------:R-:W-:Y:S02]  /*0510*/  IADD3 R27, PT, PT, R25, R27, RZ ;  /* 0x0000001b191b7210 */ /* 0x000fe40007ffe0ff */
[----:B------:R-:W2:Y:S01]  /*0520*/  @!P1 LDC.64 R12, c[0x0][0x390] ;  /* 0x0000e400ff0c9b82 */ /* 0x000ea20000000a00 */
[----:B------:R-:W-:Y:S02]  /*0530*/  @!P2 MOV R26, R24 ;  /* 0x00000018001aa202 */ /* 0x000fe40000000f00 */
[----:B------:R-:W-:Y:S01]  /*0540*/  @!P1 MOV R19, R27 ;  /* 0x0000001b00139202 */ /* 0x000fe20000000f00 */
[----:B0-----:R-:W-:Y:S02]  /*0550*/  @!P1 IMAD R21, R17, R8, RZ ;  /* 0x0000000811159224 */ /* 0x001fe400078e02ff */
[C---:B------:R-:W-:Y:S01]  /*0560*/  @!P2 IMAD R17, R23.reuse, R7, R18 ;  /* 0x000000071711a224 */ /* 0x040fe200078e0212 */
[----:B------:R-:W-:Y:S01]  /*0570*/  @!P1 MOV R18, R24 ;  /* 0x0000001800129202 */ /* 0x000fe20000000f00 */
[----:B------:R-:W-:-:S02]  /*0580*/  @!P2 IMAD.WIDE.U32 R28, R23, R6, R26 ;  /* 0x00000006171ca225 */ /* 0x000fc400078e001a */
[----:B------:R-:W0:Y:S02]  /*0590*/  @!P4 LDC.64 R6, c[0x0][0x3e0] ;  /* 0x0000f800ff06cb82 */ /* 0x000e240000000a00 */
[C---:B------:R-:W-:Y:S01]  /*05a0*/  @!P1 IMAD R21, R16.reuse, R9, R21 ;  /* 0x0000000910159224 */ /* 0x040fe200078e0215 */
[----:B------:R-:W-:Y:S01]  /*05b0*/  @!P2 IADD3 R17, PT, PT, R29, R17, RZ ;  /* 0x000000111d11a210 */ /* 0x000fe20007ffe0ff */
[----:B------:R-:W-:Y:S01]  /*05c0*/  @!P1 IMAD.WIDE.U32 R18, R16, R8, R18 ;  /* 0x0000000810129225 */ /* 0x000fe200078e0012 */
[----:B---3--:R-:W-:-:S03]  /*05d0*/  @!P2 LEA R16, P5, R28, R10, 0x1 ;  /* 0x0000000a1c10a211 */ /* 0x008fc600078a08ff */
[----:B------:R-:W3:Y:S01]  /*05e0*/  @!P3 LDC.64 R8, c[0x0][0x390] ;  /* 0x0000e400ff08bb82 */ /* 0x000ee20000000a00 */
[----:B------:R-:W-:Y:S01]  /*05f0*/  @!P2 LEA.HI.X R17, R28, R11, R17, 0x1, P5 ;  /* 0x0000000b1c11a211 */ /* 0x000fe200028f0c11 */
[----:B-1----:R-:W-:Y:S01]  /*0600*/  @!P3 IMAD R5, R5, R14, RZ ;  /* 0x0000000e0505b224 */ /* 0x002fe200078e02ff */
[----:B------:R-:W-:Y:S02]  /*0610*/  @!P1 IADD3 R21, PT, PT, R19, R21, RZ ;  /* 0x0000001513159210 */ /* 0x000fe40007ffe0ff */
[----:B--2---:R-:W-:Y:S01]  /*0620*/  @!P1 LEA R12, P5, R18, R12, 0x1 ;  /* 0x0000000c120c9211 */ /* 0x004fe200078a08ff */
[----:B------:R-:W-:Y:S01]  /*0630*/  @!P3 IMAD R15, R0, R15, R5 ;  /* 0x0000000f000fb224 */ /* 0x000fe200078e0205 */
[----:B------:R-:W-:Y:S01]  /*0640*/  @!P3 MOV R19, R27 ;  /* 0x0000001b0013b202 */ /* 0x000fe20000000f00 */
[----:B------:R-:W1:Y:S01]  /*0650*/  @!P4 LDC.64 R10, c[0x0][0x390] ;  /* 0x0000e400ff0acb82 */ /* 0x000e620000000a00 */
[----:B------:R-:W-:Y:S01]  /*0660*/  @!P1 LEA.HI.X R13, R18, R13, R21, 0x1, P5 ;  /* 0x0000000d120d9211 */ /* 0x000fe200028f0c15 */
[----:B------:R-:W-:-:S02]  /*0670*/  @!P3 IMAD.MOV.U32 R18, RZ, RZ, R24 ;  /* 0x000000ffff12b224 */ /* 0x000fc400078e0018 */
[----:B------:R-:W-:Y:S02]  /*0680*/  HFMA2 R5, -RZ, RZ, 0, 0 ;  /* 0x00000000ff057431 */ /* 0x000fe400000001ff */
[----:B------:R-:W-:-:S04]  /*0690*/  @!P3 IMAD.WIDE.U32 R18, R0, R14, R18 ;  /* 0x0000000e0012b225 */ /* 0x000fc800078e0012 */
[----:B------:R-:W-:Y:S01]  /*06a0*/  HFMA2 R0, -RZ, RZ, 0, 0 ;  /* 0x00000000ff007431 */ /* 0x000fe200000001ff */
[----:B------:R-:W2:Y:S01]  /*06b0*/  @!P2 LDG.E R5, desc[UR14][R16.64] ;  /* 0x0000000e1005a981 */ /* 0x000ea2000c1e1900 */
[----:B0-----:R-:W-:-:S04]  /*06c0*/  @!P4 IMAD R3, R3, R6, RZ ;  /* 0x000000060303c224 */ /* 0x001fc800078e02ff */
[----:B------:R0:W5:Y:S01]  /*06d0*/  @!P1 LDG.E R0, desc[UR14][R12.64] ;  /* 0x0000000e0c009981 */ /* 0x000162000c1e1900 */
[----:B------:R-:W-:Y:S01]  /*06e0*/  @!P4 IMAD R7, R2, R7, R3 ;  /* 0x000000070207c224 */ /* 0x000fe200078e0203 */
[----:B------:R-:W-:Y:S02]  /*06f0*/  @!P3 IADD3 R15, PT, PT, R19, R15, RZ ;  /* 0x0000000f130fb210 */ /* 0x000fe40007ffe0ff */
[----:B---3--:R-:W-:Y:S02]  /*0700*/  @!P3 LEA R8, P2, R18, R8, 0x1 ;  /* 0x000000081208b211 */ /* 0x008fe400078408ff */
[----:B0-----:R-:W-:Y:S02]  /*0710*/  @!P4 MOV R12, R24 ;  /* 0x00000018000cc202 */ /* 0x001fe40000000f00 */
        /* <DEDUP_REMOVED lines=15> */
[----:B------:R-:W-:-:S02]  /*0810*/  HADD2.F32 R21, -RZ, R5.H0_H0 ;  /* 0x20000005ff157230 */ /* 0x000fc40000004100 */
[--C-:B-----5:R-:W-:Y:S02]  /*0820*/  HADD2.F32 R16, -RZ, R0.reuse.H1_H1 ;  /* 0x30000000ff107230 */ /* 0x120fe40000004100 */
[----:B------:R-:W-:Y:S01]  /*0830*/  FMUL.FTZ R2, R18, R18 ;  /* 0x0000001212027220 */ /* 0x000fe20000410000 */
[----:B------:R-:W-:Y:S02]  /*0840*/  HADD2.F32 R19, -RZ, R0.H0_H0 ;  /* 0x20000000ff137230 */ /* 0x000fe40000004100 */
[C---:B------:R-:W-:Y:S01]  /*0850*/  FADD.FTZ R0, R21.reuse, R18 ;  /* 0x0000001215007221 */ /* 0x040fe20000010000 */
[----:B------:R-:W-:Y:S01]  /*0860*/  FMUL.FTZ R8, R16, R16 ;  /* 0x0000001010087220 */ /* 0x000fe20000410000 */
[----:B------:R-:W-:Y:S02]  /*0870*/  FFMA.FTZ R5, R21, R21, R2 ;  /* 0x0000001515057223 */ /* 0x000fe40000010002 */
[----:B------:R-:W-:Y:S01]  /*0880*/  FADD.FTZ R2, RZ, R0 ;  /* 0x00000000ff027221 */ /* 0x000fe20000010000 */
[C---:B------:R-:W-:Y:S01]  /*0890*/  FADD.FTZ R7, R19.reuse, R16 ;  /* 0x0000001013077221 */ /* 0x040fe20000010000 */
[----:B------:R-:W-:Y:S01]  /*08a0*/  FFMA.FTZ R8, R19, R19, R8 ;  /* 0x0000001313087223 */ /* 0x000fe20000010008 */
[----:B------:R-:W-:-:S02]  /*08b0*/  FADD.FTZ R5, RZ, R5 ;  /* 0x00000005ff057221 */ /* 0x000fc40000010000 */
[----:B------:R-:W-:Y:S02]  /*08c0*/  FADD.FTZ R7, R2, R7 ;  /* 0x0000000702077221 */ /* 0x000fe40000010000 */
        /* <DEDUP_REMOVED lines=49> */
.L_x_3328:
[----:B------:R-:W-:Y:S05]  /*0be0*/  BSYNC.RECONVERGENT B0 ;  /* 0x0000000000007941 */ /* 0x000fea0003800200 */
.L_x_3327:
        /* <DEDUP_REMOVED lines=46> */
.L_x_3330:
[----:B------:R-:W-:Y:S05]  /*0ed0*/  BSYNC.RECONVERGENT B0 ;  /* 0x0000000000007941 */ /* 0x000fea0003800200 */
.L_x_3329:
        /* <DEDUP_REMOVED lines=31> */
.L_x_3333:
[----:B---3--:R-:W3:Y:S04]  /*10d0*/  LDG.E.STRONG.GPU R4, desc[UR14][R6.64] ;  /* 0x0000000e06047981 */ /* 0x008ee8000c1ef900 */
[----:B---3--:R-:W-:Y:S01]  /*10e0*/  CCTL.IVALL ;  /* 0x00000000ff00798f */ /* 0x008fe20002000000 */
[----:B------:R-:W-:Y:S05]  /*10f0*/  YIELD ;  /* 0x0000000000007946 */ /* 0x000fea0003800000 */
[----:B------:R-:W-:-:S13]  /*1100*/  ISETP.NE.AND P2, PT, R4, R11, PT ;  /* 0x0000000b0400720c */ /* 0x000fda0003f45270 */
[----:B------:R-:W-:Y:S05]  /*1110*/  @P2 BRA `(.L_x_3333) ;  /* 0xfffffffc00ec2947 */ /* 0x000fea000383ffff */
.L_x_3332:
        /* <DEDUP_REMOVED lines=15> */
.L_x_3335:
        /* <DEDUP_REMOVED lines=26> */
[----:B--2---:R-:W-:Y:S01]  /*13b0*/  IMAD.U32 R12, RZ, RZ, UR24 ;  /* 0x00000018ff0c7e24 */ /* 0x004fe2000f8e00ff */
[----:B-1----:R-:W-:Y:S02]  /*13c0*/  MOV R13, UR25 ;  /* 0x00000019000d7c02 */ /* 0x002fe40008000f00 */
[----:B------:R-:W2:Y:S04]  /*13d0*/  @!P6 LDG.E.64 R10, desc[UR14][R10.64] ;  /* 0x0000000e0a0ae981 */ /* 0x000ea8000c1e1b00 */
[----:B------:R-:W4:Y:S01]  /*13e0*/  @!P5 LDG.E.64 R12, desc[UR14][R12.64] ;  /* 0x0000000e0c0cd981 */ /* 0x000f22000c1e1b00 */
[----:B------:R-:W-:-:S02]  /*13f0*/  UIADD3 UR23, UPT, UPT, UR5, 0x4, URZ ;  /* 0x0000000405177890 */ /* 0x000fc4000fffe0ff */
        /* <DEDUP_REMOVED lines=60> */
.L_x_3334:
        /* <DEDUP_REMOVED lines=52> */
.L_x_3336:
        /* <DEDUP_REMOVED lines=28> */
.L_x_3337:
        /* <DEDUP_REMOVED lines=13> */
.L_x_3338:
[----:B------:R-:W-:Y:S05]  /*1d90*/  BSYNC.RECONVERGENT B0 ;  /* 0x0000000000007941 */ /* 0x000fea0003800200 */
.L_x_3331:
        /* <DEDUP_REMOVED lines=68> */
.L_x_3342:
[----:B------:R-:W-:Y:S05]  /*21e0*/  BSYNC.RECONVERGENT B1 ;  /* 0x0000000000017941 */ /* 0x000fea0003800200 */
.L_x_3341:
        /* <DEDUP_REMOVED lines=29> */
.L_x_3344:
[----:B------:R-:W-:Y:S05]  /*23c0*/  BSYNC.RECONVERGENT B1 ;  /* 0x0000000000017941 */ /* 0x000fea0003800200 */
.L_x_3343:
        /* <DEDUP_REMOVED lines=20> */
.L_x_3346:
[----:B------:R-:W-:Y:S05]  /*2510*/  BSYNC.RECONVERGENT B1 ;  /* 0x0000000000017941 */ /* 0x000fea0003800200 */
.L_x_3345:
        /* <DEDUP_REMOVED lines=19> */
.L_x_3340:
        /* <DEDUP_REMOVED lines=42> */
.L_x_3349:
[----:B------:R-:W-:Y:S05]  /*28f0*/  BSYNC.RECONVERGENT B1 ;  /* 0x0000000000017941 */ /* 0x000fea0003800200 */
.L_x_3348:
        /* <DEDUP_REMOVED lines=32> */
.L_x_3351:
[----:B------:R-:W-:Y:S05]  /*2b00*/  BSYNC.RECONVERGENT B1 ;  /* 0x0000000000017941 */ /* 0x000fea0003800200 */
.L_x_3350:
        /* <DEDUP_REMOVED lines=30> */
.L_x_3353:
[----:B------:R-:W-:Y:S05]  /*2cf0*/  BSYNC.RECONVERGENT B1 ;  /* 0x0000000000017941 */ /* 0x000fea0003800200 */
.L_x_3352:
        /* <DEDUP_REMOVED lines=28> */
.L_x_3347:
[----:B------:R-:W-:Y:S05]  /*2ec0*/  BSYNC.RECONVERGENT B0 ;  /* 0x0000000000007941 */ /* 0x000fea0003800200 */
.L_x_3339:
        /* <DEDUP_REMOVED lines=8> */
.L_x_3355:
        /* <DEDUP_REMOVED lines=11> */
.L_x_4552:


//--------------------- .text._Z35group_norm_nhwc_fwd_one_pass_kernelI11Fp16IOFp16WLi128ELi64ELi512EEv26Group_norm_nhwc_fwd_params --------------------------
	.section	.text._Z35group_norm_nhwc_fwd_one_pass_kernelI11Fp16IOFp16WLi128ELi64ELi512EEv26Group_norm_nhwc_fwd_params,"ax",@progbits
	.align	128
        .global         _Z35group_norm_nhwc_fwd_one_pass_kernelI11Fp16IOFp16WLi128ELi64ELi512EEv26Group_norm_nhwc_fwd_params
        .type           _Z35group_norm_nhwc_fwd_one_pass_kernelI11Fp16IOFp16WLi128ELi64ELi512EEv26Group_norm_nhwc_fwd_params,@function
        .size           _Z35group_norm_nhwc_fwd_one_pass_kernelI11Fp16IOFp16WLi128ELi64ELi512EEv26Group_norm_nhwc_fwd_params,(.L_x_4553 - _Z35group_norm_nhwc_fwd_one_pass_kernelI11Fp16IOFp16WLi128ELi64ELi512EEv26Group_norm_nhwc_fwd_params)
        .other          _Z35group_norm_nhwc_fwd_one_pass_kernelI11Fp16IOFp16WLi128ELi64ELi512EEv26Group_norm_nhwc_fwd_params,@"STO_CUDA_ENTRY STV_DEFAULT"
_Z35group_norm_nhwc_fwd_one_pass_kernelI11Fp16IOFp16WLi128ELi64ELi512EEv26Group_norm_nhwc_fwd_params:
.text._Z35group_norm_nhwc_fwd_one_pass_kernelI11Fp16IOFp16WLi128ELi64ELi512EEv26Group_norm_nhwc_fwd_params:
        /* <DEDUP_REMOVED lines=39> */
.L_x_3399:
        /* <DEDUP_REMOVED lines=242> */
.L_x_3357:
[----:B------:R-:W-:Y:S05]  /*1190*/  BSYNC.RECONVERGENT B0 ;  /* 0x0000000000007941 */ /* 0x000fea0003800200 */
.L_x_3356:
        /* <DEDUP_REMOVED lines=46> */
.L_x_3359:
[----:B------:R-:W-:Y:S05]  /*1480*/  BSYNC.RECONVERGENT B0 ;  /* 0x0000000000007941 */ /* 0x000fea0003800200 */
.L_x_3358:
        /* <DEDUP_REMOVED lines=25> */
.L_x_3362:
[----:B-1----:R-:W2:Y:S04]  /*1620*/  LDG.E.STRONG.GPU R14, desc[UR8][R12.64] ;  /* 0x000000080c0e7981 */ /* 0x002ea8000c1ef900 */
[----:B--2---:R-:W-:Y:S01]  /*1630*/  CCTL.IVALL ;  /* 0x00000000ff00798f */ /* 0x004fe20002000000 */
[----:B------:R-:W-:Y:S05]  /*1640*/  YIELD ;  /* 0x0000000000007946 */ /* 0x000fea0003800000 */
[----:B------:R-:W-:-:S13]  /*1650*/  ISETP.NE.AND P4, PT, R14, R21, PT ;  /* 0x000000150e00720c */ /* 0x000fda0003f85270 */
[----:B------:R-:W-:Y:S05]  /*1660*/  @P4 BRA `(.L_x_3362) ;  /* 0xfffffffc00ec4947 */ /* 0x000fea000383ffff */
.L_x_3361:
        /* <DEDUP_REMOVED lines=15> */
.L_x_3364:
        /* <DEDUP_REMOVED lines=60> */
.L_x_3363:
        /* <DEDUP_REMOVED lines=35> */
.L_x_3365:
        /* <DEDUP_REMOVED lines=18> */
.L_x_3366:
        /* <DEDUP_REMOVED lines=9> */
.L_x_3367:
[----:B------:R-:W-:Y:S05]  /*1f00*/  BSYNC.RECONVERGENT B0 ;  /* 0x0000000000007941 */ /* 0x000fea0003800200 */
.L_x_3360:
        /* <DEDUP_REMOVED lines=66> */
.L_x_3371:
[----:B------:R-:W-:Y:S05]  /*2330*/  BSYNC.RECONVERGENT B1 ;  /* 0x0000000000017941 */ /* 0x000fea0003800200 */
.L_x_3370:
        /* <DEDUP_REMOVED lines=20> */
.L_x_3373:
[----:B------:R-:W-:Y:S05]  /*2480*/  BSYNC.RECONVERGENT B1 ;  /* 0x0000000000017941 */ /* 0x000fea0003800200 */
.L_x_3372:
        /* <DEDUP_REMOVED lines=32> */
.L_x_3375:
[----:B------:R-:W-:Y:S05]  /*2690*/  BSYNC.RECONVERGENT B1 ;  /* 0x0000000000017941 */ /* 0x000fea0003800200 */
.L_x_3374:
        /* <DEDUP_REMOVED lines=20> */
.L_x_3377:
[----:B------:R-:W-:Y:S05]  /*27e0*/  BSYNC.RECONVERGENT B1 ;  /* 0x0000000000017941 */ /* 0x000fea0003800200 */
.L_x_3376:
        /* <DEDUP_REMOVED lines=20> */
.L_x_3379:
[----:B------:R-:W-:Y:S05]  /*2930*/  BSYNC.RECONVERGENT B1 ;  /* 0x0000000000017941 */ /* 0x000fea0003800200 */
.L_x_3378:
        /* <DEDUP_REMOVED lines=20> */
.L_x_3381:
[----:B------:R-:W-:Y:S05]  /*2a80*/  BSYNC.RECONVERGENT B1 ;  /* 0x0000000000017941 */ /* 0x000fea0003800200 */
.L_x_3380:
        /* <DEDUP_REMOVED lines=20> */
.L_x_3383:
[----:B------:R-:W-:Y:S05]  /*2bd0*/  BSYNC.RECONVERGENT B1 ;  /* 0x0000000000017941 */ /* 0x000fea0003800200 */
.L_x_3382:
        /* <DEDUP_REMOVED lines=19> */
.L_x_3369:
        /* <DEDUP_REMOVED lines=38> */
.L_x_3386:
[----:B------:R-:W-:Y:S05]  /*2f70*/  BSYNC.RECONVERGENT B1 ;  /* 0x0000000000017941 */ /* 0x000fea0003800200 */
.L_x_3385:
        /* <DEDUP_REMOVED lines=30> */
.L_x_3388:
[----:B------:R-:W-:Y:S05]  /*3160*/  BSYNC.RECONVERGENT B1 ;  /* 0x0000000000017941 */ /* 0x000fea0003800200 */
.L_x_3387:
        /* <DEDUP_REMOVED lines=42> */
.L_x_3390:
[----:B------:R-:W-:Y:S05]  /*3410*/  BSYNC.RECONVERGENT B1 ;  /* 0x0000000000017941 */ /* 0x000fea0003800200 */
.L_x_3389:
        /* <DEDUP_REMOVED lines=30> */
.L_x_3392:
[----:B------:R-:W-:Y:S05]  /*3600*/  BSYNC.RECONVERGENT B1 ;  /* 0x0000000000017941 */ /* 0x000fea0003800200 */
.L_x_3391:
        /* <DEDUP_REMOVED lines=30> */
.L_x_3394:
[----:B------:R-:W-:Y:S05]  /*37f0*/  BSYNC.RECONVERGENT B1 ;  /* 0x0000000000017941 */ /* 0x000fea0003800200 */
.L_x_3393:
        /* <DEDUP_REMOVED lines=30> */
.L_x_3396:
[----:B------:R-:W-:Y:S05]  /*39e0*/  BSYNC.RECONVERGENT B1 ;  /* 0x0000000000017941 */ /* 0x000fea0003800200 */
.L_x_3395:
        /* <DEDUP_REMOVED lines=30> */
.L_x_3398:
[----:B------:R-:W-:Y:S05]  /*3bd0*/  BSYNC.RECONVERGENT B1 ;  /* 0x0000000000017941 */ /* 0x000fea0003800200 */
.L_x_3397:
        /* <DEDUP_REMOVED lines=29> */
.L_x_3384:
[----:B------:R-:W-:Y:S05]  /*3db0*/  BSYNC.RECONVERGENT B0 ;  /* 0x0000000000007941 */ /* 0x000fea0003800200 */
.L_x_3368:
[----:B------:R-:W-:Y:S02]  /*3dc0*/  IADD3 R44, PT, PT, R4, R44, RZ ;  /* 0x0000002c042c7210 */ /* 0x000fe40007ffe0ff */
[----:B------:R-:W-:Y:S02]  /*3dd0*/  IADD3 R45, PT, PT, R45, 0x1, RZ ;  /* 0x000000012d2d7810 */ /* 0x000fe40007ffe0ff */
[----:B------:R-:W-:-:S13]  /*3de0*/  ISETP.GE.AND P1, PT, R44, UR5, PT ;  /* 0x000000052c007c0c */ /* 0x000fda000bf26270 */
[----:B------:R-:W-:Y:S05]  /*3df0*/  @!P1 BRA `(.L_x_3399) ;  /* 0xffffffc4001c9947 */ /* 0x000fea000383ffff */
[----:B------:R-:W-:Y:S05]  /*3e00*/  EXIT ;  /* 0x000000000000794d */ /* 0x000fea0003800000 */
.L_x_3400:
        /* <DEDUP_REMOVED lines=15> */
.L_x_4553:


//--------------------- .text._Z35group_norm_nhwc_fwd_one_pass_kernelI11Fp16IOFp16WLi256ELi64ELi512EEv26Group_norm_nhwc_fwd_params --------------------------
	.section	.text._Z35group_norm_nhwc_fwd_one_pass_kernelI11Fp16IOFp16WLi256ELi64ELi512EEv26Group_norm_nhwc_fwd_params,"ax",@progbits
	.align	128
        .global         _Z35group_norm_nhwc_fwd_one_pass_kernelI11Fp16IOFp16WLi256ELi64ELi512EEv26Group_norm_nhwc_fwd_params
        .type           _Z35group_norm_nhwc_fwd_one_pass_kernelI11Fp16IOFp16WLi256ELi64ELi512EEv26Group_norm_nhwc_fwd_params,@function
        .size           _Z35group_norm_nhwc_fwd_one_pass_kernelI11Fp16IOFp16WLi256ELi64ELi512EEv26Group_norm_nhwc_fwd_params,(.L_x_4554 - _Z35group_norm_nhwc_fwd_one_pass_kernelI11Fp16IOFp16WLi256ELi64ELi512EEv26Group_norm_nhwc_fwd_params)
        .other          _Z35group_norm_nhwc_fwd_one_pass_kernelI11Fp16IOFp16WLi256ELi64ELi512EEv26Group_norm_nhwc_fwd_params,@"STO_CUDA_ENTRY STV_DEFAULT"
_Z35group_norm_nhwc_fwd_one_pass_kernelI11Fp16IOFp16WLi256ELi64ELi512EEv26Group_norm_nhwc_fwd_params:
.text._Z35group_norm_nhwc_fwd_one_pass_kernelI11Fp16IOFp16WLi256ELi64ELi512EEv26Group_norm_nhwc_fwd_params:
        /* <DEDUP_REMOVED lines=53> */
.L_x_3476:
        /* <DEDUP_REMOVED lines=410> */
.L_x_3402:
[----:B------:R-:W-:Y:S05]  /*1cf0*/  BSYNC.RECONVERGENT B0 ;  /* 0x0000000000007941 */ /* 0x000fea0003800200 */
.L_x_3401:
        /* <DEDUP_REMOVED lines=46> */
.L_x_3404:
[----:B------:R-:W-:Y:S05]  /*1fe0*/  BSYNC.RECONVERGENT B0 ;  /* 0x0000000000007941 */ /* 0x000fea0003800200 */
.L_x_3403:
        /* <DEDUP_REMOVED lines=24> */
.L_x_3407:
[----:B---3--:R-:W3:Y:S04]  /*2170*/  LDG.E.STRONG.GPU R38, desc[UR6][R36.64] ;  /* 0x0000000624267981 */ /* 0x008ee8000c1ef900 */
[----:B---3--:R-:W-:Y:S01]  /*2180*/  CCTL.IVALL ;  /* 0x00000000ff00798f */ /* 0x008fe20002000000 */
[----:B------:R-:W-:Y:S05]  /*2190*/  YIELD ;  /* 0x0000000000007946 */ /* 0x000fea0003800000 */
[----:B------:R-:W-:-:S13]  /*21a0*/  ISETP.NE.AND P1, PT, R38, R45, PT ;  /* 0x0000002d2600720c */ /* 0x000fda0003f25270 */
[----:B------:R-:W-:Y:S05]  /*21b0*/  @P1 BRA `(.L_x_3407) ;  /* 0xfffffffc00ec1947 */ /* 0x000fea000383ffff */
.L_x_3406:
        /* <DEDUP_REMOVED lines=15> */
.L_x_3409:
        /* <DEDUP_REMOVED lines=60> */
.L_x_3408:
        /* <DEDUP_REMOVED lines=35> */
.L_x_3410:
        /* <DEDUP_REMOVED lines=18> */
.L_x_3411:
        /* <DEDUP_REMOVED lines=9> */
.L_x_3412:
[----:B------:R-:W-:Y:S05]  /*2a50*/  BSYNC.RECONVERGENT B0 ;  /* 0x0000000000007941 */ /* 0x000fea0003800200 */
.L_x_3405:
        /* <DEDUP_REMOVED lines=66> */
.L_x_3416:
[----:B------:R-:W-:Y:S05]  /*2e80*/  BSYNC.RECONVERGENT B1 ;  /* 0x0000000000017941 */ /* 0x000fea0003800200 */
.L_x_3415:
        /* <DEDUP_REMOVED lines=20> */
.L_x_3418:
[----:B------:R-:W-:Y:S05]  /*2fd0*/  BSYNC.RECONVERGENT B1 ;  /* 0x0000000000017941 */ /* 0x000fea0003800200 */
.L_x_3417:
        /* <DEDUP_REMOVED lines=28> */
.L_x_3420:
[----:B------:R-:W-:Y:S05]  /*31a0*/  BSYNC.RECONVERGENT B1 ;  /* 0x0000000000017941 */ /* 0x000fea0003800200 */
.L_x_3419:
        /* <DEDUP_REMOVED lines=20> */
.L_x_3422:
[----:B------:R-:W-:Y:S05]  /*32f0*/  BSYNC.RECONVERGENT B1 ;  /* 0x0000000000017941 */ /* 0x000fea0003800200 */
.L_x_3421:
        /* <DEDUP_REMOVED lines=20> */
.L_x_3424:
[----:B------:R-:W-:Y:S05]  /*3440*/  BSYNC.RECONVERGENT B1 ;  /* 0x0000000000017941 */ /* 0x000fea0003800200 */
.L_x_3423:
        /* <DEDUP_REMOVED lines=20> */
.L_x_3426:
[----:B------:R-:W-:Y:S05]  /*3590*/  BSYNC.RECONVERGENT B1 ;  /* 0x0000000000017941 */ /* 0x000fea0003800200 */
.L_x_3425:
        /* <DEDUP_REMOVED lines=28> */
.L_x_3428:
[----:B------:R-:W-:Y:S05]  /*3760*/  BSYNC.RECONVERGENT B1 ;  /* 0x0000000000017941 */ /* 0x000fea0003800200 */
.L_x_3427:
        /* <DEDUP_REMOVED lines=20> */
.L_x_3430:
[----:B------:R-:W-:Y:S05]  /*38b0*/  BSYNC.RECONVERGENT B1 ;  /* 0x0000000000017941 */ /* 0x000fea0003800200 */
.L_x_3429:
        /* <DEDUP_REMOVED lines=20> */
.L_x_3432:
[----:B------:R-:W-:Y:S05]  /*3a00*/  BSYNC.RECONVERGENT B1 ;  /* 0x0000000000017941 */ /* 0x000fea0003800200 */
.L_x_3431:
        /* <DEDUP_REMOVED lines=20> */
.L_x_3434:
[----:B------:R-:W-:Y:S05]  /*3b50*/  BSYNC.RECONVERGENT B1 ;  /* 0x0000000000017941 */ /* 0x000fea0003800200 */
.L_x_3433:
        /* <DEDUP_REMOVED lines=30> */
.L_x_3436:
[----:B------:R-:W-:Y:S05]  /*3d40*/  BSYNC.RECONVERGENT B1 ;  /* 0x0000000000017941 */ /* 0x000fea0003800200 */
.L_x_3435:
        /* <DEDUP_REMOVED lines=20> */
.L_x_3438:
[----:B------:R-:W-:Y:S05]  /*3e90*/  BSYNC.RECONVERGENT B1 ;  /* 0x0000000000017941 */ /* 0x000fea0003800200 */
.L_x_3437:
        /* <DEDUP_REMOVED lines=20> */
.L_x_3440:
[----:B------:R-:W-:Y:S05]  /*3fe0*/  BSYNC.RECONVERGENT B1 ;  /* 0x0000000000017941 */ /* 0x000fea0003800200 */
.L_x_3439:
        /* <DEDUP_REMOVED lines=20> */
.L_x_3442:
[----:B------:R-:W-:Y:S05]  /*4130*/  BSYNC.RECONVERGENT B1 ;  /* 0x0000000000017941 */ /* 0x000fea0003800200 */
.L_x_3441:
        /* <DEDUP_REMOVED lines=20> */
.L_x_3444:
[----:B------:R-:W-:Y:S05]  /*4280*/  BSYNC.RECONVERGENT B1 ;  /* 0x0000000000017941 */ /* 0x000fea0003800200 */
.L_x_3443:
        /* <DEDUP_REMOVED lines=19> */
.L_x_3414:
        /* <DEDUP_REMOVED lines=35> */
.L_x_3447:
[----:B------:R-:W-:Y:S05]  /*45f0*/  BSYNC.RECONVERGENT B1 ;  /* 0x0000000000017941 */ /* 0x000fea0003800200 */
.L_x_3446:
        /* <DEDUP_REMOVED lines=30> */
.L_x_3449:
[----:B------:R-:W-:Y:S05]  /*47e0*/  BSYNC.RECONVERGENT B1 ;  /* 0x0000000000017941 */ /* 0x000fea0003800200 */
.L_x_3448:
        /* <DEDUP_REMOVED lines=38> */
.L_x_3451:
[----:B------:R-:W-:Y:S05]  /*4a50*/  BSYNC.RECONVERGENT B1 ;  /* 0x0000000000017941 */ /* 0x000fea0003800200 */
.L_x_3450:
        /* <DEDUP_REMOVED lines=30> */
.L_x_3453:
[----:B------:R-:W-:Y:S05]  /*4c40*/  BSYNC.RECONVERGENT B1 ;  /* 0x0000000000017941 */ /* 0x000fea0003800200 */
.L_x_3452:
        /* <DEDUP_REMOVED lines=30> */
.L_x_3455:
[----:B------:R-:W-:Y:S05]  /*4e30*/  BSYNC.RECONVERGENT B1 ;  /* 0x0000000000017941 */ /* 0x000fea0003800200 */
.L_x_3454:
        /* <DEDUP_REMOVED lines=30> */
.L_x_3457:
[----:B------:R-:W-:Y:S05]  /*5020*/  BSYNC.RECONVERGENT B1 ;  /* 0x0000000000017941 */ /* 0x000fea0003800200 */
.L_x_3456:
        /* <DEDUP_REMOVED lines=38> */
.L_x_3459:
[----:B------:R-:W-:Y:S05]  /*5290*/  BSYNC.RECONVERGENT B1 ;  /* 0x0000000000017941 */ /* 0x000fea0003800200 */
.L_x_3458:
        /* <DEDUP_REMOVED lines=30> */
.L_x_3461:
[----:B------:R-:W-:Y:S05]  /*5480*/  BSYNC.RECONVERGENT B1 ;  /* 0x0000000000017941 */ /* 0x000fea0003800200 */
.L_x_3460:
        /* <DEDUP_REMOVED lines=30> */
.L_x_3463:
[----:B------:R-:W-:Y:S05]  /*5670*/  BSYNC.RECONVERGENT B1 ;  /* 0x0000000000017941 */ /* 0x000fea0003800200 */
.L_x_3462:
        /* <DEDUP_REMOVED lines=30> */
.L_x_3465:
[----:B------:R-:W-:Y:S05]  /*5860*/  BSYNC.RECONVERGENT B1 ;  /* 0x0000000000017941 */ /* 0x000fea0003800200 */
.L_x_3464:
        /* <DEDUP_REMOVED lines=40> */
.L_x_3467:
[----:B------:R-:W-:Y:S05]  /*5af0*/  BSYNC.RECONVERGENT B1 ;  /* 0x0000000000017941 */ /* 0x000fea0003800200 */
.L_x_3466:
        /* <DEDUP_REMOVED lines=30> */
.L_x_3469:
[----:B------:R-:W-:Y:S05]  /*5ce0*/  BSYNC.RECONVERGENT B1 ;  /* 0x0000000000017941 */ /* 0x000fea0003800200 */
.L_x_3468:
        /* <DEDUP_REMOVED lines=30> */
.L_x_3471:
[----:B------:R-:W-:Y:S05]  /*5ed0*/  BSYNC.RECONVERGENT B1 ;  /* 0x0000000000017941 */ /* 0x000fea0003800200 */
.L_x_3470:
        /* <DEDUP_REMOVED lines=30> */
.L_x_3473:
[----:B------:R-:W-:Y:S05]  /*60c0*/  BSYNC.RECONVERGENT B1 ;  /* 0x0000000000017941 */ /* 0x000fea0003800200 */
.L_x_3472:
        /* <DEDUP_REMOVED lines=30> */
.L_x_3475:
[----:B------:R-:W-:Y:S05]  /*62b0*/  BSYNC.RECONVERGENT B1 ;  /* 0x0000000000017941 */ /* 0x000fea0003800200 */
.L_x_3474:
        /* <DEDUP_REMOVED lines=28> */
.L_x_3445:
[----:B------:R-:W-:Y:S05]  /*6480*/  BSYNC.RECONVERGENT B0 ;  /* 0x0000000000007941 */ /* 0x000fea0003800200 */
.L_x_3413:
        /* <DEDUP_REMOVED lines=8> */
.L_x_3477:
        /* <DEDUP_REMOVED lines=15> */
.L_x_4554:


//--------------------- .text._Z35group_norm_nhwc_fwd_one_pass_kernelI11Fp16IOFp16WLi512ELi64ELi512EEv26Group_norm_nhwc_fwd_params --------------------------
	.section	.text._Z35group_norm_nhwc_fwd_one_pass_kernelI11Fp16IOFp16WLi512ELi64ELi512EEv26Group_norm_nhwc_fwd_params,"ax",@progbits
	.align	128
        .global         _Z35group_norm_nhwc_fwd_one_pass_kernelI11Fp16IOFp16WLi512ELi64ELi512EEv26Group_norm_nhwc_fwd_params
        .type           _Z35group_norm_nhwc_fwd_one_pass_kernelI11Fp16IOFp16WLi512ELi64ELi512EEv26Group_norm_nhwc_fwd_params,@function
        .size           _Z35group_norm_nhwc_fwd_one_pass_kernelI11Fp16IOFp16WLi512ELi64ELi512EEv26Group_norm_nhwc_fwd_params,(.L_x_4555 - _Z35group_norm_nhwc_fwd_one_pass_kernelI11Fp16IOFp16WLi512ELi64ELi512EEv26Group_norm_nhwc_fwd_params)
        .other          _Z35group_norm_nhwc_fwd_one_pass_kernelI11Fp16IOFp16WLi512ELi64ELi512EEv26Group_norm_nhwc_fwd_params,@"STO_CUDA_ENTRY STV_DEFAULT"
_Z35group_norm_nhwc_fwd_one_pass_kernelI11Fp16IOFp16WLi512ELi64ELi512EEv26Group_norm_nhwc_fwd_params:
.text._Z35group_norm_nhwc_fwd_one_pass_kernelI11Fp16IOFp16WLi512ELi64ELi512EEv26Group_norm_nhwc_fwd_params:
        /* <DEDUP_REMOVED lines=33> */
.L_x_3617:
        /* <DEDUP_REMOVED lines=799> */
.L_x_3479:
[----:B------:R-:W-:Y:S05]  /*3400*/  BSYNC.RECONVERGENT B0 ;  /* 0x0000000000007941 */ /* 0x000fea0003800200 */
.L_x_3478:
        /* <DEDUP_REMOVED lines=44> */
.L_x_3481:
[----:B------:R-:W-:Y:S05]  /*36d0*/  BSYNC.RECONVERGENT B0 ;  /* 0x0000000000007941 */ /* 0x000fea0003800200 */
.L_x_3480:
        /* <DEDUP_REMOVED lines=27> */
.L_x_3484:
[----:B------:R-:W3:Y:S04]  /*3890*/  LDG.E.STRONG.GPU R30, desc[UR6][R28.64] ;  /* 0x000000061c1e7981 */ /* 0x000ee8000c1ef900 */
[----:B---3--:R-:W-:Y:S01]  /*38a0*/  CCTL.IVALL ;  /* 0x00000000ff00798f */ /* 0x008fe20002000000 */
[----:B------:R-:W-:Y:S05]  /*38b0*/  YIELD ;  /* 0x0000000000007946 */ /* 0x000fea0003800000 */
[----:B------:R-:W-:-:S13]  /*38c0*/  ISETP.NE.AND P1, PT, R30, R37, PT ;  /* 0x000000251e00720c */ /* 0x000fda0003f25270 */
[----:B------:R-:W-:Y:S05]  /*38d0*/  @P1 BRA `(.L_x_3484) ;  /* 0xfffffffc00ec1947 */ /* 0x000fea000383ffff */
.L_x_3483:
        /* <DEDUP_REMOVED lines=16> */
.L_x_3486:
        /* <DEDUP_REMOVED lines=62> */
.L_x_3485:
        /* <DEDUP_REMOVED lines=38> */
.L_x_3487:
        /* <DEDUP_REMOVED lines=19> */
.L_x_3488:
        /* <DEDUP_REMOVED lines=9> */
.L_x_3489:
[----:B------:R-:W-:Y:S05]  /*41e0*/  BSYNC.RECONVERGENT B0 ;  /* 0x0000000000007941 */ /* 0x000fea0003800200 */
.L_x_3482:
        /* <DEDUP_REMOVED lines=47> */
[----:B---3--:R-:W-:Y:S02]  /*44e0*/  HADD2.F32 R45, -RZ, R45.H0_H0 ;  /* 0x2000002dff2d7230 */ /* 0x008fe40000004100 */
        /* <DEDUP_REMOVED lines=32> */
.L_x_3493:
[----:B------:R-:W-:Y:S05]  /*46f0*/  BSYNC.RECONVERGENT B1 ;  /* 0x0000000000017941 */ /* 0x000fea0003800200 */
.L_x_3492:
        /* <DEDUP_REMOVED lines=20> */
.L_x_3495:
[----:B------:R-:W-:Y:S05]  /*4840*/  BSYNC.RECONVERGENT B1 ;  /* 0x0000000000017941 */ /* 0x000fea0003800200 */
.L_x_3494:
        /* <DEDUP_REMOVED lines=42> */
.L_x_3497:
[----:B------:R-:W-:Y:S05]  /*4af0*/  BSYNC.RECONVERGENT B1 ;  /* 0x0000000000017941 */ /* 0x000fea0003800200 */
.L_x_3496:
        /* <DEDUP_REMOVED lines=20> */
.L_x_3499:
[----:B------:R-:W-:Y:S05]  /*4c40*/  BSYNC.RECONVERGENT B1 ;  /* 0x0000000000017941 */ /* 0x000fea0003800200 */
.L_x_3498:
        /* <DEDUP_REMOVED lines=20> */
.L_x_3501:
[----:B------:R-:W-:Y:S05]  /*4d90*/  BSYNC.RECONVERGENT B1 ;  /* 0x0000000000017941 */ /* 0x000fea0003800200 */
.L_x_3500:
        /* <DEDUP_REMOVED lines=20> */
.L_x_3503:
[----:B------:R-:W-:Y:S05]  /*4ee0*/  BSYNC.RECONVERGENT B1 ;  /* 0x0000000000017941 */ /* 0x000fea0003800200 */
.L_x_3502:
        /* <DEDUP_REMOVED lines=20> */
.L_x_3505:
[----:B------:R-:W-:Y:S05]  /*5030*/  BSYNC.RECONVERGENT B1 ;  /* 0x0000000000017941 */ /* 0x000fea0003800200 */
.L_x_3504:
        /* <DEDUP_REMOVED lines=20> */
.L_x_3507:
[----:B------:R-:W-:Y:S05]  /*5180*/  BSYNC.RECONVERGENT B1 ;  /* 0x0000000000017941 */ /* 0x000fea0003800200 */
.L_x_3506:
        /* <DEDUP_REMOVED lines=40> */
.L_x_3509:
[----:B------:R-:W-:Y:S05]  /*5410*/  BSYNC.RECONVERGENT B1 ;  /* 0x0000000000017941 */ /* 0x000fea0003800200 */
.L_x_3508:
        /* <DEDUP_REMOVED lines=20> */
.L_x_3511:
[----:B------:R-:W-:Y:S05]  /*5560*/  BSYNC.RECONVERGENT B1 ;  /* 0x0000000000017941 */ /* 0x000fea0003800200 */
.L_x_3510:
        /* <DEDUP_REMOVED lines=20> */
.L_x_3513:
[----:B------:R-:W-:Y:S05]  /*56b0*/  BSYNC.RECONVERGENT B1 ;  /* 0x0000000000017941 */ /* 0x000fea0003800200 */
.L_x_3512:
        /* <DEDUP_REMOVED lines=20> */
.L_x_3515:
[----:B------:R-:W-:Y:S05]  /*5800*/  BSYNC.RECONVERGENT B1 ;  /* 0x0000000000017941 */ /* 0x000fea0003800200 */
.L_x_3514:
        /* <DEDUP_REMOVED lines=20> */
.L_x_3517:
[----:B------:R-:W-:Y:S05]  /*5950*/  BSYNC.RECONVERGENT B1 ;  /* 0x0000000000017941 */ /* 0x000fea0003800200 */
.L_x_3516:
        /* <DEDUP_REMOVED lines=20> */
.L_x_3519:
[----:B------:R-:W-:Y:S05]  /*5aa0*/  BSYNC.RECONVERGENT B1 ;  /* 0x0000000000017941 */ /* 0x000fea0003800200 */
.L_x_3518:
        /* <DEDUP_REMOVED lines=42> */
.L_x_3521:
[----:B------:R-:W-:Y:S05]  /*5d50*/  BSYNC.RECONVERGENT B1 ;  /* 0x0000000000017941 */ /* 0x000fea0003800200 */
.L_x_3520:
        /* <DEDUP_REMOVED lines=20> */
.L_x_3523:
[----:B------:R-:W-:Y:S05]  /*5ea0*/  BSYNC.RECONVERGENT B1 ;  /* 0x0000000000017941 */ /* 0x000fea0003800200 */
.L_x_3522:
        /* <DEDUP_REMOVED lines=20> */
.L_x_3525:
[----:B------:R-:W-:Y:S05]  /*5ff0*/  BSYNC.RECONVERGENT B1 ;  /* 0x0000000000017941 */ /* 0x000fea0003800200 */
.L_x_3524:
        /* <DEDUP_REMOVED lines=20> */
.L_x_3527:
[----:B------:R-:W-:Y:S05]  /*6140*/  BSYNC.RECONVERGENT B1 ;  /* 0x0000000000017941 */ /* 0x000fea0003800200 */
.L_x_3526:
        /* <DEDUP_REMOVED lines=20> */
.L_x_3529:
[----:B------:R-:W-:Y:S05]  /*6290*/  BSYNC.RECONVERGENT B1 ;  /* 0x0000000000017941 */ /* 0x000fea0003800200 */
.L_x_3528:
        /* <DEDUP_REMOVED lines=20> */
.L_x_3531:
[----:B------:R-:W-:Y:S05]  /*63e0*/  BSYNC.RECONVERGENT B1 ;  /* 0x0000000000017941 */ /* 0x000fea0003800200 */
.L_x_3530:
        /* <DEDUP_REMOVED lines=38> */
.L_x_3533:
[----:B------:R-:W-:Y:S05]  /*6650*/  BSYNC.RECONVERGENT B1 ;  /* 0x0000000000017941 */ /* 0x000fea0003800200 */
.L_x_3532:
        /* <DEDUP_REMOVED lines=20> */
.L_x_3535:
[----:B------:R-:W-:Y:S05]  /*67a0*/  BSYNC.RECONVERGENT B1 ;  /* 0x0000000000017941 */ /* 0x000fea0003800200 */
.L_x_3534:
        /* <DEDUP_REMOVED lines=20> */
.L_x_3537:
[----:B------:R-:W-:Y:S05]  /*68f0*/  BSYNC.RECONVERGENT B1 ;  /* 0x0000000000017941 */ /* 0x000fea0003800200 */
.L_x_3536:
        /* <DEDUP_REMOVED lines=20> */
.L_x_3539:
[----:B------:R-:W-:Y:S05]  /*6a40*/  BSYNC.RECONVERGENT B1 ;  /* 0x0000000000017941 */ /* 0x000fea0003800200 */
.L_x_3538:
        /* <DEDUP_REMOVED lines=20> */
.L_x_3541:
[----:B------:R-:W-:Y:S05]  /*6b90*/  BSYNC.RECONVERGENT B1 ;  /* 0x0000000000017941 */ /* 0x000fea0003800200 */
.L_x_3540:
        /* <DEDUP_REMOVED lines=20> */
.L_x_3543:
[----:B------:R-:W-:Y:S05]  /*6ce0*/  BSYNC.RECONVERGENT B1 ;  /* 0x0000000000017941 */ /* 0x000fea0003800200 */
.L_x_3542:
        /* <DEDUP_REMOVED lines=36> */
.L_x_3545:
[----:B------:R-:W-:Y:S05]  /*6f30*/  BSYNC.RECONVERGENT B1 ;  /* 0x0000000000017941 */ /* 0x000fea0003800200 */
.L_x_3544:
        /* <DEDUP_REMOVED lines=20> */
.L_x_3547:
[----:B------:R-:W-:Y:S05]  /*7080*/  BSYNC.RECONVERGENT B1 ;  /* 0x0000000000017941 */ /* 0x000fea0003800200 */
.L_x_3546:
        /* <DEDUP_REMOVED lines=20> */
.L_x_3549:
[----:B------:R-:W-:Y:S05]  /*71d0*/  BSYNC.RECONVERGENT B1 ;  /* 0x0000000000017941 */ /* 0x000fea0003800200 */
.L_x_3548:
        /* <DEDUP_REMOVED lines=20> */
.L_x_3551:
[----:B------:R-:W-:Y:S05]  /*7320*/  BSYNC.RECONVERGENT B1 ;  /* 0x0000000000017941 */ /* 0x000fea0003800200 */
.L_x_3550:
        /* <DEDUP_REMOVED lines=20> */
.L_x_3553:
[----:B------:R-:W-:Y:S05]  /*7470*/  BSYNC.RECONVERGENT B1 ;  /* 0x0000000000017941 */ /* 0x000fea0003800200 */
.L_x_3552:
        /* <DEDUP_REMOVED lines=19> */
.L_x_3491:
        /* <DEDUP_REMOVED lines=42> */
.L_x_3556:
[----:B------:R-:W-:Y:S05]  /*7850*/  BSYNC.RECONVERGENT B1 ;  /* 0x0000000000017941 */ /* 0x000fea0003800200 */
.L_x_3555:
        /* <DEDUP_REMOVED lines=30> */
.L_x_3558:
[----:B------:R-:W-:Y:S05]  /*7a40*/  BSYNC.RECONVERGENT B1 ;  /* 0x0000000000017941 */ /* 0x000fea0003800200 */
.L_x_3557:
        /* <DEDUP_REMOVED lines=30> */
.L_x_3560:
[----:B------:R-:W-:Y:S05]  /*7c30*/  BSYNC.RECONVERGENT B1 ;  /* 0x0000000000017941 */ /* 0x000fea0003800200 */
.L_x_3559:
        /* <DEDUP_REMOVED lines=48> */
.L_x_3562:
[----:B------:R-:W-:Y:S05]  /*7f40*/  BSYNC.RECONVERGENT B1 ;  /* 0x0000000000017941 */ /* 0x000fea0003800200 */
.L_x_3561:
        /* <DEDUP_REMOVED lines=30> */
.L_x_3564:
[----:B------:R-:W-:Y:S05]  /*8130*/  BSYNC.RECONVERGENT B1 ;  /* 0x0000000000017941 */ /* 0x000fea0003800200 */
.L_x_3563:
        /* <DEDUP_REMOVED lines=30> */
.L_x_3566:
[----:B------:R-:W-:Y:S05]  /*8320*/  BSYNC.RECONVERGENT B1 ;  /* 0x0000000000017941 */ /* 0x000fea0003800200 */
.L_x_3565:
        /* <DEDUP_REMOVED lines=30> */
.L_x_3568:
[----:B------:R-:W-:Y:S05]  /*8510*/  BSYNC.RECONVERGENT B1 ;  /* 0x0000000000017941 */ /* 0x000fea0003800200 */
.L_x_3567:
        /* <DEDUP_REMOVED lines=30> */
.L_x_3570:
[----:B------:R-:W-:Y:S05]  /*8700*/  BSYNC.RECONVERGENT B1 ;  /* 0x0000000000017941 */ /* 0x000fea0003800200 */
.L_x_3569:
        /* <DEDUP_REMOVED lines=48> */
.L_x_3572:
[----:B------:R-:W-:Y:S05]  /*8a10*/  BSYNC.RECONVERGENT B1 ;  /* 0x0000000000017941 */ /* 0x000fea0003800200 */
.L_x_3571:
        /* <DEDUP_REMOVED lines=30> */
.L_x_3574:
[----:B------:R-:W-:Y:S05]  /*8c00*/  BSYNC.RECONVERGENT B1 ;  /* 0x0000000000017941 */ /* 0x000fea0003800200 */
.L_x_3573:
        /* <DEDUP_REMOVED lines=30> */
.L_x_3576:
[----:B------:R-:W-:Y:S05]  /*8df0*/  BSYNC.RECONVERGENT B1 ;  /* 0x0000000000017941 */ /* 0x000fea0003800200 */
.L_x_3575:
        /* <DEDUP_REMOVED lines=30> */
.L_x_3578:
[----:B------:R-:W-:Y:S05]  /*8fe0*/  BSYNC.RECONVERGENT B1 ;  /* 0x0000000000017941 */ /* 0x000fea0003800200 */
.L_x_3577:
        /* <DEDUP_REMOVED lines=30> */
.L_x_3580:
[----:B------:R-:W-:Y:S05]  /*91d0*/  BSYNC.RECONVERGENT B1 ;  /* 0x0000000000017941 */ /* 0x000fea0003800200 */
.L_x_3579:
        /* <DEDUP_REMOVED lines=30> */
.L_x_3582:
[----:B------:R-:W-:Y:S05]  /*93c0*/  BSYNC.RECONVERGENT B1 ;  /* 0x0000000000017941 */ /* 0x000fea0003800200 */
.L_x_3581:
        /* <DEDUP_REMOVED lines=52> */
.L_x_3584:
[----:B------:R-:W-:Y:S05]  /*9710*/  BSYNC.RECONVERGENT B1 ;  /* 0x0000000000017941 */ /* 0x000fea0003800200 */
.L_x_3583:
        /* <DEDUP_REMOVED lines=30> */
.L_x_3586:
[----:B------:R-:W-:Y:S05]  /*9900*/  BSYNC.RECONVERGENT B1 ;  /* 0x0000000000017941 */ /* 0x000fea0003800200 */
.L_x_3585:
        /* <DEDUP_REMOVED lines=30> */
.L_x_3588:
[----:B------:R-:W-:Y:S05]  /*9af0*/  BSYNC.RECONVERGENT B1 ;  /* 0x0000000000017941 */ /* 0x000fea0003800200 */
.L_x_3587:
        /* <DEDUP_REMOVED lines=30> */
.L_x_3590:
[----:B------:R-:W-:Y:S05]  /*9ce0*/  BSYNC.RECONVERGENT B1 ;  /* 0x0000000000017941 */ /* 0x000fea0003800200 */
.L_x_3589:
        /* <DEDUP_REMOVED lines=30> */
.L_x_3592:
[----:B------:R-:W-:Y:S05]  /*9ed0*/  BSYNC.RECONVERGENT B1 ;  /* 0x0000000000017941 */ /* 0x000fea0003800200 */
.L_x_3591:
        /* <DEDUP_REMOVED lines=30> */
.L_x_3594:
[----:B------:R-:W-:Y:S05]  /*a0c0*/  BSYNC.RECONVERGENT B1 ;  /* 0x0000000000017941 */ /* 0x000fea0003800200 */
.L_x_3593:
        /* <DEDUP_REMOVED lines=48> */
.L_x_3596:
[----:B------:R-:W-:Y:S05]  /*a3d0*/  BSYNC.RECONVERGENT B1 ;  /* 0x0000000000017941 */ /* 0x000fea0003800200 */
.L_x_3595:
        /* <DEDUP_REMOVED lines=30> */
.L_x_3598:
[----:B------:R-:W-:Y:S05]  /*a5c0*/  BSYNC.RECONVERGENT B1 ;  /* 0x0000000000017941 */ /* 0x000fea0003800200 */
.L_x_3597:
        /* <DEDUP_REMOVED lines=30> */
.L_x_3600:
[----:B------:R-:W-:Y:S05]  /*a7b0*/  BSYNC.RECONVERGENT B1 ;  /* 0x0000000000017941 */ /* 0x000fea0003800200 */
.L_x_3599:
        /* <DEDUP_REMOVED lines=30> */
.L_x_3602:
[----:B------:R-:W-:Y:S05]  /*a9a0*/  BSYNC.RECONVERGENT B1 ;  /* 0x0000000000017941 */ /* 0x000fea0003800200 */
.L_x_3601:
        /* <DEDUP_REMOVED lines=30> */
.L_x_3604:
[----:B------:R-:W-:Y:S05]  /*ab90*/  BSYNC.RECONVERGENT B1 ;  /* 0x0000000000017941 */ /* 0x000fea0003800200 */
.L_x_3603:
        /* <DEDUP_REMOVED lines=30> */
.L_x_3606:
[----:B------:R-:W-:Y:S05]  /*ad80*/  BSYNC.RECONVERGENT B1 ;  /* 0x0000000000017941 */ /* 0x000fea0003800200 */
.L_x_3605:
        /* <DEDUP_REMOVED lines=46> */
.L_x_3608:
[----:B------:R-:W-:Y:S05]  /*b070*/  BSYNC.RECONVERGENT B1 ;  /* 0x0000000000017941 */ /* 0x000fea0003800200 */
.L_x_3607:
        /* <DEDUP_REMOVED lines=30> */
.L_x_3610:
[----:B------:R-:W-:Y:S05]  /*b260*/  BSYNC.RECONVERGENT B1 ;  /* 0x0000000000017941 */ /* 0x000fea0003800200 */
.L_x_3609:
        /* <DEDUP_REMOVED lines=30> */
.L_x_3612:
[----:B------:R-:W-:Y:S05]  /*b450*/  BSYNC.RECONVERGENT B1 ;  /* 0x0000000000017941 */ /* 0x000fea0003800200 */
.L_x_3611:
        /* <DEDUP_REMOVED lines=30> */
.L_x_3614:
[----:B------:R-:W-:Y:S05]  /*b640*/  BSYNC.RECONVERGENT B1 ;  /* 0x0000000000017941 */ /* 0x000fea0003800200 */
.L_x_3613:
        /* <DEDUP_REMOVED lines=30> */
.L_x_3616:
[----:B------:R-:W-:Y:S05]  /*b830*/  BSYNC.RECONVERGENT B1 ;  /* 0x0000000000017941 */ /* 0x000fea0003800200 */
.L_x_3615:
        /* <DEDUP_REMOVED lines=28> */
.L_x_3554:
[----:B------:R-:W-:Y:S05]  /*ba00*/  BSYNC.RECONVERGENT B0 ;  /* 0x0000000000007941 */ /* 0x000fea0003800200 */
.L_x_3490:
        /* <DEDUP_REMOVED lines=8> */
.L_x_3618:
        /* <DEDUP_REMOVED lines=15> */
.L_x_4555:


//--------------------- .text._Z35group_norm_nhwc_fwd_one_pass_kernelI11Fp32IOFp32WLi64ELi64ELi512EEv26Group_norm_nhwc_fwd_params --------------------------
	.section	.text._Z35group_norm_nhwc_fwd_one_pass_kernelI11Fp32IOFp32WLi64ELi64ELi512EEv26Group_norm_nhwc_fwd_params,"ax",@progbits
	.align	128
        .global         _Z35group_norm_nhwc_fwd_one_pass_kernelI11Fp32IOFp32WLi64ELi64ELi512EEv26Group_norm_nhwc_fwd_params
        .type           _Z35group_norm_nhwc_fwd_one_pass_kernelI11Fp32IOFp32WLi64ELi64ELi512EEv26Group_norm_nhwc_fwd_params,@function
        .size           _Z35group_norm_nhwc_fwd_one_pass_kernelI11Fp32IOFp32WLi64ELi64ELi512EEv26Group_norm_nhwc_fwd_params,(.L_x_4556 - _Z35group_norm_nhwc_fwd_one_pass_kernelI11Fp32IOFp32WLi64ELi64ELi512EEv26Group_norm_nhwc_fwd_params)
        .other          _Z35group_norm_nhwc_fwd_one_pass_kernelI11Fp32IOFp32WLi64ELi64ELi512EEv26Group_norm_nhwc_fwd_params,@"STO_CUDA_ENTRY STV_DEFAULT"
_Z35group_norm_nhwc_fwd_one_pass_kernelI11Fp32IOFp32WLi64ELi64ELi512EEv26Group_norm_nhwc_fwd_params:
.text._Z35group_norm_nhwc_fwd_one_pass_kernelI11Fp32IOFp32WLi64ELi64ELi512EEv26Group_norm_nhwc_fwd_params:
        /* <DEDUP_REMOVED lines=23> */
.L_x_3646:
[----:B------:R-:W0:Y:S01]  /*0170*/  LDC R9, c[0x0][0x3f8] ;  /* 0x0000fe00ff097b82 */ /* 0x000e220000000800 */
[----:B-1----:R-:W1:Y:S01]  /*0180*/  LDCU.64 UR8, c[0x0][0x3e8] ;  /* 0x00007d00ff0877ac */ /* 0x002e620008000a00 */
[C---:B--2---:R-:W-:Y:S01]  /*0190*/  IADD3 R13, PT, PT, R23.reuse, 0x20, RZ ;  /* 0x00000020170d7810 */ /* 0x044fe20007ffe0ff */
[----:B------:R-:W2:Y:S01]  /*01a0*/  S2R R8, SR_TID.X ;  /* 0x0000000000087919 */ /* 0x000ea20000002100 */
[----:B------:R-:W-:Y:S01]  /*01b0*/  IADD3 R18, PT, PT, R23, 0x10, RZ ;  /* 0x0000001017127810 */ /* 0x000fe20007ffe0ff */
[----:B---3--:R-:W3:Y:S01]  /*01c0*/  LDCU.64 UR10, c[0x0][0x3f0] ;  /* 0x00007e00ff0a77ac */ /* 0x008ee20008000a00 */
[----:B-----5:R-:W-:Y:S02]  /*01d0*/  SHF.R.S32.HI R15, RZ, 0x1f, R13 ;  /* 0x0000001fff0f7819 */ /* 0x020fe4000001140d */
[----:B------:R-:W-:Y:S02]  /*01e0*/  SHF.R.S32.HI R21, RZ, 0x1f, R18 ;  /* 0x0000001fff157819 */ /* 0x000fe40000011412 */
[----:B0-----:R-:W-:-:S02]  /*01f0*/  IABS R5, R9 ;  /* 0x0000000900057213 */ /* 0x001fc40000000000 */
[----:B------:R-:W-:Y:S02]  /*0200*/  ISETP.NE.AND P3, PT, R9, RZ, PT ;  /* 0x000000ff0900720c */ /* 0x000fe40003f65270 */
[----:B------:R-:W0:Y:S01]  /*0210*/  I2F.RP R0, R5 ;  /* 0x0000000500007306 */ /* 0x000e220000209400 */
[----:B--2---:R-:W-:-:S07]  /*0220*/  SHF.L.U32 R27, R8, 0x1, RZ ;  /* 0x00000001081b7819 */ /* 0x004fce00000006ff */
[----:B0-----:R-:W0:Y:S02]  /*0230*/  MUFU.RCP R0, R0 ;  /* 0x0000000000007308 */ /* 0x001e240000001000 */
[----:B0---4-:R-:W-:-:S06]  /*0240*/  IADD3 R2, PT, PT, R0, 0xffffffe, RZ ;  /* 0x0ffffffe00027810 */ /* 0x011fcc0007ffe0ff */
[----:B------:R0:W2:Y:S02]  /*0250*/  F2I.FTZ.U32.TRUNC.NTZ R3, R2 ;  /* 0x0000000200037305 */ /* 0x0000a4000021f000 */
[----:B0-----:R-:W-:Y:S01]  /*0260*/  HFMA2 R2, -RZ, RZ, 0, 0 ;  /* 0x00000000ff027431 */ /* 0x001fe200000001ff */
[----:B--2---:R-:W-:-:S05]  /*0270*/  IADD3 R4, PT, PT, RZ, -R3, RZ ;  /* 0x80000003ff047210 */ /* 0x004fca0007ffe0ff */
[----:B------:R-:W-:Y:S01]  /*0280*/  IMAD R7, R4, R5, RZ ;  /* 0x0000000504077224 */ /* 0x000fe200078e02ff */
[----:B------:R-:W-:-:S03]  /*0290*/  IABS R4, UR7 ;  /* 0x0000000700047c13 */ /* 0x000fc60008000000 */
[----:B------:R-:W-:Y:S01]  /*02a0*/  IMAD.HI.U32 R3, R3, R7, R2 ;  /* 0x0000000703037227 */ /* 0x000fe200078e0002 */
[----:B------:R-:W-:-:S05]  /*02b0*/  SHF.R.S32.HI R7, RZ, 0x1f, R23 ;  /* 0x0000001fff077819 */ /* 0x000fca0000011417 */
[----:B------:R-:W-:-:S05]  /*02c0*/  IMAD.HI.U32 R3, R3, R4, RZ ;  /* 0x0000000403037227 */ /* 0x000fca00078e00ff */
[----:B------:R-:W-:-:S05]  /*02d0*/  IADD3 R0, PT, PT, -R3, RZ, RZ ;  /* 0x000000ff03007210 */ /* 0x000fca0007ffe1ff */
[----:B------:R-:W-:-:S05]  /*02e0*/  IMAD R0, R5, R0, R4 ;  /* 0x0000000005007224 */ /* 0x000fca00078e0204 */
[----:B------:R-:W-:-:S13]  /*02f0*/  ISETP.GT.U32.AND P2, PT, R5, R0, PT ;  /* 0x000000000500720c */ /* 0x000fda0003f44070 */
[-C--:B------:R-:W-:Y:S02]  /*0300*/  @!P2 IADD3 R0, PT, PT, R0, -R5.reuse, RZ ;  /* 0x800000050000a210 */ /* 0x080fe40007ffe0ff */
[----:B------:R-:W-:Y:S02]  /*0310*/  @!P2 IADD3 R3, PT, PT, R3, 0x1, RZ ;  /* 0x000000010303a810 */ /* 0x000fe40007ffe0ff */
[----:B------:R-:W-:Y:S02]  /*0320*/  ISETP.GE.U32.AND P1, PT, R0, R5, PT ;  /* 0x000000050000720c */ /* 0x000fe40003f26070 */
[----:B------:R-:W-:Y:S02]  /*0330*/  LOP3.LUT R0, R9, UR7, RZ, 0x3c, !PT ;  /* 0x0000000709007c12 */ /* 0x000fe4000f8e3cff */
[----:B-1----:R-:W-:Y:S02]  /*0340*/  ISETP.GE.U32.AND P2, PT, R13, UR8, PT ;  /* 0x000000080d007c0c */ /* 0x002fe4000bf46070 */
[----:B------:R-:W-:-:S02]  /*0350*/  ISETP.GE.AND P4, PT, R0, RZ, PT ;  /* 0x000000ff0000720c */ /* 0x000fc40003f86270 */
[----:B------:R-:W-:-:S05]  /*0360*/  ISETP.GE.AND.EX P2, PT, R15, UR9, PT, P2 ;  /* 0x000000090f007c0c */ /* 0x000fca000bf46320 */
[----:B------:R-:W-:Y:S01]  /*0370*/  @P1 VIADD R3, R3, 0x1 ;  /* 0x0000000103031836 */ /* 0x000fe20000000000 */
[----:B------:R-:W-:-:S04]  /*0380*/  ISETP.GE.U32.AND P1, PT, R18, UR8, PT ;  /* 0x0000000812007c0c */ /* 0x000fc8000bf26070 */
[----:B------:R-:W-:Y:S02]  /*0390*/  ISETP.GE.AND.EX P1, PT, R21, UR9, PT, P1 ;  /* 0x0000000915007c0c */ /* 0x000fe4000bf26310 */
[----:B------:R-:W-:Y:S01]  /*03a0*/  @!P4 IADD3 R3, PT, PT, -R3, RZ, RZ ;  /* 0x000000ff0303c210 */ /* 0x000fe20007ffe1ff */
[----:B------:R-:W0:Y:S01]  /*03b0*/  @!P2 LDC.64 R4, c[0x0][0x3e0] ;  /* 0x0000f800ff04ab82 */ /* 0x000e220000000a00 */
[----:B------:R-:W-:Y:S02]  /*03c0*/  @!P3 LOP3.LUT R3, RZ, R9, RZ, 0x33, !PT ;  /* 0x00000009ff03b212 */ /* 0x000fe400078e33ff */
[----:B------:R-:W-:Y:S02]  /*03d0*/  ISETP.GE.U32.AND P3, PT, R23, UR8, PT ;  /* 0x0000000817007c0c */ /* 0x000fe4000bf66070 */
[----:B------:R-:W-:Y:S02]  /*03e0*/  IADD3 R0, PT, PT, -R3, RZ, RZ ;  /* 0x000000ff03007210 */ /* 0x000fe40007ffe1ff */
[----:B------:R-:W-:Y:S01]  /*03f0*/  ISETP.GE.AND.EX P3, PT, R7, UR9, PT, P3 ;  /* 0x0000000907007c0c */ /* 0x000fe2000bf66330 */
[----:B------:R-:W1:Y:S01]  /*0400*/  @!P2 LDC.64 R10, c[0x0][0x390] ;  /* 0x0000e400ff0aab82 */ /* 0x000e620000000a00 */
[----:B------:R-:W-:Y:S01]  /*0410*/  SHF.R.S32.HI R2, RZ, 0x1f, R3 ;  /* 0x0000001fff027819 */ /* 0x000fe20000011403 */
[----:B------:R-:W-:Y:S01]  /*0420*/  IMAD R0, R9, R0, UR7 ;  /* 0x0000000709007e24 */ /* 0x000fe2000f8e0200 */
[----:B------:R-:W-:-:S03]  /*0430*/  IADD3 R9, PT, PT, R23, 0x30, RZ ;  /* 0x0000003017097810 */ /* 0x000fc60007ffe0ff */
[----:B---3--:R-:W-:Y:S01]  /*0440*/  IMAD R2, R2, UR10, RZ ;  /* 0x0000000a02027c24 */ /* 0x008fe2000f8e02ff */
[----:B------:R-:W-:Y:S02]  /*0450*/  SHF.L.U32 R0, R0, 0x6, RZ ;  /* 0x0000000600007819 */ /* 0x000fe400000006ff */
[----:B------:R-:W-:Y:S01]  /*0460*/  ISETP.GE.U32.AND P4, PT, R9, UR8, PT ;  /* 0x0000000809007c0c */ /* 0x000fe2000bf86070 */
[----:B------:R-:W-:Y:S01]  /*0470*/  IMAD R25, R3, UR11, R2 ;  /* 0x0000000b03197c24 */ /* 0x000fe2000f8e0202 */
[----:B------:R-:W-:Y:S01]  /*0480*/  LOP3.LUT R26, R0, 0x3e, R27, 0xf8, !PT ;  /* 0x0000003e001a7812 */ /* 0x000fe200078ef81b */
[----:B------:R-:W2:Y:S01]  /*0490*/  @!P3 LDC.64 R16, c[0x0][0x3e0] ;  /* 0x0000f800ff10bb82 */ /* 0x000ea20000000a00 */
[----:B------:R-:W-:Y:S02]  /*04a0*/  SHF.R.S32.HI R27, RZ, 0x1f, R0 ;  /* 0x0000001fff1b7819 */ /* 0x000fe40000011400 */
[----:B------:R-:W-:Y:S01]  /*04b0*/  SHF.R.S32.HI R19, RZ, 0x1f, R9 ;  /* 0x0000001fff137819 */ /* 0x000fe20000011409 */
[----:B0-----:R-:W-:-:S02]  /*04c0*/  @!P2 IMAD R2, R15, R4, RZ ;  /* 0x000000040f02a224 */ /* 0x001fc400078e02ff */
[----:B------:R-:W-:Y:S01]  /*04d0*/  IMAD.WIDE.U32 R26, R3, UR10, R26 ;  /* 0x0000000a031a7c25 */ /* 0x000fe2000f8e001a */
[----:B------:R-:W-:-:S03]  /*04e0*/  ISETP.GE.AND.EX P4, PT, R19, UR9, PT, P4 ;  /* 0x0000000913007c0c */ /* 0x000fc6000bf86340 */
[----:B------:R-:W-:Y:S01]  /*04f0*/  @!P2 IMAD R15, R13, R5, R2 ;  /* 0x000000050d0fa224 */ /* 0x000fe200078e0202 */
[----:B------:R-:W-:Y:S01]  /*0500*/  IADD3 R25, PT, PT, R27, R25, RZ ;  /* 0x000000191b197210 */ /* 0x000fe20007ffe0ff */
[----:B------:R-:W0:Y:S01]  /*0510*/  @!P1 LDC.64 R2, c[0x0][0x3e0] ;  /* 0x0000f800ff029b82 */ /* 0x000e220000000a00 */
[----:B------:R-:W-:-:S05]  /*0520*/  @!P2 MOV R24, R26 ;  /* 0x0000001a0018a202 */ /* 0x000fca0000000f00 */
[----:B------:R-:W-:Y:S02]  /*0530*/  @!P2 IMAD.WIDE.U32 R4, R13, R4, R24 ;  /* 0x000000040d04a225 */ /* 0x000fe400078e0018 */
[----:B------:R-:W3:Y:S02]  /*0540*/  @!P1 LDC.64 R12, c[0x0][0x390] ;  /* 0x0000e400ff0c9b82 */ /* 0x000ee40000000a00 */
[----:B------:R-:W-:Y:S01]  /*0550*/  @!P2 IMAD.IADD R5, R5, 0x1, R15 ;  /* 0x000000010505a824 */ /* 0x000fe200078e020f */
[C---:B-1----:R-:W-:Y:S01]  /*0560*/  @!P2 LEA R10, P5, R4.reuse, R10, 0x2 ;  /* 0x0000000a040aa211 */ /* 0x042fe200078a10ff */
[----:B--2---:R-:W-:Y:S01]  /*0570*/  @!P3 IMAD R6, R7, R16, RZ ;  /* 0x000000100706b224 */ /* 0x004fe200078e02ff */
[----:B------:R-:W-:Y:S02]  /*0580*/  @!P3 MOV R7, R25 ;  /* 0x000000190007b202 */ /* 0x000fe40000000f00 */
[----:B------:R-:W-:Y:S01]  /*0590*/  @!P2 LEA.HI.X R11, R4, R11, R5, 0x2, P5 ;  /* 0x0000000b040ba211 */ /* 0x000fe200028f1405 */
[----:B------:R-:W1:Y:S01]  /*05a0*/  @!P3 LDC.64 R14, c[0x0][0x390] ;  /* 0x0000e400ff0ebb82 */ /* 0x000e620000000a00 */
[----:B------:R-:W-:Y:S01]  /*05b0*/  @!P3 IMAD R29, R23, R17, R6 ;  /* 0x00000011171db224 */ /* 0x000fe200078e0206 */
[----:B------:R-:W-:-:S05]  /*05c0*/  @!P3 MOV R6, R26 ;  /* 0x0000001a0006b202 */ /* 0x000fca0000000f00 */
[----:B------:R-:W-:Y:S01]  /*05d0*/  @!P3 IMAD.WIDE.U32 R16, R23, R16, R6 ;  /* 0x000000101710b225 */ /* 0x000fe200078e0006 */
[----:B------:R-:W2:Y:S01]  /*05e0*/  @!P4 LDC.64 R4, c[0x0][0x3e0] ;  /* 0x0000f800ff04cb82 */ /* 0x000ea20000000a00 */
[----:B------:R-:W-:Y:S02]  /*05f0*/  @!P1 MOV R6, R26 ;  /* 0x0000001a00069202 */ /* 0x000fe40000000f00 */
[-C--:B0-----:R-:W-:Y:S01]  /*0600*/  @!P1 IMAD R21, R21, R2.reuse, RZ ;  /* 0x0000000215159224 */ /* 0x081fe200078e02ff */
[----:B------:R-:W-:Y:S02]  /*0610*/  @!P1 MOV R7, R25 ;  /* 0x0000001900079202 */ /* 0x000fe40000000f00 */
[----:B------:R-:W-:Y:S01]  /*0620*/  @!P3 IADD3 R17, PT, PT, R17, R29, RZ ;  /* 0x0000001d1111b210 */ /* 0x000fe20007ffe0ff */
[C---:B------:R-:W-:Y:S02]  /*0630*/  @!P1 IMAD R21, R18.reuse, R3, R21 ;  /* 0x0000000312159224 */ /* 0x040fe400078e0215 */
[----:B------:R-:W-:-:S02]  /*0640*/  @!P1 IMAD.WIDE.U32 R2, R18, R2, R6 ;  /* 0x0000000212029225 */ /* 0x000fc400078e0006 */
[----:B------:R-:W0:Y:S03]  /*0650*/  @!P4 LDC.64 R6, c[0x0][0x390] ;  /* 0x0000e400ff06cb82 */ /* 0x000e260000000a00 */
[----:B------:R-:W-:Y:S01]  /*0660*/  @!P1 IADD3 R21, PT, PT, R3, R21, RZ ;  /* 0x0000001503159210 */ /* 0x000fe20007ffe0ff */
[----:B------:R-:W-:Y:S01]  /*0670*/  HFMA2 R3, -RZ, RZ, 0, 0 ;  /* 0x00000000ff037431 */ /* 0x000fe200000001ff */
[----:B-1----:R-:W-:Y:S02]  /*0680*/  @!P3 LEA R14, P5, R16, R14, 0x2 ;  /* 0x0000000e100eb211 */ /* 0x002fe400078a10ff */
[----:B---3--:R-:W-:Y:S02]  /*0690*/  @!P1 LEA R12, P6, R2, R12, 0x2 ;  /* 0x0000000c020c9211 */ /* 0x008fe400078c10ff */
[----:B------:R-:W-:Y:S01]  /*06a0*/  @!P3 LEA.HI.X R15, R16, R15, R17, 0x2, P5 ;  /* 0x0000000f100fb211 */ /* 0x000fe200028f1411 */
[----:B------:R-:W-:Y:S01]  /*06b0*/  @!P4 IMAD.MOV.U32 R16, RZ, RZ, R26 ;  /* 0x000000ffff10c224 */ /* 0x000fe200078e001a */
[----:B------:R-:W-:-:S02]  /*06c0*/  @!P1 LEA.HI.X R13, R2, R13, R21, 0x2, P6 ;  /* 0x0000000d020d9211 */ /* 0x000fc400030f1415 */
[----:B------:R-:W-:Y:S02]  /*06d0*/  CS2R R20, SRZ ;  /* 0x0000000000147805 */ /* 0x000fe4000001ff00 */
[----:B------:R-:W-:Y:S01]  /*06e0*/  @!P4 MOV R17, R25 ;  /* 0x000000190011c202 */ /* 0x000fe20000000f00 */
[----:B--2---:R-:W-:Y:S01]  /*06f0*/  @!P4 IMAD R18, R19, R4, RZ ;  /* 0x000000041312c224 */ /* 0x004fe200078e02ff */
[----:B------:R-:W-:-:S03]  /*0700*/  MOV R2, RZ ;  /* 0x000000ff00027202 */ /* 0x000fc60000000f00 */
[C---:B------:R-:W-:Y:S01]  /*0710*/  @!P4 IMAD R19, R9.reuse, R5, R18 ;  /* 0x000000050913c224 */ /* 0x040fe200078e0212 */
[----:B------:R-:W2:Y:S01]  /*0720*/  @!P3 LDG.E.64 R20, desc[UR14][R14.64] ;  /* 0x0000000e0e14b981 */ /* 0x000ea2000c1e1b00 */
[----:B------:R-:W-:Y:S01]  /*0730*/  @!P4 IMAD.WIDE.U32 R16, R9, R4, R16 ;  /* 0x000000040910c225 */ /* 0x000fe200078e0010 */
[----:B------:R-:W-:Y:S02]  /*0740*/  CS2R R4, SRZ ;  /* 0x0000000000047805 */ /* 0x000fe4000001ff00 */
[----:B------:R1:W3:Y:S02]  /*0750*/  @!P1 LDG.E.64 R2, desc[UR14][R12.64] ;  /* 0x0000000e0c029981 */ /* 0x0002e4000c1e1b00 */
[----:B------:R-:W-:Y:S02]  /*0760*/  @!P4 IADD3 R9, PT, PT, R17, R19, RZ ;  /* 0x000000131109c210 */ /* 0x000fe40007ffe0ff */
[C---:B0-----:R-:W-:Y:S01]  /*0770*/  @!P4 LEA R18, P3, R16.reuse, R6, 0x2 ;  /* 0x000000061012c211 */ /* 0x041fe200078610ff */
[----:B------:R0:W5:Y:S03]  /*0780*/  @!P2 LDG.E.64 R4, desc[UR14][R10.64] ;  /* 0x0000000e0a04a981 */ /* 0x000166000c1e1b00 */
[----:B------:R-:W-:-:S02]  /*0790*/  @!P4 LEA.HI.X R19, R16, R7, R9, 0x2, P3 ;  /* 0x000000071013c211 */ /* 0x000fc400018f1409 */
[----:B------:R-:W-:-:S06]  /*07a0*/  CS2R R6, SRZ ;  /* 0x0000000000067805 */ /* 0x000fcc000001ff00 */
[----:B------:R-:W4:Y:S01]  /*07b0*/  @!P4 LDG.E.64 R6, desc[UR14][R18.64] ;  /* 0x0000000e1206c981 */ /* 0x000f22000c1e1b00 */
[----:B------:R-:W1:Y:S02]  /*07c0*/  S2R R9, SR_LANEID ;  /* 0x0000000000097919 */ /* 0x000e640000000000 */
[C---:B-1----:R-:W-:Y:S02]  /*07d0*/  ISETP.GT.AND P2, PT, R9.reuse, 0x1e, PT ;  /* 0x0000001e0900780c */ /* 0x042fe40003f44270 */
[----:B------:R-:W-:Y:S01]  /*07e0*/  ISETP.GT.AND P3, PT, R9, 0xf, PT ;  /* 0x0000000f0900780c */ /* 0x000fe20003f64270 */
[----:B------:R-:W-:Y:S01]  /*07f0*/  BSSY.RECONVERGENT B0, `(.L_x_3619) ;  /* 0x0000037000007945 */ /* 0x000fe20003800200 */
[----:B--2---:R-:W-:Y:S01]  /*0800*/  FMUL.FTZ R15, R21, R21 ;  /* 0x00000015150f7220 */ /* 0x004fe20000410000 */
[C---:B------:R-:W-:Y:S01]  /*0810*/  FADD.FTZ R12, R20.reuse, R21 ;  /* 0x00000015140c7221 */ /* 0x040fe20000010000 */
[----:B---3--:R-:W-:Y:S02]  /*0820*/  FMUL.FTZ R17, R3, R3 ;  /* 0x0000000303117220 */ /* 0x008fe40000410000 */
[----:B------:R-:W-:Y:S01]  /*0830*/  FFMA.FTZ R15, R20, R20, R15 ;  /* 0x00000014140f7223 */ /* 0x000fe2000001000f */
[C---:B------:R-:W-:Y:S01]  /*0840*/  FADD.FTZ R13, R2.reuse, R3 ;  /* 0x00000003020d7221 */ /* 0x040fe20000010000 */
[----:B0-----:R-:W-:-:S02]  /*0850*/  FFMA.FTZ R10, R2, R2, R17 ;  /* 0x00000002020a7223 */ /* 0x001fc40000010011 */
[----:B------:R-:W-:Y:S01]  /*0860*/  FADD.FTZ R15, RZ, R15 ;  /* 0x0000000fff0f7221 */ /* 0x000fe20000010000 */
[----:B-----5:R-:W-:Y:S01]  /*0870*/  FMUL.FTZ R17, R5, R5 ;  /* 0x0000000505117220 */ /* 0x020fe20000410000 */
[----:B------:R-:W-:Y:S01]  /*0880*/  FADD.FTZ R12, RZ, R12 ;  /* 0x0000000cff0c7221 */ /* 0x000fe20000010000 */
[C---:B------:R-:W-:Y:S01]  /*0890*/  FADD.FTZ R11, R4.reuse, R5 ;  /* 0x00000005040b7221 */ /* 0x040fe20000010000 */
[----:B------:R-:W-:Y:S01]  /*08a0*/  FADD.FTZ R10, R15, R10 ;  /* 0x0000000a0f0a7221 */ /* 0x000fe20000010000 */
[----:B------:R-:W-:Y:S01]  /*08b0*/  FFMA.FTZ R17, R4, R4, R17 ;  /* 0x0000000404117223 */ /* 0x000fe20000010011 */
[----:B------:R-:W-:Y:S01]  /*08c0*/  FADD.FTZ R12, R12, R13 ;  /* 0x0000000d0c0c7221 */ /* 0x000fe20000010000 */
[----:B----4-:R-:W-:Y:S02]  /*08d0*/  FMUL.FTZ R13, R7, R7 ;  /* 0x00000007070d7220 */ /* 0x010fe40000410000 */
        /* <DEDUP_REMOVED lines=40> */
.L_x_3620:
[----:B------:R-:W-:Y:S05]  /*0b60*/  BSYNC.RECONVERGENT B0 ;  /* 0x0000000000007941 */ /* 0x000fea0003800200 */
.L_x_3619:
        /* <DEDUP_REMOVED lines=46> */
.L_x_3622:
[----:B------:R-:W-:Y:S05]  /*0e50*/  BSYNC.RECONVERGENT B0 ;  /* 0x0000000000007941 */ /* 0x000fea0003800200 */
.L_x_3621:
        /* <DEDUP_REMOVED lines=20> */
[----:B--2---:R-:W-:Y:S02]  /*0fa0*/  MOV R17, UR5 ;  /* 0x0000000500117c02 */ /* 0x004fe40008000f00 */
        /* <DEDUP_REMOVED lines=10> */
.L_x_3625:
[----:B---3--:R-:W2:Y:S04]  /*1050*/  LDG.E.STRONG.GPU R10, desc[UR14][R8.64] ;  /* 0x0000000e080a7981 */ /* 0x008ea8000c1ef900 */
[----:B--2---:R-:W-:Y:S01]  /*1060*/  CCTL.IVALL ;  /* 0x00000000ff00798f */ /* 0x004fe20002000000 */
[----:B------:R-:W-:Y:S05]  /*1070*/  YIELD ;  /* 0x0000000000007946 */ /* 0x000fea0003800000 */
[----:B------:R-:W-:-:S13]  /*1080*/  ISETP.NE.AND P2, PT, R10, R15, PT ;  /* 0x0000000f0a00720c */ /* 0x000fda0003f45270 */
[----:B------:R-:W-:Y:S05]  /*1090*/  @P2 BRA `(.L_x_3625) ;  /* 0xfffffffc00ec2947 */ /* 0x000fea000383ffff */
.L_x_3624:
        /* <DEDUP_REMOVED lines=15> */
.L_x_3627:
[----:B------:R-:W-:Y:S01]  /*1190*/  ISETP.EQ.OR P2, PT, RZ, UR22, P3 ;  /* 0x00000016ff007c0c */ /* 0x000fe20009f42670 */
[----:B------:R-:W-:Y:S02]  /*11a0*/  UIADD3 UR23, UPT, UPT, UR5, 0x1, URZ ;  /* 0x0000000105177890 */ /* 0x000fe4000fffe0ff */
[----:B------:R-:W-:-:S04]  /*11b0*/  UIADD3 UR24, UPT, UPT, UR5, 0x2, URZ ;  /* 0x0000000205187890 */ /* 0x000fc8000fffe0ff */
[----:B---3--:R-:W-:Y:S01]  /*11c0*/  IMAD.U32 R8, RZ, RZ, UR23 ;  /* 0x00000017ff087e24 */ /* 0x008fe2000f8e00ff */
[----:B------:R-:W-:Y:S01]  /*11d0*/  UIADD3 UR23, UPT, UPT, UR5, 0x3, URZ ;  /* 0x0000000305177890 */ /* 0x000fe2000fffe0ff */
[----:B------:R-:W-:-:S03]  /*11e0*/  MOV R9, UR24 ;  /* 0x0000001800097c02 */ /* 0x000fc60008000f00 */
[----:B------:R-:W-:Y:S01]  /*11f0*/  ISETP.EQ.OR P4, PT, R8, UR18, P3 ;  /* 0x0000001208007c0c */ /* 0x000fe20009f82670 */
[----:B------:R-:W-:Y:S01]  /*1200*/  VOTEU.ALL UP0, P2 ;  /* 0x0000000000ff7886 */ /* 0x000fe20001000000 */
[----:B------:R-:W-:Y:S02]  /*1210*/  ISETP.EQ.OR P6, PT, R9, UR18, P3 ;  /* 0x0000001209007c0c */ /* 0x000fe40009fc2670 */
[----:B------:R-:W-:Y:S02]  /*1220*/  MOV R8, UR23 ;  /* 0x0000001700087c02 */ /* 0x000fe40008000f00 */
[----:B------:R-:W-:Y:S02]  /*1230*/  @!UP0 UIMAD.WIDE.U32 UR24, UR8, 0x8, UR16 ;  /* 0x00000008081888a5 */ /* 0x000fe4000f8e0010 */
        /* <DEDUP_REMOVED lines=15> */
[----:B-1----:R-:W-:Y:S01]  /*1330*/  IMAD.U32 R16, RZ, RZ, UR24 ;  /* 0x00000018ff107e24 */ /* 0x002fe2000f8e00ff */
[----:B--2---:R-:W-:Y:S02]  /*1340*/  MOV R17, UR25 ;  /* 0x0000001900117c02 */ /* 0x004fe40008000f00 */
        /* <DEDUP_REMOVED lines=32> */
[----:B------:R-:W-:Y:S01]  /*1550*/  MOV R10, UR24 ;  /* 0x00000018000a7c02 */ /* 0x000fe20008000f00 */
[----:B------:R-:W-:Y:S01]  /*1560*/  IMAD.U32 R11, RZ, RZ, UR25 ;  /* 0x00000019ff0b7e24 */ /* 0x000fe2000f8e00ff */
[----:B------:R-:W-:Y:S02]  /*1570*/  @!UP0 UIMAD.WIDE.U32 UR24, UR9, 0x8, UR16 ;  /* 0x00000008091888a5 */ /* 0x000fe4000f8e0010 */
[----:B------:R-:W-:Y:S02]  /*1580*/  MOV R14, UR26 ;  /* 0x0000001a000e7c02 */ /* 0x000fe40008000f00 */
[----:B------:R-:W-:Y:S01]  /*1590*/  MOV R15, UR27 ;  /* 0x0000001b000f7c02 */ /* 0x000fe20008000f00 */
[----:B------:R-:W3:Y:S01]  /*15a0*/  @!P4 LDG.E.64 R10, desc[UR14][R10.64] ;  /* 0x0000000e0a0ac981 */ /* 0x000ee2000c1e1b00 */
[----:B------:R-:W-:-:S02]  /*15b0*/  MOV R16, UR24 ;  /* 0x0000001800107c02 */ /* 0x000fc40008000f00 */
[----:B------:R-:W-:Y:S02]  /*15c0*/  MOV R17, UR25 ;  /* 0x0000001900117c02 */ /* 0x000fe40008000f00 */
[----:B------:R-:W4:Y:S04]  /*15d0*/  @!P6 LDG.E.64 R14, desc[UR14][R14.64] ;  /* 0x0000000e0e0ee981 */ /* 0x000f28000c1e1b00 */
[----:B------:R-:W5:Y:S01]  /*15e0*/  @!P5 LDG.E.64 R16, desc[UR14][R16.64] ;  /* 0x0000000e1010d981 */ /* 0x000f62000c1e1b00 */
[----:B------:R-:W-:Y:S02]  /*15f0*/  UIADD3 UR5, UPT, UPT, UR5, 0x8, URZ ;  /* 0x0000000805057890 */ /* 0x000fe4000fffe0ff */
[----:B------:R-:W-:Y:S02]  /*1600*/  UIADD3 UR22, UPT, UPT, UR22, 0x8, URZ ;  /* 0x0000000816167890 */ /* 0x000fe4000fffe0ff */
[----:B------:R-:W-:-:S02]  /*1610*/  ULEA UR8, UR19, UR8, 0x3 ;  /* 0x0000000813087291 */ /* 0x000fc4000f8e18ff */
[----:B------:R-:W-:Y:S02]  /*1620*/  ULEA UR21, UR19, UR21, 0x3 ;  /* 0x0000001513157291 */ /* 0x000fe4000f8e18ff */
[----:B------:R-:W-:Y:S02]  /*1630*/  ULEA UR20, UR19, UR20, 0x3 ;  /* 0x0000001413147291 */ /* 0x000fe4000f8e18ff */
[----:B------:R-:W-:Y:S02]  /*1640*/  ULEA UR11, UR19, UR11, 0x3 ;  /* 0x0000000b130b7291 */ /* 0x000fe4000f8e18ff */
[----:B------:R-:W-:Y:S02]  /*1650*/  ULEA UR13, UR19, UR13, 0x3 ;  /* 0x0000000d130d7291 */ /* 0x000fe4000f8e18ff */
[----:B------:R-:W-:Y:S02]  /*1660*/  ULEA UR12, UR19, UR12, 0x3 ;  /* 0x0000000c130c7291 */ /* 0x000fe4000f8e18ff */
[----:B------:R-:W-:-:S02]  /*1670*/  ULEA UR10, UR19, UR10, 0x3 ;  /* 0x0000000a130a7291 */ /* 0x000fc4000f8e18ff */
        /* <DEDUP_REMOVED lines=12> */
.L_x_3626:
        /* <DEDUP_REMOVED lines=34> */
[----:B-1----:R-:W-:Y:S02]  /*1960*/  MOV R16, UR8 ;  /* 0x0000000800107c02 */ /* 0x002fe40008000f00 */
[----:B--2---:R-:W-:Y:S02]  /*1970*/  MOV R17, UR9 ;  /* 0x0000000900117c02 */ /* 0x004fe40008000f00 */
[----:B------:R-:W2:Y:S01]  /*1980*/  @!P4 LDG.E.64 R10, desc[UR14][R10.64] ;  /* 0x0000000e0a0ac981 */ /* 0x000ea2000c1e1b00 */
[----:B------:R-:W-:-:S02]  /*1990*/  MOV R14, UR10 ;  /* 0x0000000a000e7c02 */ /* 0x000fc40008000f00 */
[----:B------:R-:W-:Y:S01]  /*19a0*/  MOV R15, UR11 ;  /* 0x0000000b000f7c02 */ /* 0x000fe20008000f00 */
[----:B------:R-:W3:Y:S05]  /*19b0*/  @!P5 LDG.E.64 R16, desc[UR14][R16.64] ;  /* 0x0000000e1010d981 */ /* 0x000eea000c1e1b00 */
[----:B------:R-:W4:Y:S01]  /*19c0*/  @!P6 LDG.E.64 R14, desc[UR14][R14.64] ;  /* 0x0000000e0e0ee981 */ /* 0x000f22000c1e1b00 */
[----:B------:R-:W-:-:S05]  /*19d0*/  IMAD.U32 R18, RZ, RZ, UR5 ;  /* 0x00000005ff127e24 */ /* 0x000fca000f8e00ff */
[----:B------:R-:W-:-:S04]  /*19e0*/  IADD3 R18, PT, PT, R18, 0x4, RZ ;  /* 0x0000000412127810 */ /* 0x000fc80007ffe0ff */
[----:B------:R-:W-:Y:S01]  /*19f0*/  R2UR UR5, R18 ;  /* 0x00000000120572ca */ /* 0x000fe200000e0000 */
        /* <DEDUP_REMOVED lines=8> */
.L_x_3628:
        /* <DEDUP_REMOVED lines=28> */
.L_x_3629:
        /* <DEDUP_REMOVED lines=13> */
.L_x_3630:
[----:B------:R-:W-:Y:S05]  /*1d10*/  BSYNC.RECONVERGENT B0 ;  /* 0x0000000000007941 */ /* 0x000fea0003800200 */
.L_x_3623:
[----:B------:R-:W4:Y:S01]  /*1d20*/  S2UR UR8, SR_CgaCtaId ;  /* 0x00000000000879c3 */ /* 0x000f220000008800 */
[----:B------:R-:W0:Y:S01]  /*1d30*/  S2R R14, SR_TID.X ;  /* 0x00000000000e7919 */ /* 0x000e220000002100 */
[----:B------:R-:W4:Y:S01]  /*1d40*/  LDCU UR9, c[0x0][0x414] ;  /* 0x00008280ff0977ac */ /* 0x000f220008000800 */
[----:B------:R-:W-:Y:S01]  /*1d50*/  MOV R15, UR7 ;  /* 0x00000007000f7c02 */ /* 0x000fe20008000f00 */
[----:B------:R-:W-:-:S04]  /*1d60*/  UMOV UR5, 0x400 ;  /* 0x0000040000057882 */ /* 0x000fc80000000000 */
[----:B-123--:R-:W1:Y:S08]  /*1d70*/  @P0 LDC.64 R16, c[0x0][0x388] ;  /* 0x0000e200ff100b82 */ /* 0x00ee700000000a00 */
[----:B------:R-:W2:Y:S01]  /*1d80*/  LDC.64 R10, c[0x0][0x398] ;  /* 0x0000e600ff0a7b82 */ /* 0x000ea20000000a00 */
[----:B----4-:R-:W-:Y:S01]  /*1d90*/  @P0 FMUL.FTZ R18, R12, UR9 ;  /* 0x000000090c120c20 */ /* 0x010fe20008410000 */
[----:B------:R-:W-:Y:S01]  /*1da0*/  @P0 FMUL.FTZ R19, R13, UR9 ;  /* 0x000000090d130c20 */ /* 0x000fe20008410000 */
[----:B------:R-:W-:-:S05]  /*1db0*/  ULEA UR5, UR8, UR5, 0x18 ;  /* 0x0000000508057291 */ /* 0x000fca000f8ec0ff */
[----:B------:R-:W3:Y:S01]  /*1dc0*/  LDC.64 R8, c[0x0][0x3a0] ;  /* 0x0000e800ff087b82 */ /* 0x000ee20000000a00 */
[----:B-1----:R-:W-:-:S03]  /*1dd0*/  @P0 IMAD.WIDE R16, R15, 0x8, R16 ;  /* 0x000000080f100825 */ /* 0x002fc600078e0210 */
[----:B------:R-:W-:Y:S01]  /*1de0*/  @!P3 STS.64 [UR5+0x98], R12 ;  /* 0x0000980cff00b988 */ /* 0x000fe20008000a05 */
[----:B0-----:R-:W-:-:S03]  /*1df0*/  SHF.L.U32 R14, R14, 0x1, RZ ;  /* 0x000000010e0e7819 */ /* 0x001fc600000006ff */
[----:B------:R-:W-:Y:S01]  /*1e00*/  @P0 STG.E.64 desc[UR14][R16.64], R18 ;  /* 0x0000001210000986 */ /* 0x000fe2000c101b0e */
[----:B------:R-:W-:-:S04]  /*1e10*/  LOP3.LUT R29, R14, 0x3e, RZ, 0xc0, !PT ;  /* 0x0000003e0e1d7812 */ /* 0x000fc800078ec0ff */
[----:B------:R-:W-:-:S05]  /*1e20*/  IADD3 R29, PT, PT, R0, R29, RZ ;  /* 0x0000001d001d7210 */ /* 0x000fca0007ffe0ff */
[C---:B--2---:R-:W-:Y:S01]  /*1e30*/  IMAD.WIDE R14, R29.reuse, 0x4, R10 ;  /* 0x000000041d0e7825 */ /* 0x044fe200078e020a */
[----:B------:R-:W-:Y:S03]  /*1e40*/  BAR.SYNC.DEFER_BLOCKING 0x0 ;  /* 0x0000000000007b1d */ /* 0x000fe60000010000 */
[----:B---3--:R-:W-:-:S03]  /*1e50*/  IMAD.WIDE R10, R29, 0x4, R8 ;  /* 0x000000041d0a7825 */ /* 0x008fc600078e0208 */
[----:B------:R-:W5:Y:S04]  /*1e60*/  LDG.E.64 R14, desc[UR14][R14.64] ;  /* 0x0000000e0e0e7981 */ /* 0x000f68000c1e1b00 */
[----:B------:R-:W5:Y:S01]  /*1e70*/  LDG.E.64 R10, desc[UR14][R10.64] ;  /* 0x0000000e0a0a7981 */ /* 0x000f62000c1e1b00 */
[----:B------:R-:W-:Y:S03]  /*1e80*/  BSSY.RECONVERGENT B0, `(.L_x_3631) ;  /* 0x00000ef000007945 */ /* 0x000fe60003800200 */
        /* <DEDUP_REMOVED lines=8> */
[----:B0-----:R-:W-:Y:S01]  /*1f10*/  @P2 FADD.FTZ R9, R8, R9 ;  /* 0x0000000908092221 */ /* 0x001fe20000010000 */
[----:B------:R-:W-:-:S06]  /*1f20*/  MOV R8, 0x3f800000 ;  /* 0x3f80000000087802 */ /* 0x000fcc0000000f00 */
[----:B------:R0:W1:Y:S01]  /*1f30*/  @P2 MUFU.RSQ R8, R9 ;  /* 0x0000000900082308 */ /* 0x0000620000001400 */
[----:B------:R-:W-:Y:S05]  /*1f40*/  BRA.U UP0, `(.L_x_3632) ;  /* 0x00000005007c7547 */ /* 0x000fea000b800000 */
[----:B------:R-:W2:Y:S01]  /*1f50*/  LDCU.64 UR10, c[0x0][0x3e8] ;  /* 0x00007d00ff0a77ac */ /* 0x000ea20008000a00 */
[----:B------:R-:W-:Y:S01]  /*1f60*/  SHF.R.S32.HI R16, RZ, 0x1f, R23 ;  /* 0x0000001fff107819 */ /* 0x000fe20000011417 */
[----:B------:R-:W-:Y:S01]  /*1f70*/  BSSY.RECONVERGENT B1, `(.L_x_3633) ;  /* 0x0000018000017945 */ /* 0x000fe20003800200 */
[C---:B------:R-:W-:Y:S01]  /*1f80*/  IADD3 R19, PT, PT, R23.reuse, 0x10, RZ ;  /* 0x0000001017137810 */ /* 0x040fe20007ffe0ff */
[C---:B0-----:R-:W-:Y:S01]  /*1f90*/  VIADD R9, R23.reuse, 0x20 ;  /* 0x0000002017097836 */ /* 0x041fe20000000000 */
[C---:B------:R-:W-:Y:S02]  /*1fa0*/  IADD3 R18, PT, PT, R23.reuse, 0x30, RZ ;  /* 0x0000003017127810 */ /* 0x040fe40007ffe0ff */
[----:B--2---:R-:W-:-:S04]  /*1fb0*/  ISETP.GE.U32.AND P1, PT, R23, UR10, PT ;  /* 0x0000000a17007c0c */ /* 0x004fc8000bf26070 */
[----:B------:R-:W-:-:S13]  /*1fc0*/  ISETP.GE.AND.EX P1, PT, R16, UR11, PT, P1 ;  /* 0x0000000b10007c0c */ /* 0x000fda000bf26310 */
[----:B------:R-:W-:Y:S05]  /*1fd0*/  @P1 BRA `(.L_x_3634) ;  /* 0x0000000000441947 */ /* 0x000fea0003800000 */
[----:B------:R-:W0:Y:S01]  /*1fe0*/  LDCU.64 UR12, c[0x0][0x3e0] ;  /* 0x00007c00ff0c77ac */ /* 0x000e220008000a00 */
[----:B------:R-:W-:Y:S01]  /*1ff0*/  MOV R12, R26 ;  /* 0x0000001a000c7202 */ /* 0x000fe20000000f00 */
[----:B------:R-:W-:Y:S01]  /*2000*/  FADD.FTZ R21, -R0, R21 ;  /* 0x0000001500157221 */ /* 0x000fe20000010100 */
[----:B------:R-:W-:Y:S01]  /*2010*/  MOV R13, R25 ;  /* 0x00000019000d7202 */ /* 0x000fe20000000f00 */
[----:B------:R-:W2:Y:S01]  /*2020*/  LDCU.64 UR8, c[0x0][0x380] ;  /* 0x00007000ff0877ac */ /* 0x000ea20008000a00 */
[----:B0-----:R-:W-:Y:S02]  /*2030*/  IMAD R16, R16, UR12, RZ ;  /* 0x0000000c10107c24 */ /* 0x001fe4000f8e02ff */
[----:B------:R-:W-:-:S04]  /*2040*/  IMAD.WIDE.U32 R12, R23, UR12, R12 ;  /* 0x0000000c170c7c25 */ /* 0x000fc8000f8e000c */
[----:B------:R-:W-:Y:S01]  /*2050*/  IMAD R17, R23, UR13, R16 ;  /* 0x0000000d17117c24 */ /* 0x000fe2000f8e0210 */
[----:B--2---:R-:W-:-:S04]  /*2060*/  LEA R16, P1, R12, UR8, 0x2 ;  /* 0x000000080c107c11 */ /* 0x004fc8000f8210ff */
[----:B------:R-:W-:Y:S01]  /*2070*/  IADD3 R17, PT, PT, R13, R17, RZ ;  /* 0x000000110d117210 */ /* 0x000fe20007ffe0ff */
[----:B------:R-:W-:Y:S01]  /*2080*/  FADD.FTZ R13, -R0, R20 ;  /* 0x00000014000d7221 */ /* 0x000fe20000010100 */
[-C--:B-1----:R-:W-:Y:S02]  /*2090*/  FMUL.FTZ R20, R21, R8.reuse ;  /* 0x0000000815147220 */ /* 0x082fe40000410000 */
[----:B------:R-:W-:Y:S01]  /*20a0*/  LEA.HI.X R17, R12, UR9, R17, 0x2, P1 ;  /* 0x000000090c117c11 */ /* 0x000fe200088f1411 */
[----:B------:R-:W-:-:S04]  /*20b0*/  FMUL.FTZ R13, R13, R8 ;  /* 0x000000080d0d7220 */ /* 0x000fc80000410000 */
[----:B-----5:R-:W-:Y:S01]  /*20c0*/  FFMA.FTZ R12, R14, R13, R10 ;  /* 0x0000000d0e0c7223 */ /* 0x020fe2000001000a */
[----:B------:R-:W-:-:S05]  /*20d0*/  FFMA.FTZ R13, R15, R20, R11 ;  /* 0x000000140f0d7223 */ /* 0x000fca000001000b */
[----:B------:R0:W-:Y:S02]  /*20e0*/  STG.E.64 desc[UR14][R16.64], R12 ;  /* 0x0000000c10007986 */ /* 0x0001e4000c101b0e */
.L_x_3634:
[----:B------:R-:W-:Y:S05]  /*20f0*/  BSYNC.RECONVERGENT B1 ;  /* 0x0000000000017941 */ /* 0x000fea0003800200 */
.L_x_3633:
        /* <DEDUP_REMOVED lines=13> */
[----:B------:R-:W-:Y:S01]  /*21d0*/  FADD.FTZ R3, -R0, R3 ;  /* 0x0000000300037221 */ /* 0x000fe20000010100 */
[----:B------:R-:W2:Y:S03]  /*21e0*/  LDCU.64 UR12, c[0x0][0x380] ;  /* 0x00007000ff0c77ac */ /* 0x000ea60008000a00 */
[----:B-1----:R-:W-:-:S04]  /*21f0*/  FMUL.FTZ R28, R3, R8 ;  /* 0x00000008031c7220 */ /* 0x002fc80000410000 */
[----:B-----5:R-:W-:Y:S01]  /*2200*/  FFMA.FTZ R3, R15, R28, R11 ;  /* 0x0000001c0f037223 */ /* 0x020fe2000001000b */
[----:B0-----:R-:W-:-:S04]  /*2210*/  IMAD R12, R12, UR8, RZ ;  /* 0x000000080c0c7c24 */ /* 0x001fc8000f8e02ff */
[----:B------:R-:W-:Y:S01]  /*2220*/  IMAD R21, R19, UR9, R12 ;  /* 0x0000000913157c24 */ /* 0x000fe2000f8e020c */
[----:B------:R-:W-:-:S05]  /*2230*/  MOV R12, R26 ;  /* 0x0000001a000c7202 */ /* 0x000fca0000000f00 */
[----:B------:R-:W-:-:S04]  /*2240*/  IMAD.WIDE.U32 R12, R19, UR8, R12 ;  /* 0x00000008130c7c25 */ /* 0x000fc8000f8e000c */
[----:B------:R-:W-:Y:S01]  /*2250*/  FADD.FTZ R19, -R0, R2 ;  /* 0x0000000200137221 */ /* 0x000fe20000010100 */
[----:B------:R-:W-:-:S03]  /*2260*/  IADD3 R21, PT, PT, R13, R21, RZ ;  /* 0x000000150d157210 */ /* 0x000fc60007ffe0ff */
[----:B------:R-:W-:Y:S01]  /*2270*/  FMUL.FTZ R19, R19, R8 ;  /* 0x0000000813137220 */ /* 0x000fe20000410000 */
[----:B--2---:R-:W-:-:S03]  /*2280*/  LEA R20, P1, R12, UR12, 0x2 ;  /* 0x0000000c0c147c11 */ /* 0x004fc6000f8210ff */
[----:B------:R-:W-:Y:S01]  /*2290*/  FFMA.FTZ R2, R14, R19, R10 ;  /* 0x000000130e027223 */ /* 0x000fe2000001000a */
[----:B------:R-:W-:-:S05]  /*22a0*/  LEA.HI.X R21, R12, UR13, R21, 0x2, P1 ;  /* 0x0000000d0c157c11 */ /* 0x000fca00088f1415 */
[----:B------:R0:W-:Y:S04]  /*22b0*/  STG.E.64 desc[UR14][R20.64], R2 ;  /* 0x0000000214007986 */ /* 0x0001e8000c101b0e */
.L_x_3636:
[----:B------:R-:W-:Y:S05]  /*22c0*/  BSYNC.RECONVERGENT B1 ;  /* 0x0000000000017941 */ /* 0x000fea0003800200 */
.L_x_3635:
[----:B------:R-:W-:Y:S04]  /*22d0*/  BSSY.RECONVERGENT B1, `(.L_x_3637) ;  /* 0x0000013000017945 */ /* 0x000fe80003800200 */
[----:B------:R-:W-:Y:S05]  /*22e0*/  @P2 BRA `(.L_x_3638) ;  /* 0x0000000000442947 */ /* 0x000fea0003800000 */
[----:B------:R-:W2:Y:S01]  /*22f0*/  LDCU.64 UR8, c[0x0][0x3e0] ;  /* 0x00007c00ff0877ac */ /* 0x000ea20008000a00 */
[----:B0-----:R-:W-:Y:S01]  /*2300*/  MOV R2, R26 ;  /* 0x0000001a00027202 */ /* 0x001fe20000000f00 */
[----:B------:R-:W-:Y:S02]  /*2310*/  IMAD.MOV.U32 R3, RZ, RZ, R25 ;  /* 0x000000ffff037224 */ /* 0x000fe400078e0019 */
[C---:B------:R-:W-:Y:S01]  /*2320*/  FADD.FTZ R13, -R0.reuse, R4 ;  /* 0x00000004000d7221 */ /* 0x040fe20000010100 */
[----:B------:R-:W0:Y:S01]  /*2330*/  LDCU.64 UR12, c[0x0][0x380] ;  /* 0x00007000ff0c77ac */ /* 0x000e220008000a00 */
[----:B------:R-:W-:Y:S02]  /*2340*/  FADD.FTZ R5, -R0, R5 ;  /* 0x0000000500057221 */ /* 0x000fe40000010100 */
[----:B-1----:R-:W-:-:S04]  /*2350*/  FMUL.FTZ R13, R13, R8 ;  /* 0x000000080d0d7220 */ /* 0x002fc80000410000 */
[----:B-----5:R-:W-:Y:S01]  /*2360*/  FFMA.FTZ R12, R14, R13, R10 ;  /* 0x0000000d0e0c7223 */ /* 0x020fe2000001000a */
[----:B--2---:R-:W-:Y:S02]  /*2370*/  IMAD R16, R16, UR8, RZ ;  /* 0x0000000810107c24 */ /* 0x004fe4000f8e02ff */
[----:B------:R-:W-:-:S04]  /*2380*/  IMAD.WIDE.U32 R2, R9, UR8, R2 ;  /* 0x0000000809027c25 */ /* 0x000fc8000f8e0002 */
[----:B------:R-:W-:Y:S01]  /*2390*/  IMAD R9, R9, UR9, R16 ;  /* 0x0000000909097c24 */ /* 0x000fe2000f8e0210 */
[----:B0-----:R-:W-:Y:S01]  /*23a0*/  LEA R4, P1, R2, UR12, 0x2 ;  /* 0x0000000c02047c11 */ /* 0x001fe2000f8210ff */
[----:B------:R-:W-:-:S03]  /*23b0*/  FMUL.FTZ R16, R5, R8 ;  /* 0x0000000805107220 */ /* 0x000fc60000410000 */
[----:B------:R-:W-:Y:S01]  /*23c0*/  IADD3 R9, PT, PT, R3, R9, RZ ;  /* 0x0000000903097210 */ /* 0x000fe20007ffe0ff */
[----:B------:R-:W-:-:S03]  /*23d0*/  FFMA.FTZ R13, R15, R16, R11 ;  /* 0x000000100f0d7223 */ /* 0x000fc6000001000b */
[----:B------:R-:W-:-:S05]  /*23e0*/  LEA.HI.X R5, R2, UR13, R9, 0x2, P1 ;  /* 0x0000000d02057c11 */ /* 0x000fca00088f1409 */
[----:B------:R2:W-:Y:S02]  /*23f0*/  STG.E.64 desc[UR14][R4.64], R12 ;  /* 0x0000000c04007986 */ /* 0x0005e4000c101b0e */
.L_x_3638:
[----:B------:R-:W-:Y:S05]  /*2400*/  BSYNC.RECONVERGENT B1 ;  /* 0x0000000000017941 */ /* 0x000fea0003800200 */
.L_x_3637:
[----:B------:R-:W-:Y:S05]  /*2410*/  @P3 BRA `(.L_x_3639) ;  /* 0x0000000800543947 */ /* 0x000fea0003800000 */
[----:B------:R-:W3:Y:S01]  /*2420*/  LDCU.64 UR8, c[0x0][0x3e0] ;  /* 0x00007c00ff0877ac */ /* 0x000ee20008000a00 */
[----:B0-----:R-:W-:Y:S01]  /*2430*/  MOV R2, R26 ;  /* 0x0000001a00027202 */ /* 0x001fe20000000f00 */
[C---:B--2---:R-:W-:Y:S01]  /*2440*/  FADD.FTZ R5, -R0.reuse, R6 ;  /* 0x0000000600057221 */ /* 0x044fe20000010100 */
[----:B------:R-:W-:Y:S01]  /*2450*/  MOV R3, R25 ;  /* 0x0000001900037202 */ /* 0x000fe20000000f00 */
[----:B------:R-:W0:Y:S01]  /*2460*/  LDCU.64 UR10, c[0x0][0x380] ;  /* 0x00007000ff0a77ac */ /* 0x000e220008000a00 */
[----:B------:R-:W-:Y:S01]  /*2470*/  FADD.FTZ R7, -R0, R7 ;  /* 0x0000000700077221 */ /* 0x000fe20000010100 */
[----:B-1----:R-:W-:-:S03]  /*2480*/  FMUL.FTZ R5, R5, R8 ;  /* 0x0000000805057220 */ /* 0x002fc60000410000 */
[----:B------:R-:W-:Y:S01]  /*2490*/  FMUL.FTZ R8, R7, R8 ;  /* 0x0000000807087220 */ /* 0x000fe20000410000 */
[----:B-----5:R-:W-:-:S03]  /*24a0*/  FFMA.FTZ R10, R14, R5, R10 ;  /* 0x000000050e0a7223 */ /* 0x020fc6000001000a */
[----:B------:R-:W-:Y:S01]  /*24b0*/  FFMA.FTZ R11, R15, R8, R11 ;  /* 0x000000080f0b7223 */ /* 0x000fe2000001000b */
[----:B---3--:R-:W-:Y:S02]  /*24c0*/  IMAD R17, R17, UR8, RZ ;  /* 0x0000000811117c24 */ /* 0x008fe4000f8e02ff */
[----:B------:R-:W-:-:S04]  /*24d0*/  IMAD.WIDE.U32 R2, R18, UR8, R2 ;  /* 0x0000000812027c25 */ /* 0x000fc8000f8e0002 */
[----:B------:R-:W-:Y:S01]  /*24e0*/  IMAD R17, R18, UR9, R17 ;  /* 0x0000000912117c24 */ /* 0x000fe2000f8e0211 */
[----:B0-----:R-:W-:-:S04]  /*24f0*/  LEA R4, P1, R2, UR10, 0x2 ;  /* 0x0000000a02047c11 */ /* 0x001fc8000f8210ff */
[----:B------:R-:W-:-:S04]  /*2500*/  IADD3 R17, PT, PT, R3, R17, RZ ;  /* 0x0000001103117210 */ /* 0x000fc80007ffe0ff */
[----:B------:R-:W-:-:S05]  /*2510*/  LEA.HI.X R5, R2, UR11, R17, 0x2, P1 ;  /* 0x0000000b02057c11 */ /* 0x000fca00088f1411 */
[----:B------:R3:W-:Y:S01]  /*2520*/  STG.E.64 desc[UR14][R4.64], R10 ;  /* 0x0000000a04007986 */ /* 0x0007e2000c101b0e */
[----:B------:R-:W-:Y:S05]  /*2530*/  BRA `(.L_x_3639) ;  /* 0x00000008000c7947 */ /* 0x000fea0003800000 */
.L_x_3632:
[----:B------:R-:W2:Y:S01]  /*2540*/  LDCU.64 UR8, c[0x0][0x3e8] ;  /* 0x00007d00ff0877ac */ /* 0x000ea20008000a00 */
[----:B------:R-:W-:Y:S01]  /*2550*/  SHF.R.S32.HI R18, RZ, 0x1f, R23 ;  /* 0x0000001fff127819 */ /* 0x000fe20000011417 */
[----:B------:R-:W-:Y:S01]  /*2560*/  BSSY.RECONVERGENT B1, `(.L_x_3640) ;  /* 0x0000023000017945 */ /* 0x000fe20003800200 */
[C---:B------:R-:W-:Y:S02]  /*2570*/  IADD3 R12, PT, PT, R23.reuse, 0x20, RZ ;  /* 0x00000020170c7810 */ /* 0x040fe40007ffe0ff */
[C---:B0-----:R-:W-:Y:S02]  /*2580*/  IADD3 R9, PT, PT, R23.reuse, 0x30, RZ ;  /* 0x0000003017097810 */ /* 0x041fe40007ffe0ff */
[----:B--2---:R-:W-:Y:S02]  /*2590*/  ISETP.GE.U32.AND P2, PT, R23, UR8, PT ;  /* 0x0000000817007c0c */ /* 0x004fe4000bf46070 */
[----:B------:R-:W-:Y:S02]  /*25a0*/  ISETP.GE.U32.AND P3, PT, R12, UR8, PT ;  /* 0x000000080c007c0c */ /* 0x000fe4000bf66070 */
[----:B------:R-:W-:-:S02]  /*25b0*/  ISETP.GE.AND.EX P2, PT, R18, UR9, PT, P2 ;  /* 0x0000000912007c0c */ /* 0x000fc4000bf46320 */
[----:B------:R-:W-:-:S11]  /*25c0*/  ISETP.GE.U32.AND P4, PT, R9, UR8, PT ;  /* 0x0000000809007c0c */ /* 0x000fd6000bf86070 */
[----:B------:R-:W-:Y:S05]  /*25d0*/  @P2 BRA `(.L_x_3641) ;  /* 0x00000000006c2947 */ /* 0x000fea0003800000 */
[----:B------:R-:W0:Y:S01]  /*25e0*/  LDCU.64 UR10, c[0x0][0x3e0] ;  /* 0x00007c00ff0a77ac */ /* 0x000e220008000a00 */
[----:B------:R-:W-:Y:S01]  /*25f0*/  MOV R16, R26 ;  /* 0x0000001a00107202 */ /* 0x000fe20000000f00 */
[C---:B------:R-:W-:Y:S01]  /*2600*/  FADD.FTZ R21, -R0.reuse, R21 ;  /* 0x0000001500157221 */ /* 0x040fe20000010100 */
[----:B------:R-:W-:Y:S01]  /*2610*/  MOV R17, R25 ;  /* 0x0000001900117202 */ /* 0x000fe20000000f00 */
[----:B------:R-:W-:Y:S01]  /*2620*/  FADD.FTZ R13, -R0, R20 ;  /* 0x00000014000d7221 */ /* 0x000fe20000010100 */
[----:B------:R-:W2:Y:S01]  /*2630*/  LDCU.64 UR12, c[0x0][0x380] ;  /* 0x00007000ff0c77ac */ /* 0x000ea20008000a00 */
[-C--:B-1----:R-:W-:Y:S02]  /*2640*/  FMUL.FTZ R28, R21, R8.reuse ;  /* 0x00000008151c7220 */ /* 0x082fe40000410000 */
[----:B------:R-:W-:-:S04]  /*2650*/  FMUL.FTZ R13, R13, R8 ;  /* 0x000000080d0d7220 */ /* 0x000fc80000410000 */
[----:B-----5:R-:W-:-:S04]  /*2660*/  FFMA.FTZ R13, R14, R13, R10 ;  /* 0x0000000d0e0d7223 */ /* 0x020fc8000001000a */
[----:B------:R-:W-:Y:S01]  /*2670*/  FMUL.FTZ R20, R13, -1.4426950216293334961 ;  /* 0xbfb8aa3b0d147820 */ /* 0x000fe20000410000 */
[----:B0-----:R-:W-:Y:S02]  /*2680*/  IMAD R18, R18, UR10, RZ ;  /* 0x0000000a12127c24 */ /* 0x001fe4000f8e02ff */
[----:B------:R-:W-:-:S03]  /*2690*/  IMAD.WIDE.U32 R16, R23, UR10, R16 ;  /* 0x0000000a17107c25 */ /* 0x000fc6000f8e0010 */
[----:B------:R-:W0:Y:S01]  /*26a0*/  MUFU.EX2 R20, R20 ;  /* 0x0000001400147308 */ /* 0x000e220000000800 */
[----:B------:R-:W-:Y:S01]  /*26b0*/  IMAD R19, R23, UR11, R18 ;  /* 0x0000000b17137c24 */ /* 0x000fe2000f8e0212 */
[----:B--2---:R-:W-:-:S03]  /*26c0*/  LEA R18, P2, R16, UR12, 0x2 ;  /* 0x0000000c10127c11 */ /* 0x004fc6000f8410ff */
[----:B------:R-:W-:Y:S02]  /*26d0*/  IMAD.IADD R19, R17, 0x1, R19 ;  /* 0x0000000111137824 */ /* 0x000fe400078e0213 */
[----:B------:R-:W-:-:S04]  /*26e0*/  FFMA.FTZ R17, R15, R28, R11 ;  /* 0x0000001c0f117223 */ /* 0x000fc8000001000b */
[----:B------:R-:W-:Y:S01]  /*26f0*/  FMUL.FTZ R28, R17, -1.4426950216293334961 ;  /* 0xbfb8aa3b111c7820 */ /* 0x000fe20000410000 */
[----:B------:R-:W-:Y:S01]  /*2700*/  LEA.HI.X R19, R16, UR13, R19, 0x2, P2 ;  /* 0x0000000d10137c11 */ /* 0x000fe200090f1413 */
[----:B0-----:R-:W-:-:S04]  /*2710*/  FADD.FTZ R21, R20, 1 ;  /* 0x3f80000014157421 */ /* 0x001fc80000010000 */
[----:B------:R-:W0:Y:S04]  /*2720*/  MUFU.EX2 R28, R28 ;  /* 0x0000001c001c7308 */ /* 0x000e280000000800 */
[----:B------:R-:W1:Y:S01]  /*2730*/  MUFU.RCP R16, R21 ;  /* 0x0000001500107308 */ /* 0x000e620000001000 */
[----:B0-----:R-:W-:-:S07]  /*2740*/  FADD.FTZ R29, R28, 1 ;  /* 0x3f8000001c1d7421 */ /* 0x001fce0000010000 */
[----:B------:R-:W0:Y:S01]  /*2750*/  MUFU.RCP R29, R29 ;  /* 0x0000001d001d7308 */ /* 0x000e220000001000 */
[----:B-1----:R-:W-:Y:S01]  /*2760*/  FMUL.FTZ R16, R13, R16 ;  /* 0x000000100d107220 */ /* 0x002fe20000410000 */
[----:B0-----:R-:W-:-:S05]  /*2770*/  FMUL.FTZ R17, R17, R29 ;  /* 0x0000001d11117220 */ /* 0x001fca0000410000 */
[----:B------:R0:W-:Y:S02]  /*2780*/  STG.E.64 desc[UR14][R18.64], R16 ;  /* 0x0000001012007986 */ /* 0x0001e4000c101b0e */
.L_x_3641:
[----:B------:R-:W-:Y:S05]  /*2790*/  BSYNC.RECONVERGENT B1 ;  /* 0x0000000000017941 */ /* 0x000fea0003800200 */
.L_x_3640:
[----:B------:R-:W-:Y:S01]  /*27a0*/  SHF.R.S32.HI R13, RZ, 0x1f, R12 ;  /* 0x0000001fff0d7819 */ /* 0x000fe2000001140c */
[----:B------:R-:W-:Y:S01]  /*27b0*/  BSSY.RECONVERGENT B1, `(.L_x_3642) ;  /* 0x0000022000017945 */ /* 0x000fe20003800200 */
[----:B0-----:R-:W-:Y:S02]  /*27c0*/  SHF.R.S32.HI R18, RZ, 0x1f, R9 ;  /* 0x0000001fff127819 */ /* 0x001fe40000011409 */
[----:B------:R-:W-:Y:S02]  /*27d0*/  ISETP.GE.AND.EX P3, PT, R13, UR9, PT, P3 ;  /* 0x000000090d007c0c */ /* 0x000fe4000bf66330 */
[----:B------:R-:W-:Y:S01]  /*27e0*/  ISETP.GE.AND.EX P4, PT, R18, UR9, PT, P4 ;  /* 0x0000000912007c0c */ /* 0x000fe2000bf86340 */
[----:B------:R-:W-:-:S12]  /*27f0*/  @P1 BRA `(.L_x_3643) ;  /* 0x0000000000741947 */ /* 0x000fd80003800000 */
[----:B------:R-:W0:Y:S01]  /*2800*/  LDCU.64 UR10, c[0x0][0x3e0] ;  /* 0x00007c00ff0a77ac */ /* 0x000e220008000a00 */
[----:B------:R-:W-:Y:S01]  /*2810*/  IADD3 R20, PT, PT, R23, 0x10, RZ ;  /* 0x0000001017147810 */ /* 0x000fe20007ffe0ff */
[C---:B------:R-:W-:Y:S01]  /*2820*/  FADD.FTZ R3, -R0.reuse, R3 ;  /* 0x0000000300037221 */ /* 0x040fe20000010100 */
[----:B------:R-:W-:Y:S01]  /*2830*/  MOV R16, R26 ;  /* 0x0000001a00107202 */ /* 0x000fe20000000f00 */
[----:B------:R-:W2:Y:S01]  /*2840*/  LDCU.64 UR12, c[0x0][0x380] ;  /* 0x00007000ff0c77ac */ /* 0x000ea20008000a00 */
[----:B------:R-:W-:Y:S01]  /*2850*/  SHF.R.S32.HI R19, RZ, 0x1f, R20 ;  /* 0x0000001fff137819 */ /* 0x000fe20000011414 */
[----:B------:R-:W-:Y:S01]  /*2860*/  FADD.FTZ R21, -R0, R2 ;  /* 0x0000000200157221 */ /* 0x000fe20000010100 */
[----:B------:R-:W-:Y:S01]  /*2870*/  MOV R17, R25 ;  /* 0x0000001900117202 */ /* 0x000fe20000000f00 */
[-C--:B-1----:R-:W-:Y:S02]  /*2880*/  FMUL.FTZ R28, R3, R8.reuse ;  /* 0x00000008031c7220 */ /* 0x082fe40000410000 */
[----:B------:R-:W-:Y:S01]  /*2890*/  FMUL.FTZ R21, R21, R8 ;  /* 0x0000000815157220 */ /* 0x000fe20000410000 */
[----:B0-----:R-:W-:-:S02]  /*28a0*/  IMAD R19, R19, UR10, RZ ;  /* 0x0000000a13137c24 */ /* 0x001fc4000f8e02ff */
[----:B------:R-:W-:-:S04]  /*28b0*/  IMAD.WIDE.U32 R16, R20, UR10, R16 ;  /* 0x0000000a14107c25 */ /* 0x000fc8000f8e0010 */
[----:B------:R-:W-:Y:S01]  /*28c0*/  IMAD R19, R20, UR11, R19 ;  /* 0x0000000b14137c24 */ /* 0x000fe2000f8e0213 */
[----:B--2---:R-:W-:-:S04]  /*28d0*/  LEA R2, P1, R16, UR12, 0x2 ;  /* 0x0000000c10027c11 */ /* 0x004fc8000f8210ff */
[----:B------:R-:W-:Y:S01]  /*28e0*/  IADD3 R19, PT, PT, R17, R19, RZ ;  /* 0x0000001311137210 */ /* 0x000fe20007ffe0ff */
[----:B-----5:R-:W-:-:S03]  /*28f0*/  FFMA.FTZ R17, R14, R21, R10 ;  /* 0x000000150e117223 */ /* 0x020fc6000001000a */
[----:B------:R-:W-:Y:S01]  /*2900*/  LEA.HI.X R3, R16, UR13, R19, 0x2, P1 ;  /* 0x0000000d10037c11 */ /* 0x000fe200088f1413 */
[----:B------:R-:W-:Y:S01]  /*2910*/  FFMA.FTZ R19, R15, R28, R11 ;  /* 0x0000001c0f137223 */ /* 0x000fe2000001000b */
[----:B------:R-:W-:-:S03]  /*2920*/  FMUL.FTZ R20, R17, -1.4426950216293334961 ;  /* 0xbfb8aa3b11147820 */ /* 0x000fc60000410000 */
[----:B------:R-:W-:-:S03]  /*2930*/  FMUL.FTZ R28, R19, -1.4426950216293334961 ;  /* 0xbfb8aa3b131c7820 */ /* 0x000fc60000410000 */
[----:B------:R-:W0:Y:S04]  /*2940*/  MUFU.EX2 R20, R20 ;  /* 0x0000001400147308 */ /* 0x000e280000000800 */
[----:B------:R-:W1:Y:S01]  /*2950*/  MUFU.EX2 R28, R28 ;  /* 0x0000001c001c7308 */ /* 0x000e620000000800 */
[----:B0-----:R-:W-:Y:S01]  /*2960*/  FADD.FTZ R21, R20, 1 ;  /* 0x3f80000014157421 */ /* 0x001fe20000010000 */
[----:B-1----:R-:W-:-:S03]  /*2970*/  FADD.FTZ R29, R28, 1 ;  /* 0x3f8000001c1d7421 */ /* 0x002fc60000010000 */
[----:B------:R-:W0:Y:S08]  /*2980*/  MUFU.RCP R16, R21 ;  /* 0x0000001500107308 */ /* 0x000e300000001000 */
[----:B------:R-:W1:Y:S01]  /*2990*/  MUFU.RCP R29, R29 ;  /* 0x0000001d001d7308 */ /* 0x000e620000001000 */
[----:B0-----:R-:W-:Y:S01]  /*29a0*/  FMUL.FTZ R16, R17, R16 ;  /* 0x0000001011107220 */ /* 0x001fe20000410000 */
[----:B-1----:R-:W-:-:S05]  /*29b0*/  FMUL.FTZ R17, R19, R29 ;  /* 0x0000001d13117220 */ /* 0x002fca0000410000 */
[----:B------:R0:W-:Y:S02]  /*29c0*/  STG.E.64 desc[UR14][R2.64], R16 ;  /* 0x0000001002007986 */ /* 0x0001e4000c101b0e */
.L_x_3643:
[----:B------:R-:W-:Y:S05]  /*29d0*/  BSYNC.RECONVERGENT B1 ;  /* 0x0000000000017941 */ /* 0x000fea0003800200 */
.L_x_3642:
[----:B------:R-:W-:Y:S04]  /*29e0*/  BSSY.RECONVERGENT B1, `(.L_x_3644) ;  /* 0x000001d000017945 */ /* 0x000fe80003800200 */
[----:B------:R-:W-:Y:S05]  /*29f0*/  @P3 BRA `(.L_x_3645) ;  /* 0x00000000006c3947 */ /* 0x000fea0003800000 */
[C---:B0-----:R-:W-:Y:S01]  /*2a00*/  FADD.FTZ R3, -R0.reuse, R4 ;  /* 0x0000000400037221 */ /* 0x041fe20000010100 */
[----:B------:R-:W-:Y:S01]  /*2a10*/  FADD.FTZ R5, -R0, R5 ;  /* 0x0000000500057221 */ /* 0x000fe20000010100 */
        /* <DEDUP_REMOVED lines=17> */
[----:B------:R-:W-:-:S03]  /*2b30*/  IMAD.WIDE.U32 R2, R12, UR10, R2 ;  /* 0x0000000a0c027c25 */ /* 0x000fc6000f8e0002 */
[----:B-1----:R-:W-:-:S04]  /*2b40*/  LEA R4, P1, R2, UR12, 0x2 ;  /* 0x0000000c02047c11 */ /* 0x002fc8000f8210ff */
[----:B------:R-:W1:Y:S01]  /*2b50*/  MUFU.RCP R19, R19 ;  /* 0x0000001300137308 */ /* 0x000e620000001000 */
[----:B------:R-:W-:-:S04]  /*2b60*/  IADD3 R13, PT, PT, R3, R13, RZ ;  /* 0x0000000d030d7210 */ /* 0x000fc80007ffe0ff */
[----:B------:R-:W-:Y:S01]  /*2b70*/  LEA.HI.X R5, R2, UR13, R13, 0x2, P1 ;  /* 0x0000000d02057c11 */ /* 0x000fe200088f140d */
[----:B0-----:R-:W-:Y:S01]  /*2b80*/  FMUL.FTZ R2, R17, R20 ;  /* 0x0000001411027220 */ /* 0x001fe20000410000 */
[----:B-1----:R-:W-:-:S05]  /*2b90*/  FMUL.FTZ R3, R16, R19 ;  /* 0x0000001310037220 */ /* 0x002fca0000410000 */
[----:B------:R2:W-:Y:S02]  /*2ba0*/  STG.E.64 desc[UR14][R4.64], R2 ;  /* 0x0000000204007986 */ /* 0x0005e4000c101b0e */
.L_x_3645:
[----:B------:R-:W-:Y:S05]  /*2bb0*/  BSYNC.RECONVERGENT B1 ;  /* 0x0000000000017941 */ /* 0x000fea0003800200 */
.L_x_3644:
[----:B------:R-:W-:Y:S05]  /*2bc0*/  @P4 BRA `(.L_x_3639) ;  /* 0x0000000000684947 */ /* 0x000fea0003800000 */
[C---:B0-2---:R-:W-:Y:S01]  /*2bd0*/  FADD.FTZ R3, -R0.reuse, R6 ;  /* 0x0000000600037221 */ /* 0x045fe20000010100 */
[----:B------:R-:W-:Y:S01]  /*2be0*/  FADD.FTZ R7, -R0, R7 ;  /* 0x0000000700077221 */ /* 0x000fe20000010100 */
        /* <DEDUP_REMOVED lines=17> */
[----:B------:R-:W0:Y:S01]  /*2d00*/  MUFU.RCP R5, R4 ;  /* 0x0000000400057308 */ /* 0x000e220000001000 */
[----:B-1----:R-:W-:-:S04]  /*2d10*/  LEA R2, P1, R24, UR10, 0x2 ;  /* 0x0000000a18027c11 */ /* 0x002fc8000f8210ff */
[----:B------:R-:W-:-:S03]  /*2d20*/  LEA.HI.X R3, R24, UR11, R9, 0x2, P1 ;  /* 0x0000000b18037c11 */ /* 0x000fc600088f1409 */
[----:B------:R-:W1:Y:S01]  /*2d30*/  MUFU.RCP R6, R6 ;  /* 0x0000000600067308 */ /* 0x000e620000001000 */
[----:B0-----:R-:W-:Y:S01]  /*2d40*/  FMUL.FTZ R10, R10, R5 ;  /* 0x000000050a0a7220 */ /* 0x001fe20000410000 */
[----:B-1----:R-:W-:-:S05]  /*2d50*/  FMUL.FTZ R11, R11, R6 ;  /* 0x000000060b0b7220 */ /* 0x002fca0000410000 */
[----:B------:R4:W-:Y:S02]  /*2d60*/  STG.E.64 desc[UR14][R2.64], R10 ;  /* 0x0000000a02007986 */ /* 0x0009e4000c101b0e */
.L_x_3639:
[----:B------:R-:W-:Y:S05]  /*2d70*/  BSYNC.RECONVERGENT B0 ;  /* 0x0000000000007941 */ /* 0x000fea0003800200 */
.L_x_3631:
        /* <DEDUP_REMOVED lines=8> */
.L_x_3647:
        /* <DEDUP_REMOVED lines=16> */
.L_x_4556:


//--------------------- .text._Z35group_norm_nhwc_fwd_one_pass_kernelI11Fp32IOFp32WLi128ELi64ELi512EEv26Group_norm_nhwc_fwd_params --------------------------
	.section	.text._Z35group_norm_nhwc_fwd_one_pass_kernelI11Fp32IOFp32WLi128ELi64ELi512EEv26Group_norm_nhwc_fwd_params,"ax",@progbits
	.align	128
        .global         _Z35group_norm_nhwc_fwd_one_pass_kernelI11Fp32IOFp32WLi128ELi64ELi512EEv26Group_norm_nhwc_fwd_params
        .type           _Z35group_norm_nhwc_fwd_one_pass_kernelI11Fp32IOFp32WLi128ELi64ELi512EEv26Group_norm_nhwc_fwd_params,@function
        .size           _Z35group_norm_nhwc_fwd_one_pass_kernelI11Fp32IOFp32WLi128ELi64ELi512EEv26Group_norm_nhwc_fwd_params,(.L_x_4557 - _Z35group_norm_nhwc_fwd_one_pass_kernelI11Fp32IOFp32WLi128ELi64ELi512EEv26Group_norm_nhwc_fwd_params)
        .other          _Z35group_norm_nhwc_fwd_one_pass_kernelI11Fp32IOFp32WLi128ELi64ELi512EEv26Group_norm_nhwc_fwd_params,@"STO_CUDA_ENTRY STV_DEFAULT"
_Z35group_norm_nhwc_fwd_one_pass_kernelI11Fp32IOFp32WLi128ELi64ELi512EEv26Group_norm_nhwc_fwd_params:
.text._Z35group_norm_nhwc_fwd_one_pass_kernelI11Fp32IOFp32WLi128ELi64ELi512EEv26Group_norm_nhwc_fwd_params:
        /* <DEDUP_REMOVED lines=39> */
.L_x_3691:
[----:B01---5:R-:W1:Y:S01]  /*0270*/  LDC R17, c[0x0][0x3f8] ;  /* 0x0000fe00ff117b82 */ /* 0x023e620000000800 */
[----:B--2---:R-:W2:Y:S01]  /*0280*/  LDCU.64 UR6, c[0x0][0x3e8] ;  /* 0x00007d00ff0677ac */ /* 0x004ea20008000a00 */
[C---:B------:R-:W-:Y:S02]  /*0290*/  IADD3 R21, PT, PT, R51.reuse, 0x30, RZ ;  /* 0x0000003033157810 */ /* 0x040fe40007ffe0ff */
[C---:B------:R-:W-:Y:S01]  /*02a0*/  IADD3 R31, PT, PT, R51.reuse, 0x10, RZ ;  /* 0x00000010331f7810 */ /* 0x040fe20007ffe0ff */
[----:B---3--:R-:W3:Y:S01]  /*02b0*/  LDCU.64 UR10, c[0x0][0x3f0] ;  /* 0x00007e00ff0a77ac */ /* 0x008ee20008000a00 */
[----:B------:R-:W-:Y:S02]  /*02c0*/  SHF.R.S32.HI R23, RZ, 0x1f, R21 ;  /* 0x0000001fff177819 */ /* 0x000fe40000011415 */
[----:B------:R-:W-:Y:S02]  /*02d0*/  SHF.R.S32.HI R29, RZ, 0x1f, R31 ;  /* 0x0000001fff1d7819 */ /* 0x000fe4000001141f */
[----:B------:R-:W-:-:S04]  /*02e0*/  IADD3 R27, PT, PT, R51, 0x20, RZ ;  /* 0x00000020331b7810 */ /* 0x000fc80007ffe0ff */
[----:B------:R-:W-:Y:S02]  /*02f0*/  SHF.R.S32.HI R19, RZ, 0x1f, R27 ;  /* 0x0000001fff137819 */ /* 0x000fe4000001141b */
[----:B--2---:R-:W-:Y:S02]  /*0300*/  ISETP.GE.U32.AND P4, PT, R21, UR6, PT ;  /* 0x0000000615007c0c */ /* 0x004fe4000bf86070 */
[----:B------:R-:W-:Y:S02]  /*0310*/  ISETP.GE.U32.AND P5, PT, R31, UR6, PT ;  /* 0x000000061f007c0c */ /* 0x000fe4000bfa6070 */
[----:B------:R-:W-:Y:S02]  /*0320*/  ISETP.GE.AND.EX P4, PT, R23, UR7, PT, P4 ;  /* 0x0000000717007c0c */ /* 0x000fe4000bf86340 */
[----:B-1--4-:R-:W-:Y:S02]  /*0330*/  IABS R13, R17 ;  /* 0x00000011000d7213 */ /* 0x012fe40000000000 */
[----:B------:R-:W-:-:S02]  /*0340*/  ISETP.GE.AND.EX P5, PT, R29, UR7, PT, P5 ;  /* 0x000000071d007c0c */ /* 0x000fc4000bfa6350 */
[----:B------:R-:W1:Y:S07]  /*0350*/  I2F.RP R12, R13 ;  /* 0x0000000d000c7306 */ /* 0x000e6e0000209400 */
[----:B------:R-:W2:Y:S01]  /*0360*/  @!P4 LDC.64 R24, c[0x0][0x390] ;  /* 0x0000e400ff18cb82 */ /* 0x000ea20000000a00 */
[----:B-1----:R-:W1:Y:S02]  /*0370*/  MUFU.RCP R12, R12 ;  /* 0x0000000c000c7308 */ /* 0x002e640000001000 */
[----:B-1----:R-:W-:-:S06]  /*0380*/  IADD3 R10, PT, PT, R12, 0xffffffe, RZ ;  /* 0x0ffffffe0c0a7810 */ /* 0x002fcc0007ffe0ff */
[----:B------:R1:W4:Y:S02]  /*0390*/  F2I.FTZ.U32.TRUNC.NTZ R11, R10 ;  /* 0x0000000a000b7305 */ /* 0x000324000021f000 */
[----:B-1----:R-:W-:Y:S02]  /*03a0*/  MOV R10, RZ ;  /* 0x000000ff000a7202 */ /* 0x002fe40000000f00 */
[----:B----4-:R-:W-:-:S05]  /*03b0*/  IADD3 R14, PT, PT, RZ, -R11, RZ ;  /* 0x8000000bff0e7210 */ /* 0x010fca0007ffe0ff */
        /* <DEDUP_REMOVED lines=12> */
[----:B------:R-:W-:-:S11]  /*0480*/  ISETP.NE.AND P2, PT, R17, RZ, PT ;  /* 0x000000ff1100720c */ /* 0x000fd60003f45270 */
[----:B------:R-:W-:-:S04]  /*0490*/  @P1 IADD3 R11, PT, PT, R11, 0x1, RZ ;  /* 0x000000010b0b1810 */ /* 0x000fc80007ffe0ff */
[----:B------:R-:W-:Y:S02]  /*04a0*/  MOV R15, R11 ;  /* 0x0000000b000f7202 */ /* 0x000fe40000000f00 */
[----:B------:R-:W1:Y:S02]  /*04b0*/  @!P4 LDC.64 R10, c[0x0][0x3e0] ;  /* 0x0000f800ff0acb82 */ /* 0x000e640000000a00 */
[----:B------:R-:W-:Y:S02]  /*04c0*/  @!P3 IADD3 R15, PT, PT, -R15, RZ, RZ ;  /* 0x000000ff0f0fb210 */ /* 0x000fe40007ffe1ff */
[----:B------:R-:W-:Y:S02]  /*04d0*/  @!P2 LOP3.LUT R15, RZ, R17, RZ, 0x33, !PT ;  /* 0x00000011ff0fa212 */ /* 0x000fe400078e33ff */
[----:B------:R-:W-:Y:S02]  /*04e0*/  ISETP.GE.U32.AND P2, PT, R27, UR6, PT ;  /* 0x000000061b007c0c */ /* 0x000fe4000bf46070 */
[----:B------:R-:W-:-:S02]  /*04f0*/  IADD3 R53, PT, PT, -R15, RZ, RZ ;  /* 0x000000ff0f357210 */ /* 0x000fc40007ffe1ff */
[----:B------:R-:W-:Y:S02]  /*0500*/  SHF.R.S32.HI R12, RZ, 0x1f, R15 ;  /* 0x0000001fff0c7819 */ /* 0x000fe4000001140f */
[----:B------:R-:W-:Y:S01]  /*0510*/  ISETP.GE.AND.EX P2, PT, R19, UR7, PT, P2 ;  /* 0x0000000713007c0c */ /* 0x000fe2000bf46320 */
[----:B------:R-:W-:Y:S01]  /*0520*/  IMAD R53, R17, R53, R8 ;  /* 0x0000003511357224 */ /* 0x000fe200078e0208 */
[----:B------:R-:W-:Y:S01]  /*0530*/  ISETP.GE.U32.AND P3, PT, R49, UR6, PT ;  /* 0x0000000631007c0c */ /* 0x000fe2000bf66070 */
[----:B---3--:R-:W-:Y:S02]  /*0540*/  IMAD R14, R12, UR10, RZ ;  /* 0x0000000a0c0e7c24 */ /* 0x008fe4000f8e02ff */
[----:B------:R-:W3:Y:S01]  /*0550*/  @!P5 LDC.64 R12, c[0x0][0x3e0] ;  /* 0x0000f800ff0cdb82 */ /* 0x000ee20000000a00 */
[----:B------:R-:W-:Y:S01]  /*0560*/  SHF.L.U32 R53, R53, 0x6, RZ ;  /* 0x0000000635357819 */ /* 0x000fe200000006ff */
[----:B------:R-:W-:Y:S01]  /*0570*/  IMAD R55, R15, UR11, R14 ;  /* 0x0000000b0f377c24 */ /* 0x000fe2000f8e020e */
[----:B------:R-:W-:-:S02]  /*0580*/  ISETP.GE.AND.EX P3, PT, R43, UR7, PT, P3 ;  /* 0x000000072b007c0c */ /* 0x000fc4000bf66330 */
[----:B------:R-:W-:Y:S02]  /*0590*/  SHF.R.S32.HI R57, RZ, 0x1f, R53 ;  /* 0x0000001fff397819 */ /* 0x000fe40000011435 */
[----:B------:R-:W-:Y:S01]  /*05a0*/  LOP3.LUT R56, R53, R52, RZ, 0xfc, !PT ;  /* 0x0000003435387212 */ /* 0x000fe200078efcff */
[----:B-1----:R-:W-:Y:S01]  /*05b0*/  @!P4 IMAD R14, R23, R10, RZ ;  /* 0x0000000a170ec224 */ /* 0x002fe200078e02ff */
[----:B------:R-:W1:Y:S03]  /*05c0*/  @!P2 LDC.64 R16, c[0x0][0x3e0] ;  /* 0x0000f800ff10ab82 */ /* 0x000e660000000a00 */
[----:B------:R-:W-:-:S04]  /*05d0*/  IMAD.WIDE.U32 R56, R15, UR10, R56 ;  /* 0x0000000a0f387c25 */ /* 0x000fc8000f8e0038 */
[----:B------:R-:W-:Y:S01]  /*05e0*/  @!P4 IMAD R15, R21, R11, R14 ;  /* 0x0000000b150fc224 */ /* 0x000fe200078e020e */
[----:B------:R-:W-:Y:S01]  /*05f0*/  IADD3 R55, PT, PT, R57, R55, RZ ;  /* 0x0000003739377210 */ /* 0x000fe20007ffe0ff */
[----:B------:R-:W4:Y:S01]  /*0600*/  @!P5 LDC.64 R22, c[0x0][0x390] ;  /* 0x0000e400ff16db82 */ /* 0x000f220000000a00 */
[----:B------:R-:W-:-:S05]  /*0610*/  @!P4 MOV R54, R56 ;  /* 0x000000380036c202 */ /* 0x000fca0000000f00 */
[----:B------:R-:W-:Y:S02]  /*0620*/  @!P4 IMAD.WIDE.U32 R10, R21, R10, R54 ;  /* 0x0000000a150ac225 */ /* 0x000fe400078e0036 */
[----:B------:R-:W5:Y:S02]  /*0630*/  @!P3 LDC.64 R20, c[0x0][0x3e0] ;  /* 0x0000f800ff14bb82 */ /* 0x000f640000000a00 */
[----:B---3--:R-:W-:Y:S01]  /*0640*/  @!P5 IMAD R14, R29, R12, RZ ;  /* 0x0000000c1d0ed224 */ /* 0x008fe200078e02ff */
[----:B------:R-:W-:Y:S02]  /*0650*/  @!P4 IADD3 R11, PT, PT, R11, R15, RZ ;  /* 0x0000000f0b0bc210 */ /* 0x000fe40007ffe0ff */
[C---:B--2---:R-:W-:Y:S01]  /*0660*/  @!P4 LEA R24, P1, R10.reuse, R24, 0x2 ;  /* 0x000000180a18c211 */ /* 0x044fe200078210ff */
[----:B------:R-:W-:Y:S02]  /*0670*/  @!P5 IMAD R29, R31, R13, R14 ;  /* 0x0000000d1f1dd224 */ /* 0x000fe400078e020e */
[----:B------:R-:W2:Y:S01]  /*0680*/  @!P2 LDC.64 R14, c[0x0][0x390] ;  /* 0x0000e400ff0eab82 */ /* 0x000ea20000000a00 */
[----:B------:R-:W-:-:S02]  /*0690*/  @!P4 LEA.HI.X R25, R10, R25, R11, 0x2, P1 ;  /* 0x000000190a19c211 */ /* 0x000fc400008f140b */
[----:B------:R-:W-:Y:S02]  /*06a0*/  ISETP.GE.U32.AND P1, PT, R51, UR6, PT ;  /* 0x0000000633007c0c */ /* 0x000fe4000bf26070 */
[----:B------:R-:W-:Y:S02]  /*06b0*/  @!P5 MOV R10, R56 ;  /* 0x00000038000ad202 */ /* 0x000fe40000000f00 */
[----:B------:R-:W-:Y:S02]  /*06c0*/  @!P5 MOV R11, R55 ;  /* 0x00000037000bd202 */ /* 0x000fe40000000f00 */
[----:B------:R-:W-:Y:S01]  /*06d0*/  ISETP.GE.AND.EX P1, PT, R9, UR7, PT, P1 ;  /* 0x0000000709007c0c */ /* 0x000fe2000bf26310 */
[----:B------:R-:W-:Y:S01]  /*06e0*/  @!P5 IMAD.WIDE.U32 R12, R31, R12, R10 ;  /* 0x0000000c1f0cd225 */ /* 0x000fe200078e000a */
[----:B------:R-:W-:Y:S02]  /*06f0*/  MOV R11, RZ ;  /* 0x000000ff000b7202 */ /* 0x000fe40000000f00 */
[----:B------:R-:W-:Y:S01]  /*0700*/  MOV R10, RZ ;  /* 0x000000ff000a7202 */ /* 0x000fe20000000f00 */
[----:B-1----:R-:W-:Y:S01]  /*0710*/  @!P2 IMAD R18, R19, R16, RZ ;  /* 0x000000101312a224 */ /* 0x002fe200078e02ff */
[----:B------:R-:W-:-:S02]  /*0720*/  @!P5 IADD3 R13, PT, PT, R13, R29, RZ ;  /* 0x0000001d0d0dd210 */ /* 0x000fc40007ffe0ff */
[----:B----4-:R-:W-:Y:S01]  /*0730*/  @!P5 LEA R22, P6, R12, R22, 0x2 ;  /* 0x000000160c16d211 */ /* 0x010fe200078c10ff */
[----:B------:R-:W-:Y:S01]  /*0740*/  @!P2 IMAD R29, R27, R17, R18 ;  /* 0x000000111b1da224 */ /* 0x000fe200078e0212 */
[----:B0-----:R0:W3:Y:S01]  /*0750*/  @!P4 LDG.E.64 R10, desc[UR8][R24.64] ;  /* 0x00000008180ac981 */ /* 0x0010e2000c1e1b00 */
[----:B------:R-:W-:Y:S02]  /*0760*/  ISETP.GE.U32.AND P4, PT, R48, UR6, PT ;  /* 0x0000000630007c0c */ /* 0x000fe4000bf86070 */
[----:B------:R-:W1:Y:S01]  /*0770*/  @!P1 LDC.64 R18, c[0x0][0x3e0] ;  /* 0x0000f800ff129b82 */ /* 0x000e620000000a00 */
[----:B------:R-:W-:Y:S02]  /*0780*/  @!P5 LEA.HI.X R23, R12, R23, R13, 0x2, P6 ;  /* 0x000000170c17d211 */ /* 0x000fe400030f140d */
[----:B------:R-:W-:Y:S02]  /*0790*/  CS2R R12, SRZ ;  /* 0x00000000000c7805 */ /* 0x000fe4000001ff00 */
[----:B------:R-:W-:-:S02]  /*07a0*/  ISETP.GE.U32.AND P6, PT, R47, UR6, PT ;  /* 0x000000062f007c0c */ /* 0x000fc4000bfc6070 */
[----:B------:R-:W-:Y:S02]  /*07b0*/  ISETP.GE.AND.EX P4, PT, R44, UR7, PT, P4 ;  /* 0x000000072c007c0c */ /* 0x000fe4000bf86340 */
[----:B0-----:R-:W-:Y:S01]  /*07c0*/  @!P2 MOV R24, R56 ;  /* 0x000000380018a202 */ /* 0x001fe20000000f00 */
[----:B------:R0:W4:Y:S01]  /*07d0*/  @!P5 LDG.E.64 R12, desc[UR8][R22.64] ;  /* 0x00000008160cd981 */ /* 0x000122000c1e1b00 */
[----:B------:R-:W-:Y:S02]  /*07e0*/  @!P2 MOV R25, R55 ;  /* 0x000000370019a202 */ /* 0x000fe40000000f00 */
[----:B------:R-:W-:Y:S01]  /*07f0*/  ISETP.GE.AND.EX P5, PT, R45, UR7, PT, P6 ;  /* 0x000000072d007c0c */ /* 0x000fe2000bfa6360 */
[----:B------:R-:W-:Y:S01]  /*0800*/  @!P2 IMAD.WIDE.U32 R16, R27, R16, R24 ;  /* 0x000000101b10a225 */ /* 0x000fe200078e0018 */
[----:B------:R-:W-:Y:S01]  /*0810*/  @!P3 MOV R30, R56 ;  /* 0x00000038001eb202 */ /* 0x000fe20000000f00 */
[----:B------:R-:W1:Y:S03]  /*0820*/  @!P1 LDC.64 R26, c[0x0][0x390] ;  /* 0x0000e400ff1a9b82 */ /* 0x000e660000000a00 */
[----:B------:R-:W-:-:S05]  /*0830*/  @!P2 IADD3 R17, PT, PT, R17, R29, RZ ;  /* 0x0000001d1111a210 */ /* 0x000fca0007ffe0ff */
[----:B0-----:R-:W0:Y:S01]  /*0840*/  @!P3 LDC.64 R22, c[0x0][0x390] ;  /* 0x0000e400ff16bb82 */ /* 0x001e220000000a00 */
[C---:B--2---:R-:W-:Y:S01]  /*0850*/  @!P2 LEA R28, P6, R16.reuse, R14, 0x2 ;  /* 0x0000000e101ca211 */ /* 0x044fe200078c10ff */
[----:B-----5:R-:W-:Y:S01]  /*0860*/  @!P3 IMAD R14, R43, R20, RZ ;  /* 0x000000142b0eb224 */ /* 0x020fe200078e02ff */
[----:B------:R-:W-:Y:S02]  /*0870*/  @!P3 MOV R31, R55 ;  /* 0x00000037001fb202 */ /* 0x000fe40000000f00 */
[----:B------:R-:W-:-:S03]  /*0880*/  @!P2 LEA.HI.X R29, R16, R15, R17, 0x2, P6 ;  /* 0x0000000f101da211 */ /* 0x000fc600030f1411 */
[----:B------:R-:W2:Y:S01]  /*0890*/  @!P4 LDC.64 R24, c[0x0][0x3e0] ;  /* 0x0000f800ff18cb82 */ /* 0x000ea20000000a00 */
[----:B------:R-:W-:Y:S01]  /*08a0*/  ISETP.GE.U32.AND P6, PT, R42, UR6, PT ;  /* 0x000000062a007c0c */ /* 0x000fe2000bfc6070 */
[----:B------:R-:W-:-:S06]  /*08b0*/  @!P3 IMAD R33, R49, R21, R14 ;  /* 0x000000153121b224 */ /* 0x000fcc00078e020e */
[----:B------:R-:W5:Y:S01]  /*08c0*/  @!P5 LDC.64 R16, c[0x0][0x3e0] ;  /* 0x0000f800ff10db82 */ /* 0x000f620000000a00 */
[----:B-1----:R-:W-:Y:S02]  /*08d0*/  @!P1 IMAD R32, R9, R18, RZ ;  /* 0x0000001209209224 */ /* 0x002fe400078e02ff */
[----:B------:R-:W-:Y:S01]  /*08e0*/  @!P3 IMAD.WIDE.U32 R30, R49, R20, R30 ;  /* 0x00000014311eb225 */ /* 0x000fe200078e001e */
[----:B------:R-:W-:Y:S02]  /*08f0*/  ISETP.GE.AND.EX P6, PT, R46, UR7, PT, P6 ;  /* 0x000000072e007c0c */ /* 0x000fe4000bfc6360 */
[----:B------:R-:W-:Y:S01]  /*0900*/  CS2R R14, SRZ ;  /* 0x00000000000e7805 */ /* 0x000fe2000001ff00 */
[----:B------:R-:W-:Y:S01]  /*0910*/  @!P1 IMAD R35, R51, R19, R32 ;  /* 0x0000001333239224 */ /* 0x000fe200078e0220 */
[----:B------:R-:W-:Y:S01]  /*0920*/  @!P3 IADD3 R19, PT, PT, R31, R33, RZ ;  /* 0x000000211f13b210 */ /* 0x000fe20007ffe0ff */
[----:B------:R-:W1:Y:S01]  /*0930*/  @!P4 LDC.64 R20, c[0x0][0x390] ;  /* 0x0000e400ff14cb82 */ /* 0x000e620000000a00 */
[----:B------:R-:W-:-:S02]  /*0940*/  @!P1 MOV R32, R56 ;  /* 0x0000003800209202 */ /* 0x000fc40000000f00 */
[----:B------:R0:W3:Y:S01]  /*0950*/  @!P2 LDG.E.64 R14, desc[UR8][R28.64] ;  /* 0x000000081c0ea981 */ /* 0x0000e2000c1e1b00 */
[----:B------:R-:W-:-:S03]  /*0960*/  @!P1 MOV R33, R55 ;  /* 0x0000003700219202 */ /* 0x000fc60000000f00 */
[----:B------:R-:W-:Y:S01]  /*0970*/  @!P1 IMAD.WIDE.U32 R32, R51, R18, R32 ;  /* 0x0000001233209225 */ /* 0x000fe200078e0020 */
[----:B0-----:R-:W-:-:S03]  /*0980*/  @!P3 LEA R28, P2, R30, R22, 0x2 ;  /* 0x000000161e1cb211 */ /* 0x001fc600078410ff */
[----:B--2---:R-:W-:Y:S01]  /*0990*/  @!P4 IMAD R37, R44, R24, RZ ;  /* 0x000000182c25c224 */ /* 0x004fe200078e02ff */
[----:B------:R-:W-:Y:S02]  /*09a0*/  @!P1 IADD3 R31, PT, PT, R33, R35, RZ ;  /* 0x00000023211f9210 */ /* 0x000fe40007ffe0ff */
[----:B------:R-:W-:Y:S02]  /*09b0*/  @!P3 LEA.HI.X R29, R30, R23, R19, 0x2, P2 ;  /* 0x000000171e1db211 */ /* 0x000fe400010f1413 */
[----:B------:R-:W0:Y:S01]  /*09c0*/  @!P5 LDC.64 R22, c[0x0][0x390] ;  /* 0x0000e400ff16db82 */ /* 0x000e220000000a00 */
[----:B------:R-:W-:Y:S02]  /*09d0*/  @!P4 MOV R34, R56 ;  /* 0x000000380022c202 */ /* 0x000fe40000000f00 */
[----:B------:R-:W-:Y:S02]  /*09e0*/  @!P4 MOV R35, R55 ;  /* 0x000000370023c202 */ /* 0x000fe40000000f00 */
[----:B------:R-:W-:-:S03]  /*09f0*/  @!P1 LEA R30, P2, R32, R26, 0x2 ;  /* 0x0000001a201e9211 */ /* 0x000fc600078410ff */
[----:B------:R-:W2:Y:S01]  /*0a00*/  @!P6 LDC.64 R18, c[0x0][0x3e0] ;  /* 0x0000f800ff12eb82 */ /* 0x000ea20000000a00 */
[----:B-----5:R-:W-:Y:S02]  /*0a10*/  @!P5 IMAD R26, R45, R16, RZ ;  /* 0x000000102d1ad224 */ /* 0x020fe400078e02ff */
[----:B------:R-:W-:Y:S01]  /*0a20*/  @!P4 IMAD R37, R48, R25, R37 ;  /* 0x000000193025c224 */ /* 0x000fe200078e0225 */
[----:B------:R-:W-:Y:S01]  /*0a30*/  @!P1 LEA.HI.X R31, R32, R27, R31, 0x2, P2 ;  /* 0x0000001b201f9211 */ /* 0x000fe200010f141f */
[----:B------:R-:W-:Y:S01]  /*0a40*/  @!P4 IMAD.WIDE.U32 R24, R48, R24, R34 ;  /* 0x000000183018c225 */ /* 0x000fe200078e0022 */
[----:B------:R-:W-:-:S03]  /*0a50*/  @!P5 MOV R27, R55 ;  /* 0x00000037001bd202 */ /* 0x000fc60000000f00 */
[----:B------:R-:W-:Y:S01]  /*0a60*/  @!P5 IMAD R35, R47, R17, R26 ;  /* 0x000000112f23d224 */ /* 0x000fe200078e021a */
[----:B------:R-:W-:Y:S02]  /*0a70*/  @!P5 MOV R26, R56 ;  /* 0x00000038001ad202 */ /* 0x000fe40000000f00 */
[----:B------:R-:W-:-:S03]  /*0a80*/  CS2R R32, SRZ ;  /* 0x0000000000207805 */ /* 0x000fc6000001ff00 */
[----:B------:R-:W-:Y:S02]  /*0a90*/  @!P5 IMAD.WIDE.U32 R26, R47, R16, R26 ;  /* 0x000000102f1ad225 */ /* 0x000fe400078e001a */
[----:B------:R-:W5:Y:S01]  /*0aa0*/  @!P6 LDC.64 R16, c[0x0][0x390] ;  /* 0x0000e400ff10eb82 */ /* 0x000f620000000a00 */
[----:B------:R-:W3:Y:S01]  /*0ab0*/  @!P1 LDG.E.64 R32, desc[UR8][R30.64] ;  /* 0x000000081e209981 */ /* 0x000ee2000c1e1b00 */
[----:B------:R-:W-:Y:S02]  /*0ac0*/  @!P4 IADD3 R37, PT, PT, R25, R37, RZ ;  /* 0x000000251925c210 */ /* 0x000fe40007ffe0ff */
[----:B-1----:R-:W-:Y:S01]  /*0ad0*/  @!P4 LEA R20, P2, R24, R20, 0x2 ;  /* 0x000000141814c211 */ /* 0x002fe200078410ff */
[----:B--2---:R-:W-:-:S03]  /*0ae0*/  @!P6 IMAD R25, R46, R18, RZ ;  /* 0x000000122e19e224 */ /* 0x004fc600078e02ff */
[----:B------:R-:W-:Y:S02]  /*0af0*/  @!P4 LEA.HI.X R21, R24, R21, R37, 0x2, P2 ;  /* 0x000000151815c211 */ /* 0x000fe400010f1425 */
[----:B------:R-:W-:Y:S02]  /*0b00*/  @!P5 IADD3 R24, PT, PT, R27, R35, RZ ;  /* 0x000000231b18d210 */ /* 0x000fe40007ffe0ff */
[----:B0-----:R-:W-:Y:S01]  /*0b10*/  @!P5 LEA R22, P2, R26, R22, 0x2 ;  /* 0x000000161a16d211 */ /* 0x001fe200078410ff */
[----:B------:R-:W-:Y:S01]  /*0b20*/  @!P6 IMAD R19, R42, R19, R25 ;  /* 0x000000132a13e224 */ /* 0x000fe200078e0219 */
[----:B------:R-:W-:Y:S02]  /*0b30*/  CS2R R34, SRZ ;  /* 0x0000000000227805 */ /* 0x000fe4000001ff00 */
[----:B------:R-:W-:Y:S02]  /*0b40*/  @!P6 MOV R25, R55 ;  /* 0x000000370019e202 */ /* 0x000fe40000000f00 */
[----:B------:R-:W-:-:S02]  /*0b50*/  @!P5 LEA.HI.X R23, R26, R23, R24, 0x2, P2 ;  /* 0x000000171a17d211 */ /* 0x000fc400010f1418 */
[----:B------:R-:W-:Y:S02]  /*0b60*/  @!P6 MOV R24, R56 ;  /* 0x000000380018e202 */ /* 0x000fe40000000f00 */
[----:B------:R-:W-:Y:S01]  /*0b70*/  CS2R R36, SRZ ;  /* 0x0000000000247805 */ /* 0x000fe2000001ff00 */
[----:B------:R-:W2:Y:S02]  /*0b80*/  @!P3 LDG.E.64 R34, desc[UR8][R28.64] ;  /* 0x000000081c22b981 */ /* 0x000ea4000c1e1b00 */
[----:B------:R-:W-:Y:S01]  /*0b90*/  @!P6 IMAD.WIDE.U32 R24, R42, R18, R24 ;  /* 0x000000122a18e225 */ /* 0x000fe200078e0018 */
[----:B------:R-:W-:Y:S02]  /*0ba0*/  CS2R R38, SRZ ;  /* 0x0000000000267805 */ /* 0x000fe4000001ff00 */
[----:B------:R0:W2:Y:S02]  /*0bb0*/  @!P4 LDG.E.64 R36, desc[UR8][R20.64] ;  /* 0x000000081424c981 */ /* 0x0000a4000c1e1b00 */
[----:B------:R-:W-:-:S02]  /*0bc0*/  @!P6 IADD3 R18, PT, PT, R25, R19, RZ ;  /* 0x000000131912e210 */ /* 0x000fc40007ffe0ff */
[C---:B-----5:R-:W-:Y:S02]  /*0bd0*/  @!P6 LEA R16, P2, R24.reuse, R16, 0x2 ;  /* 0x000000101810e211 */ /* 0x060fe400078410ff */
[----:B------:R-:W-:Y:S01]  /*0be0*/  CS2R R40, SRZ ;  /* 0x0000000000287805 */ /* 0x000fe2000001ff00 */
[----:B------:R3:W5:Y:S01]  /*0bf0*/  @!P5 LDG.E.64 R38, desc[UR8][R22.64] ;  /* 0x000000081626d981 */ /* 0x000762000c1e1b00 */
[----:B------:R-:W-:-:S05]  /*0c00*/  @!P6 LEA.HI.X R17, R24, R17, R18, 0x2, P2 ;  /* 0x000000111811e211 */ /* 0x000fca00010f1412 */
[----:B------:R1:W5:Y:S01]  /*0c10*/  @!P6 LDG.E.64 R40, desc[UR8][R16.64] ;  /* 0x000000081028e981 */ /* 0x000362000c1e1b00 */
[C---:B------:R-:W-:Y:S02]  /*0c20*/  ISETP.GT.AND P2, PT, R4.reuse, 0x1e, PT ;  /* 0x0000001e0400780c */ /* 0x040fe40003f44270 */
[----:B------:R-:W-:Y:S01]  /*0c30*/  ISETP.GT.AND P3, PT, R4, 0xf, PT ;  /* 0x0000000f0400780c */ /* 0x000fe20003f64270 */
[----:B------:R-:W-:Y:S01]  /*0c40*/  BSSY.RECONVERGENT B0, `(.L_x_3648) ;  /* 0x0000045000007945 */ /* 0x000fe20003800200 */
[----:B----4-:R-:W-:Y:S01]  /*0c50*/  FMUL.FTZ R25, R13, R13 ;  /* 0x0000000d0d197220 */ /* 0x010fe20000410000 */
[----:B0-----:R-:W-:-:S03]  /*0c60*/  FADD.FTZ R21, R12, R13 ;  /* 0x0000000d0c157221 */ /* 0x001fc60000010000 */
[----:B------:R-:W-:Y:S01]  /*0c70*/  FFMA.FTZ R20, R12, R12, R25 ;  /* 0x0000000c0c147223 */ /* 0x000fe20000010019 */
[----:B---3--:R-:W-:Y:S01]  /*0c80*/  FMUL.FTZ R23, R15, R15 ;  /* 0x0000000f0f177220 */ /* 0x008fe20000410000 */
[----:B-1----:R-:W-:-:S03]  /*0c90*/  FADD.FTZ R17, R14, R15 ;  /* 0x0000000f0e117221 */ /* 0x002fc60000010000 */
[----:B------:R-:W-:Y:S01]  /*0ca0*/  FFMA.FTZ R16, R14, R14, R23 ;  /* 0x0000000e0e107223 */ /* 0x000fe20000010017 */
[----:B------:R-:W-:Y:S01]  /*0cb0*/  FMUL.FTZ R19, R33, R33 ;  /* 0x0000002121137220 */ /* 0x000fe20000410000 */
[----:B------:R-:W-:-:S03]  /*0cc0*/  FADD.FTZ R18, R32, R33 ;  /* 0x0000002120127221 */ /* 0x000fc60000010000 */
[----:B------:R-:W-:Y:S01]  /*0cd0*/  FFMA.FTZ R19, R32, R32, R19 ;  /* 0x0000002020137223 */ /* 0x000fe20000010013 */
[----:B------:R-:W-:-:S03]  /*0ce0*/  FADD.FTZ R18, RZ, R18 ;  /* 0x00000012ff127221 */ /* 0x000fc60000010000 */
[----:B------:R-:W-:Y:S01]  /*0cf0*/  FADD.FTZ R19, RZ, R19 ;  /* 0x00000013ff137221 */ /* 0x000fe20000010000 */
[----:B------:R-:W-:Y:S01]  /*0d00*/  FADD.FTZ R18, R18, R21 ;  /* 0x0000001512127221 */ /* 0x000fe20000010000 */
[----:B------:R-:W-:Y:S02]  /*0d10*/  FMUL.FTZ R21, R11, R11 ;  /* 0x0000000b0b157220 */ /* 0x000fe40000410000 */
[----:B------:R-:W-:Y:S01]  /*0d20*/  FADD.FTZ R19, R19, R20 ;  /* 0x0000001413137221 */ /* 0x000fe20000010000 */
[----:B------:R-:W-:Y:S01]  /*0d30*/  FADD.FTZ R17, R18, R17 ;  /* 0x0000001112117221 */ /* 0x000fe20000010000 */
[C---:B------:R-:W-:Y:S01]  /*0d40*/  FADD.FTZ R18, R10.reuse, R11 ;  /* 0x0000000b0a127221 */ /* 0x040fe20000010000 */
[----:B------:R-:W-:Y:S01]  /*0d50*/  FFMA.FTZ R21, R10, R10, R21 ;  /* 0x0000000a0a157223 */ /* 0x000fe20000010015 */
[----:B------:R-:W-:Y:S02]  /*0d60*/  FADD.FTZ R16, R19, R16 ;  /* 0x0000001013107221 */ /* 0x000fe40000010000 */
[----:B------:R-:W-:Y:S01]  /*0d70*/  FADD.FTZ R17, R17, R18 ;  /* 0x0000001211117221 */ /* 0x000fe20000010000 */
[----:B--2---:R-:W-:Y:S01]  /*0d80*/  FMUL.FTZ R19, R35, R35 ;  /* 0x0000002323137220 */ /* 0x004fe20000410000 */
[----:B------:R-:W-:Y:S01]  /*0d90*/  FADD.FTZ R18, R34, R35 ;  /* 0x0000002322127221 */ /* 0x000fe20000010000 */
[----:B------:R-:W-:-:S02]  /*0da0*/  FADD.FTZ R16, R16, R21 ;  /* 0x0000001510107221 */ /* 0x000fc40000010000 */
[----:B------:R-:W-:Y:S01]  /*0db0*/  FFMA.FTZ R19, R34, R34, R19 ;  /* 0x0000002222137223 */ /* 0x000fe20000010013 */
[----:B------:R-:W-:Y:S01]  /*0dc0*/  FMUL.FTZ R21, R37, R37 ;  /* 0x0000002525157220 */ /* 0x000fe20000410000 */
[----:B------:R-:W-:Y:S01]  /*0dd0*/  FADD.FTZ R17, R17, R18 ;  /* 0x0000001211117221 */ /* 0x000fe20000010000 */
[----:B------:R-:W-:Y:S01]  /*0de0*/  FADD.FTZ R18, R36, R37 ;  /* 0x0000002524127221 */ /* 0x000fe20000010000 */
[----:B------:R-:W-:Y:S01]  /*0df0*/  FADD.FTZ R16, R16, R19 ;  /* 0x0000001310107221 */ /* 0x000fe20000010000 */
[----:B------:R-:W-:Y:S01]  /*0e00*/  FFMA.FTZ R21, R36, R36, R21 ;  /* 0x0000002424157223 */ /* 0x000fe20000010015 */
[----:B-----5:R-:W-:Y:S01]  /*0e10*/  FMUL.FTZ R19, R39, R39 ;  /* 0x0000002727137220 */ /* 0x020fe20000410000 */
[----:B------:R-:W-:Y:S02]  /*0e20*/  FADD.FTZ R17, R17, R18 ;  /* 0x0000001211117221 */ /* 0x000fe40000010000 */
[----:B------:R-:W-:Y:S01]  /*0e30*/  FADD.FTZ R16, R16, R21 ;  /* 0x0000001510107221 */ /* 0x000fe20000010000 */
        /* <DEDUP_REMOVED lines=37> */
.L_x_3649:
[----:B------:R-:W-:Y:S05]  /*1090*/  BSYNC.RECONVERGENT B0 ;  /* 0x0000000000007941 */ /* 0x000fea0003800200 */
.L_x_3648:
        /* <DEDUP_REMOVED lines=46> */
.L_x_3651:
[----:B------:R-:W-:Y:S05]  /*1380*/  BSYNC.RECONVERGENT B0 ;  /* 0x0000000000007941 */ /* 0x000fea0003800200 */
.L_x_3650:
        /* <DEDUP_REMOVED lines=10> */
[----:B--2---:R-:W-:Y:S02]  /*1430*/  LOP3.LUT P4, R22, R7, 0x2, RZ, 0xc0, !PT ;  /* 0x0000000207167812 */ /* 0x004fe4000788c0ff */
[----:B-1----:R-:W-:Y:S01]  /*1440*/  IADD3 R23, PT, PT, R19, R0, RZ ;  /* 0x0000000013177210 */ /* 0x002fe20007ffe0ff */
[----:B------:R-:W-:Y:S01]  /*1450*/  IMAD R19, R2, R5, R0 ;  /* 0x0000000502137224 */ /* 0x000fe200078e0200 */
[----:B------:R-:W-:-:S03]  /*1460*/  SEL R25, R6, RZ, !P4 ;  /* 0x000000ff06197207 */ /* 0x000fc60006000000 */
[----:B------:R-:W-:Y:S01]  /*1470*/  IMAD.WIDE.U32 R18, R19, 0x8, R58 ;  /* 0x0000000813127825 */ /* 0x000fe200078e003a */
[----:B------:R-:W-:-:S04]  /*1480*/  ISETP.NE.AND P4, PT, R25, -0x1, PT ;  /* 0xffffffff1900780c */ /* 0x000fc80003f85270 */
        /* <DEDUP_REMOVED lines=9> */
.L_x_3654:
[----:B-1----:R-:W2:Y:S04]  /*1520*/  LDG.E.STRONG.GPU R18, desc[UR8][R16.64] ;  /* 0x0000000810127981 */ /* 0x002ea8000c1ef900 */
[----:B--2---:R-:W-:Y:S01]  /*1530*/  CCTL.IVALL ;  /* 0x00000000ff00798f */ /* 0x004fe20002000000 */
[----:B------:R-:W-:Y:S05]  /*1540*/  YIELD ;  /* 0x0000000000007946 */ /* 0x000fea0003800000 */
[----:B------:R-:W-:-:S13]  /*1550*/  ISETP.NE.AND P4, PT, R18, R25, PT ;  /* 0x000000191200720c */ /* 0x000fda0003f85270 */
[----:B------:R-:W-:Y:S05]  /*1560*/  @P4 BRA `(.L_x_3654) ;  /* 0xfffffffc00ec4947 */ /* 0x000fea000383ffff */
.L_x_3653:
[----:B------:R-:W-:Y:S05]  /*1570*/  WARPSYNC.ALL ;  /* 0x0000000000007948 */ /* 0x000fea0003800000 */
[----:B------:R-:W-:Y:S01]  /*1580*/  BAR.SYNC.DEFER_BLOCKING 0x0 ;  /* 0x0000000000007b1d */ /* 0x000fe20000010000 */
[----:B------:R-:W-:-:S05]  /*1590*/  HFMA2 R24, -RZ, RZ, 0, 0 ;  /* 0x00000000ff187431 */ /* 0x000fca00000001ff */
[----:B------:R-:W-:Y:S05]  /*15a0*/  @!P2 BRA `(.L_x_3655) ;  /* 0x00000004001ca947 */ /* 0x000fea0003800000 */
[C-C-:B--2---:R-:W-:Y:S01]  /*15b0*/  IMAD R22, R5.reuse, 0x5, R0.reuse ;  /* 0x0000000505167824 */ /* 0x144fe200078e0200 */
        /* <DEDUP_REMOVED lines=9> */
[----:B-1----:R-:W-:-:S07]  /*1650*/  LOP3.LUT R23, R6, 0x7ffffff8, RZ, 0xc0, !PT ;  /* 0x7ffffff806177812 */ /* 0x002fce00078ec0ff */
.L_x_3656:
        /* <DEDUP_REMOVED lines=60> */
.L_x_3655:
        /* <DEDUP_REMOVED lines=12> */
[C---:B------:R-:W-:Y:S02]  /*1ae0*/  IADD3 R23, PT, PT, R24.reuse, 0x2, RZ ;  /* 0x0000000218177810 */ /* 0x040fe40007ffe0ff */
        /* <DEDUP_REMOVED lines=10> */
[----:B------:R-:W3:Y:S04]  /*1b90*/  @!P5 LDG.E.64 R16, desc[UR8][R16.64] ;  /* 0x000000081010d981 */ /* 0x000ee8000c1e1b00 */
[----:B------:R-:W4:Y:S02]  /*1ba0*/  @!P4 LDG.E.64 R18, desc[UR8][R18.64] ;  /* 0x000000081212c981 */ /* 0x000f24000c1e1b00 */
[----:B------:R-:W-:-:S04]  /*1bb0*/  @!P6 IMAD R27, R27, R5, R0 ;  /* 0x000000051b1be224 */ /* 0x000fc800078e0200 */
[----:B--2---:R-:W-:-:S06]  /*1bc0*/  @!P6 IMAD.WIDE.U32 R22, R27, 0x8, R58 ;  /* 0x000000081b16e825 */ /* 0x004fcc00078e003a */
[----:B------:R-:W2:Y:S01]  /*1bd0*/  @!P6 LDG.E.64 R22, desc[UR8][R22.64] ;  /* 0x000000081616e981 */ /* 0x000ea2000c1e1b00 */
[----:B------:R-:W-:Y:S01]  /*1be0*/  IADD3 R24, PT, PT, R24, 0x4, RZ ;  /* 0x0000000418187810 */ /* 0x000fe20007ffe0ff */
[----:B---3--:R-:W-:Y:S01]  /*1bf0*/  @!P5 FADD.FTZ R20, R20, R16 ;  /* 0x000000101414d221 */ /* 0x008fe20000010000 */
[----:B------:R-:W-:-:S03]  /*1c00*/  @!P5 FADD.FTZ R21, R21, R17 ;  /* 0x000000111515d221 */ /* 0x000fc60000010000 */
[----:B----4-:R-:W-:Y:S01]  /*1c10*/  @!P4 FADD.FTZ R20, R20, R18 ;  /* 0x000000121414c221 */ /* 0x010fe20000010000 */
[----:B------:R-:W-:-:S03]  /*1c20*/  @!P4 FADD.FTZ R21, R21, R19 ;  /* 0x000000131515c221 */ /* 0x000fc60000010000 */
[----:B--2---:R-:W-:Y:S01]  /*1c30*/  @!P6 FADD.FTZ R20, R20, R22 ;  /* 0x000000161414e221 */ /* 0x004fe20000010000 */
[----:B------:R-:W-:-:S07]  /*1c40*/  @!P6 FADD.FTZ R21, R21, R23 ;  /* 0x000000171515e221 */ /* 0x000fce0000010000 */
.L_x_3657:
[----:B------:R-:W-:Y:S05]  /*1c50*/  @!P2 BRA `(.L_x_3652) ;  /* 0x00000000006ca947 */ /* 0x000fea0003800000 */
[----:B------:R-:W-:Y:S02]  /*1c60*/  ISETP.NE.AND P2, PT, R25, 0x1, PT ;  /* 0x000000011900780c */ /* 0x000fe40003f45270 */
[----:B--2---:R-:W-:-:S11]  /*1c70*/  LOP3.LUT R22, R6, 0x1, RZ, 0xc0, !PT ;  /* 0x0000000106167812 */ /* 0x004fd600078ec0ff */
        /* <DEDUP_REMOVED lines=11> */
[----:B0--3--:R-:W-:Y:S01]  /*1d30*/  @!P4 FADD.FTZ R20, R20, R16 ;  /* 0x000000101414c221 */ /* 0x009fe20000010000 */
[----:B------:R-:W-:-:S03]  /*1d40*/  @!P4 FADD.FTZ R21, R21, R17 ;  /* 0x000000111515c221 */ /* 0x000fc60000010000 */
[----:B--2---:R-:W-:Y:S01]  /*1d50*/  @!P2 FADD.FTZ R20, R20, R18 ;  /* 0x000000121414a221 */ /* 0x004fe20000010000 */
[----:B------:R-:W-:-:S07]  /*1d60*/  @!P2 FADD.FTZ R21, R21, R19 ;  /* 0x000000131515a221 */ /* 0x000fce0000010000 */
.L_x_3658:
        /* <DEDUP_REMOVED lines=9> */
.L_x_3659:
[----:B------:R-:W-:Y:S05]  /*1e00*/  BSYNC.RECONVERGENT B0 ;  /* 0x0000000000007941 */ /* 0x000fea0003800200 */
.L_x_3652:
        /* <DEDUP_REMOVED lines=15> */
[----:B0-----:R-:W-:-:S03]  /*1f00*/  IMAD.WIDE R22, R53, 0x4, R22 ;  /* 0x0000000435167825 */ /* 0x001fc600078e0216 */
[----:B------:R-:W5:Y:S04]  /*1f10*/  LDG.E.64 R18, desc[UR8][R18.64] ;  /* 0x0000000812127981 */ /* 0x000f68000c1e1b00 */
[----:B------:R-:W0:Y:S04]  /*1f20*/  LDS.64 R20, [UR4+0x98] ;  /* 0x00009804ff147984 */ /* 0x000e280008000a00 */
[----:B-1----:R0:W5:Y:S02]  /*1f30*/  LDG.E.64 R16, desc[UR8][R22.64] ;  /* 0x0000000816107981 */ /* 0x002164000c1e1b00 */
[----:B0-----:R-:W-:-:S04]  /*1f40*/  FMUL.FTZ R22, R20, UR7 ;  /* 0x0000000714167c20 */ /* 0x001fc80008410000 */
[----:B------:R-:W-:-:S04]  /*1f50*/  FMUL.FTZ R26, R22, R22 ;  /* 0x00000016161a7220 */ /* 0x000fc80000410000 */
[----:B------:R-:W-:-:S05]  /*1f60*/  FFMA.FTZ R26, R21, UR7, -R26 ;  /* 0x00000007151a7c23 */ /* 0x000fca000801081a */
[----:B------:R-:W-:-:S13]  /*1f70*/  FSETP.GTU.FTZ.AND P2, PT, R26, RZ, PT ;  /* 0x000000ff1a00720b */ /* 0x000fda0003f5c000 */
[----:B------:R-:W0:Y:S01]  /*1f80*/  @P2 LDC R27, c[0x0][0x3a8] ;  /* 0x0000ea00ff1b2b82 */ /* 0x000e220000000800 */
[----:B------:R-:W-:Y:S01]  /*1f90*/  HFMA2 R23, -RZ, RZ, 1.875, 0 ;  /* 0x3f800000ff177431 */ /* 0x000fe200000001ff */
[----:B------:R-:W-:Y:S01]  /*1fa0*/  BSSY.RECONVERGENT B0, `(.L_x_3660) ;  /* 0x00001bc000007945 */ /* 0x000fe20003800200 */
[----:B0-----:R-:W-:-:S04]  /*1fb0*/  @P2 FADD.FTZ R26, R26, R27 ;  /* 0x0000001b1a1a2221 */ /* 0x001fc80000010000 */
[----:B------:R0:W1:Y:S01]  /*1fc0*/  @P2 MUFU.RSQ R23, R26 ;  /* 0x0000001a00172308 */ /* 0x0000620000001400 */
[----:B------:R-:W-:Y:S05]  /*1fd0*/  BRA.U UP0, `(.L_x_3661) ;  /* 0x0000000900d87547 */ /* 0x000fea000b800000 */
[----:B------:R-:W2:Y:S01]  /*1fe0*/  LDCU.64 UR10, c[0x0][0x3e8] ;  /* 0x00007d00ff0a77ac */ /* 0x000ea20008000a00 */
[C---:B------:R-:W-:Y:S01]  /*1ff0*/  IADD3 R31, PT, PT, R51.reuse, 0x10, RZ ;  /* 0x00000010331f7810 */ /* 0x040fe20007ffe0ff */
[----:B------:R-:W-:Y:S01]  /*2000*/  BSSY.RECONVERGENT B1, `(.L_x_3662) ;  /* 0x000001c000017945 */ /* 0x000fe20003800200 */
[C---:B------:R-:W-:Y:S02]  /*2010*/  IADD3 R29, PT, PT, R51.reuse, 0x20, RZ ;  /* 0x00000020331d7810 */ /* 0x040fe40007ffe0ff */
[C---:B------:R-:W-:Y:S02]  /*2020*/  IADD3 R28, PT, PT, R51.reuse, 0x30, RZ ;  /* 0x00000030331c7810 */ /* 0x040fe40007ffe0ff */
        /* <DEDUP_REMOVED lines=8> */
[----:B------:R-:W2:Y:S01]  /*20b0*/  LDCU.64 UR12, c[0x0][0x3e0] ;  /* 0x00007c00ff0c77ac */ /* 0x000ea20008000a00 */
[----:B------:R-:W-:Y:S01]  /*20c0*/  MOV R24, R56 ;  /* 0x0000003800187202 */ /* 0x000fe20000000f00 */
[----:B------:R-:W-:Y:S01]  /*20d0*/  FADD.FTZ R32, -R22, R32 ;  /* 0x0000002016207221 */ /* 0x000fe20000010100 */
[----:B------:R-:W-:Y:S01]  /*20e0*/  MOV R25, R55 ;  /* 0x0000003700197202 */ /* 0x000fe20000000f00 */
[----:B------:R-:W0:Y:S02]  /*20f0*/  LDCU.64 UR6, c[0x0][0x380] ;  /* 0x00007000ff0677ac */ /* 0x000e240008000a00 */
[----:B-1----:R-:W-:Y:S01]  /*2100*/  FMUL.FTZ R21, R32, R23 ;  /* 0x0000001720157220 */ /* 0x002fe20000410000 */
[----:B--2---:R-:W-:Y:S02]  /*2110*/  IMAD R20, R9, UR12, RZ ;  /* 0x0000000c09147c24 */ /* 0x004fe4000f8e02ff */
[----:B------:R-:W-:-:S04]  /*2120*/  IMAD.WIDE.U32 R24, R51, UR12, R24 ;  /* 0x0000000c33187c25 */ /* 0x000fc8000f8e0018 */
[----:B------:R-:W-:Y:S02]  /*2130*/  IMAD R27, R51, UR13, R20 ;  /* 0x0000000d331b7c24 */ /* 0x000fe4000f8e0214 */
[----:B------:R-:W-:Y:S01]  /*2140*/  FADD.FTZ R20, -R22, R33 ;  /* 0x0000002116147221 */ /* 0x000fe20000010100 */
[----:B0-----:R-:W-:Y:S02]  /*2150*/  LEA R26, P2, R24, UR6, 0x2 ;  /* 0x00000006181a7c11 */ /* 0x001fe4000f8410ff */
[----:B------:R-:W-:Y:S01]  /*2160*/  IADD3 R27, PT, PT, R25, R27, RZ ;  /* 0x0000001b191b7210 */ /* 0x000fe20007ffe0ff */
[----:B------:R-:W-:Y:S01]  /*2170*/  FMUL.FTZ R32, R20, R23 ;  /* 0x0000001714207220 */ /* 0x000fe20000410000 */
[----:B-----5:R-:W-:Y:S02]  /*2180*/  FFMA.FTZ R20, R16, R21, R18 ;  /* 0x0000001510147223 */ /* 0x020fe40000010012 */
[----:B------:R-:W-:Y:S01]  /*2190*/  LEA.HI.X R27, R24, UR7, R27, 0x2, P2 ;  /* 0x00000007181b7c11 */ /* 0x000fe200090f141b */
[----:B------:R-:W-:-:S05]  /*21a0*/  FFMA.FTZ R21, R17, R32, R19 ;  /* 0x0000002011157223 */ /* 0x000fca0000010013 */
[----:B------:R2:W-:Y:S02]  /*21b0*/  STG.E.64 desc[UR8][R26.64], R20 ;  /* 0x000000141a007986 */ /* 0x0005e4000c101b08 */
.L_x_3663:
[----:B------:R-:W-:Y:S05]  /*21c0*/  BSYNC.RECONVERGENT B1 ;  /* 0x0000000000017941 */ /* 0x000fea0003800200 */
.L_x_3662:
[----:B------:R-:W-:Y:S04]  /*21d0*/  BSSY.RECONVERGENT B1, `(.L_x_3664) ;  /* 0x0000013000017945 */ /* 0x000fe80003800200 */
[----:B------:R-:W-:Y:S05]  /*21e0*/  @P3 BRA `(.L_x_3665) ;  /* 0x0000000000443947 */ /* 0x000fea0003800000 */
[----:B------:R-:W3:Y:S01]  /*21f0*/  LDCU.64 UR6, c[0x0][0x3e0] ;  /* 0x00007c00ff0677ac */ /* 0x000ee20008000a00 */
[----:B--2---:R-:W-:Y:S01]  /*2200*/  MOV R20, R56 ;  /* 0x0000003800147202 */ /* 0x004fe20000000f00 */
[C---:B------:R-:W-:Y:S01]  /*2210*/  FADD.FTZ R12, -R22.reuse, R12 ;  /* 0x0000000c160c7221 */ /* 0x040fe20000010100 */
[----:B------:R-:W-:Y:S01]  /*2220*/  MOV R21, R55 ;  /* 0x0000003700157202 */ /* 0x000fe20000000f00 */
[----:B------:R-:W2:Y:S01]  /*2230*/  LDCU.64 UR12, c[0x0][0x380] ;  /* 0x00007000ff0c77ac */ /* 0x000ea20008000a00 */
[----:B0-----:R-:W-:Y:S01]  /*2240*/  FADD.FTZ R26, -R22, R13 ;  /* 0x0000000d161a7221 */ /* 0x001fe20000010100 */
        /* <DEDUP_REMOVED lines=8> */
[----:B------:R-:W-:-:S04]  /*22d0*/  IADD3 R31, PT, PT, R21, R31, RZ ;  /* 0x0000001f151f7210 */ /* 0x000fc80007ffe0ff */
[----:B------:R-:W-:-:S05]  /*22e0*/  LEA.HI.X R25, R20, UR13, R31, 0x2, P2 ;  /* 0x0000000d14197c11 */ /* 0x000fca00090f141f */
[----:B------:R3:W-:Y:S02]  /*22f0*/  STG.E.64 desc[UR8][R24.64], R12 ;  /* 0x0000000c18007986 */ /* 0x0007e4000c101b08 */
.L_x_3665:
[----:B------:R-:W-:Y:S05]  /*2300*/  BSYNC.RECONVERGENT B1 ;  /* 0x0000000000017941 */ /* 0x000fea0003800200 */
.L_x_3664:
[----:B---3--:R-:W-:Y:S01]  /*2310*/  SHF.R.S32.HI R12, RZ, 0x1f, R29 ;  /* 0x0000001fff0c7819 */ /* 0x008fe2000001141d */
[----:B------:R-:W-:Y:S01]  /*2320*/  BSSY.RECONVERGENT B1, `(.L_x_3666) ;  /* 0x000001e000017945 */ /* 0x000fe20003800200 */
[----:B------:R-:W-:Y:S02]  /*2330*/  ISETP.GE.U32.AND P6, PT, R49, UR10, PT ;  /* 0x0000000a31007c0c */ /* 0x000fe4000bfc6070 */
[----:B------:R-:W-:Y:S02]  /*2340*/  ISETP.GE.AND.EX P5, PT, R12, UR11, PT, P5 ;  /* 0x0000000b0c007c0c */ /* 0x000fe4000bfa6350 */
[----:B------:R-:W-:Y:S02]  /*2350*/  ISETP.GE.U32.AND P2, PT, R48, UR10, PT ;  /* 0x0000000a30007c0c */ /* 0x000fe4000bf46070 */
[----:B------:R-:W-:Y:S02]  /*2360*/  SHF.R.S32.HI R25, RZ, 0x1f, R28 ;  /* 0x0000001fff197819 */ /* 0x000fe4000001141c */
        /* <DEDUP_REMOVED lines=8> */
[----:B------:R-:W3:Y:S01]  /*23f0*/  LDCU.64 UR6, c[0x0][0x3e0] ;  /* 0x00007c00ff0677ac */ /* 0x000ee20008000a00 */
[----:B--2---:R-:W-:Y:S01]  /*2400*/  MOV R20, R56 ;  /* 0x0000003800147202 */ /* 0x004fe20000000f00 */
[----:B------:R-:W-:Y:S01]  /*2410*/  FADD.FTZ R14, -R22, R14 ;  /* 0x0000000e160e7221 */ /* 0x000fe20000010100 */
[----:B------:R-:W-:Y:S01]  /*2420*/  MOV R21, R55 ;  /* 0x0000003700157202 */ /* 0x000fe20000000f00 */
[----:B------:R-:W2:Y:S02]  /*2430*/  LDCU.64 UR12, c[0x0][0x380] ;  /* 0x00007000ff0c77ac */ /* 0x000ea40008000a00 */
[----:B-1----:R-:W-:Y:S01]  /*2440*/  FMUL.FTZ R13, R14, R23 ;  /* 0x000000170e0d7220 */ /* 0x002fe20000410000 */
[----:B---3--:R-:W-:Y:S02]  /*2450*/  IMAD R12, R12, UR6, RZ ;  /* 0x000000060c0c7c24 */ /* 0x008fe4000f8e02ff */
[----:B------:R-:W-:-:S04]  /*2460*/  IMAD.WIDE.U32 R20, R29, UR6, R20 ;  /* 0x000000061d147c25 */ /* 0x000fc8000f8e0014 */
[----:B------:R-:W-:Y:S02]  /*2470*/  IMAD R29, R29, UR7, R12 ;  /* 0x000000071d1d7c24 */ /* 0x000fe4000f8e020c */
[----:B------:R-:W-:Y:S01]  /*2480*/  FADD.FTZ R12, -R22, R15 ;  /* 0x0000000f160c7221 */ /* 0x000fe20000010100 */
[----:B--2---:R-:W-:Y:S02]  /*2490*/  LEA R14, P5, R20, UR12, 0x2 ;  /* 0x0000000c140e7c11 */ /* 0x004fe4000f8a10ff */
[----:B------:R-:W-:Y:S01]  /*24a0*/  IADD3 R29, PT, PT, R21, R29, RZ ;  /* 0x0000001d151d7210 */ /* 0x000fe20007ffe0ff */
[----:B------:R-:W-:Y:S01]  /*24b0*/  FMUL.FTZ R24, R12, R23 ;  /* 0x000000170c187220 */ /* 0x000fe20000410000 */
[----:B-----5:R-:W-:Y:S02]  /*24c0*/  FFMA.FTZ R12, R16, R13, R18 ;  /* 0x0000000d100c7223 */ /* 0x020fe40000010012 */
[----:B------:R-:W-:Y:S01]  /*24d0*/  LEA.HI.X R15, R20, UR13, R29, 0x2, P5 ;  /* 0x0000000d140f7c11 */ /* 0x000fe2000a8f141d */
[----:B------:R-:W-:-:S05]  /*24e0*/  FFMA.FTZ R13, R17, R24, R19 ;  /* 0x00000018110d7223 */ /* 0x000fca0000010013 */
[----:B------:R3:W-:Y:S02]  /*24f0*/  STG.E.64 desc[UR8][R14.64], R12 ;  /* 0x0000000c0e007986 */ /* 0x0007e4000c101b08 */
.L_x_3667:
[----:B------:R-:W-:Y:S05]  /*2500*/  BSYNC.RECONVERGENT B1 ;  /* 0x0000000000017941 */ /* 0x000fea0003800200 */
.L_x_3666:
[----:B------:R-:W-:Y:S04]  /*2510*/  BSSY.RECONVERGENT B1, `(.L_x_3668) ;  /* 0x0000013000017945 */ /* 0x000fe80003800200 */
[----:B------:R-:W-:Y:S05]  /*2520*/  @P1 BRA `(.L_x_3669) ;  /* 0x0000000000441947 */ /* 0x000fea0003800000 */
[----:B------:R-:W4:Y:S01]  /*2530*/  LDCU.64 UR6, c[0x0][0x3e0] ;  /* 0x00007c00ff0677ac */ /* 0x000f220008000a00 */
[----:B---3--:R-:W-:Y:S01]  /*2540*/  MOV R12, R56 ;  /* 0x00000038000c7202 */ /* 0x008fe20000000f00 */
[C---:B------:R-:W-:Y:S01]  /*2550*/  FADD.FTZ R10, -R22.reuse, R10 ;  /* 0x0000000a160a7221 */ /* 0x040fe20000010100 */
[----:B------:R-:W-:Y:S01]  /*2560*/  MOV R13, R55 ;  /* 0x00000037000d7202 */ /* 0x000fe20000000f00 */
[----:B------:R-:W3:Y:S01]  /*2570*/  LDCU.64 UR12, c[0x0][0x380] ;  /* 0x00007000ff0c77ac */ /* 0x000ee20008000a00 */
[----:B--2---:R-:W-:Y:S01]  /*2580*/  FADD.FTZ R20, -R22, R11 ;  /* 0x0000000b16147221 */ /* 0x004fe20000010100 */
[----:B-1----:R-:W-:-:S03]  /*2590*/  FMUL.FTZ R11, R10, R23 ;  /* 0x000000170a0b7220 */ /* 0x002fc60000410000 */
[----:B------:R-:W-:Y:S01]  /*25a0*/  FMUL.FTZ R20, R20, R23 ;  /* 0x0000001714147220 */ /* 0x000fe20000410000 */
[----:B-----5:R-:W-:-:S03]  /*25b0*/  FFMA.FTZ R10, R16, R11, R18 ;  /* 0x0000000b100a7223 */ /* 0x020fc60000010012 */
[----:B------:R-:W-:Y:S01]  /*25c0*/  FFMA.FTZ R11, R17, R20, R19 ;  /* 0x00000014110b7223 */ /* 0x000fe20000010013 */
[----:B----4-:R-:W-:Y:S02]  /*25d0*/  IMAD R15, R25, UR6, RZ ;  /* 0x00000006190f7c24 */ /* 0x010fe4000f8e02ff */
[----:B------:R-:W-:-:S04]  /*25e0*/  IMAD.WIDE.U32 R12, R28, UR6, R12 ;  /* 0x000000061c0c7c25 */ /* 0x000fc8000f8e000c */
[----:B------:R-:W-:Y:S01]  /*25f0*/  IMAD R15, R28, UR7, R15 ;  /* 0x000000071c0f7c24 */ /* 0x000fe2000f8e020f */
[----:B---3--:R-:W-:-:S04]  /*2600*/  LEA R14, P1, R12, UR12, 0x2 ;  /* 0x0000000c0c0e7c11 */ /* 0x008fc8000f8210ff */
[----:B------:R-:W-:-:S04]  /*2610*/  IADD3 R15, PT, PT, R13, R15, RZ ;  /* 0x0000000f0d0f7210 */ /* 0x000fc80007ffe0ff */
[----:B------:R-:W-:-:S05]  /*2620*/  LEA.HI.X R15, R12, UR13, R15, 0x2, P1 ;  /* 0x0000000d0c0f7c11 */ /* 0x000fca00088f140f */
[----:B------:R4:W-:Y:S02]  /*2630*/  STG.E.64 desc[UR8][R14.64], R10 ;  /* 0x0000000a0e007986 */ /* 0x0009e4000c101b08 */
.L_x_3669:
[----:B------:R-:W-:Y:S05]  /*2640*/  BSYNC.RECONVERGENT B1 ;  /* 0x0000000000017941 */ /* 0x000fea0003800200 */
.L_x_3668:
[----:B------:R-:W-:Y:S04]  /*2650*/  BSSY.RECONVERGENT B1, `(.L_x_3670) ;  /* 0x0000013000017945 */ /* 0x000fe80003800200 */
[----:B------:R-:W-:Y:S05]  /*2660*/  @P6 BRA `(.L_x_3671) ;  /* 0x0000000000446947 */ /* 0x000fea0003800000 */
[----:B------:R-:W0:Y:S01]  /*2670*/  LDCU.64 UR6, c[0x0][0x3e0] ;  /* 0x00007c00ff0677ac */ /* 0x000e220008000a00 */
[----:B---3--:R-:W-:Y:S01]  /*2680*/  MOV R12, R56 ;  /* 0x00000038000c7202 */ /* 0x008fe20000000f00 */
[----:B------:R-:W-:Y:S01]  /*2690*/  FADD.FTZ R34, -R22, R34 ;  /* 0x0000002216227221 */ /* 0x000fe20000010100 */
[----:B------:R-:W-:Y:S01]  /*26a0*/  MOV R13, R55 ;  /* 0x00000037000d7202 */ /* 0x000fe20000000f00 */
[----:B------:R-:W3:Y:S02]  /*26b0*/  LDCU.64 UR12, c[0x0][0x380] ;  /* 0x00007000ff0c77ac */ /* 0x000ee40008000a00 */
[----:B-1--4-:R-:W-:Y:S01]  /*26c0*/  FMUL.FTZ R11, R34, R23 ;  /* 0x00000017220b7220 */ /* 0x012fe20000410000 */
[----:B0-----:R-:W-:Y:S02]  /*26d0*/  IMAD R10, R43, UR6, RZ ;  /* 0x000000062b0a7c24 */ /* 0x001fe4000f8e02ff */
[----:B------:R-:W-:-:S04]  /*26e0*/  IMAD.WIDE.U32 R12, R49, UR6, R12 ;  /* 0x00000006310c7c25 */ /* 0x000fc8000f8e000c */
[----:B------:R-:W-:Y:S02]  /*26f0*/  IMAD R15, R49, UR7, R10 ;  /* 0x00000007310f7c24 */ /* 0x000fe4000f8e020a */
[----:B------:R-:W-:Y:S01]  /*2700*/  FADD.FTZ R10, -R22, R35 ;  /* 0x00000023160a7221 */ /* 0x000fe20000010100 */
[----:B---3--:R-:W-:Y:S02]  /*2710*/  LEA R14, P1, R12, UR12, 0x2 ;  /* 0x0000000c0c0e7c11 */ /* 0x008fe4000f8210ff */
[----:B------:R-:W-:Y:S01]  /*2720*/  IADD3 R15, PT, PT, R13, R15, RZ ;  /* 0x0000000f0d0f7210 */ /* 0x000fe20007ffe0ff */
[----:B--2---:R-:W-:Y:S01]  /*2730*/  FMUL.FTZ R20, R10, R23 ;  /* 0x000000170a147220 */ /* 0x004fe20000410000 */
[----:B-----5:R-:W-:Y:S02]  /*2740*/  FFMA.FTZ R10, R16, R11, R18 ;  /* 0x0000000b100a7223 */ /* 0x020fe40000010012 */
[----:B------:R-:W-:Y:S01]  /*2750*/  LEA.HI.X R15, R12, UR13, R15, 0x2, P1 ;  /* 0x0000000d0c0f7c11 */ /* 0x000fe200088f140f */
[----:B------:R-:W-:-:S05]  /*2760*/  FFMA.FTZ R11, R17, R20, R19 ;  /* 0x00000014110b7223 */ /* 0x000fca0000010013 */
[----:B------:R0:W-:Y:S02]  /*2770*/  STG.E.64 desc[UR8][R14.64], R10 ;  /* 0x0000000a0e007986 */ /* 0x0001e4000c101b08 */
.L_x_3671:
[----:B------:R-:W-:Y:S05]  /*2780*/  BSYNC.RECONVERGENT B1 ;  /* 0x0000000000017941 */ /* 0x000fea0003800200 */
.L_x_3670:
[----:B------:R-:W-:Y:S04]  /*2790*/  BSSY.RECONVERGENT B1, `(.L_x_3672) ;  /* 0x0000013000017945 */ /* 0x000fe80003800200 */
[----:B------:R-:W-:Y:S05]  /*27a0*/  @P2 BRA `(.L_x_3673) ;  /* 0x0000000000442947 */ /* 0x000fea0003800000 */
[----:B------:R-:W1:Y:S01]  /*27b0*/  LDCU.64 UR6, c[0x0][0x3e0] ;  /* 0x00007c00ff0677ac */ /* 0x000e620008000a00 */
[----:B0---4-:R-:W-:Y:S01]  /*27c0*/  MOV R10, R56 ;  /* 0x00000038000a7202 */ /* 0x011fe20000000f00 */
[C---:B------:R-:W-:Y:S01]  /*27d0*/  FADD.FTZ R36, -R22.reuse, R36 ;  /* 0x0000002416247221 */ /* 0x040fe20000010100 */
[----:B------:R-:W-:Y:S01]  /*27e0*/  MOV R11, R55 ;  /* 0x00000037000b7202 */ /* 0x000fe20000000f00 */
[----:B------:R-:W0:Y:S01]  /*27f0*/  LDCU.64 UR12, c[0x0][0x380] ;  /* 0x00007000ff0c77ac */ /* 0x000e220008000a00 */
[----:B---3--:R-:W-:-:S04]  /*2800*/  FADD.FTZ R12, -R22, R37 ;  /* 0x00000025160c7221 */ /* 0x008fc80000010100 */
[----:B-12---:R-:W-:Y:S01]  /*2810*/  FMUL.FTZ R20, R12, R23 ;  /* 0x000000170c147220 */ /* 0x006fe20000410000 */
[----:B------:R-:W-:Y:S02]  /*2820*/  IMAD R13, R44, UR6, RZ ;  /* 0x000000062c0d7c24 */ /* 0x000fe4000f8e02ff */
[----:B------:R-:W-:-:S04]  /*2830*/  IMAD.WIDE.U32 R10, R48, UR6, R10 ;  /* 0x00000006300a7c25 */ /* 0x000fc8000f8e000a */
[----:B------:R-:W-:Y:S02]  /*2840*/  IMAD R15, R48, UR7, R13 ;  /* 0x00000007300f7c24 */ /* 0x000fe4000f8e020d */
[----:B------:R-:W-:Y:S01]  /*2850*/  FMUL.FTZ R13, R36, R23 ;  /* 0x00000017240d7220 */ /* 0x000fe20000410000 */
[----:B0-----:R-:W-:Y:S02]  /*2860*/  LEA R14, P1, R10, UR12, 0x2 ;  /* 0x0000000c0a0e7c11 */ /* 0x001fe4000f8210ff */
[----:B------:R-:W-:Y:S01]  /*2870*/  IADD3 R15, PT, PT, R11, R15, RZ ;  /* 0x0000000f0b0f7210 */ /* 0x000fe20007ffe0ff */
[----:B-----5:R-:W-:Y:S01]  /*2880*/  FFMA.FTZ R12, R16, R13, R18 ;  /* 0x0000000d100c7223 */ /* 0x020fe20000010012 */
[----:B------:R-:W-:Y:S02]  /*2890*/  FFMA.FTZ R13, R17, R20, R19 ;  /* 0x00000014110d7223 */ /* 0x000fe40000010013 */
[----:B------:R-:W-:-:S05]  /*28a0*/  LEA.HI.X R15, R10, UR13, R15, 0x2, P1 ;  /* 0x0000000d0a0f7c11 */ /* 0x000fca00088f140f */
[----:B------:R0:W-:Y:S02]  /*28b0*/  STG.E.64 desc[UR8][R14.64], R12 ;  /* 0x0000000c0e007986 */ /* 0x0001e4000c101b08 */
.L_x_3673:
[----:B------:R-:W-:Y:S05]  /*28c0*/  BSYNC.RECONVERGENT B1 ;  /* 0x0000000000017941 */ /* 0x000fea0003800200 */
.L_x_3672:
[----:B------:R-:W-:Y:S04]  /*28d0*/  BSSY.RECONVERGENT B1, `(.L_x_3674) ;  /* 0x0000013000017945 */ /* 0x000fe80003800200 */
[----:B------:R-:W-:Y:S05]  /*28e0*/  @P3 BRA `(.L_x_3675) ;  /* 0x0000000000443947 */ /* 0x000fea0003800000 */
[----:B------:R-:W2:Y:S01]  /*28f0*/  LDCU.64 UR6, c[0x0][0x3e0] ;  /* 0x00007c00ff0677ac */ /* 0x000ea20008000a00 */
[----:B0---4-:R-:W-:Y:S01]  /*2900*/  MOV R10, R56 ;  /* 0x00000038000a7202 */ /* 0x011fe20000000f00 */
[C---:B------:R-:W-:Y:S01]  /*2910*/  FADD.FTZ R38, -R22.reuse, R38 ;  /* 0x0000002616267221 */ /* 0x040fe20000010100 */
[----:B------:R-:W-:Y:S01]  /*2920*/  MOV R11, R55 ;  /* 0x00000037000b7202 */ /* 0x000fe20000000f00 */
[----:B------:R-:W0:Y:S01]  /*2930*/  LDCU.64 UR12, c[0x0][0x380] ;  /* 0x00007000ff0c77ac */ /* 0x000e220008000a00 */
[----:B---3--:R-:W-:Y:S01]  /*2940*/  FADD.FTZ R14, -R22, R39 ;  /* 0x00000027160e7221 */ /* 0x008fe20000010100 */
[----:B-1----:R-:W-:-:S03]  /*2950*/  FMUL.FTZ R13, R38, R23 ;  /* 0x00000017260d7220 */ /* 0x002fc60000410000 */
[----:B--2---:R-:W-:Y:S01]  /*2960*/  FMUL.FTZ R20, R14, R23 ;  /* 0x000000170e147220 */ /* 0x004fe20000410000 */
[----:B-----5:R-:W-:Y:S01]  /*2970*/  FFMA.FTZ R14, R16, R13, R18 ;  /* 0x0000000d100e7223 */ /* 0x020fe20000010012 */
[----:B------:R-:W-:Y:S02]  /*2980*/  IMAD R12, R45, UR6, RZ ;  /* 0x000000062d0c7c24 */ /* 0x000fe4000f8e02ff */
[----:B------:R-:W-:-:S04]  /*2990*/  IMAD.WIDE.U32 R10, R47, UR6, R10 ;  /* 0x000000062f0a7c25 */ /* 0x000fc8000f8e000a */
[----:B------:R-:W-:Y:S01]  /*29a0*/  IMAD R15, R47, UR7, R12 ;  /* 0x000000072f0f7c24 */ /* 0x000fe2000f8e020c */
[----:B0-----:R-:W-:-:S04]  /*29b0*/  LEA R12, P1, R10, UR12, 0x2 ;  /* 0x0000000c0a0c7c11 */ /* 0x001fc8000f8210ff */
[----:B------:R-:W-:-:S04]  /*29c0*/  IADD3 R15, PT, PT, R11, R15, RZ ;  /* 0x0000000f0b0f7210 */ /* 0x000fc80007ffe0ff */
[----:B------:R-:W-:Y:S01]  /*29d0*/  LEA.HI.X R13, R10, UR13, R15, 0x2, P1 ;  /* 0x0000000d0a0d7c11 */ /* 0x000fe200088f140f */
[----:B------:R-:W-:-:S05]  /*29e0*/  FFMA.FTZ R15, R17, R20, R19 ;  /* 0x00000014110f7223 */ /* 0x000fca0000010013 */
[----:B------:R0:W-:Y:S02]  /*29f0*/  STG.E.64 desc[UR8][R12.64], R14 ;  /* 0x0000000e0c007986 */ /* 0x0001e4000c101b08 */
.L_x_3675:
[----:B------:R-:W-:Y:S05]  /*2a00*/  BSYNC.RECONVERGENT B1 ;  /* 0x0000000000017941 */ /* 0x000fea0003800200 */
.L_x_3674:
[----:B------:R-:W-:Y:S05]  /*2a10*/  @P4 BRA `(.L_x_3676) ;  /* 0x0000001000504947 */ /* 0x000fea0003800000 */
[----:B------:R-:W3:Y:S01]  /*2a20*/  LDCU.64 UR6, c[0x0][0x3e0] ;  /* 0x00007c00ff0677ac */ /* 0x000ee20008000a00 */
[----:B0---4-:R-:W-:Y:S01]  /*2a30*/  MOV R10, R56 ;  /* 0x00000038000a7202 */ /* 0x011fe20000000f00 */
[C---:B------:R-:W-:Y:S01]  /*2a40*/  FADD.FTZ R40, -R22.reuse, R40 ;  /* 0x0000002816287221 */ /* 0x040fe20000010100 */
[----:B------:R-:W-:Y:S01]  /*2a50*/  MOV R11, R55 ;  /* 0x00000037000b7202 */ /* 0x000fe20000000f00 */
[----:B------:R-:W0:Y:S01]  /*2a60*/  LDCU.64 UR10, c[0x0][0x380] ;  /* 0x00007000ff0a77ac */ /* 0x000e220008000a00 */
[----:B------:R-:W-:-:S04]  /*2a70*/  FADD.FTZ R22, -R22, R41 ;  /* 0x0000002916167221 */ /* 0x000fc80000010100 */
[----:B-1----:R-:W-:-:S04]  /*2a80*/  FMUL.FTZ R22, R22, R23 ;  /* 0x0000001716167220 */ /* 0x002fc80000410000 */
[----:B-----5:R-:W-:Y:S01]  /*2a90*/  FFMA.FTZ R17, R17, R22, R19 ;  /* 0x0000001611117223 */ /* 0x020fe20000010013 */
[----:B---3--:R-:W-:Y:S02]  /*2aa0*/  IMAD R13, R46, UR6, RZ ;  /* 0x000000062e0d7c24 */ /* 0x008fe4000f8e02ff */
[----:B------:R-:W-:-:S04]  /*2ab0*/  IMAD.WIDE.U32 R10, R42, UR6, R10 ;  /* 0x000000062a0a7c25 */ /* 0x000fc8000f8e000a */
[----:B------:R-:W-:Y:S02]  /*2ac0*/  IMAD R15, R42, UR7, R13 ;  /* 0x000000072a0f7c24 */ /* 0x000fe4000f8e020d */
[----:B------:R-:W-:Y:S01]  /*2ad0*/  FMUL.FTZ R13, R40, R23 ;  /* 0x00000017280d7220 */ /* 0x000fe20000410000 */
[----:B0-----:R-:W-:Y:S02]  /*2ae0*/  LEA R12, P1, R10, UR10, 0x2 ;  /* 0x0000000a0a0c7c11 */ /* 0x001fe4000f8210ff */
[----:B------:R-:W-:Y:S01]  /*2af0*/  IADD3 R15, PT, PT, R11, R15, RZ ;  /* 0x0000000f0b0f7210 */ /* 0x000fe20007ffe0ff */
[----:B------:R-:W-:-:S03]  /*2b00*/  FFMA.FTZ R16, R16, R13, R18 ;  /* 0x0000000d10107223 */ /* 0x000fc60000010012 */
[----:B------:R-:W-:-:S05]  /*2b10*/  LEA.HI.X R13, R10, UR11, R15, 0x2, P1 ;  /* 0x0000000b0a0d7c11 */ /* 0x000fca00088f140f */
[----:B------:R0:W-:Y:S01]  /*2b20*/  STG.E.64 desc[UR8][R12.64], R16 ;  /* 0x000000100c007986 */ /* 0x0001e2000c101b08 */
[----:B------:R-:W-:Y:S05]  /*2b30*/  BRA `(.L_x_3676) ;  /* 0x0000001000087947 */ /* 0x000fea0003800000 */
.L_x_3661:
        /* <DEDUP_REMOVED lines=11> */
[C---:B------:R-:W-:Y:S01]  /*2bf0*/  FADD.FTZ R32, -R22.reuse, R32 ;  /* 0x0000002016207221 */ /* 0x040fe20000010100 */
        /* <DEDUP_REMOVED lines=21> */
[----:B-1----:R-:W-:-:S04]  /*2d50*/  LEA R24, P1, R20, UR10, 0x2 ;  /* 0x0000000a14187c11 */ /* 0x002fc8000f8210ff */
[----:B------:R-:W-:Y:S01]  /*2d60*/  LEA.HI.X R25, R20, UR11, R25, 0x2, P1 ;  /* 0x0000000b14197c11 */ /* 0x000fe200088f1419 */
[----:B0-----:R-:W-:Y:S01]  /*2d70*/  FMUL.FTZ R20, R31, R32 ;  /* 0x000000201f147220 */ /* 0x001fe20000410000 */
[----:B--2---:R-:W-:-:S05]  /*2d80*/  FMUL.FTZ R21, R30, R33 ;  /* 0x000000211e157220 */ /* 0x004fca0000410000 */
[----:B------:R0:W-:Y:S02]  /*2d90*/  STG.E.64 desc[UR8][R24.64], R20 ;  /* 0x0000001418007986 */ /* 0x0001e4000c101b08 */
.L_x_3678:
[----:B------:R-:W-:Y:S05]  /*2da0*/  BSYNC.RECONVERGENT B1 ;  /* 0x0000000000017941 */ /* 0x000fea0003800200 */
.L_x_3677:
[----:B------:R-:W-:Y:S04]  /*2db0*/  BSSY.RECONVERGENT B1, `(.L_x_3679) ;  /* 0x000001d000017945 */ /* 0x000fe80003800200 */
[----:B------:R-:W-:Y:S05]  /*2dc0*/  @P2 BRA `(.L_x_3680) ;  /* 0x00000000006c2947 */ /* 0x000fea0003800000 */
[----:B------:R-:W-:Y:S01]  /*2dd0*/  FADD.FTZ R12, -R22, R12 ;  /* 0x0000000c160c7221 */ /* 0x000fe20000010100 */
[----:B------:R-:W2:Y:S03]  /*2de0*/  LDCU.64 UR6, c[0x0][0x3e0] ;  /* 0x00007c00ff0677ac */ /* 0x000ea60008000a00 */
[----:B01----:R-:W-:Y:S01]  /*2df0*/  FMUL.FTZ R25, R12, R23 ;  /* 0x000000170c197220 */ /* 0x003fe20000410000 */
[----:B------:R-:W-:Y:S01]  /*2e00*/  FADD.FTZ R12, -R22, R13 ;  /* 0x0000000d160c7221 */ /* 0x000fe20000010100 */
[----:B------:R-:W0:Y:S01]  /*2e10*/  LDCU.64 UR10, c[0x0][0x380] ;  /* 0x00007000ff0a77ac */ /* 0x000e220008000a00 */
[----:B------:R-:W-:Y:S01]  /*2e20*/  MOV R13, R55 ;  /* 0x00000037000d7202 */ /* 0x000fe20000000f00 */
[----:B-----5:R-:W-:Y:S01]  /*2e30*/  FFMA.FTZ R25, R16, R25, R18 ;  /* 0x0000001910197223 */ /* 0x020fe20000010012 */
[----:B------:R-:W-:-:S03]  /*2e40*/  FMUL.FTZ R24, R12, R23 ;  /* 0x000000170c187220 */ /* 0x000fc60000410000 */
[----:B------:R-:W-:Y:S01]  /*2e50*/  FMUL.FTZ R12, R25, -1.4426950216293334961 ;  /* 0xbfb8aa3b190c7820 */ /* 0x000fe20000410000 */
[----:B------:R-:W-:-:S04]  /*2e60*/  FFMA.FTZ R24, R17, R24, R19 ;  /* 0x0000001811187223 */ /* 0x000fc80000010013 */
[----:B------:R-:W-:Y:S01]  /*2e70*/  FMUL.FTZ R20, R24, -1.4426950216293334961 ;  /* 0xbfb8aa3b18147820 */ /* 0x000fe20000410000 */
[----:B------:R-:W1:Y:S01]  /*2e80*/  MUFU.EX2 R12, R12 ;  /* 0x0000000c000c7308 */ /* 0x000e620000000800 */
[----:B--2---:R-:W-:-:S04]  /*2e90*/  IMAD R28, R28, UR6, RZ ;  /* 0x000000061c1c7c24 */ /* 0x004fc8000f8e02ff */
[----:B------:R-:W2:Y:S01]  /*2ea0*/  MUFU.EX2 R20, R20 ;  /* 0x0000001400147308 */ /* 0x000ea20000000800 */
[----:B-1----:R-:W-:Y:S01]  /*2eb0*/  FADD.FTZ R30, R12, 1 ;  /* 0x3f8000000c1e7421 */ /* 0x002fe20000010000 */
[----:B------:R-:W-:Y:S01]  /*2ec0*/  MOV R12, R56 ;  /* 0x00000038000c7202 */ /* 0x000fe20000000f00 */
[----:B--2---:R-:W-:-:S04]  /*2ed0*/  FADD.FTZ R31, R20, 1 ;  /* 0x3f800000141f7421 */ /* 0x004fc80000010000 */
[----:B------:R-:W1:Y:S01]  /*2ee0*/  MUFU.RCP R30, R30 ;  /* 0x0000001e001e7308 */ /* 0x000e620000001000 */
[----:B------:R-:W-:-:S04]  /*2ef0*/  IMAD.WIDE.U32 R12, R29, UR6, R12 ;  /* 0x000000061d0c7c25 */ /* 0x000fc8000f8e000c */
[----:B------:R-:W-:Y:S01]  /*2f00*/  IMAD R29, R29, UR7, R28 ;  /* 0x000000071d1d7c24 */ /* 0x000fe2000f8e021c */
[----:B0-----:R-:W-:Y:S02]  /*2f10*/  LEA R20, P1, R12, UR10, 0x2 ;  /* 0x0000000a0c147c11 */ /* 0x001fe4000f8210ff */
[----:B------:R-:W0:Y:S02]  /*2f20*/  MUFU.RCP R31, R31 ;  /* 0x0000001f001f7308 */ /* 0x000e240000001000 */
[----:B------:R-:W-:-:S04]  /*2f30*/  IADD3 R29, PT, PT, R13, R29, RZ ;  /* 0x0000001d0d1d7210 */ /* 0x000fc80007ffe0ff */
[----:B------:R-:W-:Y:S01]  /*2f40*/  LEA.HI.X R21, R12, UR11, R29, 0x2, P1 ;  /* 0x0000000b0c157c11 */ /* 0x000fe200088f141d */
[----:B-1----:R-:W-:Y:S01]  /*2f50*/  FMUL.FTZ R12, R25, R30 ;  /* 0x0000001e190c7220 */ /* 0x002fe20000410000 */
[----:B0-----:R-:W-:-:S05]  /*2f60*/  FMUL.FTZ R13, R24, R31 ;  /* 0x0000001f180d7220 */ /* 0x001fca0000410000 */
[----:B------:R2:W-:Y:S02]  /*2f70*/  STG.E.64 desc[UR8][R20.64], R12 ;  /* 0x0000000c14007986 */ /* 0x0005e4000c101b08 */
.L_x_3680:
[----:B------:R-:W-:Y:S05]  /*2f80*/  BSYNC.RECONVERGENT B1 ;  /* 0x0000000000017941 */ /* 0x000fea0003800200 */
.L_x_3679:
        /* <DEDUP_REMOVED lines=28> */
[----:B--2---:R-:W-:Y:S01]  /*3150*/  FADD.FTZ R29, R14, 1 ;  /* 0x3f8000000e1d7421 */ /* 0x004fe20000010000 */
[----:B0-----:R-:W-:Y:S01]  /*3160*/  FADD.FTZ R25, R12, 1 ;  /* 0x3f8000000c197421 */ /* 0x001fe20000010000 */
[----:B------:R-:W-:-:S04]  /*3170*/  MOV R12, R56 ;  /* 0x00000038000c7202 */ /* 0x000fc80000000f00 */
[----:B------:R-:W0:Y:S01]  /*3180*/  MUFU.RCP R29, R29 ;  /* 0x0000001d001d7308 */ /* 0x000e220000001000 */
[----:B------:R-:W-:-:S07]  /*3190*/  IMAD.WIDE.U32 R12, R27, UR6, R12 ;  /* 0x000000061b0c7c25 */ /* 0x000fce000f8e000c */
[----:B------:R-:W2:Y:S01]  /*31a0*/  MUFU.RCP R28, R25 ;  /* 0x00000019001c7308 */ /* 0x000ea20000001000 */
[----:B------:R-:W-:Y:S01]  /*31b0*/  IMAD R27, R27, UR7, R30 ;  /* 0x000000071b1b7c24 */ /* 0x000fe2000f8e021e */
[----:B-1----:R-:W-:-:S04]  /*31c0*/  LEA R14, P5, R12, UR10, 0x2 ;  /* 0x0000000a0c0e7c11 */ /* 0x002fc8000f8a10ff */
[----:B------:R-:W-:-:S04]  /*31d0*/  IADD3 R27, PT, PT, R13, R27, RZ ;  /* 0x0000001b0d1b7210 */ /* 0x000fc80007ffe0ff */
[----:B------:R-:W-:Y:S01]  /*31e0*/  LEA.HI.X R15, R12, UR11, R27, 0x2, P5 ;  /* 0x0000000b0c0f7c11 */ /* 0x000fe2000a8f141b */
[----:B0-----:R-:W-:Y:S01]  /*31f0*/  FMUL.FTZ R13, R24, R29 ;  /* 0x0000001d180d7220 */ /* 0x001fe20000410000 */
[----:B--2---:R-:W-:-:S05]  /*3200*/  FMUL.FTZ R12, R21, R28 ;  /* 0x0000001c150c7220 */ /* 0x004fca0000410000 */
[----:B------:R0:W-:Y:S02]  /*3210*/  STG.E.64 desc[UR8][R14.64], R12 ;  /* 0x0000000c0e007986 */ /* 0x0001e4000c101b08 */
.L_x_3682:
[----:B------:R-:W-:Y:S05]  /*3220*/  BSYNC.RECONVERGENT B1 ;  /* 0x0000000000017941 */ /* 0x000fea0003800200 */
.L_x_3681:
        /* <DEDUP_REMOVED lines=16> */
[----:B------:R-:W-:Y:S02]  /*3330*/  IMAD R13, R26, UR7, R13 ;  /* 0x000000071a0d7c24 */ /* 0x000fe4000f8e020d */
[----:B-1----:R-:W-:Y:S01]  /*3340*/  FADD.FTZ R14, R10, 1 ;  /* 0x3f8000000a0e7421 */ /* 0x002fe20000010000 */
[----:B------:R-:W-:Y:S01]  /*3350*/  MOV R10, R56 ;  /* 0x00000038000a7202 */ /* 0x000fe20000000f00 */
[----:B--2---:R-:W-:-:S04]  /*3360*/  FADD.FTZ R15, R12, 1 ;  /* 0x3f8000000c0f7421 */ /* 0x004fc80000010000 */
[----:B------:R-:W1:Y:S01]  /*3370*/  MUFU.RCP R14, R14 ;  /* 0x0000000e000e7308 */ /* 0x000e620000001000 */
[----:B------:R-:W-:-:S03]  /*3380*/  IMAD.WIDE.U32 R10, R26, UR6, R10 ;  /* 0x000000061a0a7c25 */ /* 0x000fc6000f8e000a */
[----:B0-----:R-:W-:-:S04]  /*3390*/  LEA R12, P5, R10, UR10, 0x2 ;  /* 0x0000000a0a0c7c11 */ /* 0x001fc8000f8a10ff */
[----:B------:R-:W0:Y:S01]  /*33a0*/  MUFU.RCP R15, R15 ;  /* 0x0000000f000f7308 */ /* 0x000e220000001000 */
[----:B------:R-:W-:-:S04]  /*33b0*/  IADD3 R13, PT, PT, R11, R13, RZ ;  /* 0x0000000d0b0d7210 */ /* 0x000fc80007ffe0ff */
[----:B------:R-:W-:Y:S01]  /*33c0*/  LEA.HI.X R13, R10, UR11, R13, 0x2, P5 ;  /* 0x0000000b0a0d7c11 */ /* 0x000fe2000a8f140d */
[----:B-1----:R-:W-:Y:S01]  /*33d0*/  FMUL.FTZ R10, R21, R14 ;  /* 0x0000000e150a7220 */ /* 0x002fe20000410000 */
[----:B0-----:R-:W-:-:S05]  /*33e0*/  FMUL.FTZ R11, R24, R15 ;  /* 0x0000000f180b7220 */ /* 0x001fca0000410000 */
[----:B------:R2:W-:Y:S02]  /*33f0*/  STG.E.64 desc[UR8][R12.64], R10 ;  /* 0x0000000a0c007986 */ /* 0x0005e4000c101b08 */
.L_x_3684:
[----:B------:R-:W-:Y:S05]  /*3400*/  BSYNC.RECONVERGENT B1 ;  /* 0x0000000000017941 */ /* 0x000fea0003800200 */
.L_x_3683:
[----:B------:R-:W-:Y:S04]  /*3410*/  BSSY.RECONVERGENT B1, `(.L_x_3685) ;  /* 0x000001d000017945 */ /* 0x000fe80003800200 */
[----:B------:R-:W-:Y:S05]  /*3420*/  @P1 BRA `(.L_x_3686) ;  /* 0x00000000006c1947 */ /* 0x000fea0003800000 */
[C---:B------:R-:W-:Y:S01]  /*3430*/  FADD.FTZ R34, -R22.reuse, R34 ;  /* 0x0000002216227221 */ /* 0x040fe20000010100 */
[----:B--2---:R-:W-:Y:S01]  /*3440*/  FADD.FTZ R10, -R22, R35 ;  /* 0x00000023160a7221 */ /* 0x004fe20000010100 */
[----:B------:R-:W2:Y:S02]  /*3450*/  LDCU.64 UR6, c[0x0][0x3e0] ;  /* 0x00007c00ff0677ac */ /* 0x000ea40008000a00 */
[-C--:B-1----:R-:W-:Y:S01]  /*3460*/  FMUL.FTZ R11, R34, R23.reuse ;  /* 0x00000017220b7220 */ /* 0x082fe20000410000 */
[----:B0-----:R-:W-:Y:S01]  /*3470*/  FMUL.FTZ R12, R10, R23 ;  /* 0x000000170a0c7220 */ /* 0x001fe20000410000 */
[----:B------:R-:W0:Y:S02]  /*3480*/  LDCU.64 UR10, c[0x0][0x380] ;  /* 0x00007000ff0a77ac */ /* 0x000e240008000a00 */
[----:B-----5:R-:W-:Y:S01]  /*3490*/  FFMA.FTZ R21, R16, R11, R18 ;  /* 0x0000000b10157223 */ /* 0x020fe20000010012 */
[----:B------:R-:W-:Y:S01]  /*34a0*/  FFMA.FTZ R20, R17, R12, R19 ;  /* 0x0000000c11147223 */ /* 0x000fe20000010013 */
[----:B------:R-:W-:-:S02]  /*34b0*/  MOV R11, R55 ;  /* 0x00000037000b7202 */ /* 0x000fc40000000f00 */
[----:B------:R-:W-:Y:S01]  /*34c0*/  FMUL.FTZ R10, R21, -1.4426950216293334961 ;  /* 0xbfb8aa3b150a7820 */ /* 0x000fe20000410000 */
[----:B------:R-:W-:-:S05]  /*34d0*/  FMUL.FTZ R12, R20, -1.4426950216293334961 ;  /* 0xbfb8aa3b140c7820 */ /* 0x000fca0000410000 */
[----:B------:R-:W1:Y:S01]  /*34e0*/  MUFU.EX2 R10, R10 ;  /* 0x0000000a000a7308 */ /* 0x000e620000000800 */
[----:B--2---:R-:W-:-:S03]  /*34f0*/  IMAD R24, R43, UR6, RZ ;  /* 0x000000062b187c24 */ /* 0x004fc6000f8e02ff */
        /* <DEDUP_REMOVED lines=14> */
.L_x_3686:
[----:B------:R-:W-:Y:S05]  /*35e0*/  BSYNC.RECONVERGENT B1 ;  /* 0x0000000000017941 */ /* 0x000fea0003800200 */
.L_x_3685:
[----:B------:R-:W-:Y:S04]  /*35f0*/  BSSY.RECONVERGENT B1, `(.L_x_3687) ;  /* 0x000001d000017945 */ /* 0x000fe80003800200 */
[----:B------:R-:W-:Y:S05]  /*3600*/  @P2 BRA `(.L_x_3688) ;  /* 0x00000000006c2947 */ /* 0x000fea0003800000 */
[C---:B------:R-:W-:Y:S01]  /*3610*/  FADD.FTZ R36, -R22.reuse, R36 ;  /* 0x0000002416247221 */ /* 0x040fe20000010100 */
[----:B--23--:R-:W-:Y:S01]  /*3620*/  FADD.FTZ R10, -R22, R37 ;  /* 0x00000025160a7221 */ /* 0x00cfe20000010100 */
[----:B------:R-:W2:Y:S01]  /*3630*/  LDCU.64 UR6, c[0x0][0x3e0] ;  /* 0x00007c00ff0677ac */ /* 0x000ea20008000a00 */
[----:B0-----:R-:W-:Y:S01]  /*3640*/  MOV R13, R55 ;  /* 0x00000037000d7202 */ /* 0x001fe20000000f00 */
[-C--:B-1----:R-:W-:Y:S01]  /*3650*/  FMUL.FTZ R11, R36, R23.reuse ;  /* 0x00000017240b7220 */ /* 0x082fe20000410000 */
[----:B------:R-:W-:Y:S01]  /*3660*/  FMUL.FTZ R12, R10, R23 ;  /* 0x000000170a0c7220 */ /* 0x000fe20000410000 */
        /* <DEDUP_REMOVED lines=12> */
[C---:B0-----:R-:W-:Y:S02]  /*3730*/  LEA R10, P1, R12.reuse, UR10, 0x2 ;  /* 0x0000000a0c0a7c11 */ /* 0x041fe4000f8210ff */
[----:B------:R-:W-:Y:S01]  /*3740*/  IADD3 R25, PT, PT, R13, R25, RZ ;  /* 0x000000190d197210 */ /* 0x000fe20007ffe0ff */
[----:B--2---:R-:W-:Y:S02]  /*3750*/  FADD.FTZ R15, R11, 1 ;  /* 0x3f8000000b0f7421 */ /* 0x004fe40000010000 */
[----:B------:R-:W0:Y:S01]  /*3760*/  MUFU.RCP R14, R14 ;  /* 0x0000000e000e7308 */ /* 0x000e220000001000 */
[----:B------:R-:W-:-:S07]  /*3770*/  LEA.HI.X R11, R12, UR11, R25, 0x2, P1 ;  /* 0x0000000b0c0b7c11 */ /* 0x000fce00088f1419 */
[----:B------:R-:W1:Y:S01]  /*3780*/  MUFU.RCP R15, R15 ;  /* 0x0000000f000f7308 */ /* 0x000e620000001000 */
[----:B0-----:R-:W-:Y:S01]  /*3790*/  FMUL.FTZ R12, R21, R14 ;  /* 0x0000000e150c7220 */ /* 0x001fe20000410000 */
[----:B-1----:R-:W-:-:S05]  /*37a0*/  FMUL.FTZ R13, R20, R15 ;  /* 0x0000000f140d7220 */ /* 0x002fca0000410000 */
[----:B------:R4:W-:Y:S02]  /*37b0*/  STG.E.64 desc[UR8][R10.64], R12 ;  /* 0x0000000c0a007986 */ /* 0x0009e4000c101b08 */
.L_x_3688:
[----:B------:R-:W-:Y:S05]  /*37c0*/  BSYNC.RECONVERGENT B1 ;  /* 0x0000000000017941 */ /* 0x000fea0003800200 */
.L_x_3687:
[----:B------:R-:W-:Y:S04]  /*37d0*/  BSSY.RECONVERGENT B1, `(.L_x_3689) ;  /* 0x000001d000017945 */ /* 0x000fe80003800200 */
[----:B------:R-:W-:Y:S05]  /*37e0*/  @P3 BRA `(.L_x_3690) ;  /* 0x00000000006c3947 */ /* 0x000fea0003800000 */
[C---:B------:R-:W-:Y:S01]  /*37f0*/  FADD.FTZ R38, -R22.reuse, R38 ;  /* 0x0000002616267221 */ /* 0x040fe20000010100 */
[----:B--234-:R-:W-:Y:S01]  /*3800*/  FADD.FTZ R10, -R22, R39 ;  /* 0x00000027160a7221 */ /* 0x01cfe20000010100 */
        /* <DEDUP_REMOVED lines=25> */
.L_x_3690:
[----:B------:R-:W-:Y:S05]  /*39a0*/  BSYNC.RECONVERGENT B1 ;  /* 0x0000000000017941 */ /* 0x000fea0003800200 */
.L_x_3689:
[----:B------:R-:W-:Y:S05]  /*39b0*/  @P4 BRA `(.L_x_3676) ;  /* 0x0000000000684947 */ /* 0x000fea0003800000 */
[C---:B------:R-:W-:Y:S01]  /*39c0*/  FADD.FTZ R40, -R22.reuse, R40 ;  /* 0x0000002816287221 */ /* 0x040fe20000010100 */
[----:B------:R-:W-:Y:S01]  /*39d0*/  FADD.FTZ R22, -R22, R41 ;  /* 0x0000002916167221 */ /* 0x000fe20000010100 */
[----:B------:R-:W0:Y:S01]  /*39e0*/  LDCU.64 UR6, c[0x0][0x3e0] ;  /* 0x00007c00ff0677ac */ /* 0x000e220008000a00 */
[----:B------:R-:W-:Y:S01]  /*39f0*/  MOV R54, R56 ;  /* 0x0000003800367202 */ /* 0x000fe20000000f00 */
[-C--:B01234-:R-:W-:Y:S01]  /*3a00*/  FMUL.FTZ R11, R40, R23.reuse ;  /* 0x00000017280b7220 */ /* 0x09ffe20000410000 */
[----:B------:R-:W-:Y:S01]  /*3a10*/  FMUL.FTZ R22, R22, R23 ;  /* 0x0000001716167220 */ /* 0x000fe20000410000 */
[----:B------:R-:W0:Y:S02]  /*3a20*/  LDCU.64 UR10, c[0x0][0x380] ;  /* 0x00007000ff0a77ac */ /* 0x000e240008000a00 */
[----:B-----5:R-:W-:Y:S01]  /*3a30*/  FFMA.FTZ R15, R16, R11, R18 ;  /* 0x0000000b100f7223 */ /* 0x020fe20000010012 */
[----:B------:R-:W-:-:S03]  /*3a40*/  FFMA.FTZ R22, R17, R22, R19 ;  /* 0x0000001611167223 */ /* 0x000fc60000010013 */
        /* <DEDUP_REMOVED lines=17> */
.L_x_3676:
[----:B------:R-:W-:Y:S05]  /*3b60*/  BSYNC.RECONVERGENT B0 ;  /* 0x0000000000007941 */ /* 0x000fea0003800200 */
.L_x_3660:
[----:B------:R-:W-:Y:S02]  /*3b70*/  IADD3 R8, PT, PT, R5, R8, RZ ;  /* 0x0000000805087210 */ /* 0x000fe40007ffe0ff */
[----:B------:R-:W-:Y:S02]  /*3b80*/  IADD3 R7, PT, PT, R7, 0x1, RZ ;  /* 0x0000000107077810 */ /* 0x000fe40007ffe0ff */
[----:B------:R-:W-:-:S13]  /*3b90*/  ISETP.GE.AND P1, PT, R8, UR5, PT ;  /* 0x0000000508007c0c */ /* 0x000fda000bf26270 */
[----:B------:R-:W-:Y:S05]  /*3ba0*/  @!P1 BRA `(.L_x_3691) ;  /* 0xffffffc400b09947 */ /* 0x000fea000383ffff */
[----:B------:R-:W-:Y:S05]  /*3bb0*/  EXIT ;  /* 0x000000000000794d */ /* 0x000fea0003800000 */
.L_x_3692:
        /* <DEDUP_REMOVED lines=12> */
.L_x_4557:


//--------------------- .text._Z35group_norm_nhwc_fwd_one_pass_kernelI11Fp32IOFp32WLi256ELi64ELi512EEv26Group_norm_nhwc_fwd_params --------------------------
	.section	.text._Z35group_norm_nhwc_fwd_one_pass_kernelI11Fp32IOFp32WLi256ELi64ELi512EEv26Group_norm_nhwc_fwd_params,"ax",@progbits
	.align	128
        .global         _Z35group_norm_nhwc_fwd_one_pass_kernelI11Fp32IOFp32WLi256ELi64ELi512EEv26Group_norm_nhwc_fwd_params
        .type           _Z35group_norm_nhwc_fwd_one_pass_kernelI11Fp32IOFp32WLi256ELi64ELi512EEv26Group_norm_nhwc_fwd_params,@function
        .size           _Z35group_norm_nhwc_fwd_one_pass_kernelI11Fp32IOFp32WLi256ELi64ELi512EEv26Group_norm_nhwc_fwd_params,(.L_x_4558 - _Z35group_norm_nhwc_fwd_one_pass_kernelI11Fp32IOFp32WLi256ELi64ELi512EEv26Group_norm_nhwc_fwd_params)
        .other          _Z35group_norm_nhwc_fwd_one_pass_kernelI11Fp32IOFp32WLi256ELi64ELi512EEv26Group_norm_nhwc_fwd_params,@"STO_CUDA_ENTRY STV_DEFAULT"
_Z35group_norm_nhwc_fwd_one_pass_kernelI11Fp32IOFp32WLi256ELi64ELi512EEv26Group_norm_nhwc_fwd_params:
.text._Z35group_norm_nhwc_fwd_one_pass_kernelI11Fp32IOFp32WLi256ELi64ELi512EEv26Group_norm_nhwc_fwd_params:
        /* <DEDUP_REMOVED lines=53> */
.L_x_3768:
[----:B0-234-:R-:W0:Y:S01]  /*0350*/  LDC R35, c[0x0][0x3f8] ;  /* 0x0000fe00ff237b82 */ /* 0x01de220000000800 */
[----:B------:R-:W1:Y:S01]  /*0360*/  LDCU.64 UR4, c[0x0][0x3e8] ;  /* 0x00007d00ff0477ac */ /* 0x000e620008000a00 */
[----:B------:R-:W-:Y:S02]  /*0370*/  SHF.L.U32 R115, R2, 0x1, RZ ;  /* 0x0000000102737819 */ /* 0x000fe400000006ff */
[----:B------:R-:W-:Y:S01]  /*0380*/  CS2R R64, SRZ ;  /* 0x0000000000407805 */ /* 0x000fe2000001ff00 */
[----:B------:R-:W2:Y:S01]  /*0390*/  LDCU.64 UR8, c[0x0][0x3f0] ;  /* 0x00007e00ff0877ac */ /* 0x000ea20008000a00 */
[----:B-1----:R-:W-:Y:S02]  /*03a0*/  ISETP.GE.U32.AND P4, PT, R10, UR4, PT ;  /* 0x000000040a007c0c */ /* 0x002fe4000bf86070 */
[----:B------:R-:W-:Y:S02]  /*03b0*/  ISETP.GE.U32.AND P5, PT, R12, UR4, PT ;  /* 0x000000040c007c0c */ /* 0x000fe4000bfa6070 */
[----:B------:R-:W-:-:S02]  /*03c0*/  ISETP.GE.AND.EX P4, PT, R27, UR5, PT, P4 ;  /* 0x000000051b007c0c */ /* 0x000fc4000bf86340 */
[----:B0----5:R-:W-:Y:S02]  /*03d0*/  IABS R31, R35 ;  /* 0x00000023001f7213 */ /* 0x021fe40000000000 */
        /* <DEDUP_REMOVED lines=34> */
[----:B--2---:R-:W-:Y:S02]  /*0600*/  IMAD R30, R28, UR8, RZ ;  /* 0x000000081c1e7c24 */ /* 0x004fe4000f8e02ff */
[----:B------:R-:W0:Y:S01]  /*0610*/  @!P5 LDC.64 R28, c[0x0][0x3e0] ;  /* 0x0000f800ff1cdb82 */ /* 0x000e220000000a00 */
[----:B------:R-:W-:Y:S01]  /*0620*/  SHF.L.U32 R26, R26, 0x6, RZ ;  /* 0x000000061a1a7819 */ /* 0x000fe200000006ff */
[----:B------:R-:W-:Y:S01]  /*0630*/  IMAD R63, R31, UR9, R30 ;  /* 0x000000091f3f7c24 */ /* 0x000fe2000f8e021e */
[----:B------:R-:W-:Y:S01]  /*0640*/  ISETP.GE.AND.EX P2, PT, R57, UR5, PT, P2 ;  /* 0x0000000539007c0c */ /* 0x000fe2000bf46320 */
[----:B-1----:R-:W-:Y:S01]  /*0650*/  @!P4 IMAD R30, R27, R36, RZ ;  /* 0x000000241b1ec224 */ /* 0x002fe200078e02ff */
[----:B------:R-:W-:-:S02]  /*0660*/  LOP3.LUT R114, R26, 0x3e, R115, 0xf8, !PT ;  /* 0x0000003e1a727812 */ /* 0x000fc400078ef873 */
[----:B------:R-:W-:Y:S01]  /*0670*/  SHF.R.S32.HI R115, RZ, 0x1f, R26 ;  /* 0x0000001fff737819 */ /* 0x000fe2000001141a */
[----:B------:R-:W1:Y:S01]  /*0680*/  @!P3 LDC.64 R34, c[0x0][0x3e0] ;  /* 0x0000f800ff22bb82 */ /* 0x000e620000000a00 */
[----:B------:R-:W-:Y:S02]  /*0690*/  @!P4 IMAD R37, R10, R37, R30 ;  /* 0x000000250a25c224 */ /* 0x000fe400078e021e */
[----:B------:R-:W-:-:S05]  /*06a0*/  IMAD.WIDE.U32 R114, R31, UR8, R114 ;  /* 0x000000081f727c25 */ /* 0x000fca000f8e0072 */
[----:B------:R-:W2:Y:S01]  /*06b0*/  @!P5 LDC.64 R30, c[0x0][0x390] ;  /* 0x0000e400ff1edb82 */ /* 0x000ea20000000a00 */
[----:B------:R-:W-:Y:S02]  /*06c0*/  IADD3 R63, PT, PT, R115, R63, RZ ;  /* 0x0000003f733f7210 */ /* 0x000fe40007ffe0ff */
[-C--:B------:R-:W-:Y:S02]  /*06d0*/  @!P4 MOV R62, R114.reuse ;  /* 0x00000072003ec202 */ /* 0x080fe40000000f00 */
[-C--:B------:R-:W-:Y:S02]  /*06e0*/  @!P5 MOV R39, R63.reuse ;  /* 0x0000003f0027d202 */ /* 0x080fe40000000f00 */
[----:B------:R-:W-:Y:S01]  /*06f0*/  @!P3 MOV R44, R114 ;  /* 0x00000072002cb202 */ /* 0x000fe20000000f00 */
[----:B------:R-:W-:Y:S01]  /*0700*/  @!P4 IMAD.WIDE.U32 R32, R10, R36, R62 ;  /* 0x000000240a20c225 */ /* 0x000fe200078e003e */
[----:B------:R-:W-:-:S03]  /*0710*/  @!P3 MOV R45, R63 ;  /* 0x0000003f002db202 */ /* 0x000fc60000000f00 */
[----:B0-----:R-:W-:Y:S01]  /*0720*/  @!P5 IMAD R38, R53, R28, RZ ;  /* 0x0000001c3526d224 */ /* 0x001fe200078e02ff */
[----:B------:R-:W-:Y:S02]  /*0730*/  @!P4 IADD3 R33, PT, PT, R33, R37, RZ ;  /* 0x000000252121c210 */ /* 0x000fe40007ffe0ff */
[----:B---3--:R-:W-:Y:S01]  /*0740*/  @!P4 LEA R40, P6, R32, R40, 0x2 ;  /* 0x000000282028c211 */ /* 0x008fe200078c10ff */
[----:B------:R-:W0:Y:S01]  /*0750*/  @!P2 LDC.64 R36, c[0x0][0x3e0] ;  /* 0x0000f800ff24ab82 */ /* 0x000e220000000a00 */
[----:B------:R-:W-:Y:S01]  /*0760*/  @!P5 IMAD R43, R12, R29, R38 ;  /* 0x0000001d0c2bd224 */ /* 0x000fe200078e0226 */
[----:B------:R-:W-:Y:S01]  /*0770*/  @!P5 MOV R38, R114 ;  /* 0x000000720026d202 */ /* 0x000fe20000000f00 */
[-C--:B-1----:R-:W-:Y:S01]  /*0780*/  @!P3 IMAD R42, R55, R34.reuse, RZ ;  /* 0x00000022372ab224 */ /* 0x082fe200078e02ff */
[----:B------:R-:W-:Y:S01]  /*0790*/  @!P4 LEA.HI.X R41, R32, R41, R33, 0x2, P6 ;  /* 0x000000292029c211 */ /* 0x000fe200030f1421 */
[----:B------:R-:W-:Y:S01]  /*07a0*/  @!P3 IMAD.WIDE.U32 R44, R13, R34, R44 ;  /* 0x000000220d2cb225 */ /* 0x000fe200078e002c */
[----:B------:R-:W-:-:S02]  /*07b0*/  ISETP.GE.U32.AND P6, PT, R16, UR4, PT ;  /* 0x0000000410007c0c */ /* 0x000fc4000bfc6070 */
[----:B------:R-:W1:Y:S01]  /*07c0*/  @!P3 LDC.64 R32, c[0x0][0x390] ;  /* 0x0000e400ff20bb82 */ /* 0x000e620000000a00 */
[----:B------:R-:W-:Y:S01]  /*07d0*/  @!P5 IMAD.WIDE.U32 R38, R12, R28, R38 ;  /* 0x0000001c0c26d225 */ /* 0x000fe200078e0026 */
[----:B------:R3:W4:Y:S03]  /*07e0*/  @!P4 LDG.E.64 R64, desc[UR6][R40.64] ;  /* 0x000000062840c981 */ /* 0x000726000c1e1b00 */
[----:B------:R-:W-:-:S03]  /*07f0*/  @!P3 IMAD R47, R13, R35, R42 ;  /* 0x000000230d2fb224 */ /* 0x000fc600078e022a */
[----:B------:R-:W5:Y:S01]  /*0800*/  @!P1 LDC.64 R28, c[0x0][0x3e0] ;  /* 0x0000f800ff1c9b82 */ /* 0x000f620000000a00 */
[----:B------:R-:W-:Y:S02]  /*0810*/  ISETP.GE.AND.EX P6, PT, R61, UR5, PT, P6 ;  /* 0x000000053d007c0c */ /* 0x000fe4000bfc6360 */
[----:B------:R-:W-:Y:S02]  /*0820*/  @!P5 IADD3 R39, PT, PT, R39, R43, RZ ;  /* 0x0000002b2727d210 */ /* 0x000fe40007ffe0ff */
[----:B--2---:R-:W-:-:S03]  /*0830*/  @!P5 LEA R42, P4, R38, R30, 0x2 ;  /* 0x0000001e262ad211 */ /* 0x004fc600078810ff */
[----:B------:R-:W2:Y:S01]  /*0840*/  @!P2 LDC.64 R34, c[0x0][0x390] ;  /* 0x0000e400ff22ab82 */ /* 0x000ea20000000a00 */
[----:B------:R-:W-:Y:S02]  /*0850*/  CS2R R66, SRZ ;  /* 0x0000000000427805 */ /* 0x000fe4000001ff00 */
[----:B------:R-:W-:Y:S02]  /*0860*/  @!P5 LEA.HI.X R43, R38, R31, R39, 0x2, P4 ;  /* 0x0000001f262bd211 */ /* 0x000fe400020f1427 */
[----:B------:R-:W-:-:S03]  /*0870*/  @!P3 IADD3 R39, PT, PT, R45, R47, RZ ;  /* 0x0000002f2d27b210 */ /* 0x000fc60007ffe0ff */
[----:B------:R5:W4:Y:S01]  /*0880*/  @!P5 LDG.E.64 R66, desc[UR6][R42.64] ;  /* 0x000000062a42d981 */ /* 0x000b22000c1e1b00 */
[C---:B-1----:R-:W-:Y:S01]  /*0890*/  @!P3 LEA R38, P4, R44.reuse, R32, 0x2 ;  /* 0x000000202c26b211 */ /* 0x042fe200078810ff */
[----:B0-----:R-:W-:Y:S01]  /*08a0*/  @!P2 IMAD R32, R57, R36, RZ ;  /* 0x000000243920a224 */ /* 0x001fe200078e02ff */
[----:B------:R-:W-:Y:S01]  /*08b0*/  ISETP.GE.U32.AND P5, PT, R17, UR4, PT ;  /* 0x0000000411007c0c */ /* 0x000fe2000bfa6070 */
[----:B------:R-:W0:Y:S01]  /*08c0*/  @!P1 LDC.64 R30, c[0x0][0x390] ;  /* 0x0000e400ff1e9b82 */ /* 0x000e220000000a00 */
[----:B------:R-:W-:Y:S01]  /*08d0*/  @!P3 LEA.HI.X R39, R44, R33, R39, 0x2, P4 ;  /* 0x000000212c27b211 */ /* 0x000fe200020f1427 */
[----:B------:R-:W-:Y:S01]  /*08e0*/  @!P2 IMAD R37, R14, R37, R32 ;  /* 0x000000250e25a224 */ /* 0x000fe200078e0220 */
[----:B---3--:R-:W-:Y:S02]  /*08f0*/  @!P2 MOV R40, R114 ;  /* 0x000000720028a202 */ /* 0x008fe40000000f00 */
[----:B------:R-:W-:-:S03]  /*0900*/  @!P2 MOV R41, R63 ;  /* 0x0000003f0029a202 */ /* 0x000fc60000000f00 */
[----:B------:R-:W1:Y:S01]  /*0910*/  @!P6 LDC.64 R32, c[0x0][0x3e0] ;  /* 0x0000f800ff20eb82 */ /* 0x000e620000000a00 */
[----:B------:R-:W-:Y:S01]  /*0920*/  ISETP.GE.AND.EX P5, PT, R97, UR5, PT, P5 ;  /* 0x0000000561007c0c */ /* 0x000fe2000bfa6350 */
[----:B-----5:R-:W-:Y:S02]  /*0930*/  @!P1 IMAD R44, R59, R28, RZ ;  /* 0x0000001c3b2c9224 */ /* 0x020fe400078e02ff */
[----:B------:R-:W-:Y:S01]  /*0940*/  @!P2 IMAD.WIDE.U32 R40, R14, R36, R40 ;  /* 0x000000240e28a225 */ /* 0x000fe200078e0028 */
[----:B------:R-:W-:Y:S02]  /*0950*/  @!P1 MOV R42, R114 ;  /* 0x00000072002a9202 */ /* 0x000fe40000000f00 */
[----:B------:R-:W-:Y:S01]  /*0960*/  @!P1 MOV R43, R63 ;  /* 0x0000003f002b9202 */ /* 0x000fe20000000f00 */
[----:B------:R-:W-:Y:S01]  /*0970*/  @!P1 IMAD R45, R15, R29, R44 ;  /* 0x0000001d0f2d9224 */ /* 0x000fe200078e022c */
[----:B------:R-:W-:Y:S02]  /*0980*/  @!P2 IADD3 R29, PT, PT, R41, R37, RZ ;  /* 0x00000025291da210 */ /* 0x000fe40007ffe0ff */
[----:B--2---:R-:W-:Y:S01]  /*0990*/  @!P2 LEA R36, P4, R40, R34, 0x2 ;  /* 0x000000222824a211 */ /* 0x004fe200078810ff */
[----:B------:R-:W-:Y:S01]  /*09a0*/  @!P1 IMAD.WIDE.U32 R42, R15, R28, R42 ;  /* 0x0000001c0f2a9225 */ /* 0x000fe200078e002a */
[----:B------:R-:W-:-:S02]  /*09b0*/  CS2R R68, SRZ ;  /* 0x0000000000447805 */ /* 0x000fc4000001ff00 */
[----:B------:R-:W-:Y:S02]  /*09c0*/  @!P2 LEA.HI.X R37, R40, R35, R29, 0x2, P4 ;  /* 0x000000232825a211 */ /* 0x000fe400020f141d */
[----:B------:R-:W2:Y:S01]  /*09d0*/  @!P5 LDC.64 R28, c[0x0][0x3e0] ;  /* 0x0000f800ff1cdb82 */ /* 0x000ea20000000a00 */
[----:B------:R-:W-:Y:S01]  /*09e0*/  @!P1 IADD3 R34, PT, PT, R43, R45, RZ ;  /* 0x0000002d2b229210 */ /* 0x000fe20007ffe0ff */
[----:B------:R3:W5:Y:S06]  /*09f0*/  @!P3 LDG.E.64 R68, desc[UR6][R38.64] ;  /* 0x000000062644b981 */ /* 0x00076c000c1e1b00 */
[----:B------:R-:W2:Y:S01]  /*0a00*/  @!P6 LDC.64 R40, c[0x0][0x390] ;  /* 0x0000e400ff28eb82 */ /* 0x000ea20000000a00 */
[----:B0-----:R-:W-:Y:S01]  /*0a10*/  @!P1 LEA R44, P3, R42, R30, 0x2 ;  /* 0x0000001e2a2c9211 */ /* 0x001fe200078610ff */
[----:B-1----:R-:W-:Y:S01]  /*0a20*/  @!P6 IMAD R30, R61, R32, RZ ;  /* 0x000000203d1ee224 */ /* 0x002fe200078e02ff */
[----:B------:R-:W-:-:S02]  /*0a30*/  ISETP.GE.U32.AND P4, PT, R18, UR4, PT ;  /* 0x0000000412007c0c */ /* 0x000fc4000bf86070 */
[----:B------:R-:W-:Y:S01]  /*0a40*/  @!P1 LEA.HI.X R45, R42, R31, R34, 0x2, P3 ;  /* 0x0000001f2a2d9211 */ /* 0x000fe200018f1422 */
[C---:B---3--:R-:W-:Y:S01]  /*0a50*/  @!P6 IMAD R39, R16.reuse, R33, R30 ;  /* 0x000000211027e224 */ /* 0x048fe200078e021e */
[----:B------:R-:W-:Y:S02]  /*0a60*/  ISETP.GE.AND.EX P4, PT, R99, UR5, PT, P4 ;  /* 0x0000000563007c0c */ /* 0x000fe4000bf86340 */
[----:B------:R-:W-:Y:S02]  /*0a70*/  CS2R R70, SRZ ;  /* 0x0000000000467805 */ /* 0x000fe4000001ff00 */
[----:B------:R-:W-:Y:S02]  /*0a80*/  ISETP.GE.U32.AND P3, PT, R19, UR4, PT ;  /* 0x0000000413007c0c */ /* 0x000fe4000bf66070 */
[----:B------:R-:W-:Y:S02]  /*0a90*/  CS2R R72, SRZ ;  /* 0x0000000000487805 */ /* 0x000fe4000001ff00 */
[----:B------:R-:W-:Y:S01]  /*0aa0*/  @!P6 MOV R30, R114 ;  /* 0x00000072001ee202 */ /* 0x000fe20000000f00 */
[----:B------:R-:W0:Y:S01]  /*0ab0*/  @!P5 LDC.64 R34, c[0x0][0x390] ;  /* 0x0000e400ff22db82 */ /* 0x000e220000000a00 */
[----:B------:R-:W-:Y:S01]  /*0ac0*/  @!P6 MOV R31, R63 ;  /* 0x0000003f001fe202 */ /* 0x000fe20000000f00 */
[----:B------:R2:W3:Y:S01]  /*0ad0*/  @!P2 LDG.E.64 R70, desc[UR6][R36.64] ;  /* 0x000000062446a981 */ /* 0x0004e2000c1e1b00 */
[----:B------:R-:W-:Y:S01]  /*0ae0*/  ISETP.GE.AND.EX P3, PT, R101, UR5, PT, P3 ;  /* 0x0000000565007c0c */ /* 0x000fe2000bf66330 */
[----:B------:R-:W-:-:S02]  /*0af0*/  @!P6 IMAD.WIDE.U32 R30, R16, R32, R30 ;  /* 0x00000020101ee225 */ /* 0x000fc400078e001e */
[----:B------:R1:W3:Y:S02]  /*0b00*/  @!P1 LDG.E.64 R72, desc[UR6][R44.64] ;  /* 0x000000062c489981 */ /* 0x0002e4000c1e1b00 */
[----:B------:R-:W1:Y:S01]  /*0b10*/  @!P4 LDC.64 R32, c[0x0][0x3e0] ;  /* 0x0000f800ff20cb82 */ /* 0x000e620000000a00 */
[----:B------:R-:W-:Y:S01]  /*0b20*/  @!P6 IADD3 R31, PT, PT, R31, R39, RZ ;  /* 0x000000271f1fe210 */ /* 0x000fe20007ffe0ff */
[----:B--2---:R-:W-:Y:S01]  /*0b30*/  @!P5 IMAD R36, R97, R28, RZ ;  /* 0x0000001c6124d224 */ /* 0x004fe200078e02ff */
[----:B------:R-:W-:Y:S02]  /*0b40*/  @!P6 LEA R42, P1, R30, R40, 0x2 ;  /* 0x000000281e2ae211 */ /* 0x000fe400078210ff */
[----:B------:R-:W-:Y:S01]  /*0b50*/  ISETP.GE.U32.AND P2, PT, R20, UR4, PT ;  /* 0x0000000414007c0c */ /* 0x000fe2000bf46070 */
[----:B------:R-:W-:Y:S01]  /*0b60*/  @!P5 IMAD R39, R17, R29, R36 ;  /* 0x0000001d1127d224 */ /* 0x000fe200078e0224 */
[----:B------:R-:W-:Y:S02]  /*0b70*/  @!P6 LEA.HI.X R43, R30, R41, R31, 0x2, P1 ;  /* 0x000000291e2be211 */ /* 0x000fe400008f141f */
[----:B------:R-:W-:Y:S01]  /*0b80*/  @!P5 MOV R36, R114 ;  /* 0x000000720024d202 */ /* 0x000fe20000000f00 */
[----:B------:R-:W2:Y:S01]  /*0b90*/  @!P3 LDC.64 R30, c[0x0][0x3e0] ;  /* 0x0000f800ff1ebb82 */ /* 0x000ea20000000a00 */
[----:B------:R-:W-:-:S02]  /*0ba0*/  @!P5 MOV R37, R63 ;  /* 0x0000003f0025d202 */ /* 0x000fc40000000f00 */
[----:B------:R-:W-:Y:S02]  /*0bb0*/  ISETP.GE.AND.EX P2, PT, R103, UR5, PT, P2 ;  /* 0x0000000567007c0c */ /* 0x000fe4000bf46320 */
[----:B------:R-:W-:Y:S01]  /*0bc0*/  ISETP.GE.U32.AND P1, PT, R4, UR4, PT ;  /* 0x0000000404007c0c */ /* 0x000fe2000bf26070 */
[----:B------:R-:W-:Y:S02]  /*0bd0*/  @!P5 IMAD.WIDE.U32 R36, R17, R28, R36 ;  /* 0x0000001c1124d225 */ /* 0x000fe400078e0024 */
[----:B------:R-:W2:Y:S01]  /*0be0*/  @!P4 LDC.64 R28, c[0x0][0x390] ;  /* 0x0000e400ff1ccb82 */ /* 0x000ea20000000a00 */
[----:B------:R-:W-:Y:S02]  /*0bf0*/  ISETP.GE.AND.EX P1, PT, R11, UR5, PT, P1 ;  /* 0x000000050b007c0c */ /* 0x000fe4000bf26310 */
[----:B------:R-:W-:Y:S02]  /*0c00*/  CS2R R74, SRZ ;  /* 0x00000000004a7805 */ /* 0x000fe4000001ff00 */
[----:B------:R-:W-:-:S04]  /*0c10*/  @!P5 IADD3 R37, PT, PT, R37, R39, RZ ;  /* 0x000000272525d210 */ /* 0x000fc80007ffe0ff */
[----:B------:R2:W3:Y:S01]  /*0c20*/  @!P6 LDG.E.64 R74, desc[UR6][R42.64] ;  /* 0x000000062a4ae981 */ /* 0x0004e2000c1e1b00 */
[----:B------:R-:W2:Y:S01]  /*0c30*/  @!P2 LDC.64 R40, c[0x0][0x3e0] ;  /* 0x0000f800ff28ab82 */ /* 0x000ea20000000a00 */
[----:B0-----:R-:W-:Y:S01]  /*0c40*/  @!P5 LEA R46, P6, R36, R34, 0x2 ;  /* 0x00000022242ed211 */ /* 0x001fe200078c10ff */
[----:B-1----:R-:W-:Y:S01]  /*0c50*/  @!P4 IMAD R34, R99, R32, RZ ;  /* 0x000000206322c224 */ /* 0x002fe200078e02ff */
[----:B------:R-:W-:Y:S02]  /*0c60*/  @!P4 MOV R44, R114 ;  /* 0x00000072002cc202 */ /* 0x000fe40000000f00 */
[----:B------:R-:W-:-:S03]  /*0c70*/  @!P4 MOV R45, R63 ;  /* 0x0000003f002dc202 */ /* 0x000fc60000000f00 */
[----:B------:R-:W0:Y:S01]  /*0c80*/  @!P3 LDC.64 R38, c[0x0][0x390] ;  /* 0x0000e400ff26bb82 */ /* 0x000e220000000a00 */
[----:B------:R-:W-:Y:S02]  /*0c90*/  @!P5 LEA.HI.X R47, R36, R35, R37, 0x2, P6 ;  /* 0x00000023242fd211 */ /* 0x000fe400030f1425 */
[----:B------:R-:W-:Y:S01]  /*0ca0*/  CS2R R76, SRZ ;  /* 0x00000000004c7805 */ /* 0x000fe2000001ff00 */
[C---:B------:R-:W-:Y:S01]  /*0cb0*/  @!P4 IMAD R49, R18.reuse, R33, R34 ;  /* 0x000000211231c224 */ /* 0x040fe200078e0222 */
[----:B------:R-:W-:Y:S01]  /*0cc0*/  ISETP.GE.U32.AND P6, PT, R21, UR4, PT ;  /* 0x0000000415007c0c */ /* 0x000fe2000bfc6070 */
[----:B------:R-:W-:Y:S02]  /*0cd0*/  @!P4 IMAD.WIDE.U32 R44, R18, R32, R44 ;  /* 0x00000020122cc225 */ /* 0x000fe400078e002c */
[----:B------:R-:W1:Y:S02]  /*0ce0*/  @!P1 LDC.64 R36, c[0x0][0x3e0] ;  /* 0x0000f800ff249b82 */ /* 0x000e640000000a00 */
[----:B--2---:R-:W-:Y:S01]  /*0cf0*/  @!P3 IMAD R34, R101, R30, RZ ;  /* 0x0000001e6522b224 */ /* 0x004fe200078e02ff */
[----:B------:R-:W-:Y:S01]  /*0d00*/  ISETP.GE.AND.EX P6, PT, R105, UR5, PT, P6 ;  /* 0x0000000569007c0c */ /* 0x000fe2000bfc6360 */
[----:B------:R1:W2:Y:S01]  /*0d10*/  @!P5 LDG.E.64 R76, desc[UR6][R46.64] ;  /* 0x000000062e4cd981 */ /* 0x0002a2000c1e1b00 */
[----:B------:R-:W-:Y:S01]  /*0d20*/  @!P4 LEA R28, P5, R44, R28, 0x2 ;  /* 0x0000001c2c1cc211 */ /* 0x000fe200078a10ff */
[----:B------:R-:W-:-:S02]  /*0d30*/  @!P3 IMAD R51, R19, R31, R34 ;  /* 0x0000001f1333b224 */ /* 0x000fc400078e0222 */
[----:B------:R-:W1:Y:S01]  /*0d40*/  @!P2 LDC.64 R32, c[0x0][0x390] ;  /* 0x0000e400ff20ab82 */ /* 0x000e620000000a00 */
[----:B------:R-:W-:Y:S02]  /*0d50*/  @!P4 IADD3 R31, PT, PT, R45, R49, RZ ;  /* 0x000000312d1fc210 */ /* 0x000fe40007ffe0ff */
[----:B------:R-:W-:Y:S02]  /*0d60*/  @!P3 MOV R42, R114 ;  /* 0x00000072002ab202 */ /* 0x000fe40000000f00 */
[----:B------:R-:W-:Y:S02]  /*0d70*/  @!P3 MOV R43, R63 ;  /* 0x0000003f002bb202 */ /* 0x000fe40000000f00 */
[----:B------:R-:W-:Y:S01]  /*0d80*/  CS2R R78, SRZ ;  /* 0x00000000004e7805 */ /* 0x000fe2000001ff00 */
[----:B------:R-:W1:Y:S01]  /*0d90*/  @!P1 LDC.64 R34, c[0x0][0x390] ;  /* 0x0000e400ff229b82 */ /* 0x000e620000000a00 */
[----:B------:R-:W-:Y:S01]  /*0da0*/  @!P4 LEA.HI.X R29, R44, R29, R31, 0x2, P5 ;  /* 0x0000001d2c1dc211 */ /* 0x000fe200028f141f */
[----:B------:R-:W-:Y:S01]  /*0db0*/  @!P3 IMAD.WIDE.U32 R42, R19, R30, R42 ;  /* 0x0000001e132ab225 */ /* 0x000fe200078e002a */
[----:B------:R-:W-:-:S03]  /*0dc0*/  @!P2 MOV R44, R114 ;  /* 0x00000072002ca202 */ /* 0x000fc60000000f00 */
[----:B------:R1:W2:Y:S01]  /*0dd0*/  @!P4 LDG.E.64 R78, desc[UR6][R28.64] ;  /* 0x000000061c4ec981 */ /* 0x0002a2000c1e1b00 */
[----:B------:R-:W-:Y:S01]  /*0de0*/  ISETP.GE.U32.AND P4, PT, R22, UR4, PT ;  /* 0x0000000416007c0c */ /* 0x000fe2000bf86070 */
[----:B------:R-:W-:Y:S01]  /*0df0*/  @!P2 IMAD R48, R103, R40, RZ ;  /* 0x000000286730a224 */ /* 0x000fe200078e02ff */
[----:B------:R-:W-:Y:S01]  /*0e00*/  @!P3 IADD3 R43, PT, PT, R43, R51, RZ ;  /* 0x000000332b2bb210 */ /* 0x000fe20007ffe0ff */
[----:B------:R-:W1:Y:S01]  /*0e10*/  @!P6 LDC.64 R30, c[0x0][0x3e0] ;  /* 0x0000f800ff1eeb82 */ /* 0x000e620000000a00 */
[----:B0-----:R-:W-:Y:S02]  /*0e20*/  @!P3 LEA R38, P5, R42, R38, 0x2 ;  /* 0x000000262a26b211 */ /* 0x001fe400078a10ff */
[----:B------:R-:W-:Y:S01]  /*0e30*/  @!P2 MOV R45, R63 ;  /* 0x0000003f002da202 */ /* 0x000fe20000000f00 */
[----:B------:R-:W-:Y:S01]  /*0e40*/  @!P2 IMAD R49, R20, R41, R48 ;  /* 0x000000291431a224 */ /* 0x000fe200078e0230 */
[----:B------:R-:W-:Y:S01]  /*0e50*/  ISETP.GE.AND.EX P4, PT, R107, UR5, PT, P4 ;  /* 0x000000056b007c0c */ /* 0x000fe2000bf86340 */
[----:B-1----:R-:W-:Y:S01]  /*0e60*/  @!P1 IMAD R46, R11, R36, RZ ;  /* 0x000000240b2e9224 */ /* 0x002fe200078e02ff */
[----:B------:R-:W-:Y:S01]  /*0e70*/  @!P3 LEA.HI.X R39, R42, R39, R43, 0x2, P5 ;  /* 0x000000272a27b211 */ /* 0x000fe200028f142b */
[----:B------:R-:W-:Y:S01]  /*0e80*/  @!P2 IMAD.WIDE.U32 R40, R20, R40, R44 ;  /* 0x000000281428a225 */ /* 0x000fe200078e002c */
[----:B------:R-:W-:-:S02]  /*0e90*/  @!P1 MOV R42, R114 ;  /* 0x00000072002a9202 */ /* 0x000fc40000000f00 */
[----:B------:R-:W-:Y:S01]  /*0ea0*/  @!P1 MOV R43, R63 ;  /* 0x0000003f002b9202 */ /* 0x000fe20000000f00 */
[----:B------:R-:W-:Y:S01]  /*0eb0*/  @!P1 IMAD R45, R4, R37, R46 ;  /* 0x00000025042d9224 */ /* 0x000fe200078e022e */
[----:B------:R-:W-:Y:S02]  /*0ec0*/  @!P2 IADD3 R41, PT, PT, R41, R49, RZ ;  /* 0x000000312929a210 */ /* 0x000fe40007ffe0ff */
[----:B------:R-:W-:Y:S01]  /*0ed0*/  @!P2 LEA R32, P5, R40, R32, 0x2 ;  /* 0x000000202820a211 */ /* 0x000fe200078a10ff */
[----:B------:R-:W-:Y:S01]  /*0ee0*/  @!P1 IMAD.WIDE.U32 R36, R4, R36, R42 ;  /* 0x0000002404249225 */ /* 0x000fe200078e002a */
[----:B------:R-:W-:Y:S01]  /*0ef0*/  CS2R R80, SRZ ;  /* 0x0000000000507805 */ /* 0x000fe2000001ff00 */
[----:B------:R-:W0:Y:S01]  /*0f00*/  @!P6 LDC.64 R42, c[0x0][0x390] ;  /* 0x0000e400ff2aeb82 */ /* 0x000e220000000a00 */
[----:B------:R-:W-:Y:S02]  /*0f10*/  @!P2 LEA.HI.X R33, R40, R33, R41, 0x2, P5 ;  /* 0x000000212821a211 */ /* 0x000fe400028f1429 */
[----:B------:R-:W-:-:S02]  /*0f20*/  @!P1 IADD3 R37, PT, PT, R37, R45, RZ ;  /* 0x0000002d25259210 */ /* 0x000fc40007ffe0ff */
[C---:B------:R-:W-:Y:S02]  /*0f30*/  @!P1 LEA R34, P5, R36.reuse, R34, 0x2 ;  /* 0x0000002224229211 */ /* 0x040fe400078a10ff */
[----:B------:R-:W-:Y:S01]  /*0f40*/  CS2R R82, SRZ ;  /* 0x0000000000527805 */ /* 0x000fe2000001ff00 */
[----:B------:R1:W2:Y:S01]  /*0f50*/  @!P3 LDG.E.64 R80, desc[UR6][R38.64] ;  /* 0x000000062650b981 */ /* 0x0002a2000c1e1b00 */
[----:B------:R-:W0:Y:S01]  /*0f60*/  @!P4 LDC.64 R28, c[0x0][0x3e0] ;  /* 0x0000f800ff1ccb82 */ /* 0x000e220000000a00 */
[----:B------:R-:W-:Y:S02]  /*0f70*/  @!P1 LEA.HI.X R35, R36, R35, R37, 0x2, P5 ;  /* 0x0000002324239211 */ /* 0x000fe400028f1425 */
[----:B------:R-:W-:Y:S01]  /*0f80*/  ISETP.GE.U32.AND P3, PT, R23, UR4, PT ;  /* 0x0000000417007c0c */ /* 0x000fe2000bf66070 */
[----:B------:R-:W-:Y:S01]  /*0f90*/  @!P6 IMAD R36, R105, R30, RZ ;  /* 0x0000001e6924e224 */ /* 0x000fe200078e02ff */
[----:B------:R-:W-:Y:S01]  /*0fa0*/  ISETP.GE.U32.AND P5, PT, R24, UR4, PT ;  /* 0x0000000418007c0c */ /* 0x000fe2000bfa6070 */
[----:B------:R1:W3:Y:S01]  /*0fb0*/  @!P1 LDG.E.64 R82, desc[UR6][R34.64] ;  /* 0x0000000622529981 */ /* 0x0002e2000c1e1b00 */
[----:B------:R-:W-:-:S02]  /*0fc0*/  ISETP.GE.AND.EX P3, PT, R109, UR5, PT, P3 ;  /* 0x000000056d007c0c */ /* 0x000fc4000bf66330 */
[----:B------:R-:W-:Y:S01]  /*0fd0*/  CS2R R84, SRZ ;  /* 0x0000000000547805 */ /* 0x000fe2000001ff00 */
[----:B------:R-:W-:Y:S01]  /*0fe0*/  @!P6 IMAD R37, R21, R31, R36 ;  /* 0x0000001f1525e224 */ /* 0x000fe200078e0224 */
[----:B------:R-:W-:Y:S01]  /*0ff0*/  ISETP.GE.AND.EX P5, PT, R111, UR5, PT, P5 ;  /* 0x000000056f007c0c */ /* 0x000fe2000bfa6350 */
[----:B-1----:R-:W1:Y:S03]  /*1000*/  @!P4 LDC.64 R38, c[0x0][0x390] ;  /* 0x0000e400ff26cb82 */ /* 0x002e660000000a00 */
[----:B------:R1:W2:Y:S01]  /*1010*/  @!P2 LDG.E.64 R84, desc[UR6][R32.64] ;  /* 0x000000062054a981 */ /* 0x0002a2000c1e1b00 */
[----:B------:R-:W-:Y:S02]  /*1020*/  @!P6 MOV R34, R114 ;  /* 0x000000720022e202 */ /* 0x000fe40000000f00 */
[----:B------:R-:W-:Y:S02]  /*1030*/  @!P6 MOV R35, R63 ;  /* 0x0000003f0023e202 */ /* 0x000fe40000000f00 */
[----:B------:R-:W4:Y:S01]  /*1040*/  @!P3 LDC.64 R40, c[0x0][0x3e0] ;  /* 0x0000f800ff28bb82 */ /* 0x000f220000000a00 */
[----:B------:R-:W-:-:S05]  /*1050*/  @!P6 IMAD.WIDE.U32 R30, R21, R30, R34 ;  /* 0x0000001e151ee225 */ /* 0x000fca00078e0022 */
[----:B------:R-:W-:Y:S02]  /*1060*/  @!P6 IADD3 R31, PT, PT, R31, R37, RZ ;  /* 0x000000251f1fe210 */ /* 0x000fe40007ffe0ff */
[----:B------:R-:W-:Y:S02]  /*1070*/  CS2R R86, SRZ ;  /* 0x0000000000567805 */ /* 0x000fe4000001ff00 */
[C---:B0-----:R-:W-:Y:S01]  /*1080*/  @!P6 LEA R42, P2, R30.reuse, R42, 0x2 ;  /* 0x0000002a1e2ae211 */ /* 0x041fe200078410ff */
[----:B------:R-:W0:Y:S03]  /*1090*/  @!P5 LDC.64 R36, c[0x0][0x3e0] ;  /* 0x0000f800ff24db82 */ /* 0x000e260000000a00 */
[----:B------:R-:W-:Y:S01]  /*10a0*/  @!P6 LEA.HI.X R43, R30, R43, R31, 0x2, P2 ;  /* 0x0000002b1e2be211 */ /* 0x000fe200010f141f */
[----:B------:R-:W-:Y:S01]  /*10b0*/  @!P4 IMAD R30, R107, R28, RZ ;  /* 0x0000001c6b1ec224 */ /* 0x000fe200078e02ff */
[----:B------:R-:W-:-:S03]  /*10c0*/  @!P4 MOV R31, R63 ;  /* 0x0000003f001fc202 */ /* 0x000fc60000000f00 */
[C---:B------:R-:W-:Y:S01]  /*10d0*/  @!P4 IMAD R45, R22.reuse, R29, R30 ;  /* 0x0000001d162dc224 */ /* 0x040fe200078e021e */
[----:B------:R-:W-:Y:S01]  /*10e0*/  @!P4 MOV R30, R114 ;  /* 0x00000072001ec202 */ /* 0x000fe20000000f00 */
[----:B------:R-:W0:Y:S01]  /*10f0*/  @!P3 LDC.64 R34, c[0x0][0x390] ;  /* 0x0000e400ff22bb82 */ /* 0x000e220000000a00 */
[----:B------:R-:W-:Y:S01]  /*1100*/  ISETP.GE.U32.AND P2, PT, R25, UR4, PT ;  /* 0x0000000419007c0c */ /* 0x000fe2000bf46070 */
[----:B------:R-:W2:Y:S02]  /*1110*/  @!P6 LDG.E.64 R86, desc[UR6][R42.64] ;  /* 0x000000062a56e981 */ /* 0x000ea4000c1e1b00 */
[----:B------:R-:W-:Y:S01]  /*1120*/  @!P4 IMAD.WIDE.U32 R28, R22, R28, R30 ;  /* 0x0000001c161cc225 */ /* 0x000fe200078e001e */
[----:B------:R-:W-:-:S03]  /*1130*/  ISETP.GE.AND.EX P2, PT, R113, UR5, PT, P2 ;  /* 0x0000000571007c0c */ /* 0x000fc6000bf46320 */
[----:B------:R-:W5:Y:S01]  /*1140*/  @!P5 LDC.64 R30, c[0x0][0x390] ;  /* 0x0000e400ff1edb82 */ /* 0x000f620000000a00 */
[----:B------:R-:W-:Y:S02]  /*1150*/  @!P4 IADD3 R29, PT, PT, R29, R45, RZ ;  /* 0x0000002d1d1dc210 */ /* 0x000fe40007ffe0ff */
[----:B-1----:R-:W-:Y:S01]  /*1160*/  @!P4 LEA R38, P6, R28, R38, 0x2 ;  /* 0x000000261c26c211 */ /* 0x002fe200078c10ff */
[----:B----4-:R-:W-:-:S03]  /*1170*/  @!P3 IMAD R44, R109, R40, RZ ;  /* 0x000000286d2cb224 */ /* 0x010fc600078e02ff */
[----:B------:R-:W-:Y:S02]  /*1180*/  @!P4 LEA.HI.X R39, R28, R39, R29, 0x2, P6 ;  /* 0x000000271c27c211 */ /* 0x000fe400030f141d */
[----:B------:R-:W-:Y:S01]  /*1190*/  @!P3 MOV R28, R114 ;  /* 0x00000072001cb202 */ /* 0x000fe20000000f00 */
[----:B------:R-:W1:Y:S01]  /*11a0*/  @!P2 LDC.64 R32, c[0x0][0x3e0] ;  /* 0x0000f800ff20ab82 */ /* 0x000e620000000a00 */
[----:B------:R-:W-:Y:S01]  /*11b0*/  @!P3 MOV R29, R63 ;  /* 0x0000003f001db202 */ /* 0x000fe20000000f00 */
[----:B------:R-:W-:Y:S02]  /*11c0*/  @!P3 IMAD R45, R23, R41, R44 ;  /* 0x00000029172db224 */ /* 0x000fe400078e022c */
[----:B0-----:R-:W-:Y:S02]  /*11d0*/  @!P5 IMAD R46, R111, R36, RZ ;  /* 0x000000246f2ed224 */ /* 0x001fe400078e02ff */
[----:B------:R-:W-:Y:S01]  /*11e0*/  @!P3 IMAD.WIDE.U32 R40, R23, R40, R28 ;  /* 0x000000281728b225 */ /* 0x000fe200078e001c */
[----:B------:R-:W-:-:S02]  /*11f0*/  @!P5 MOV R28, R114 ;  /* 0x00000072001cd202 */ /* 0x000fc40000000f00 */
[----:B------:R-:W-:Y:S01]  /*1200*/  @!P5 MOV R29, R63 ;  /* 0x0000003f001dd202 */ /* 0x000fe20000000f00 */
[C---:B------:R-:W-:Y:S02]  /*1210*/  @!P5 IMAD R47, R24.reuse, R37, R46 ;  /* 0x00000025182fd224 */ /* 0x040fe400078e022e */
[----:B------:R-:W-:-:S03]  /*1220*/  @!P5 IMAD.WIDE.U32 R36, R24, R36, R28 ;  /* 0x000000241824d225 */ /* 0x000fc600078e001c */
[----:B------:R-:W0:Y:S01]  /*1230*/  @!P2 LDC.64 R28, c[0x0][0x390] ;  /* 0x0000e400ff1cab82 */ /* 0x000e220000000a00 */
[----:B------:R-:W-:Y:S02]  /*1240*/  @!P3 IADD3 R41, PT, PT, R41, R45, RZ ;  /* 0x0000002d2929b210 */ /* 0x000fe40007ffe0ff */
[C---:B------:R-:W-:Y:S02]  /*1250*/  @!P3 LEA R34, P6, R40.reuse, R34, 0x2 ;  /* 0x000000222822b211 */ /* 0x040fe400078c10ff */
[----:B------:R-:W-:Y:S02]  /*1260*/  @!P5 IADD3 R37, PT, PT, R37, R47, RZ ;  /* 0x0000002f2525d210 */ /* 0x000fe40007ffe0ff */
[----:B------:R-:W-:Y:S02]  /*1270*/  @!P3 LEA.HI.X R35, R40, R35, R41, 0x2, P6 ;  /* 0x000000232823b211 */ /* 0x000fe400030f1429 */
[C---:B-----5:R-:W-:Y:S02]  /*1280*/  @!P5 LEA R30, P6, R36.reuse, R30, 0x2 ;  /* 0x0000001e241ed211 */ /* 0x060fe400078c10ff */
[----:B------:R-:W-:Y:S01]  /*1290*/  CS2R R88, SRZ ;  /* 0x0000000000587805 */ /* 0x000fe2000001ff00 */
[----:B-1----:R-:W-:Y:S01]  /*12a0*/  @!P2 IMAD R40, R113, R32, RZ ;  /* 0x000000207128a224 */ /* 0x002fe200078e02ff */
[----:B------:R-:W-:-:S02]  /*12b0*/  @!P5 LEA.HI.X R31, R36, R31, R37, 0x2, P6 ;  /* 0x0000001f241fd211 */ /* 0x000fc400030f1425 */
[----:B------:R-:W-:Y:S02]  /*12c0*/  @!P2 MOV R36, R114 ;  /* 0x000000720024a202 */ /* 0x000fe40000000f00 */
[----:B------:R-:W-:Y:S02]  /*12d0*/  CS2R R90, SRZ ;  /* 0x00000000005a7805 */ /* 0x000fe4000001ff00 */
[----:B------:R-:W-:Y:S01]  /*12e0*/  @!P2 MOV R37, R63 ;  /* 0x0000003f0025a202 */ /* 0x000fe20000000f00 */
[C---:B------:R-:W-:Y:S01]  /*12f0*/  @!P2 IMAD R33, R25.reuse, R33, R40 ;  /* 0x000000211921a224 */ /* 0x040fe200078e0228 */
[----:B------:R-:W4:Y:S01]  /*1300*/  @!P4 LDG.E.64 R88, desc[UR6][R38.64] ;  /* 0x000000062658c981 */ /* 0x000f22000c1e1b00 */
[----:B------:R-:W-:-:S03]  /*1310*/  @!P2 IMAD.WIDE.U32 R36, R25, R32, R36 ;  /* 0x000000201924a225 */ /* 0x000fc600078e0024 */
[----:B------:R1:W5:Y:S01]  /*1320*/  @!P3 LDG.E.64 R90, desc[UR6][R34.64] ;  /* 0x00000006225ab981 */ /* 0x000362000c1e1b00 */
[----:B------:R-:W-:Y:S02]  /*1330*/  CS2R R92, SRZ ;  /* 0x00000000005c7805 */ /* 0x000fe4000001ff00 */
[----:B------:R-:W-:Y:S02]  /*1340*/  @!P2 IADD3 R32, PT, PT, R37, R33, RZ ;  /* 0x000000212520a210 */ /* 0x000fe40007ffe0ff */
[C---:B0-----:R-:W-:Y:S02]  /*1350*/  @!P2 LEA R28, P3, R36.reuse, R28, 0x2 ;  /* 0x0000001c241ca211 */ /* 0x041fe400078610ff */
[----:B------:R-:W-:Y:S01]  /*1360*/  CS2R R94, SRZ ;  /* 0x00000000005e7805 */ /* 0x000fe2000001ff00 */
[----:B------:R-:W5:Y:S01]  /*1370*/  @!P5 LDG.E.64 R92, desc[UR6][R30.64] ;  /* 0x000000061e5cd981 */ /* 0x000f62000c1e1b00 */
[----:B------:R-:W-:-:S05]  /*1380*/  @!P2 LEA.HI.X R29, R36, R29, R32, 0x2, P3 ;  /* 0x0000001d241da211 */ /* 0x000fca00018f1420 */
[----:B------:R0:W5:Y:S01]  /*1390*/  @!P2 LDG.E.64 R94, desc[UR6][R28.64] ;  /* 0x000000061c5ea981 */ /* 0x000162000c1e1b00 */
[----:B-1----:R-:W-:Y:S01]  /*13a0*/  FADD.FTZ R35, R64, R65 ;  /* 0x0000004140237221 */ /* 0x002fe20000010000 */
[----:B------:R-:W-:-:S04]  /*13b0*/  FMUL.FTZ R37, R65, R65 ;  /* 0x0000004141257220 */ /* 0x000fc80000410000 */
[----:B------:R-:W-:Y:S01]  /*13c0*/  FFMA.FTZ R34, R64, R64, R37 ;  /* 0x0000004040227223 */ /* 0x000fe20000010025 */
[----:B0-----:R-:W-:Y:S01]  /*13d0*/  FADD.FTZ R29, R66, R67 ;  /* 0x00000043421d7221 */ /* 0x001fe20000010000 */
[----:B------:R-:W-:-:S04]  /*13e0*/  FMUL.FTZ R31, R67, R67 ;  /* 0x00000043431f7220 */ /* 0x000fc80000410000 */
[----:B------:R-:W-:Y:S01]  /*13f0*/  FFMA.FTZ R28, R66, R66, R31 ;  /* 0x00000042421c7223 */ /* 0x000fe2000001001f */
[----:B------:R-:W-:Y:S01]  /*1400*/  FADD.FTZ R30, R68, R69 ;  /* 0x00000045441e7221 */ /* 0x000fe20000010000 */
[----:B------:R-:W-:-:S04]  /*1410*/  FMUL.FTZ R31, R69, R69 ;  /* 0x00000045451f7220 */ /* 0x000fc80000410000 */
[----:B------:R-:W-:Y:S01]  /*1420*/  FFMA.FTZ R31, R68, R68, R31 ;  /* 0x00000044441f7223 */ /* 0x000fe2000001001f */
[----:B------:R-:W-:Y:S01]  /*1430*/  ISETP.GT.AND P2, PT, R6, 0x1e, PT ;  /* 0x0000001e0600780c */ /* 0x000fe20003f44270 */
[----:B---3--:R-:W-:Y:S01]  /*1440*/  FADD.FTZ R32, R82, R83 ;  /* 0x0000005352207221 */ /* 0x008fe20000010000 */
[----:B------:R-:W-:-:S03]  /*1450*/  FMUL.FTZ R33, R83, R83 ;  /* 0x0000005353217220 */ /* 0x000fc60000410000 */
[----:B------:R-:W-:Y:S01]  /*1460*/  FADD.FTZ R32, RZ, R32 ;  /* 0x00000020ff207221 */ /* 0x000fe20000010000 */
[----:B------:R-:W-:-:S03]  /*1470*/  FFMA.FTZ R33, R82, R82, R33 ;  /* 0x0000005252217223 */ /* 0x000fc60000010021 */
[----:B------:R-:W-:Y:S01]  /*1480*/  FADD.FTZ R32, R32, R35 ;  /* 0x0000002320207221 */ /* 0x000fe20000010000 */
[----:B------:R-:W-:-:S03]  /*1490*/  FADD.FTZ R33, RZ, R33 ;  /* 0x00000021ff217221 */ /* 0x000fc60000010000 */
[----:B------:R-:W-:Y:S01]  /*14a0*/  FADD.FTZ R29, R32, R29 ;  /* 0x0000001d201d7221 */ /* 0x000fe20000010000 */
[----:B------:R-:W-:-:S03]  /*14b0*/  FADD.FTZ R33, R33, R34 ;  /* 0x0000002221217221 */ /* 0x000fc60000010000 */
[----:B------:R-:W-:Y:S01]  /*14c0*/  FADD.FTZ R29, R29, R30 ;  /* 0x0000001e1d1d7221 */ /* 0x000fe20000010000 */
[----:B------:R-:W-:Y:S01]  /*14d0*/  FADD.FTZ R30, R70, R71 ;  /* 0x00000047461e7221 */ /* 0x000fe20000010000 */
[----:B------:R-:W-:Y:S01]  /*14e0*/  FADD.FTZ R28, R33, R28 ;  /* 0x0000001c211c7221 */ /* 0x000fe20000010000 */
[----:B------:R-:W-:Y:S02]  /*14f0*/  FMUL.FTZ R33, R71, R71 ;  /* 0x0000004747217220 */ /* 0x000fe40000410000 */
[----:B------:R-:W-:Y:S01]  /*1500*/  FADD.FTZ R29, R29, R30 ;  /* 0x0000001e1d1d7221 */ /* 0x000fe20000010000 */
[----:B------:R-:W-:Y:S01]  /*1510*/  FADD.FTZ R28, R28, R31 ;  /* 0x0000001f1c1c7221 */ /* 0x000fe20000010000 */
[----:B------:R-:W-:Y:S01]  /*1520*/  FADD.FTZ R30, R72, R73 ;  /* 0x00000049481e7221 */ /* 0x000fe20000010000 */
[----:B------:R-:W-:Y:S01]  /*1530*/  FFMA.FTZ R33, R70, R70, R33 ;  /* 0x0000004646217223 */ /* 0x000fe20000010021 */
[----:B------:R-:W-:Y:S02]  /*1540*/  FMUL.FTZ R31, R73, R73 ;  /* 0x00000049491f7220 */ /* 0x000fe40000410000 */
[----:B------:R-:W-:Y:S01]  /*1550*/  FADD.FTZ R29, R29, R30 ;  /* 0x0000001e1d1d7221 */ /* 0x000fe20000010000 */
[----:B------:R-:W-:Y:S01]  /*1560*/  FADD.FTZ R28, R28, R33 ;  /* 0x000000211c1c7221 */ /* 0x000fe20000010000 */
[----:B------:R-:W-:Y:S01]  /*1570*/  FFMA.FTZ R31, R72, R72, R31 ;  /* 0x00000048481f7223 */ /* 0x000fe2000001001f */
[----:B------:R-:W-:Y:S01]  /*1580*/  FADD.FTZ R30, R74, R75 ;  /* 0x0000004b4a1e7221 */ /* 0x000fe20000010000 */
[----:B------:R-:W-:-:S02]  /*1590*/  FMUL.FTZ R33, R75, R75 ;  /* 0x0000004b4b217220 */ /* 0x000fc40000410000 */
[----:B------:R-:W-:Y:S01]  /*15a0*/  FADD.FTZ R28, R28, R31 ;  /* 0x0000001f1c1c7221 */ /* 0x000fe20000010000 */
[----:B------:R-:W-:Y:S01]  /*15b0*/  FADD.FTZ R29, R29, R30 ;  /* 0x0000001e1d1d7221 */ /* 0x000fe20000010000 */
[----:B------:R-:W-:Y:S01]  /*15c0*/  FFMA.FTZ R33, R74, R74, R33 ;  /* 0x0000004a4a217223 */ /* 0x000fe20000010021 */
[----:B--2---:R-:W-:Y:S01]  /*15d0*/  FMUL.FTZ R31, R77, R77 ;  /* 0x0000004d4d1f7220 */ /* 0x004fe20000410000 */
[----:B------:R-:W-:Y:S02]  /*15e0*/  FADD.FTZ R30, R76, R77 ;  /* 0x0000004d4c1e7221 */ /* 0x000fe40000010000 */
[----:B------:R-:W-:Y:S01]  /*15f0*/  FADD.FTZ R28, R28, R33 ;  /* 0x000000211c1c7221 */ /* 0x000fe20000010000 */
[----:B------:R-:W-:Y:S01]  /*1600*/  FFMA.FTZ R31, R76, R76, R31 ;  /* 0x0000004c4c1f7223 */ /* 0x000fe2000001001f */
[----:B------:R-:W-:Y:S01]  /*1610*/  FADD.FTZ R29, R29, R30 ;  /* 0x0000001e1d1d7221 */ /* 0x000fe20000010000 */
[----:B------:R-:W-:Y:S01]  /*1620*/  FMUL.FTZ R33, R79, R79 ;  /* 0x0000004f4f217220 */ /* 0x000fe20000410000 */
[----:B------:R-:W-:Y:S01]  /*1630*/  FADD.FTZ R30, R78, R79 ;  /* 0x0000004f4e1e7221 */ /* 0x000fe20000010000 */
[----:B------:R-:W-:Y:S01]  /*1640*/  FADD.FTZ R28, R28, R31 ;  /* 0x0000001f1c1c7221 */ /* 0x000fe20000010000 */
[----:B------:R-:W-:Y:S01]  /*1650*/  FMUL.FTZ R31, R81, R81 ;  /* 0x00000051511f7220 */ /* 0x000fe20000410000 */
[----:B------:R-:W-:Y:S01]  /*1660*/  FFMA.FTZ R33, R78, R78, R33 ;  /* 0x0000004e4e217223 */ /* 0x000fe20000010021 */
[----:B------:R-:W-:Y:S01]  /*1670*/  FADD.FTZ R29, R29, R30 ;  /* 0x0000001e1d1d7221 */ /* 0x000fe20000010000 */
[C---:B------:R-:W-:Y:S01]  /*1680*/  FADD.FTZ R30, R80.reuse, R81 ;  /* 0x00000051501e7221 */ /* 0x040fe20000010000 */
[----:B------:R-:W-:Y:S01]  /*1690*/  FFMA.FTZ R31, R80, R80, R31 ;  /* 0x00000050501f7223 */ /* 0x000fe2000001001f */
[----:B------:R-:W-:Y:S01]  /*16a0*/  FADD.FTZ R28, R28, R33 ;  /* 0x000000211c1c7221 */ /* 0x000fe20000010000 */
        /* <DEDUP_REMOVED lines=9> */
[----:B------:R-:W-:-:S02]  /*1740*/  FFMA.FTZ R31, R86, R86, R31 ;  /* 0x00000056561f7223 */ /* 0x000fc4000001001f */
[----:B------:R-:W-:Y:S02]  /*1750*/  FADD.FTZ R29, R29, R30 ;  /* 0x0000001e1d1d7221 */ /* 0x000fe40000010000 */
[----:B------:R-:W-:Y:S01]  /*1760*/  FADD.FTZ R28, R28, R31 ;  /* 0x0000001f1c1c7221 */ /* 0x000fe20000010000 */
[----:B----4-:R-:W-:Y:S01]  /*1770*/  FMUL.FTZ R33, R89, R89 ;  /* 0x0000005959217220 */ /* 0x010fe20000410000 */
[----:B------:R-:W-:-:S03]  /*1780*/  FADD.FTZ R30, R88, R89 ;  /* 0x00000059581e7221 */ /* 0x000fc60000010000 */
[----:B------:R-:W-:Y:S01]  /*1790*/  FFMA.FTZ R33, R88, R88, R33 ;  /* 0x0000005858217223 */ /* 0x000fe20000010021 */
[----:B-----5:R-:W-:Y:S01]  /*17a0*/  FMUL.FTZ R31, R91, R91 ;  /* 0x0000005b5b1f7220 */ /* 0x020fe20000410000 */
[----:B------:R-:W-:Y:S01]  /*17b0*/  FADD.FTZ R29, R29, R30 ;  /* 0x0000001e1d1d7221 */ /* 0x000fe20000010000 */
[----:B------:R-:W-:Y:S01]  /*17c0*/  FADD.FTZ R30, R90, R91 ;  /* 0x0000005b5a1e7221 */ /* 0x000fe20000010000 */
[----:B------:R-:W-:Y:S01]  /*17d0*/  FADD.FTZ R28, R28, R33 ;  /* 0x000000211c1c7221 */ /* 0x000fe20000010000 */
[----:B------:R-:W-:Y:S01]  /*17e0*/  FFMA.FTZ R31, R90, R90, R31 ;  /* 0x0000005a5a1f7223 */ /* 0x000fe2000001001f */
[----:B------:R-:W-:Y:S01]  /*17f0*/  FMUL.FTZ R33, R93, R93 ;  /* 0x0000005d5d217220 */ /* 0x000fe20000410000 */
        /* <DEDUP_REMOVED lines=47> */
.L_x_3694:
[----:B------:R-:W-:Y:S05]  /*1af0*/  BSYNC.RECONVERGENT B0 ;  /* 0x0000000000007941 */ /* 0x000fea0003800200 */
.L_x_3693:
        /* <DEDUP_REMOVED lines=46> */
.L_x_3696:
[----:B------:R-:W-:Y:S05]  /*1de0*/  BSYNC.RECONVERGENT B0 ;  /* 0x0000000000007941 */ /* 0x000fea0003800200 */
.L_x_3695:
        /* <DEDUP_REMOVED lines=24> */
.L_x_3699:
[----:B---3--:R-:W3:Y:S04]  /*1f70*/  LDG.E.STRONG.GPU R30, desc[UR6][R28.64] ;  /* 0x000000061c1e7981 */ /* 0x008ee8000c1ef900 */
[----:B---3--:R-:W-:Y:S01]  /*1f80*/  CCTL.IVALL ;  /* 0x00000000ff00798f */ /* 0x008fe20002000000 */
[----:B------:R-:W-:Y:S05]  /*1f90*/  YIELD ;  /* 0x0000000000007946 */ /* 0x000fea0003800000 */
[----:B------:R-:W-:-:S13]  /*1fa0*/  ISETP.NE.AND P2, PT, R30, R37, PT ;  /* 0x000000251e00720c */ /* 0x000fda0003f45270 */
[----:B------:R-:W-:Y:S05]  /*1fb0*/  @P2 BRA `(.L_x_3699) ;  /* 0xfffffffc00ec2947 */ /* 0x000fea000383ffff */
.L_x_3698:
        /* <DEDUP_REMOVED lines=15> */
.L_x_3701:
        /* <DEDUP_REMOVED lines=60> */
.L_x_3700:
        /* <DEDUP_REMOVED lines=35> */
.L_x_3702:
        /* <DEDUP_REMOVED lines=18> */
.L_x_3703:
        /* <DEDUP_REMOVED lines=9> */
.L_x_3704:
[----:B------:R-:W-:Y:S05]  /*2850*/  BSYNC.RECONVERGENT B0 ;  /* 0x0000000000007941 */ /* 0x000fea0003800200 */
.L_x_3697:
[----:B------:R-:W4:Y:S01]  /*2860*/  S2UR UR5, SR_CgaCtaId ;  /* 0x00000000000579c3 */ /* 0x000f220000008800 */
[----:B------:R-:W0:Y:S01]  /*2870*/  LDCU UR8, c[0x0][0x414] ;  /* 0x00008280ff0877ac */ /* 0x000e220008000800 */
[----:B--2---:R-:W-:Y:S01]  /*2880*/  SHF.L.U32 R36, R2, 0x1, RZ ;  /* 0x0000000102247819 */ /* 0x004fe200000006ff */
[----:B------:R-:W-:-:S03]  /*2890*/  UMOV UR4, 0x400 ;  /* 0x0000040000047882 */ /* 0x000fc60000000000 */
[----:B------:R-:W-:Y:S02]  /*28a0*/  LOP3.LUT R39, R36, 0x3e, RZ, 0xc0, !PT ;  /* 0x0000003e24277812 */ /* 0x000fe400078ec0ff */
[----:B-1-3--:R-:W1:Y:S02]  /*28b0*/  @P0 LDC.64 R34, c[0x0][0x388] ;  /* 0x0000e200ff220b82 */ /* 0x00ae640000000a00 */
[----:B------:R-:W-:-:S06]  /*28c0*/  IADD3 R39, PT, PT, R26, R39, RZ ;  /* 0x000000271a277210 */ /* 0x000fcc0007ffe0ff */
[----:B------:R-:W2:Y:S01]  /*28d0*/  LDC.64 R28, c[0x0][0x398] ;  /* 0x0000e600ff1c7b82 */ /* 0x000ea20000000a00 */
[----:B----4-:R-:W-:-:S07]  /*28e0*/  ULEA UR4, UR5, UR4, 0x18 ;  /* 0x0000000405047291 */ /* 0x010fce000f8ec0ff */
[----:B------:R-:W3:Y:S01]  /*28f0*/  LDC.64 R30, c[0x0][0x3a0] ;  /* 0x0000e800ff1e7b82 */ /* 0x000ee20000000a00 */
[----:B-1----:R-:W-:-:S04]  /*2900*/  @P0 IMAD.WIDE R36, R8, 0x8, R34 ;  /* 0x0000000808240825 */ /* 0x002fc800078e0222 */
[----:B0-----:R-:W-:Y:S01]  /*2910*/  @P0 FMUL.FTZ R34, R32, UR8 ;  /* 0x0000000820220c20 */ /* 0x001fe20008410000 */
[----:B------:R-:W-:Y:S01]  /*2920*/  @P0 FMUL.FTZ R35, R33, UR8 ;  /* 0x0000000821230c20 */ /* 0x000fe20008410000 */
[----:B------:R-:W-:Y:S04]  /*2930*/  @!P3 STS.64 [UR4+0x98], R32 ;  /* 0x00009820ff00b988 */ /* 0x000fe80008000a04 */
[----:B------:R-:W-:Y:S01]  /*2940*/  @P0 STG.E.64 desc[UR6][R36.64], R34 ;  /* 0x0000002224000986 */ /* 0x000fe2000c101b06 */
        /* <DEDUP_REMOVED lines=15> */
[----:B------:R-:W-:-:S06]  /*2a40*/  HFMA2 R38, -RZ, RZ, 1.875, 0 ;  /* 0x3f800000ff267431 */ /* 0x000fcc00000001ff */
[----:B------:R0:W1:Y:S01]  /*2a50*/  @P2 MUFU.RSQ R38, R32 ;  /* 0x0000002000262308 */ /* 0x0000620000001400 */
[----:B------:R-:W-:Y:S05]  /*2a60*/  BRA.U UP0, `(.L_x_3706) ;  /* 0x00000015007c7547 */ /* 0x000fea000b800000 */
[----:B------:R-:W2:Y:S01]  /*2a70*/  LDCU.64 UR8, c[0x0][0x3e8] ;  /* 0x00007d00ff0877ac */ /* 0x000ea20008000a00 */
[----:B------:R-:W-:Y:S01]  /*2a80*/  BSSY.RECONVERGENT B1, `(.L_x_3707) ;  /* 0x0000019000017945 */ /* 0x000fe20003800200 */
[----:B--2---:R-:W-:Y:S02]  /*2a90*/  ISETP.GE.U32.AND P1, PT, R4, UR8, PT ;  /* 0x0000000804007c0c */ /* 0x004fe4000bf26070 */
[----:B------:R-:W-:Y:S02]  /*2aa0*/  ISETP.GE.U32.AND P2, PT, R10, UR8, PT ;  /* 0x000000080a007c0c */ /* 0x000fe4000bf46070 */
[----:B------:R-:W-:Y:S02]  /*2ab0*/  ISETP.GE.AND.EX P1, PT, R11, UR9, PT, P1 ;  /* 0x000000090b007c0c */ /* 0x000fe4000bf26310 */
[----:B------:R-:W-:Y:S02]  /*2ac0*/  ISETP.GE.U32.AND P5, PT, R12, UR8, PT ;  /* 0x000000080c007c0c */ /* 0x000fe4000bfa6070 */
[----:B------:R-:W-:-:S02]  /*2ad0*/  ISETP.GE.U32.AND P6, PT, R13, UR8, PT ;  /* 0x000000080d007c0c */ /* 0x000fc4000bfc6070 */
[----:B------:R-:W-:-:S07]  /*2ae0*/  ISETP.GE.AND.EX P2, PT, R27, UR9, PT, P2 ;  /* 0x000000091b007c0c */ /* 0x000fce000bf46320 */
[----:B------:R-:W-:Y:S06]  /*2af0*/  @P1 BRA `(.L_x_3708) ;  /* 0x0000000000441947 */ /* 0x000fec0003800000 */
[----:B------:R-:W2:Y:S01]  /*2b00*/  LDCU.64 UR10, c[0x0][0x3e0] ;  /* 0x00007c00ff0a77ac */ /* 0x000ea20008000a00 */
[----:B0-----:R-:W-:Y:S01]  /*2b10*/  MOV R32, R114 ;  /* 0x0000007200207202 */ /* 0x001fe20000000f00 */
[C---:B------:R-:W-:Y:S01]  /*2b20*/  FADD.FTZ R35, -R26.reuse, R82 ;  /* 0x000000521a237221 */ /* 0x040fe20000010100 */
[----:B------:R-:W-:Y:S01]  /*2b30*/  MOV R33, R63 ;  /* 0x0000003f00217202 */ /* 0x000fe20000000f00 */
[----:B------:R-:W0:Y:S01]  /*2b40*/  LDCU.64 UR4, c[0x0][0x380] ;  /* 0x00007000ff0477ac */ /* 0x000e220008000a00 */
[----:B------:R-:W-:Y:S01]  /*2b50*/  FADD.FTZ R83, -R26, R83 ;  /* 0x000000531a537221 */ /* 0x000fe20000010100 */
[----:B-1----:R-:W-:-:S03]  /*2b60*/  FMUL.FTZ R35, R35, R38 ;  /* 0x0000002623237220 */ /* 0x002fc60000410000 */
[----:B------:R-:W-:Y:S01]  /*2b70*/  FMUL.FTZ R40, R83, R38 ;  /* 0x0000002653287220 */ /* 0x000fe20000410000 */
[----:B-----5:R-:W-:Y:S01]  /*2b80*/  FFMA.FTZ R36, R28, R35, R30 ;  /* 0x000000231c247223 */ /* 0x020fe2000001001e */
[----:B--2---:R-:W-:Y:S02]  /*2b90*/  IMAD R37, R11, UR10, RZ ;  /* 0x0000000a0b257c24 */ /* 0x004fe4000f8e02ff */
[----:B------:R-:W-:-:S04]  /*2ba0*/  IMAD.WIDE.U32 R32, R4, UR10, R32 ;  /* 0x0000000a04207c25 */ /* 0x000fc8000f8e0020 */
[----:B------:R-:W-:Y:S01]  /*2bb0*/  IMAD R37, R4, UR11, R37 ;  /* 0x0000000b04257c24 */ /* 0x000fe2000f8e0225 */
[----:B0-----:R-:W-:-:S04]  /*2bc0*/  LEA R34, P1, R32, UR4, 0x2 ;  /* 0x0000000420227c11 */ /* 0x001fc8000f8210ff */
[----:B------:R-:W-:-:S04]  /*2bd0*/  IADD3 R37, PT, PT, R33, R37, RZ ;  /* 0x0000002521257210 */ /* 0x000fc80007ffe0ff */
[----:B------:R-:W-:Y:S01]  /*2be0*/  LEA.HI.X R35, R32, UR5, R37, 0x2, P1 ;  /* 0x0000000520237c11 */ /* 0x000fe200088f1425 */
[----:B------:R-:W-:-:S05]  /*2bf0*/  FFMA.FTZ R37, R29, R40, R31 ;  /* 0x000000281d257223 */ /* 0x000fca000001001f */
[----:B------:R2:W-:Y:S02]  /*2c00*/  STG.E.64 desc[UR6][R34.64], R36 ;  /* 0x0000002422007986 */ /* 0x0005e4000c101b06 */
.L_x_3708:
[----:B------:R-:W-:Y:S05]  /*2c10*/  BSYNC.RECONVERGENT B1 ;  /* 0x0000000000017941 */ /* 0x000fea0003800200 */
.L_x_3707:
[----:B------:R-:W-:Y:S04]  /*2c20*/  BSSY.RECONVERGENT B1, `(.L_x_3709) ;  /* 0x0000013000017945 */ /* 0x000fe80003800200 */
        /* <DEDUP_REMOVED lines=9> */
[----:B-----5:R-:W-:Y:S01]  /*2cc0*/  FFMA.FTZ R36, R28, R35, R30 ;  /* 0x000000231c247223 */ /* 0x020fe2000001001e */
[----:B---3--:R-:W-:Y:S02]  /*2cd0*/  IMAD R37, R27, UR4, RZ ;  /* 0x000000041b257c24 */ /* 0x008fe4000f8e02ff */
[----:B------:R-:W-:-:S04]  /*2ce0*/  IMAD.WIDE.U32 R32, R10, UR4, R32 ;  /* 0x000000040a207c25 */ /* 0x000fc8000f8e0020 */
[----:B------:R-:W-:Y:S01]  /*2cf0*/  IMAD R37, R10, UR5, R37 ;  /* 0x000000050a257c24 */ /* 0x000fe2000f8e0225 */
[----:B0-----:R-:W-:-:S04]  /*2d00*/  LEA R34, P1, R32, UR10, 0x2 ;  /* 0x0000000a20227c11 */ /* 0x001fc8000f8210ff */
[----:B------:R-:W-:-:S04]  /*2d10*/  IADD3 R37, PT, PT, R33, R37, RZ ;  /* 0x0000002521257210 */ /* 0x000fc80007ffe0ff */
[----:B------:R-:W-:Y:S01]  /*2d20*/  LEA.HI.X R35, R32, UR11, R37, 0x2, P1 ;  /* 0x0000000b20237c11 */ /* 0x000fe200088f1425 */
[----:B------:R-:W-:-:S05]  /*2d30*/  FFMA.FTZ R37, R29, R40, R31 ;  /* 0x000000281d257223 */ /* 0x000fca000001001f */
[----:B------:R3:W-:Y:S02]  /*2d40*/  STG.E.64 desc[UR6][R34.64], R36 ;  /* 0x0000002422007986 */ /* 0x0007e4000c101b06 */
.L_x_3710:
[----:B------:R-:W-:Y:S05]  /*2d50*/  BSYNC.RECONVERGENT B1 ;  /* 0x0000000000017941 */ /* 0x000fea0003800200 */
.L_x_3709:
        /* <DEDUP_REMOVED lines=10> */
[----:B------:R-:W4:Y:S01]  /*2e00*/  LDCU.64 UR4, c[0x0][0x3e0] ;  /* 0x00007c00ff0477ac */ /* 0x000f220008000a00 */
[----:B0-----:R-:W-:Y:S01]  /*2e10*/  MOV R32, R114 ;  /* 0x0000007200207202 */ /* 0x001fe20000000f00 */
[C---:B--23--:R-:W-:Y:S01]  /*2e20*/  FADD.FTZ R35, -R26.reuse, R66 ;  /* 0x000000421a237221 */ /* 0x04cfe20000010100 */
[----:B------:R-:W-:Y:S01]  /*2e30*/  MOV R33, R63 ;  /* 0x0000003f00217202 */ /* 0x000fe20000000f00 */
[----:B------:R-:W0:Y:S01]  /*2e40*/  LDCU.64 UR10, c[0x0][0x380] ;  /* 0x00007000ff0a77ac */ /* 0x000e220008000a00 */
[----:B------:R-:W-:Y:S01]  /*2e50*/  FADD.FTZ R67, -R26, R67 ;  /* 0x000000431a437221 */ /* 0x000fe20000010100 */
[----:B-1----:R-:W-:-:S03]  /*2e60*/  FMUL.FTZ R35, R35, R38 ;  /* 0x0000002623237220 */ /* 0x002fc60000410000 */
[----:B------:R-:W-:Y:S01]  /*2e70*/  FMUL.FTZ R40, R67, R38 ;  /* 0x0000002643287220 */ /* 0x000fe20000410000 */
[----:B-----5:R-:W-:Y:S01]  /*2e80*/  FFMA.FTZ R36, R28, R35, R30 ;  /* 0x000000231c247223 */ /* 0x020fe2000001001e */
[----:B----4-:R-:W-:Y:S02]  /*2e90*/  IMAD R37, R53, UR4, RZ ;  /* 0x0000000435257c24 */ /* 0x010fe4000f8e02ff */
[----:B------:R-:W-:-:S04]  /*2ea0*/  IMAD.WIDE.U32 R32, R12, UR4, R32 ;  /* 0x000000040c207c25 */ /* 0x000fc8000f8e0020 */
[----:B------:R-:W-:Y:S01]  /*2eb0*/  IMAD R37, R12, UR5, R37 ;  /* 0x000000050c257c24 */ /* 0x000fe2000f8e0225 */
[----:B0-----:R-:W-:-:S04]  /*2ec0*/  LEA R34, P5, R32, UR10, 0x2 ;  /* 0x0000000a20227c11 */ /* 0x001fc8000f8a10ff */
[----:B------:R-:W-:-:S04]  /*2ed0*/  IADD3 R37, PT, PT, R33, R37, RZ ;  /* 0x0000002521257210 */ /* 0x000fc80007ffe0ff */
[----:B------:R-:W-:Y:S01]  /*2ee0*/  LEA.HI.X R35, R32, UR11, R37, 0x2, P5 ;  /* 0x0000000b20237c11 */ /* 0x000fe2000a8f1425 */
[----:B------:R-:W-:-:S05]  /*2ef0*/  FFMA.FTZ R37, R29, R40, R31 ;  /* 0x000000281d257223 */ /* 0x000fca000001001f */
[----:B------:R4:W-:Y:S02]  /*2f00*/  STG.E.64 desc[UR6][R34.64], R36 ;  /* 0x0000002422007986 */ /* 0x0009e4000c101b06 */
.L_x_3712:
[----:B------:R-:W-:Y:S05]  /*2f10*/  BSYNC.RECONVERGENT B1 ;  /* 0x0000000000017941 */ /* 0x000fea0003800200 */
.L_x_3711:
[----:B------:R-:W-:Y:S04]  /*2f20*/  BSSY.RECONVERGENT B1, `(.L_x_3713) ;  /* 0x0000013000017945 */ /* 0x000fe80003800200 */
[----:B------:R-:W-:Y:S05]  /*2f30*/  @P6 BRA `(.L_x_3714) ;  /* 0x0000000000446947 */ /* 0x000fea0003800000 */
[----:B------:R-:W1:Y:S01]  /*2f40*/  LDCU.64 UR4, c[0x0][0x3e0] ;  /* 0x00007c00ff0477ac */ /* 0x000e620008000a00 */
[----:B0-----:R-:W-:Y:S01]  /*2f50*/  MOV R32, R114 ;  /* 0x0000007200207202 */ /* 0x001fe20000000f00 */
[C---:B--234-:R-:W-:Y:S01]  /*2f60*/  FADD.FTZ R35, -R26.reuse, R68 ;  /* 0x000000441a237221 */ /* 0x05cfe20000010100 */
[----:B------:R-:W-:Y:S01]  /*2f70*/  MOV R33, R63 ;  /* 0x0000003f00217202 */ /* 0x000fe20000000f00 */
[----:B------:R-:W0:Y:S01]  /*2f80*/  LDCU.64 UR10, c[0x0][0x380] ;  /* 0x00007000ff0a77ac */ /* 0x000e220008000a00 */
[----:B------:R-:W-:Y:S01]  /*2f90*/  FADD.FTZ R69, -R26, R69 ;  /* 0x000000451a457221 */ /* 0x000fe20000010100 */
[----:B-1----:R-:W-:-:S03]  /*2fa0*/  FMUL.FTZ R35, R35, R38 ;  /* 0x0000002623237220 */ /* 0x002fc60000410000 */
[----:B------:R-:W-:Y:S01]  /*2fb0*/  FMUL.FTZ R40, R69, R38 ;  /* 0x0000002645287220 */ /* 0x000fe20000410000 */
        /* <DEDUP_REMOVED lines=9> */
.L_x_3714:
[----:B------:R-:W-:Y:S05]  /*3050*/  BSYNC.RECONVERGENT B1 ;  /* 0x0000000000017941 */ /* 0x000fea0003800200 */
.L_x_3713:
        /* <DEDUP_REMOVED lines=10> */
[----:B-----5:R-:W-:-:S03]  /*3100*/  FFMA.FTZ R40, R28, R35, R30 ;  /* 0x000000231c287223 */ /* 0x020fc6000001001e */
[----:B------:R-:W-:Y:S01]  /*3110*/  FFMA.FTZ R41, R29, R36, R31 ;  /* 0x000000241d297223 */ /* 0x000fe2000001001f */
[----:B------:R-:W-:Y:S02]  /*3120*/  IMAD R37, R57, UR4, RZ ;  /* 0x0000000439257c24 */ /* 0x000fe4000f8e02ff */
[----:B------:R-:W-:-:S04]  /*3130*/  IMAD.WIDE.U32 R32, R14, UR4, R32 ;  /* 0x000000040e207c25 */ /* 0x000fc8000f8e0020 */
[----:B------:R-:W-:Y:S01]  /*3140*/  IMAD R37, R14, UR5, R37 ;  /* 0x000000050e257c24 */ /* 0x000fe2000f8e0225 */
[----:B0-----:R-:W-:-:S04]  /*3150*/  LEA R34, P1, R32, UR10, 0x2 ;  /* 0x0000000a20227c11 */ /* 0x001fc8000f8210ff */
[----:B------:R-:W-:-:S04]  /*3160*/  IADD3 R37, PT, PT, R33, R37, RZ ;  /* 0x0000002521257210 */ /* 0x000fc80007ffe0ff */
[----:B------:R-:W-:-:S05]  /*3170*/  LEA.HI.X R35, R32, UR11, R37, 0x2, P1 ;  /* 0x0000000b20237c11 */ /* 0x000fca00088f1425 */
[----:B------:R0:W-:Y:S02]  /*3180*/  STG.E.64 desc[UR6][R34.64], R40 ;  /* 0x0000002822007986 */ /* 0x0001e4000c101b06 */
.L_x_3716:
[----:B------:R-:W-:Y:S05]  /*3190*/  BSYNC.RECONVERGENT B1 ;  /* 0x0000000000017941 */ /* 0x000fea0003800200 */
.L_x_3715:
        /* <DEDUP_REMOVED lines=19> */
.L_x_3718:
[----:B------:R-:W-:Y:S05]  /*32d0*/  BSYNC.RECONVERGENT B1 ;  /* 0x0000000000017941 */ /* 0x000fea0003800200 */
.L_x_3717:
        /* <DEDUP_REMOVED lines=27> */
.L_x_3720:
[----:B------:R-:W-:Y:S05]  /*3490*/  BSYNC.RECONVERGENT B1 ;  /* 0x0000000000017941 */ /* 0x000fea0003800200 */
.L_x_3719:
        /* <DEDUP_REMOVED lines=19> */
.L_x_3722:
[----:B------:R-:W-:Y:S05]  /*35d0*/  BSYNC.RECONVERGENT B1 ;  /* 0x0000000000017941 */ /* 0x000fea0003800200 */
.L_x_3721:
        /* <DEDUP_REMOVED lines=19> */
.L_x_3724:
[----:B------:R-:W-:Y:S05]  /*3710*/  BSYNC.RECONVERGENT B1 ;  /* 0x0000000000017941 */ /* 0x000fea0003800200 */
.L_x_3723:
        /* <DEDUP_REMOVED lines=19> */
.L_x_3726:
[----:B------:R-:W-:Y:S05]  /*3850*/  BSYNC.RECONVERGENT B1 ;  /* 0x0000000000017941 */ /* 0x000fea0003800200 */
.L_x_3725:
        /* <DEDUP_REMOVED lines=29> */
.L_x_3728:
[----:B------:R-:W-:Y:S05]  /*3a30*/  BSYNC.RECONVERGENT B1 ;  /* 0x0000000000017941 */ /* 0x000fea0003800200 */
.L_x_3727:
        /* <DEDUP_REMOVED lines=8> */
[----:B-1----:R-:W-:-:S04]  /*3ac0*/  FMUL.FTZ R37, R37, R38 ;  /* 0x0000002625257220 */ /* 0x002fc80000410000 */
[----:B-----5:R-:W-:Y:S01]  /*3ad0*/  FFMA.FTZ R40, R28, R37, R30 ;  /* 0x000000251c287223 */ /* 0x020fe2000001001e */
[----:B------:R-:W-:Y:S02]  /*3ae0*/  IMAD R36, R105, UR4, RZ ;  /* 0x0000000469247c24 */ /* 0x000fe4000f8e02ff */
        /* <DEDUP_REMOVED lines=8> */
.L_x_3730:
[----:B------:R-:W-:Y:S05]  /*3b70*/  BSYNC.RECONVERGENT B1 ;  /* 0x0000000000017941 */ /* 0x000fea0003800200 */
.L_x_3729:
        /* <DEDUP_REMOVED lines=19> */
.L_x_3732:
[----:B------:R-:W-:Y:S05]  /*3cb0*/  BSYNC.RECONVERGENT B1 ;  /* 0x0000000000017941 */ /* 0x000fea0003800200 */
.L_x_3731:
        /* <DEDUP_REMOVED lines=19> */
.L_x_3734:
[----:B------:R-:W-:Y:S05]  /*3df0*/  BSYNC.RECONVERGENT B1 ;  /* 0x0000000000017941 */ /* 0x000fea0003800200 */
.L_x_3733:
        /* <DEDUP_REMOVED lines=19> */
.L_x_3736:
[----:B------:R-:W-:Y:S05]  /*3f30*/  BSYNC.RECONVERGENT B1 ;  /* 0x0000000000017941 */ /* 0x000fea0003800200 */
.L_x_3735:
[----:B------:R-:W-:Y:S05]  /*3f40*/  @P4 BRA `(.L_x_3737) ;  /* 0x0000002000344947 */ /* 0x000fea0003800000 */
[----:B------:R-:W2:Y:S01]  /*3f50*/  LDCU.64 UR4, c[0x0][0x3e0] ;  /* 0x00007c00ff0477ac */ /* 0x000ea20008000a00 */
[----:B------:R-:W-:Y:S01]  /*3f60*/  MOV R62, R114 ;  /* 0x00000072003e7202 */ /* 0x000fe20000000f00 */
[C---:B0-----:R-:W-:Y:S01]  /*3f70*/  FADD.FTZ R33, -R26.reuse, R94 ;  /* 0x0000005e1a217221 */ /* 0x041fe20000010100 */
[----:B------:R-:W-:Y:S01]  /*3f80*/  FADD.FTZ R95, -R26, R95 ;  /* 0x0000005f1a5f7221 */ /* 0x000fe20000010100 */
[----:B------:R-:W0:Y:S02]  /*3f90*/  LDCU.64 UR8, c[0x0][0x380] ;  /* 0x00007000ff0877ac */ /* 0x000e240008000a00 */
[-C--:B-1----:R-:W-:Y:S01]  /*3fa0*/  FMUL.FTZ R33, R33, R38.reuse ;  /* 0x0000002621217220 */ /* 0x082fe20000410000 */
[----:B------:R-:W-:-:S03]  /*3fb0*/  FMUL.FTZ R38, R95, R38 ;  /* 0x000000265f267220 */ /* 0x000fc60000410000 */
[----:B-----5:R-:W-:Y:S01]  /*3fc0*/  FFMA.FTZ R28, R28, R33, R30 ;  /* 0x000000211c1c7223 */ /* 0x020fe2000001001e */
[----:B------:R-:W-:Y:S01]  /*3fd0*/  FFMA.FTZ R29, R29, R38, R31 ;  /* 0x000000261d1d7223 */ /* 0x000fe2000001001f */
[----:B--2---:R-:W-:Y:S02]  /*3fe0*/  IMAD R32, R113, UR4, RZ ;  /* 0x0000000471207c24 */ /* 0x004fe4000f8e02ff */
[----:B------:R-:W-:-:S04]  /*3ff0*/  IMAD.WIDE.U32 R62, R25, UR4, R62 ;  /* 0x00000004193e7c25 */ /* 0x000fc8000f8e003e */
[----:B---34-:R-:W-:Y:S01]  /*4000*/  IMAD R35, R25, UR5, R32 ;  /* 0x0000000519237c24 */ /* 0x018fe2000f8e0220 */
[----:B0-----:R-:W-:-:S04]  /*4010*/  LEA R32, P1, R62, UR8, 0x2 ;  /* 0x000000083e207c11 */ /* 0x001fc8000f8210ff */
[----:B------:R-:W-:-:S04]  /*4020*/  IADD3 R35, PT, PT, R63, R35, RZ ;  /* 0x000000233f237210 */ /* 0x000fc80007ffe0ff */
[----:B------:R-:W-:-:S05]  /*4030*/  LEA.HI.X R33, R62, UR9, R35, 0x2, P1 ;  /* 0x000000093e217c11 */ /* 0x000fca00088f1423 */
[----:B------:R0:W-:Y:S01]  /*4040*/  STG.E.64 desc[UR6][R32.64], R28 ;  /* 0x0000001c20007986 */ /* 0x0001e2000c101b06 */
[----:B------:R-:W-:Y:S05]  /*4050*/  BRA `(.L_x_3737) ;  /* 0x0000001c00f07947 */ /* 0x000fea0003800000 */
.L_x_3706:
[----:B------:R-:W2:Y:S01]  /*4060*/  LDCU.64 UR10, c[0x0][0x3e8] ;  /* 0x00007d00ff0a77ac */ /* 0x000ea20008000a00 */
[----:B------:R-:W-:Y:S01]  /*4070*/  BSSY.RECONVERGENT B1, `(.L_x_3738) ;  /* 0x0000021000017945 */ /* 0x000fe20003800200 */
[----:B--2---:R-:W-:Y:S02]  /*4080*/  ISETP.GE.U32.AND P3, PT, R10, UR10, PT ;  /* 0x0000000a0a007c0c */ /* 0x004fe4000bf66070 */
[----:B------:R-:W-:Y:S02]  /*4090*/  ISETP.GE.U32.AND P5, PT, R12, UR10, PT ;  /* 0x0000000a0c007c0c */ /* 0x000fe4000bfa6070 */
[----:B------:R-:W-:Y:S02]  /*40a0*/  ISETP.GE.U32.AND P2, PT, R13, UR10, PT ;  /* 0x0000000a0d007c0c */ /* 0x000fe4000bf46070 */
[----:B------:R-:W-:Y:S01]  /*40b0*/  ISETP.GE.AND.EX P3, PT, R27, UR11, PT, P3 ;  /* 0x0000000b1b007c0c */ /* 0x000fe2000bf66330 */
[----:B------:R-:W-:-:S12]  /*40c0*/  @P1 BRA `(.L_x_3739) ;  /* 0x00000000006c1947 */ /* 0x000fd80003800000 */
[C---:B------:R-:W-:Y:S01]  /*40d0*/  FADD.FTZ R33, -R26.reuse, R82 ;  /* 0x000000521a217221 */ /* 0x040fe20000010100 */
[----:B------:R-:W-:Y:S01]  /*40e0*/  FADD.FTZ R83, -R26, R83 ;  /* 0x000000531a537221 */ /* 0x000fe20000010100 */
[----:B------:R-:W2:Y:S01]  /*40f0*/  LDCU.64 UR4, c[0x0][0x3e0] ;  /* 0x00007c00ff0477ac */ /* 0x000ea20008000a00 */
[----:B------:R-:W-:Y:S01]  /*4100*/  MOV R35, R63 ;  /* 0x0000003f00237202 */ /* 0x000fe20000000f00 */
[-C--:B-1----:R-:W-:Y:S01]  /*4110*/  FMUL.FTZ R33, R33, R38.reuse ;  /* 0x0000002621217220 */ /* 0x082fe20000410000 */
[----:B------:R-:W-:Y:S01]  /*4120*/  FMUL.FTZ R34, R83, R38 ;  /* 0x0000002653227220 */ /* 0x000fe20000410000 */
[----:B------:R-:W1:Y:S02]  /*4130*/  LDCU.64 UR8, c[0x0][0x380] ;  /* 0x00007000ff0877ac */ /* 0x000e640008000a00 */
[----:B-----5:R-:W-:Y:S01]  /*4140*/  FFMA.FTZ R39, R28, R33, R30 ;  /* 0x000000211c277223 */ /* 0x020fe2000001001e */
[----:B------:R-:W-:Y:S01]  /*4150*/  FFMA.FTZ R40, R29, R34, R31 ;  /* 0x000000221d287223 */ /* 0x000fe2000001001f */
[----:B------:R-:W-:-:S02]  /*4160*/  MOV R34, R114 ;  /* 0x0000007200227202 */ /* 0x000fc40000000f00 */
[----:B0-----:R-:W-:Y:S01]  /*4170*/  FMUL.FTZ R32, R39, -1.4426950216293334961 ;  /* 0xbfb8aa3b27207820 */ /* 0x001fe20000410000 */
[----:B------:R-:W-:-:S05]  /*4180*/  FMUL.FTZ R33, R40, -1.4426950216293334961 ;  /* 0xbfb8aa3b28217820 */ /* 0x000fca0000410000 */
[----:B------:R-:W0:Y:S01]  /*4190*/  MUFU.EX2 R32, R32 ;  /* 0x0000002000207308 */ /* 0x000e220000000800 */
[----:B--2---:R-:W-:-:S03]  /*41a0*/  IMAD R41, R11, UR4, RZ ;  /* 0x000000040b297c24 */ /* 0x004fc6000f8e02ff */
[----:B------:R-:W2:Y:S01]  /*41b0*/  MUFU.EX2 R33, R33 ;  /* 0x0000002100217308 */ /* 0x000ea20000000800 */
[----:B------:R-:W-:-:S04]  /*41c0*/  IMAD.WIDE.U32 R34, R4, UR4, R34 ;  /* 0x0000000404227c25 */ /* 0x000fc8000f8e0022 */
[----:B------:R-:W-:Y:S02]  /*41d0*/  IMAD R41, R4, UR5, R41 ;  /* 0x0000000504297c24 */ /* 0x000fe4000f8e0229 */
[----:B0-----:R-:W-:Y:S01]  /*41e0*/  FADD.FTZ R36, R32, 1 ;  /* 0x3f80000020247421 */ /* 0x001fe20000010000 */
[C---:B-1----:R-:W-:Y:S02]  /*41f0*/  LEA R32, P1, R34.reuse, UR8, 0x2 ;  /* 0x0000000822207c11 */ /* 0x042fe4000f8210ff */
        /* <DEDUP_REMOVED lines=8> */
.L_x_3739:
[----:B------:R-:W-:Y:S05]  /*4280*/  BSYNC.RECONVERGENT B1 ;  /* 0x0000000000017941 */ /* 0x000fea0003800200 */
.L_x_3738:
[----:B------:R-:W-:Y:S04]  /*4290*/  BSSY.RECONVERGENT B1, `(.L_x_3740) ;  /* 0x000001d000017945 */ /* 0x000fe80003800200 */
[----:B------:R-:W-:Y:S05]  /*42a0*/  @P3 BRA `(.L_x_3741) ;  /* 0x00000000006c3947 */ /* 0x000fea0003800000 */
[C---:B--2---:R-:W-:Y:S01]  /*42b0*/  FADD.FTZ R33, -R26.reuse, R64 ;  /* 0x000000401a217221 */ /* 0x044fe20000010100 */
        /* <DEDUP_REMOVED lines=26> */
.L_x_3741:
[----:B------:R-:W-:Y:S05]  /*4460*/  BSYNC.RECONVERGENT B1 ;  /* 0x0000000000017941 */ /* 0x000fea0003800200 */
.L_x_3740:
        /* <DEDUP_REMOVED lines=10> */
[C---:B--23--:R-:W-:Y:S01]  /*4510*/  FADD.FTZ R33, -R26.reuse, R66 ;  /* 0x000000421a217221 */ /* 0x04cfe20000010100 */
        /* <DEDUP_REMOVED lines=26> */
.L_x_3743:
[----:B------:R-:W-:Y:S05]  /*46c0*/  BSYNC.RECONVERGENT B1 ;  /* 0x0000000000017941 */ /* 0x000fea0003800200 */
.L_x_3742:
[----:B------:R-:W-:Y:S04]  /*46d0*/  BSSY.RECONVERGENT B1, `(.L_x_3744) ;  /* 0x000001d000017945 */ /* 0x000fe80003800200 */
[----:B------:R-:W-:Y:S05]  /*46e0*/  @P2 BRA `(.L_x_3745) ;  /* 0x00000000006c2947 */ /* 0x000fea0003800000 */
[C---:B--234-:R-:W-:Y:S01]  /*46f0*/  FADD.FTZ R33, -R26.reuse, R68 ;  /* 0x000000441a217221 */ /* 0x05cfe20000010100 */
        /* <DEDUP_REMOVED lines=26> */
.L_x_3745:
[----:B------:R-:W-:Y:S05]  /*48a0*/  BSYNC.RECONVERGENT B1 ;  /* 0x0000000000017941 */ /* 0x000fea0003800200 */
.L_x_3744:
[----:B------:R-:W-:Y:S04]  /*48b0*/  BSSY.RECONVERGENT B1, `(.L_x_3746) ;  /* 0x000001d000017945 */ /* 0x000fe80003800200 */
[----:B------:R-:W-:Y:S05]  /*48c0*/  @P1 BRA `(.L_x_3747) ;  /* 0x00000000006c1947 */ /* 0x000fea0003800000 */
[C---:B0-234-:R-:W-:Y:S01]  /*48d0*/  FADD.FTZ R33, -R26.reuse, R70 ;  /* 0x000000461a217221 */ /* 0x05dfe20000010100 */
[----:B------:R-:W-:Y:S01]  /*48e0*/  FADD.FTZ R71, -R26, R71 ;  /* 0x000000471a477221 */ /* 0x000fe20000010100 */
[----:B------:R-:W0:Y:S01]  /*48f0*/  LDCU.64 UR4, c[0x0][0x3e0] ;  /* 0x00007c00ff0477ac */ /* 0x000e220008000a00 */
[----:B------:R-:W-:Y:S01]  /*4900*/  MOV R35, R63 ;  /* 0x0000003f00237202 */ /* 0x000fe20000000f00 */
        /* <DEDUP_REMOVED lines=14> */
[C---:B-1----:R-:W-:Y:S02]  /*49f0*/  LEA R32, P1, R34.reuse, UR8, 0x2 ;  /* 0x0000000822207c11 */ /* 0x042fe4000f8210ff */
[----:B------:R-:W-:Y:S01]  /*4a00*/  IADD3 R43, PT, PT, R35, R43, RZ ;  /* 0x0000002b232b7210 */ /* 0x000fe20007ffe0ff */
[----:B0-----:R-:W-:Y:S02]  /*4a10*/  FADD.FTZ R39, R33, 1 ;  /* 0x3f80000021277421 */ /* 0x001fe40000010000 */
[----:B------:R-:W0:Y:S01]  /*4a20*/  MUFU.RCP R36, R36 ;  /* 0x0000002400247308 */ /* 0x000e220000001000 */
[----:B------:R-:W-:-:S07]  /*4a30*/  LEA.HI.X R33, R34, UR9, R43, 0x2, P1 ;  /* 0x0000000922217c11 */ /* 0x000fce00088f142b */
[----:B------:R-:W1:Y:S01]  /*4a40*/  MUFU.RCP R37, R39 ;  /* 0x0000002700257308 */ /* 0x000e620000001000 */
[----:B0-----:R-:W-:Y:S01]  /*4a50*/  FMUL.FTZ R36, R41, R36 ;  /* 0x0000002429247220 */ /* 0x001fe20000410000 */
[----:B-1----:R-:W-:-:S05]  /*4a60*/  FMUL.FTZ R37, R40, R37 ;  /* 0x0000002528257220 */ /* 0x002fca0000410000 */
[----:B------:R0:W-:Y:S02]  /*4a70*/  STG.E.64 desc[UR6][R32.64], R36 ;  /* 0x0000002420007986 */ /* 0x0001e4000c101b06 */
.L_x_3747:
[----:B------:R-:W-:Y:S05]  /*4a80*/  BSYNC.RECONVERGENT B1 ;  /* 0x0000000000017941 */ /* 0x000fea0003800200 */
.L_x_3746:
        /* <DEDUP_REMOVED lines=29> */
.L_x_3749:
[----:B------:R-:W-:Y:S05]  /*4c60*/  BSYNC.RECONVERGENT B1 ;  /* 0x0000000000017941 */ /* 0x000fea0003800200 */
.L_x_3748:
        /* <DEDUP_REMOVED lines=10> */
[C---:B0-234-:R-:W-:Y:S01]  /*4d10*/  FADD.FTZ R33, -R26.reuse, R74 ;  /* 0x0000004a1a217221 */ /* 0x05dfe20000010100 */
        /* <DEDUP_REMOVED lines=26> */
.L_x_3751:
[----:B------:R-:W-:Y:S05]  /*4ec0*/  BSYNC.RECONVERGENT B1 ;  /* 0x0000000000017941 */ /* 0x000fea0003800200 */
.L_x_3750:
        /* <DEDUP_REMOVED lines=29> */
.L_x_3753:
[----:B------:R-:W-:Y:S05]  /*50a0*/  BSYNC.RECONVERGENT B1 ;  /* 0x0000000000017941 */ /* 0x000fea0003800200 */
.L_x_3752:
[----:B------:R-:W-:Y:S04]  /*50b0*/  BSSY.RECONVERGENT B1, `(.L_x_3754) ;  /* 0x000001d000017945 */ /* 0x000fe80003800200 */
[----:B------:R-:W-:Y:S05]  /*50c0*/  @P5 BRA `(.L_x_3755) ;  /* 0x00000000006c5947 */ /* 0x000fea0003800000 */
        /* <DEDUP_REMOVED lines=27> */
.L_x_3755:
[----:B------:R-:W-:Y:S05]  /*5280*/  BSYNC.RECONVERGENT B1 ;  /* 0x0000000000017941 */ /* 0x000fea0003800200 */
.L_x_3754:
        /* <DEDUP_REMOVED lines=29> */
.L_x_3757:
[----:B------:R-:W-:Y:S05]  /*5460*/  BSYNC.RECONVERGENT B1 ;  /* 0x0000000000017941 */ /* 0x000fea0003800200 */
.L_x_3756:
        /* <DEDUP_REMOVED lines=39> */
.L_x_3759:
[----:B------:R-:W-:Y:S05]  /*56e0*/  BSYNC.RECONVERGENT B1 ;  /* 0x0000000000017941 */ /* 0x000fea0003800200 */
.L_x_3758:
        /* <DEDUP_REMOVED lines=29> */
.L_x_3761:
[----:B------:R-:W-:Y:S05]  /*58c0*/  BSYNC.RECONVERGENT B1 ;  /* 0x0000000000017941 */ /* 0x000fea0003800200 */
.L_x_3760:
        /* <DEDUP_REMOVED lines=29> */
.L_x_3763:
[----:B------:R-:W-:Y:S05]  /*5aa0*/  BSYNC.RECONVERGENT B1 ;  /* 0x0000000000017941 */ /* 0x000fea0003800200 */
.L_x_3762:
        /* <DEDUP_REMOVED lines=29> */
.L_x_3765:
[----:B------:R-:W-:Y:S05]  /*5c80*/  BSYNC.RECONVERGENT B1 ;  /* 0x0000000000017941 */ /* 0x000fea0003800200 */
.L_x_3764:
        /* <DEDUP_REMOVED lines=29> */
.L_x_3767:
[----:B------:R-:W-:Y:S05]  /*5e60*/  BSYNC.RECONVERGENT B1 ;  /* 0x0000000000017941 */ /* 0x000fea0003800200 */
.L_x_3766:
        /* <DEDUP_REMOVED lines=21> */
[----:B------:R-:W0:Y:S03]  /*5fc0*/  MUFU.RCP R30, R30 ;  /* 0x0000001e001e7308 */ /* 0x000e260000001000 */
[----:B------:R-:W-:-:S05]  /*5fd0*/  LEA.HI.X R29, R62, UR9, R29, 0x2, P1 ;  /* 0x000000093e1d7c11 */ /* 0x000fca00088f141d */
[----:B------:R-:W1:Y:S01]  /*5fe0*/  MUFU.RCP R31, R32 ;  /* 0x00000020001f7308 */ /* 0x000e620000001000 */
[----:B0-----:R-:W-:Y:S01]  /*5ff0*/  FMUL.FTZ R30, R33, R30 ;  /* 0x0000001e211e7220 */ /* 0x001fe20000410000 */
[----:B-1----:R-:W-:-:S05]  /*6000*/  FMUL.FTZ R31, R38, R31 ;  /* 0x0000001f261f7220 */ /* 0x002fca0000410000 */
[----:B------:R0:W-:Y:S02]  /*6010*/  STG.E.64 desc[UR6][R28.64], R30 ;  /* 0x0000001e1c007986 */ /* 0x0001e4000c101b06 */
.L_x_3737:
[----:B------:R-:W-:Y:S05]  /*6020*/  BSYNC.RECONVERGENT B0 ;  /* 0x0000000000007941 */ /* 0x000fea0003800200 */
.L_x_3705:
        /* <DEDUP_REMOVED lines=8> */
.L_x_3769:
        /* <DEDUP_REMOVED lines=13> */
.L_x_4558:


//--------------------- .text._Z35group_norm_nhwc_fwd_one_pass_kernelI11Fp32IOFp32WLi512ELi64ELi512EEv26Group_norm_nhwc_fwd_params --------------------------
	.section	.text._Z35group_norm_nhwc_fwd_one_pass_kernelI11Fp32IOFp32WLi512ELi64ELi512EEv26Group_norm_nhwc_fwd_params,"ax",@progbits
	.align	128
        .global         _Z35group_norm_nhwc_fwd_one_pass_kernelI11Fp32IOFp32WLi512ELi64ELi512EEv26Group_norm_nhwc_fwd_params
        .type           _Z35group_norm_nhwc_fwd_one_pass_kernelI11Fp32IOFp32WLi512ELi64ELi512EEv26Group_norm_nhwc_fwd_params,@function
        .size           _Z35group_norm_nhwc_fwd_one_pass_kernelI11Fp32IOFp32WLi512ELi64ELi512EEv26Group_norm_nhwc_fwd_params,(.L_x_4559 - _Z35group_norm_nhwc_fwd_one_pass_kernelI11Fp32IOFp32WLi512ELi64ELi512EEv26Group_norm_nhwc_fwd_params)
        .other          _Z35group_norm_nhwc_fwd_one_pass_kernelI11Fp32IOFp32WLi512ELi64ELi512EEv26Group_norm_nhwc_fwd_params,@"STO_CUDA_ENTRY STV_DEFAULT"
_Z35group_norm_nhwc_fwd_one_pass_kernelI11Fp32IOFp32WLi512ELi64ELi512EEv26Group_norm_nhwc_fwd_params:
.text._Z35group_norm_nhwc_fwd_one_pass_kernelI11Fp32IOFp32WLi512ELi64ELi512EEv26Group_norm_nhwc_fwd_params:
        /* <DEDUP_REMOVED lines=8> */
[----:B------:R-:W1:Y:S01]  /*0080*/  LDCU.64 UR6, c[0x0][0x388] ;  /* 0x00007100ff0677ac */ /* 0x000e620008000a00 */
[----:B------:R-:W2:Y:S01]  /*0090*/  LDC R109, c[0x0][0x374] ;  /* 0x0000dd00ff6d7b82 */ /* 0x000ea20000000800 */
[----:B------:R-:W-:Y:S01]  /*00a0*/  LOP3.LUT R0, R0, 0xfdffffff, RZ, 0xc0, !PT ;  /* 0xfdffffff00007812 */ /* 0x000fe200078ec0ff */
[----:B------:R-:W3:Y:S01]  /*00b0*/  S2R R110, SR_CTAID.X ;  /* 0x00000000006e7919 */ /* 0x000ee20000002500 */
[----:B------:R-:W4:Y:S01]  /*00c0*/  LDCU UR4, c[0x0][0x404] ;  /* 0x00008080ff0477ac */ /* 0x000f220008000800 */
[----:B------:R-:W-:Y:S01]  /*00d0*/  HFMA2 R15, -RZ, RZ, 0, 0 ;  /* 0x00000000ff0f7431 */ /* 0x000fe200000001ff */
[----:B------:R-:W-:Y:S01]  /*00e0*/  MOV R14, R112 ;  /* 0x00000070000e7202 */ /* 0x000fe20000000f00 */
[----:B------:R-:W2:Y:S01]  /*00f0*/  S2R R108, SR_LANEID ;  /* 0x00000000006c7919 */ /* 0x000ea20000000000 */
[----:B-1----:R-:W-:Y:S02]  /*0100*/  ISETP.NE.U32.AND P1, PT, RZ, UR6, PT ;  /* 0x00000006ff007c0c */ /* 0x002fe4000bf25070 */
[----:B0-----:R-:W-:-:S02]  /*0110*/  SHF.R.U32.HI R3, RZ, 0x5, R111 ;  /* 0x00000005ff037819 */ /* 0x001fc4000001166f */
[----:B---3--:R-:W-:-:S03]  /*0120*/  LOP3.LUT P0, RZ, R111, R110, RZ, 0xfc, !PT ;  /* 0x0000006e6fff7212 */ /* 0x008fc6000780fcff */
[----:B----4-:R-:W-:Y:S01]  /*0130*/  IMAD R3, R110, UR4, R3 ;  /* 0x000000046e037c24 */ /* 0x010fe2000f8e0203 */
        /* <DEDUP_REMOVED lines=8> */
[----:B------:R-:W-:Y:S02]  /*01c0*/  @P0 LOP3.LUT R0, R0, 0x2000000, RZ, 0xfc, !PT ;  /* 0x0200000000000812 */ /* 0x000fe400078efcff */
[----:B------:R-:W-:Y:S02]  /*01d0*/  SHF.R.S32.HI R13, RZ, 0x1f, R12 ;  /* 0x0000001fff0d7819 */ /* 0x000fe4000001140c */
[----:B------:R-:W-:Y:S02]  /*01e0*/  SHF.R.S32.HI R11, RZ, 0x1f, R10 ;  /* 0x0000001fff0b7819 */ /* 0x000fe4000001140a */
[----:B------:R-:W-:-:S02]  /*01f0*/  SHF.R.S32.HI R9, RZ, 0x1f, R8 ;  /* 0x0000001fff097819 */ /* 0x000fc40000011408 */
[----:B------:R-:W-:Y:S02]  /*0200*/  SHF.R.S32.HI R7, RZ, 0x1f, R6 ;  /* 0x0000001fff077819 */ /* 0x000fe40000011406 */
[----:B------:R-:W-:Y:S02]  /*0210*/  SHF.R.S32.HI R5, RZ, 0x1f, R4 ;  /* 0x0000001fff057819 */ /* 0x000fe40000011404 */
[----:B0-2---:R-:W-:-:S07]  /*0220*/  SHF.R.S32.HI R3, RZ, 0x1f, R2 ;  /* 0x0000001fff037819 */ /* 0x005fce0000011402 */
.L_x_3909:
[----:B0---4-:R-:W0:Y:S01]  /*0230*/  LDC R25, c[0x0][0x3f8] ;  /* 0x0000fe00ff197b82 */ /* 0x011e220000000800 */
[----:B------:R-:W1:Y:S01]  /*0240*/  LDCU UR8, c[0x0][0x404] ;  /* 0x00008080ff0877ac */ /* 0x000e620008000800 */
[----:B------:R-:W-:Y:S01]  /*0250*/  LOP3.LUT R0, R0, 0xff7fffff, RZ, 0xc0, !PT ;  /* 0xff7fffff00007812 */ /* 0x000fe200078ec0ff */
[----:B--2---:R-:W2:Y:S01]  /*0260*/  LDCU.64 UR4, c[0x0][0x3e8] ;  /* 0x00007d00ff0477ac */ /* 0x004ea20008000a00 */
[----:B0-----:R-:W-:-:S04]  /*0270*/  IABS R19, R25 ;  /* 0x0000001900137213 */ /* 0x001fc80000000000 */
[----:B------:R-:W0:Y:S08]  /*0280*/  I2F.RP R18, R19 ;  /* 0x0000001300127306 */ /* 0x000e300000209400 */
[----:B0-----:R-:W0:Y:S02]  /*0290*/  MUFU.RCP R18, R18 ;  /* 0x0000001200127308 */ /* 0x001e240000001000 */
[----:B0-----:R-:W-:-:S06]  /*02a0*/  IADD3 R16, PT, PT, R18, 0xffffffe, RZ ;  /* 0x0ffffffe12107810 */ /* 0x001fcc0007ffe0ff */
[----:B---3--:R0:W3:Y:S02]  /*02b0*/  F2I.FTZ.U32.TRUNC.NTZ R17, R16 ;  /* 0x0000001000117305 */ /* 0x0080e4000021f000 */
[----:B0-----:R-:W-:Y:S02]  /*02c0*/  MOV R16, RZ ;  /* 0x000000ff00107202 */ /* 0x001fe40000000f00 */
[----:B---3--:R-:W-:-:S05]  /*02d0*/  IADD3 R20, PT, PT, RZ, -R17, RZ ;  /* 0x80000011ff147210 */ /* 0x008fca0007ffe0ff */
[----:B------:R-:W-:Y:S01]  /*02e0*/  IMAD R21, R20, R19, RZ ;  /* 0x0000001314157224 */ /* 0x000fe200078e02ff */
[----:B------:R-:W-:-:S03]  /*02f0*/  IABS R20, R14 ;  /* 0x0000000e00147213 */ /* 0x000fc60000000000 */
[----:B------:R-:W-:Y:S01]  /*0300*/  IMAD.HI.U32 R17, R17, R21, R16 ;  /* 0x0000001511117227 */ /* 0x000fe200078e0010 */
[----:B------:R-:W-:Y:S02]  /*0310*/  LOP3.LUT R16, R14, R25, RZ, 0x3c, !PT ;  /* 0x000000190e107212 */ /* 0x000fe400078e3cff */
[----:B------:R-:W-:Y:S02]  /*0320*/  SHF.R.U32.HI R21, RZ, 0x5, R111 ;  /* 0x00000005ff157819 */ /* 0x000fe4000001166f */
[----:B------:R-:W-:Y:S01]  /*0330*/  ISETP.GE.AND P2, PT, R16, RZ, PT ;  /* 0x000000ff1000720c */ /* 0x000fe20003f46270 */
[----:B------:R-:W-:Y:S01]  /*0340*/  IMAD.HI.U32 R17, R17, R20, RZ ;  /* 0x0000001411117227 */ /* 0x000fe200078e00ff */
[----:B------:R-:W-:-:S03]  /*0350*/  SHF.L.U32 R16, R111, 0x1, RZ ;  /* 0x000000016f107819 */ /* 0x000fc600000006ff */
[----:B-1----:R-:W-:Y:S01]  /*0360*/  IMAD R21, R110, UR8, R21 ;  /* 0x000000086e157c24 */ /* 0x002fe2000f8e0215 */
[----:B------:R-:W-:Y:S01]  /*0370*/  IADD3 R18, PT, PT, -R17, RZ, RZ ;  /* 0x000000ff11127210 */ /* 0x000fe20007ffe1ff */
[----:B------:R-:W0:Y:S03]  /*0380*/  LDCU.64 UR8, c[0x0][0x3f0] ;  /* 0x00007e00ff0877ac */ /* 0x000e260008000a00 */
[----:B------:R-:W-:Y:S01]  /*0390*/  SHF.R.S32.HI R23, RZ, 0x1f, R21 ;  /* 0x0000001fff177819 */ /* 0x000fe20000011415 */
[----:B------:R-:W-:Y:S01]  /*03a0*/  IMAD R18, R19, R18, R20 ;  /* 0x0000001213127224 */ /* 0x000fe200078e0214 */
[C---:B------:R-:W-:Y:S02]  /*03b0*/  IADD3 R27, PT, PT, R21.reuse, 0x10, RZ ;  /* 0x00000010151b7810 */ /* 0x040fe40007ffe0ff */
[----:B------:R-:W-:Y:S02]  /*03c0*/  IADD3 R29, PT, PT, R21, 0x30, RZ ;  /* 0x00000030151d7810 */ /* 0x000fe40007ffe0ff */
[----:B------:R-:W-:-:S02]  /*03d0*/  ISETP.GT.U32.AND P1, PT, R19, R18, PT ;  /* 0x000000121300720c */ /* 0x000fc40003f24070 */
[----:B------:R-:W-:Y:S02]  /*03e0*/  SHF.R.S32.HI R31, RZ, 0x1f, R27 ;  /* 0x0000001fff1f7819 */ /* 0x000fe4000001141b */
[----:B------:R-:W-:Y:S02]  /*03f0*/  SHF.R.S32.HI R33, RZ, 0x1f, R29 ;  /* 0x0000001fff217819 */ /* 0x000fe4000001141d */
[C---:B------:R-:W-:Y:S02]  /*0400*/  IADD3 R35, PT, PT, R21.reuse, 0x50, RZ ;  /* 0x0000005015237810 */ /* 0x040fe40007ffe0ff */
[----:B------:R-:W-:Y:S02]  /*0410*/  IADD3 R37, PT, PT, R21, 0x60, RZ ;  /* 0x0000006015257810 */ /* 0x000fe40007ffe0ff */
[----:B------:R-:W-:Y:S02]  /*0420*/  SHF.R.S32.HI R39, RZ, 0x1f, R35 ;  /* 0x0000001fff277819 */ /* 0x000fe40000011423 */
[----:B------:R-:W-:-:S02]  /*0430*/  SHF.R.S32.HI R41, RZ, 0x1f, R37 ;  /* 0x0000001fff297819 */ /* 0x000fc40000011425 */
[-C--:B------:R-:W-:Y:S02]  /*0440*/  @!P1 IADD3 R18, PT, PT, R18, -R19.reuse, RZ ;  /* 0x8000001312129210 */ /* 0x080fe40007ffe0ff */
[----:B------:R-:W-:Y:S02]  /*0450*/  @!P1 IADD3 R17, PT, PT, R17, 0x1, RZ ;  /* 0x0000000111119810 */ /* 0x000fe40007ffe0ff */
[----:B------:R-:W-:Y:S02]  /*0460*/  ISETP.GE.U32.AND P0, PT, R18, R19, PT ;  /* 0x000000131200720c */ /* 0x000fe40003f06070 */
[----:B------:R-:W-:-:S11]  /*0470*/  ISETP.NE.AND P1, PT, R25, RZ, PT ;  /* 0x000000ff1900720c */ /* 0x000fd60003f25270 */
[----:B------:R-:W-:Y:S02]  /*0480*/  @P0 IADD3 R17, PT, PT, R17, 0x1, RZ ;  /* 0x0000000111110810 */ /* 0x000fe40007ffe0ff */
[----:B--2---:R-:W-:Y:S02]  /*0490*/  ISETP.GE.U32.AND P0, PT, R21, UR4, PT ;  /* 0x0000000415007c0c */ /* 0x004fe4000bf06070 */
[----:B------:R-:W-:-:S04]  /*04a0*/  MOV R19, R17 ;  /* 0x0000001100137202 */ /* 0x000fc80000000f00 */
[----:B------:R-:W-:Y:S02]  /*04b0*/  @!P2 IADD3 R19, PT, PT, -R19, RZ, RZ ;  /* 0x000000ff1313a210 */ /* 0x000fe40007ffe1ff */
[----:B------:R-:W-:Y:S02]  /*04c0*/  ISETP.GE.AND.EX P2, PT, R23, UR5, PT, P0 ;  /* 0x0000000517007c0c */ /* 0x000fe4000bf46300 */
[----:B------:R-:W-:Y:S02]  /*04d0*/  @!P1 LOP3.LUT R19, RZ, R25, RZ, 0x33, !PT ;  /* 0x00000019ff139212 */ /* 0x000fe400078e33ff */
[----:B------:R-:W-:Y:S02]  /*04e0*/  ISETP.GE.U32.AND P0, PT, R27, UR4, PT ;  /* 0x000000041b007c0c */ /* 0x000fe4000bf06070 */
[----:B------:R-:W-:Y:S02]  /*04f0*/  IADD3 R113, PT, PT, -R19, RZ, RZ ;  /* 0x000000ff13717210 */ /* 0x000fe40007ffe1ff */
[----:B------:R-:W-:-:S02]  /*0500*/  ISETP.GE.AND.EX P6, PT, R31, UR5, PT, P0 ;  /* 0x000000051f007c0c */ /* 0x000fc4000bfc6300 */
[----:B------:R-:W-:Y:S01]  /*0510*/  ISETP.GE.U32.AND P1, PT, R29, UR4, PT ;  /* 0x000000041d007c0c */ /* 0x000fe2000bf26070 */
[----:B------:R-:W-:Y:S01]  /*0520*/  IMAD R113, R25, R113, R14 ;  /* 0x0000007119717224 */ /* 0x000fe200078e020e */
[----:B------:R-:W-:Y:S01]  /*0530*/  SHF.R.S32.HI R17, RZ, 0x1f, R19 ;  /* 0x0000001fff117819 */ /* 0x000fe20000011413 */
[----:B-----5:R-:W1:Y:S01]  /*0540*/  @!P2 LDC.64 R42, c[0x0][0x3e0] ;  /* 0x0000f800ff2aab82 */ /* 0x020e620000000a00 */
[----:B------:R-:W-:Y:S02]  /*0550*/  ISETP.GE.AND.EX P5, PT, R33, UR5, PT, P1 ;  /* 0x0000000521007c0c */ /* 0x000fe4000bfa6310 */
[----:B------:R-:W-:Y:S01]  /*0560*/  SHF.L.U32 R113, R113, 0x6, RZ ;  /* 0x0000000671717819 */ /* 0x000fe200000006ff */
[----:B0-----:R-:W-:Y:S01]  /*0570*/  IMAD R18, R17, UR8, RZ ;  /* 0x0000000811127c24 */ /* 0x001fe2000f8e02ff */
[----:B------:R-:W-:Y:S02]  /*0580*/  ISETP.GE.U32.AND P0, PT, R35, UR4, PT ;  /* 0x0000000423007c0c */ /* 0x000fe4000bf06070 */
[----:B------:R-:W-:Y:S01]  /*0590*/  LOP3.LUT R16, R113, 0x3e, R16, 0xf8, !PT ;  /* 0x0000003e71107812 */ /* 0x000fe200078ef810 */
[----:B------:R-:W0:Y:S01]  /*05a0*/  @!P2 LDC.64 R44, c[0x0][0x390] ;  /* 0x0000e400ff2cab82 */ /* 0x000e220000000a00 */
[----:B------:R-:W-:Y:S01]  /*05b0*/  SHF.R.S32.HI R17, RZ, 0x1f, R113 ;  /* 0x0000001fff117819 */ /* 0x000fe20000011471 */
[----:B------:R-:W-:Y:S01]  /*05c0*/  IMAD R25, R19, UR9, R18 ;  /* 0x0000000913197c24 */ /* 0x000fe2000f8e0212 */
[----:B------:R-:W-:-:S02]  /*05d0*/  ISETP.GE.AND.EX P4, PT, R39, UR5, PT, P0 ;  /* 0x0000000527007c0c */ /* 0x000fc4000bf86300 */
[----:B------:R-:W-:Y:S01]  /*05e0*/  ISETP.GE.U32.AND P1, PT, R37, UR4, PT ;  /* 0x0000000425007c0c */ /* 0x000fe2000bf26070 */
[----:B------:R-:W-:Y:S01]  /*05f0*/  IMAD.WIDE.U32 R16, R19, UR8, R16 ;  /* 0x0000000813107c25 */ /* 0x000fe2000f8e0010 */
[----:B------:R-:W-:Y:S01]  /*0600*/  @P2 LOP3.LUT R0, R0, 0x800000, RZ, 0xfc, !PT ;  /* 0x0080000000002812 */ /* 0x000fe200078efcff */
[----:B------:R-:W2:Y:S01]  /*0610*/  @!P6 LDC.64 R46, c[0x0][0x3e0] ;  /* 0x0000f800ff2eeb82 */ /* 0x000ea20000000a00 */
[----:B------:R-:W-:Y:S02]  /*0620*/  ISETP.GE.AND.EX P3, PT, R41, UR5, PT, P1 ;  /* 0x0000000529007c0c */ /* 0x000fe4000bf66310 */
[----:B------:R-:W-:Y:S02]  /*0630*/  IADD3 R19, PT, PT, R17, R25, RZ ;  /* 0x0000001911137210 */ /* 0x000fe40007ffe0ff */
[----:B------:R-:W-:Y:S01]  /*0640*/  LOP3.LUT R0, R0, 0xffbfffff, RZ, 0xc0, !PT ;  /* 0xffbfffff00007812 */ /* 0x000fe200078ec0ff */
[----:B-1----:R-:W-:Y:S02]  /*0650*/  @!P2 IMAD R18, R23, R42, RZ ;  /* 0x0000002a1712a224 */ /* 0x002fe400078e02ff */
[----:B------:R-:W1:Y:S01]  /*0660*/  @!P5 LDC.64 R50, c[0x0][0x3e0] ;  /* 0x0000f800ff32db82 */ /* 0x000e620000000a00 */
[----:B------:R-:W-:Y:S01]  /*0670*/  @P6 LOP3.LUT R0, R0, 0x400000, RZ, 0xfc, !PT ;  /* 0x0040000000006812 */ /* 0x000fe200078efcff */
[----:B------:R-:W-:Y:S01]  /*0680*/  @!P2 IMAD R43, R21, R43, R18 ;  /* 0x0000002b152ba224 */ /* 0x000fe200078e0212 */
[----:B------:R-:W-:-:S02]  /*0690*/  @!P2 MOV R18, R16 ;  /* 0x000000100012a202 */ /* 0x000fc40000000f00 */
[----:B------:R-:W-:-:S03]  /*06a0*/  LOP3.LUT R0, R0, 0xffefffff, RZ, 0xc0, !PT ;  /* 0xffefffff00007812 */ /* 0x000fc600078ec0ff */
[----:B------:R-:W3:Y:S01]  /*06b0*/  @!P6 LDC.64 R48, c[0x0][0x390] ;  /* 0x0000e400ff30eb82 */ /* 0x000ee20000000a00 */
[----:B------:R-:W-:Y:S01]  /*06c0*/  @!P2 IMAD.WIDE.U32 R24, R21, R42, R18 ;  /* 0x0000002a1518a225 */ /* 0x000fe200078e0012 */
[----:B------:R-:W-:-:S04]  /*06d0*/  @P5 LOP3.LUT R0, R0, 0x100000, RZ, 0xfc, !PT ;  /* 0x0010000000005812 */ /* 0x000fc800078efcff */
[----:B------:R-:W-:Y:S01]  /*06e0*/  @!P2 IADD3 R20, PT, PT, R25, R43, RZ ;  /* 0x0000002b1914a210 */ /* 0x000fe20007ffe0ff */
[----:B--2---:R-:W-:Y:S01]  /*06f0*/  @!P6 IMAD R26, R31, R46, RZ ;  /* 0x0000002e1f1ae224 */ /* 0x004fe200078e02ff */
[----:B------:R-:W2:Y:S01]  /*0700*/  @!P4 LDC.64 R54, c[0x0][0x3e0] ;  /* 0x0000f800ff36cb82 */ /* 0x000ea20000000a00 */
[C---:B0-----:R-:W-:Y:S02]  /*0710*/  @!P2 LEA R30, P0, R24.reuse, R44, 0x2 ;  /* 0x0000002c181ea211 */ /* 0x041fe400078010ff */
[----:B------:R-:W-:Y:S01]  /*0720*/  @!P6 MOV R25, R19 ;  /* 0x000000130019e202 */ /* 0x000fe20000000f00 */
[----:B------:R-:W-:Y:S01]  /*0730*/  @!P6 IMAD R43, R27, R47, R26 ;  /* 0x0000002f1b2be224 */ /* 0x000fe200078e021a */
[----:B------:R-:W-:Y:S02]  /*0740*/  @!P2 LEA.HI.X R31, R24, R45, R20, 0x2, P0 ;  /* 0x0000002d181fa211 */ /* 0x000fe400000f1414 */
[----:B------:R-:W-:Y:S01]  /*0750*/  @!P6 MOV R24, R16 ;  /* 0x000000100018e202 */ /* 0x000fe20000000f00 */
[----:B------:R-:W0:Y:S01]  /*0760*/  @!P5 LDC.64 R52, c[0x0][0x390] ;  /* 0x0000e400ff34db82 */ /* 0x000e220000000a00 */
[----:B-1----:R-:W-:Y:S01]  /*0770*/  @!P5 IMAD R20, R33, R50, RZ ;  /* 0x000000322114d224 */ /* 0x002fe200078e02ff */
[----:B------:R-:W-:-:S02]  /*0780*/  @!P5 MOV R26, R16 ;  /* 0x00000010001ad202 */ /* 0x000fc40000000f00 */
[----:B------:R-:W-:Y:S01]  /*0790*/  @!P6 IMAD.WIDE.U32 R24, R27, R46, R24 ;  /* 0x0000002e1b18e225 */ /* 0x000fe200078e0018 */
[----:B------:R-:W-:Y:S02]  /*07a0*/  @!P5 MOV R27, R19 ;  /* 0x00000013001bd202 */ /* 0x000fe40000000f00 */
[----:B------:R-:W-:Y:S01]  /*07b0*/  LOP3.LUT R0, R0, 0xfffbffff, RZ, 0xc0, !PT ;  /* 0xfffbffff00007812 */ /* 0x000fe200078ec0ff */
[----:B------:R-:W1:Y:S01]  /*07c0*/  @!P3 LDC.64 R22, c[0x0][0x3e0] ;  /* 0x0000f800ff16bb82 */ /* 0x000e620000000a00 */
[----:B------:R-:W-:Y:S01]  /*07d0*/  @!P5 IMAD R45, R29, R51, R20 ;  /* 0x000000331d2dd224 */ /* 0x000fe200078e0214 */
[----:B------:R-:W-:Y:S01]  /*07e0*/  @!P6 IADD3 R20, PT, PT, R25, R43, RZ ;  /* 0x0000002b1914e210 */ /* 0x000fe20007ffe0ff */
[----:B------:R-:W-:Y:S01]  /*07f0*/  @!P5 IMAD.WIDE.U32 R26, R29, R50, R26 ;  /* 0x000000321d1ad225 */ /* 0x000fe200078e001a */
[----:B---3--:R-:W-:Y:S02]  /*0800*/  @!P6 LEA R32, P0, R24, R48, 0x2 ;  /* 0x000000301820e211 */ /* 0x008fe400078010ff */
[----:B------:R-:W-:-:S02]  /*0810*/  @!P4 MOV R25, R19 ;  /* 0x000000130019c202 */ /* 0x000fc40000000f00 */
[----:B------:R-:W3:Y:S01]  /*0820*/  @!P4 LDC.64 R60, c[0x0][0x390] ;  /* 0x0000e400ff3ccb82 */ /* 0x000ee20000000a00 */
[----:B------:R-:W-:Y:S01]  /*0830*/  @!P6 LEA.HI.X R33, R24, R49, R20, 0x2, P0 ;  /* 0x000000311821e211 */ /* 0x000fe200000f1414 */
[----:B--2---:R-:W-:Y:S01]  /*0840*/  @!P4 IMAD R28, R39, R54, RZ ;  /* 0x00000036271cc224 */ /* 0x004fe200078e02ff */
[----:B------:R-:W-:Y:S02]  /*0850*/  @!P4 MOV R24, R16 ;  /* 0x000000100018c202 */ /* 0x000fe40000000f00 */
[----:B------:R-:W-:Y:S01]  /*0860*/  @!P5 IADD3 R20, PT, PT, R27, R45, RZ ;  /* 0x0000002d1b14d210 */ /* 0x000fe20007ffe0ff */
[C---:B------:R-:W-:Y:S01]  /*0870*/  @!P4 IMAD R29, R35.reuse, R55, R28 ;  /* 0x00000037231dc224 */ /* 0x040fe200078e021c */
[----:B------:R-:W-:Y:S01]  /*0880*/  @!P3 MOV R27, R19 ;  /* 0x00000013001bb202 */ /* 0x000fe20000000f00 */
[----:B------:R-:W2:Y:S01]  /*0890*/  @!P3 LDC.64 R62, c[0x0][0x390] ;  /* 0x0000e400ff3ebb82 */ /* 0x000ea20000000a00 */
[----:B0-----:R-:W-:Y:S01]  /*08a0*/  @!P5 LEA R34, P0, R26, R52, 0x2 ;  /* 0x000000341a22d211 */ /* 0x001fe200078010ff */
[----:B------:R-:W-:Y:S01]  /*08b0*/  @!P4 IMAD.WIDE.U32 R24, R35, R54, R24 ;  /* 0x000000362318c225 */ /* 0x000fe200078e0018 */
[----:B------:R-:W-:-:S02]  /*08c0*/  @P4 LOP3.LUT R0, R0, 0x40000, RZ, 0xfc, !PT ;  /* 0x0004000000004812 */ /* 0x000fc400078efcff */
[----:B------:R-:W-:Y:S02]  /*08d0*/  @!P5 LEA.HI.X R35, R26, R53, R20, 0x2, P0 ;  /* 0x000000351a23d211 */ /* 0x000fe400000f1414 */
[----:B------:R-:W-:Y:S01]  /*08e0*/  @!P3 MOV R26, R16 ;  /* 0x00000010001ab202 */ /* 0x000fe20000000f00 */
[-C--:B-1----:R-:W-:Y:S01]  /*08f0*/  @!P3 IMAD R28, R41, R22.reuse, RZ ;  /* 0x00000016291cb224 */ /* 0x082fe200078e02ff */
[----:B------:R-:W-:Y:S02]  /*0900*/  @!P4 IADD3 R20, PT, PT, R25, R29, RZ ;  /* 0x0000001d1914c210 */ /* 0x000fe40007ffe0ff */
[----:B------:R-:W-:Y:S01]  /*0910*/  IADD3 R25, PT, PT, R21, 0x70, RZ ;  /* 0x0000007015197810 */ /* 0x000fe20007ffe0ff */
[C---:B------:R-:W-:Y:S01]  /*0920*/  @!P3 IMAD R39, R37.reuse, R23, R28 ;  /* 0x000000172527b224 */ /* 0x040fe200078e021c */
[----:B------:R-:W-:Y:S01]  /*0930*/  LOP3.LUT R0, R0, 0xfffdffff, RZ, 0xc0, !PT ;  /* 0xfffdffff00007812 */ /* 0x000fe200078ec0ff */
[----:B------:R-:W-:Y:S01]  /*0940*/  @!P3 IMAD.WIDE.U32 R22, R37, R22, R26 ;  /* 0x000000162516b225 */ /* 0x000fe200078e001a */
[----:B---3--:R-:W-:-:S02]  /*0950*/  @!P4 LEA R60, P0, R24, R60, 0x2 ;  /* 0x0000003c183cc211 */ /* 0x008fc400078010ff */
[----:B------:R-:W-:Y:S02]  /*0960*/  @P3 LOP3.LUT R0, R0, 0x20000, RZ, 0xfc, !PT ;  /* 0x0002000000003812 */ /* 0x000fe400078efcff */
[----:B------:R-:W-:Y:S02]  /*0970*/  @!P4 LEA.HI.X R61, R24, R61, R20, 0x2, P0 ;  /* 0x0000003d183dc211 */ /* 0x000fe400000f1414 */
[----:B------:R-:W-:Y:S02]  /*0980*/  @!P3 IADD3 R20, PT, PT, R23, R39, RZ ;  /* 0x000000271714b210 */ /* 0x000fe40007ffe0ff */
[C---:B--2---:R-:W-:Y:S02]  /*0990*/  @!P3 LEA R62, P0, R22.reuse, R62, 0x2 ;  /* 0x0000003e163eb211 */ /* 0x044fe400078010ff */
[----:B------:R-:W-:Y:S02]  /*09a0*/  SHF.R.S32.HI R23, RZ, 0x1f, R25 ;  /* 0x0000001fff177819 */ /* 0x000fe40000011419 */
[----:B------:R-:W-:-:S02]  /*09b0*/  @!P3 LEA.HI.X R63, R22, R63, R20, 0x2, P0 ;  /* 0x0000003f163fb211 */ /* 0x000fc400000f1414 */
        /* <DEDUP_REMOVED lines=11> */
[----:B------:R-:W-:Y:S01]  /*0a70*/  @!P1 IMAD.WIDE.U32 R22, R25, R26, R22 ;  /* 0x0000001a19169225 */ /* 0x000fe200078e0016 */
[----:B------:R-:W-:-:S04]  /*0a80*/  IADD3 R25, PT, PT, R21, 0x80, RZ ;  /* 0x0000008015197810 */ /* 0x000fc80007ffe0ff */
[----:B------:R-:W-:Y:S02]  /*0a90*/  @!P1 IADD3 R20, PT, PT, R23, R27, RZ ;  /* 0x0000001b17149210 */ /* 0x000fe40007ffe0ff */
[C---:B-1----:R-:W-:Y:S02]  /*0aa0*/  @!P1 LEA R64, P0, R22.reuse, R64, 0x2 ;  /* 0x0000004016409211 */ /* 0x042fe400078010ff */
[----:B------:R-:W-:Y:S02]  /*0ab0*/  SHF.R.S32.HI R23, RZ, 0x1f, R25 ;  /* 0x0000001fff177819 */ /* 0x000fe40000011419 */
[----:B------:R-:W-:Y:S02]  /*0ac0*/  @!P1 LEA.HI.X R65, R22, R65, R20, 0x2, P0 ;  /* 0x0000004116419211 */ /* 0x000fe400000f1414 */
        /* <DEDUP_REMOVED lines=224> */
[----:B------:R-:W-:-:S04]  /*18d0*/  ISETP.GE.AND.EX P1, PT, R23, UR5, PT, P1 ;  /* 0x0000000517007c0c */ /* 0x000fc8000bf26310 */
[----:B------:R-:W-:-:S09]  /*18e0*/  P2R R38, PR, RZ, 0x2 ;  /* 0x00000002ff267803 */ /* 0x000fd20000000000 */
[----:B------:R-:W0:Y:S01]  /*18f0*/  @!P1 LDC.64 R26, c[0x0][0x3e0] ;  /* 0x0000f800ff1a9b82 */ /* 0x000e220000000a00 */
[----:B------:R-:W-:-:S07]  /*1900*/  @!P1 MOV R22, R16 ;  /* 0x0000001000169202 */ /* 0x000fce0000000f00 */
[----:B------:R-:W1:Y:S01]  /*1910*/  @!P1 LDC.64 R98, c[0x0][0x390] ;  /* 0x0000e400ff629b82 */ /* 0x000e620000000a00 */
[----:B0-----:R-:W-:Y:S01]  /*1920*/  @!P1 IMAD R20, R23, R26, RZ ;  /* 0x0000001a17149224 */ /* 0x001fe200078e02ff */
[----:B------:R-:W-:-:S03]  /*1930*/  @!P1 MOV R23, R19 ;  /* 0x0000001300179202 */ /* 0x000fc60000000f00 */
[C---:B------:R-:W-:Y:S02]  /*1940*/  @!P1 IMAD R27, R25.reuse, R27, R20 ;  /* 0x0000001b191b9224 */ /* 0x040fe400078e0214 */
[----:B------:R-:W-:Y:S01]  /*1950*/  @!P1 IMAD.WIDE.U32 R22, R25, R26, R22 ;  /* 0x0000001a19169225 */ /* 0x000fe200078e0016 */
[----:B------:R-:W-:-:S04]  /*1960*/  IADD3 R25, PT, PT, R21, 0x1a0, RZ ;  /* 0x000001a015197810 */ /* 0x000fc80007ffe0ff */
[----:B------:R-:W-:Y:S02]  /*1970*/  @!P1 IADD3 R20, PT, PT, R23, R27, RZ ;  /* 0x0000001b17149210 */ /* 0x000fe40007ffe0ff */
[----:B------:R-:W-:Y:S02]  /*1980*/  SHF.R.S32.HI R23, RZ, 0x1f, R25 ;  /* 0x0000001fff177819 */ /* 0x000fe40000011419 */
[----:B------:R-:W-:Y:S02]  /*1990*/  ISETP.GE.U32.AND P2, PT, R25, UR4, PT ;  /* 0x0000000419007c0c */ /* 0x000fe4000bf46070 */
[C---:B-1----:R-:W-:Y:S02]  /*19a0*/  @!P1 LEA R98, P0, R22.reuse, R98, 0x2 ;  /* 0x0000006216629211 */ /* 0x042fe400078010ff */
[----:B------:R-:W-:Y:S02]  /*19b0*/  ISETP.GE.AND.EX P2, PT, R23, UR5, PT, P2 ;  /* 0x0000000517007c0c */ /* 0x000fe4000bf46320 */
[----:B------:R-:W-:-:S02]  /*19c0*/  @!P1 LEA.HI.X R99, R22, R99, R20, 0x2, P0 ;  /* 0x0000006316639211 */ /* 0x000fc400000f1414 */
[----:B------:R-:W-:Y:S02]  /*19d0*/  P2R R39, PR, RZ, 0x4 ;  /* 0x00000004ff277803 */ /* 0x000fe40000000000 */
[----:B------:R-:W-:-:S07]  /*19e0*/  LOP3.LUT P1, RZ, R0, 0x40000, RZ, 0xc0, !PT ;  /* 0x0004000000ff7812 */ /* 0x000fce000782c0ff */
        /* <DEDUP_REMOVED lines=51> */
[----:B------:R-:W-:-:S05]  /*1d20*/  @!P5 IMAD.WIDE.U32 R22, R25, R26, R22 ;  /* 0x0000001a1916d225 */ /* 0x000fca00078e0016 */
[----:B------:R-:W-:Y:S02]  /*1d30*/  @!P5 IADD3 R20, PT, PT, R23, R27, RZ ;  /* 0x0000001b1714d210 */ /* 0x000fe40007ffe0ff */
[----:B------:R-:W-:Y:S02]  /*1d40*/  IADD3 R23, PT, PT, R21, 0x1e0, RZ ;  /* 0x000001e015177810 */ /* 0x000fe40007ffe0ff */
[C---:B-1----:R-:W-:Y:S02]  /*1d50*/  @!P5 LEA R46, P0, R22.reuse, R46, 0x2 ;  /* 0x0000002e162ed211 */ /* 0x042fe400078010ff */
[----:B------:R-:W-:Y:S02]  /*1d60*/  SHF.R.S32.HI R21, RZ, 0x1f, R23 ;  /* 0x0000001fff157819 */ /* 0x000fe40000011417 */
[----:B------:R-:W-:Y:S02]  /*1d70*/  ISETP.GE.U32.AND P6, PT, R23, UR4, PT ;  /* 0x0000000417007c0c */ /* 0x000fe4000bfc6070 */
[----:B------:R-:W-:-:S02]  /*1d80*/  @!P5 LEA.HI.X R47, R22, R47, R20, 0x2, P0 ;  /* 0x0000002f162fd211 */ /* 0x000fc400000f1414 */
[----:B------:R-:W-:-:S04]  /*1d90*/  ISETP.GE.AND.EX P6, PT, R21, UR5, PT, P6 ;  /* 0x0000000515007c0c */ /* 0x000fc8000bfc6360 */
[----:B------:R-:W-:-:S09]  /*1da0*/  P2R R41, PR, RZ, 0x40 ;  /* 0x00000040ff297803 */ /* 0x000fd20000000000 */
[----:B------:R-:W0:Y:S08]  /*1db0*/  @!P6 LDC.64 R24, c[0x0][0x3e0] ;  /* 0x0000f800ff18eb82 */ /* 0x000e300000000a00 */
[----:B------:R-:W1:Y:S01]  /*1dc0*/  @!P6 LDC.64 R42, c[0x0][0x390] ;  /* 0x0000e400ff2aeb82 */ /* 0x000e620000000a00 */
[----:B0-----:R-:W-:Y:S01]  /*1dd0*/  @!P6 IMAD R20, R21, R24, RZ ;  /* 0x000000181514e224 */ /* 0x001fe200078e02ff */
[----:B------:R-:W-:-:S03]  /*1de0*/  @!P6 MOV R21, R19 ;  /* 0x000000130015e202 */ /* 0x000fc60000000f00 */
[----:B------:R-:W-:Y:S01]  /*1df0*/  @!P6 IMAD R25, R23, R25, R20 ;  /* 0x000000191719e224 */ /* 0x000fe200078e0214 */
[----:B------:R-:W-:-:S05]  /*1e00*/  @!P6 MOV R20, R16 ;  /* 0x000000100014e202 */ /* 0x000fca0000000f00 */
[----:B------:R-:W-:-:S05]  /*1e10*/  @!P6 IMAD.WIDE.U32 R20, R23, R24, R20 ;  /* 0x000000181714e225 */ /* 0x000fca00078e0014 */
[----:B------:R-:W-:Y:S02]  /*1e20*/  @!P6 IADD3 R21, PT, PT, R21, R25, RZ ;  /* 0x000000191515e210 */ /* 0x000fe40007ffe0ff */
[----:B-1----:R-:W-:-:S04]  /*1e30*/  @!P6 LEA R42, P0, R20, R42, 0x2 ;  /* 0x0000002a142ae211 */ /* 0x002fc800078010ff */
[----:B------:R-:W-:Y:S02]  /*1e40*/  @!P6 LEA.HI.X R43, R20, R43, R21, 0x2, P0 ;  /* 0x0000002b142be211 */ /* 0x000fe400000f1415 */
[----:B------:R-:W-:Y:S02]  /*1e50*/  ISETP.GE.U32.AND P0, PT, R12, UR4, PT ;  /* 0x000000040c007c0c */ /* 0x000fe4000bf06070 */
[----:B------:R-:W-:Y:S02]  /*1e60*/  LOP3.LUT P6, RZ, R0, 0x400000, RZ, 0xc0, !PT ;  /* 0x0040000000ff7812 */ /* 0x000fe400078cc0ff */
[----:B------:R-:W-:-:S04]  /*1e70*/  ISETP.GE.AND.EX P3, PT, R13, UR5, PT, P0 ;  /* 0x000000050d007c0c */ /* 0x000fc8000bf66300 */
[----:B------:R-:W-:-:S09]  /*1e80*/  P2R R48, PR, RZ, 0x8 ;  /* 0x00000008ff307803 */ /* 0x000fd20000000000 */
[----:B------:R-:W0:Y:S01]  /*1e90*/  @!P3 LDC.64 R22, c[0x0][0x3e0] ;  /* 0x0000f800ff16bb82 */ /* 0x000e220000000a00 */
[----:B------:R-:W-:-:S07]  /*1ea0*/  @!P3 MOV R21, R19 ;  /* 0x000000130015b202 */ /* 0x000fce0000000f00 */
[----:B------:R-:W1:Y:S01]  /*1eb0*/  @!P3 LDC.64 R92, c[0x0][0x390] ;  /* 0x0000e400ff5cbb82 */ /* 0x000e620000000a00 */
[----:B0-----:R-:W-:-:S04]  /*1ec0*/  @!P3 IMAD R20, R13, R22, RZ ;  /* 0x000000160d14b224 */ /* 0x001fc800078e02ff */
        /* <DEDUP_REMOVED lines=20> */
[----:B------:R-:W-:-:S04]  /*2010*/  ISETP.GE.U32.AND P0, PT, R6, UR4, PT ;  /* 0x0000000406007c0c */ /* 0x000fc8000bf06070 */
[----:B------:R-:W-:Y:S02]  /*2020*/  ISETP.GE.AND.EX P5, PT, R7, UR5, PT, P0 ;  /* 0x0000000507007c0c */ /* 0x000fe4000bfa6300 */
[----:B------:R-:W-:Y:S02]  /*2030*/  CS2R R26, SRZ ;  /* 0x00000000001a7805 */ /* 0x000fe4000001ff00 */
[----:B------:R-:W-:Y:S02]  /*2040*/  CS2R R28, SRZ ;  /* 0x00000000001c7805 */ /* 0x000fe4000001ff00 */
[----:B------:R-:W-:Y:S02]  /*2050*/  P2R R100, PR, RZ, 0x20 ;  /* 0x00000020ff647803 */ /* 0x000fe40000000000 */
[----:B------:R-:W2:Y:S05]  /*2060*/  @!P1 LDG.E.64 R26, desc[UR6][R60.64] ;  /* 0x000000063c1a9981 */ /* 0x000eaa000c1e1b00 */
        /* <DEDUP_REMOVED lines=11> */
[----:B------:R-:W-:Y:S02]  /*2120*/  CS2R R24, SRZ ;  /* 0x0000000000187805 */ /* 0x000fe4000001ff00 */
[C---:B------:R-:W-:Y:S02]  /*2130*/  LOP3.LUT P1, RZ, R0.reuse, 0x200, RZ, 0xc0, !PT ;  /* 0x0000020000ff7812 */ /* 0x040fe4000782c0ff */
[----:B------:R-:W-:Y:S02]  /*2140*/  ISETP.GE.AND.EX P4, PT, R5, UR5, PT, P0 ;  /* 0x0000000505007c0c */ /* 0x000fe4000bf86300 */
[----:B------:R-:W-:-:S02]  /*2150*/  LOP3.LUT P5, RZ, R0, 0x10000, RZ, 0xc0, !PT ;  /* 0x0001000000ff7812 */ /* 0x000fc400078ac0ff */
        /* <DEDUP_REMOVED lines=14> */
[----:B------:R-:W-:Y:S02]  /*2240*/  P2R R102, PR, RZ, 0x1 ;  /* 0x00000001ff667803 */ /* 0x000fe40000000000 */
[----:B------:R-:W-:-:S05]  /*2250*/  P2R R103, PR, RZ, 0x2 ;  /* 0x00000002ff677803 */ /* 0x000fca0000000000 */
[----:B------:R-:W3:Y:S02]  /*2260*/  @!P4 LDG.E.64 R28, desc[UR6][R62.64] ;  /* 0x000000063e1cc981 */ /* 0x000ee4000c1e1b00 */
        /* <DEDUP_REMOVED lines=10> */
[----:B------:R-:W-:Y:S02]  /*2310*/  CS2R R22, SRZ ;  /* 0x0000000000167805 */ /* 0x000fe4000001ff00 */
[C---:B------:R-:W-:Y:S02]  /*2320*/  LOP3.LUT P0, RZ, R0.reuse, 0x100000, RZ, 0xc0, !PT ;  /* 0x0010000000ff7812 */ /* 0x040fe4000780c0ff */
[----:B------:R-:W-:Y:S02]  /*2330*/  CS2R R20, SRZ ;  /* 0x0000000000147805 */ /* 0x000fe4000001ff00 */
[C---:B------:R-:W-:Y:S01]  /*2340*/  LOP3.LUT P2, RZ, R0.reuse, 0x8000, RZ, 0xc0, !PT ;  /* 0x0000800000ff7812 */ /* 0x040fe2000784c0ff */
[----:B------:R0:W4:Y:S04]  /*2350*/  @!P6 LDG.E.64 R22, desc[UR6][R32.64] ;  /* 0x000000062016e981 */ /* 0x000128000c1e1b00 */
[----:B------:R-:W5:Y:S01]  /*2360*/  @!P3 LDG.E.64 R20, desc[UR6][R30.64] ;  /* 0x000000061e14b981 */ /* 0x000f62000c1e1b00 */
[----:B------:R-:W-:-:S03]  /*2370*/  LOP3.LUT P3, RZ, R0, 0x4000, RZ, 0xc0, !PT ;  /* 0x0000400000ff7812 */ /* 0x000fc6000786c0ff */
[----:B------:R1:W2:Y:S01]  /*2380*/  @!P0 LDG.E.64 R24, desc[UR6][R34.64] ;  /* 0x0000000622188981 */ /* 0x0002a2000c1e1b00 */
[----:B------:R-:W-:-:S04]  /*2390*/  LOP3.LUT P0, RZ, R0, 0x40, RZ, 0xc0, !PT ;  /* 0x0000004000ff7812 */ /* 0x000fc8000780c0ff */
[----:B------:R-:W-:Y:S02]  /*23a0*/  P2R R105, PR, RZ, 0x1 ;  /* 0x00000001ff697803 */ /* 0x000fe40000000000 */
[C---:B------:R-:W-:Y:S02]  /*23b0*/  LOP3.LUT P0, RZ, R0.reuse, 0x80, RZ, 0xc0, !PT ;  /* 0x0000008000ff7812 */ /* 0x040fe4000780c0ff */
[----:B0-----:R-:W-:Y:S02]  /*23c0*/  CS2R R32, SRZ ;  /* 0x0000000000207805 */ /* 0x001fe4000001ff00 */
[----:B------:R-:W-:Y:S02]  /*23d0*/  P2R R104, PR, RZ, 0x1 ;  /* 0x00000001ff687803 */ /* 0x000fe40000000000 */
[----:B------:R-:W-:Y:S02]  /*23e0*/  LOP3.LUT P0, RZ, R0, 0x100, RZ, 0xc0, !PT ;  /* 0x0000010000ff7812 */ /* 0x000fe4000780c0ff */
[----:B------:R0:W3:Y:S01]  /*23f0*/  @!P2 LDG.E.64 R32, desc[UR6][R66.64] ;  /* 0x000000064220a981 */ /* 0x0000e2000c1e1b00 */
[----:B-1----:R-:W-:-:S02]  /*2400*/  CS2R R34, SRZ ;  /* 0x0000000000227805 */ /* 0x002fc4000001ff00 */
[C---:B------:R-:W-:Y:S02]  /*2410*/  LOP3.LUT P1, RZ, R0.reuse, 0x1000, RZ, 0xc0, !PT ;  /* 0x0000100000ff7812 */ /* 0x040fe4000782c0ff */
[----:B------:R-:W-:Y:S02]  /*2420*/  CS2R R62, SRZ ;  /* 0x00000000003e7805 */ /* 0x000fe4000001ff00 */
[----:B------:R1:W3:Y:S01]  /*2430*/  @!P3 LDG.E.64 R34, desc[UR6][R68.64] ;  /* 0x000000064422b981 */ /* 0x0002e2000c1e1b00 */
[----:B0-----:R-:W-:Y:S02]  /*2440*/  CS2R R66, SRZ ;  /* 0x0000000000427805 */ /* 0x001fe4000001ff00 */
[C---:B------:R-:W-:Y:S02]  /*2450*/  LOP3.LUT P4, RZ, R0.reuse, 0x20, RZ, 0xc0, !PT ;  /* 0x0000002000ff7812 */ /* 0x040fe4000788c0ff */
[----:B------:R-:W-:Y:S02]  /*2460*/  CS2R R30, SRZ ;  /* 0x00000000001e7805 */ /* 0x000fe4000001ff00 */
[----:B------:R-:W-:-:S02]  /*2470*/  LOP3.LUT P2, RZ, R0, 0x8, RZ, 0xc0, !PT ;  /* 0x0000000800ff7812 */ /* 0x000fc4000784c0ff */
[----:B------:R0:W3:Y:S04]  /*2480*/  @!P1 LDG.E.64 R62, desc[UR6][R72.64] ;  /* 0x00000006483e9981 */ /* 0x0000e8000c1e1b00 */
[----:B------:R-:W3:Y:S01]  /*2490*/  @!P0 LDG.E.64 R66, desc[UR6][R76.64] ;  /* 0x000000064c428981 */ /* 0x000ee2000c1e1b00 */
[----:B------:R-:W-:Y:S02]  /*24a0*/  ISETP.NE.AND P0, PT, R104, RZ, PT ;  /* 0x000000ff6800720c */ /* 0x000fe40003f05270 */
[----:B-1----:R-:W-:Y:S02]  /*24b0*/  CS2R R68, SRZ ;  /* 0x0000000000447805 */ /* 0x002fe4000001ff00 */
[----:B------:R-:W-:Y:S01]  /*24c0*/  LOP3.LUT P3, RZ, R0, 0x4, RZ, 0xc0, !PT ;  /* 0x0000000400ff7812 */ /* 0x000fe2000786c0ff */
[----:B------:R1:W3:Y:S01]  /*24d0*/  @!P5 LDG.E.64 R30, desc[UR6][R64.64] ;  /* 0x00000006401ed981 */ /* 0x0002e2000c1e1b00 */
[----:B------:R-:W-:-:S02]  /*24e0*/  ISETP.NE.AND P1, PT, R103, RZ, PT ;  /* 0x000000ff6700720c */ /* 0x000fc40003f25270 */
[----:B0-----:R-:W-:-:S05]  /*24f0*/  CS2R R72, SRZ ;  /* 0x0000000000487805 */ /* 0x001fca000001ff00 */
[----:B------:R0:W3:Y:S01]  /*2500*/  @!P0 LDG.E.64 R68, desc[UR6][R78.64] ;  /* 0x000000064e448981 */ /* 0x0000e2000c1e1b00 */
[----:B------:R-:W-:Y:S02]  /*2510*/  LOP3.LUT P5, RZ, R0, 0x10, RZ, 0xc0, !PT ;  /* 0x0000001000ff7812 */ /* 0x000fe400078ac0ff */
[----:B-1----:R-:W-:Y:S02]  /*2520*/  CS2R R64, SRZ ;  /* 0x0000000000407805 */ /* 0x002fe4000001ff00 */
[----:B------:R-:W-:Y:S01]  /*2530*/  CS2R R76, SRZ ;  /* 0x00000000004c7805 */ /* 0x000fe2000001ff00 */
[----:B------:R1:W3:Y:S04]  /*2540*/  @!P4 LDG.E.64 R72, desc[UR6][R82.64] ;  /* 0x000000065248c981 */ /* 0x0002e8000c1e1b00 */
[----:B------:R1:W3:Y:S01]  /*2550*/  @!P1 LDG.E.64 R64, desc[UR6][R74.64] ;  /* 0x000000064a409981 */ /* 0x0002e2000c1e1b00 */
[----:B0-----:R-:W-:-:S03]  /*2560*/  CS2R R78, SRZ ;  /* 0x00000000004e7805 */ /* 0x001fc6000001ff00 */
[----:B------:R-:W3:Y:S04]  /*2570*/  @!P2 LDG.E.64 R76, desc[UR6][R86.64] ;  /* 0x00000006564ca981 */ /* 0x000ee8000c1e1b00 */
[----:B------:R-:W3:Y:S01]  /*2580*/  @!P3 LDG.E.64 R78, desc[UR6][R88.64] ;  /* 0x00000006584eb981 */ /* 0x000ee2000c1e1b00 */
[----:B------:R-:W-:Y:S02]  /*2590*/  ISETP.NE.AND P3, PT, R48, RZ, PT ;  /* 0x000000ff3000720c */ /* 0x000fe40003f65270 */
[----:B-1----:R-:W-:Y:S02]  /*25a0*/  CS2R R82, SRZ ;  /* 0x0000000000527805 */ /* 0x002fe4000001ff00 */
[----:B------:R-:W-:Y:S02]  /*25b0*/  CS2R R74, SRZ ;  /* 0x00000000004a7805 */ /* 0x000fe4000001ff00 */
[----:B------:R-:W-:-:S02]  /*25c0*/  ISETP.NE.AND P2, PT, R49, RZ, PT ;  /* 0x000000ff3100720c */ /* 0x000fc40003f45270 */
[----:B------:R-:W-:Y:S02]  /*25d0*/  LOP3.LUT P6, RZ, R0, 0x2000, RZ, 0xc0, !PT ;  /* 0x0000200000ff7812 */ /* 0x000fe400078cc0ff */
[----:B------:R0:W3:Y:S04]  /*25e0*/  @!P5 LDG.E.64 R74, desc[UR6][R84.64] ;  /* 0x00000006544ad981 */ /* 0x0000e8000c1e1b00 */
[----:B------:R-:W3:Y:S01]  /*25f0*/  @!P3 LDG.E.64 R82, desc[UR6][R92.64] ;  /* 0x000000065c52b981 */ /* 0x000ee2000c1e1b00 */
[----:B------:R-:W-:Y:S02]  /*2600*/  CS2R R60, SRZ ;  /* 0x00000000003c7805 */ /* 0x000fe4000001ff00 */
[----:B0-----:R-:W-:Y:S02]  /*2610*/  CS2R R84, SRZ ;  /* 0x0000000000547805 */ /* 0x001fe4000001ff00 */
[----:B------:R-:W-:-:S02]  /*2620*/  ISETP.NE.AND P0, PT, R105, RZ, PT ;  /* 0x000000ff6900720c */ /* 0x000fc40003f05270 */
[----:B------:R0:W3:Y:S04]  /*2630*/  @!P6 LDG.E.64 R60, desc[UR6][R70.64] ;  /* 0x00000006463ce981 */ /* 0x0000e8000c1e1b00 */
[----:B------:R1:W3:Y:S01]  /*2640*/  @!P2 LDG.E.64 R84, desc[UR6][R94.64] ;  /* 0x000000065e54a981 */ /* 0x0002e2000c1e1b00 */
[----:B0-----:R-:W-:-:S06]  /*2650*/  CS2R R70, SRZ ;  /* 0x0000000000467805 */ /* 0x001fcc000001ff00 */
[----:B------:R-:W3:Y:S01]  /*2660*/  @!P0 LDG.E.64 R70, desc[UR6][R80.64] ;  /* 0x0000000650468981 */ /* 0x000ee2000c1e1b00 */
[----:B------:R-:W-:Y:S02]  /*2670*/  ISETP.NE.AND P0, PT, R102, RZ, PT ;  /* 0x000000ff6600720c */ /* 0x000fe40003f05270 */
[----:B-1----:R-:W-:Y:S02]  /*2680*/  CS2R R94, SRZ ;  /* 0x00000000005e7805 */ /* 0x002fe4000001ff00 */
[----:B------:R-:W-:Y:S02]  /*2690*/  LOP3.LUT P1, RZ, R0, 0x1, RZ, 0xc0, !PT ;  /* 0x0000000100ff7812 */ /* 0x000fe4000782c0ff */
[----:B------:R-:W-:-:S07]  /*26a0*/  ISETP.NE.AND P5, PT, R100, RZ, PT ;  /* 0x000000ff6400720c */ /* 0x000fce0003fa5270 */
[----:B------:R-:W3:Y:S01]  /*26b0*/  @!P0 LDG.E.64 R94, desc[UR6][R54.64] ;  /* 0x00000006365e8981 */ /* 0x000ee2000c1e1b00 */
[----:B------:R-:W-:Y:S02]  /*26c0*/  ISETP.NE.AND P4, PT, R101, RZ, PT ;  /* 0x000000ff6500720c */ /* 0x000fe40003f85270 */
[----:B------:R-:W-:Y:S02]  /*26d0*/  CS2R R86, SRZ ;  /* 0x0000000000567805 */ /* 0x000fe4000001ff00 */
[----:B------:R-:W-:-:S04]  /*26e0*/  CS2R R92, SRZ ;  /* 0x00000000005c7805 */ /* 0x000fc8000001ff00 */
[----:B------:R0:W3:Y:S04]  /*26f0*/  @!P1 LDG.E.64 R86, desc[UR6][R96.64] ;  /* 0x0000000660569981 */ /* 0x0000e8000c1e1b00 */
[----:B------:R-:W3:Y:S01]  /*2700*/  @!P5 LDG.E.64 R92, desc[UR6][R56.64] ;  /* 0x00000006385cd981 */ /* 0x000ee2000c1e1b00 */
[----:B0-----:R-:W-:Y:S02]  /*2710*/  CS2R R96, SRZ ;  /* 0x0000000000607805 */ /* 0x001fe4000001ff00 */
[----:B------:R-:W-:-:S04]  /*2720*/  ISETP.NE.AND P1, PT, R38, RZ, PT ;  /* 0x000000ff2600720c */ /* 0x000fc80003f25270 */
[----:B------:R-:W3:Y:S01]  /*2730*/  @!P4 LDG.E.64 R96, desc[UR6][R52.64] ;  /* 0x000000063460c981 */ /* 0x000ee2000c1e1b00 */
[----:B------:R-:W-:Y:S02]  /*2740*/  CS2R R88, SRZ ;  /* 0x0000000000587805 */ /* 0x000fe4000001ff00 */
[----:B------:R-:W-:-:S06]  /*2750*/  LOP3.LUT P6, RZ, R0, 0x2, RZ, 0xc0, !PT ;  /* 0x0000000200ff7812 */ /* 0x000fcc00078cc0ff */
[----:B------:R-:W3:Y:S01]  /*2760*/  @!P1 LDG.E.64 R88, desc[UR6][R98.64] ;  /* 0x0000000662589981 */ /* 0x000ee2000c1e1b00 */
[----:B------:R-:W-:-:S04]  /*2770*/  ISETP.GE.U32.AND P1, PT, R2, UR4, PT ;  /* 0x0000000402007c0c */ /* 0x000fc8000bf26070 */
[----:B------:R-:W-:Y:S02]  /*2780*/  ISETP.GE.AND.EX P1, PT, R3, UR5, PT, P1 ;  /* 0x0000000503007c0c */ /* 0x000fe4000bf26310 */
[----:B------:R-:W-:Y:S02]  /*2790*/  CS2R R80, SRZ ;  /* 0x0000000000507805 */ /* 0x000fe4000001ff00 */
[----:B------:R-:W-:-:S04]  /*27a0*/  ISETP.NE.AND P3, PT, R40, RZ, PT ;  /* 0x000000ff2800720c */ /* 0x000fc80003f65270 */
[----:B------:R0:W3:Y:S01]  /*27b0*/  @!P6 LDG.E.64 R80, desc[UR6][R90.64] ;  /* 0x000000065a50e981 */ /* 0x0000e2000c1e1b00 */
[----:B------:R-:W-:-:S04]  /*27c0*/  ISETP.NE.AND P6, PT, R41, RZ, PT ;  /* 0x000000ff2900720c */ /* 0x000fc80003fc5270 */
[----:B------:R-:W1:Y:S01]  /*27d0*/  @!P1 LDC.64 R40, c[0x0][0x3e0] ;  /* 0x0000f800ff289b82 */ /* 0x000e620000000a00 */
[----:B------:R-:W-:Y:S02]  /*27e0*/  ISETP.NE.AND P2, PT, R39, RZ, PT ;  /* 0x000000ff2700720c */ /* 0x000fe40003f45270 */
[----:B------:R-:W-:Y:S02]  /*27f0*/  ISETP.NE.AND P5, PT, R37, RZ, PT ;  /* 0x000000ff2500720c */ /* 0x000fe40003fa5270 */
[----:B------:R-:W-:-:S03]  /*2800*/  ISETP.NE.AND P4, PT, R36, RZ, PT ;  /* 0x000000ff2400720c */ /* 0x000fc60003f85270 */
[----:B------:R-:W1:Y:S01]  /*2810*/  @!P1 LDC.64 R36, c[0x0][0x390] ;  /* 0x0000e400ff249b82 */ /* 0x000e620000000a00 */
[----:B0-----:R-:W-:Y:S02]  /*2820*/  CS2R R90, SRZ ;  /* 0x00000000005a7805 */ /* 0x001fe4000001ff00 */
[----:B------:R-:W-:Y:S02]  /*2830*/  CS2R R98, SRZ ;  /* 0x0000000000627805 */ /* 0x000fe4000001ff00 */
[----:B------:R-:W-:Y:S02]  /*2840*/  CS2R R100, SRZ ;  /* 0x0000000000647805 */ /* 0x000fe4000001ff00 */
[----:B------:R-:W-:Y:S01]  /*2850*/  @!P1 MOV R39, R19 ;  /* 0x0000001300279202 */ /* 0x000fe20000000f00 */
[----:B------:R-:W3:Y:S01]  /*2860*/  @!P2 LDG.E.64 R90, desc[UR6][R58.64] ;  /* 0x000000063a5aa981 */ /* 0x000ee2000c1e1b00 */
[----:B------:R-:W-:-:S03]  /*2870*/  CS2R R102, SRZ ;  /* 0x0000000000667805 */ /* 0x000fc6000001ff00 */
[----:B------:R-:W3:Y:S01]  /*2880*/  @!P3 LDG.E.64 R98, desc[UR6][R50.64] ;  /* 0x000000063262b981 */ /* 0x000ee2000c1e1b00 */
[----:B------:R-:W-:-:S03]  /*2890*/  CS2R R104, SRZ ;  /* 0x0000000000687805 */ /* 0x000fc6000001ff00 */
[----:B------:R0:W3:Y:S01]  /*28a0*/  @!P4 LDG.E.64 R100, desc[UR6][R44.64] ;  /* 0x000000062c64c981 */ /* 0x0000e2000c1e1b00 */
[----:B-1----:R-:W-:-:S03]  /*28b0*/  @!P1 IMAD R38, R3, R40, RZ ;  /* 0x0000002803269224 */ /* 0x002fc600078e02ff */
[----:B------:R-:W3:Y:S01]  /*28c0*/  @!P5 LDG.E.64 R102, desc[UR6][R46.64] ;  /* 0x000000062e66d981 */ /* 0x000ee2000c1e1b00 */
[C---:B------:R-:W-:Y:S01]  /*28d0*/  @!P1 IMAD R41, R2.reuse, R41, R38 ;  /* 0x0000002902299224 */ /* 0x040fe200078e0226 */
[----:B------:R-:W-:Y:S02]  /*28e0*/  @!P1 MOV R38, R16 ;  /* 0x0000001000269202 */ /* 0x000fe40000000f00 */
[----:B------:R-:W-:Y:S01]  /*28f0*/  CS2R R106, SRZ ;  /* 0x00000000006a7805 */ /* 0x000fe2000001ff00 */
[----:B------:R-:W3:Y:S02]  /*2900*/  @!P6 LDG.E.64 R104, desc[UR6][R42.64] ;  /* 0x000000062a68e981 */ /* 0x000ee4000c1e1b00 */
[----:B------:R-:W-:-:S05]  /*2910*/  @!P1 IMAD.WIDE.U32 R38, R2, R40, R38 ;  /* 0x0000002802269225 */ /* 0x000fca00078e0026 */
[----:B------:R-:W-:Y:S02]  /*2920*/  @!P1 IADD3 R39, PT, PT, R39, R41, RZ ;  /* 0x0000002927279210 */ /* 0x000fe40007ffe0ff */
[----:B------:R-:W-:-:S04]  /*2930*/  @!P1 LEA R36, P2, R38, R36, 0x2 ;  /* 0x0000002426249211 */ /* 0x000fc800078410ff */
[----:B------:R-:W-:-:S05]  /*2940*/  @!P1 LEA.HI.X R37, R38, R37, R39, 0x2, P2 ;  /* 0x0000002526259211 */ /* 0x000fca00010f1427 */
[----:B------:R3:W3:Y:S01]  /*2950*/  @!P1 LDG.E.64 R106, desc[UR6][R36.64] ;  /* 0x00000006246a9981 */ /* 0x0006e2000c1e1b00 */
[----:B----4-:R-:W-:Y:S01]  /*2960*/  FADD.FTZ R41, R22, R23 ;  /* 0x0000001716297221 */ /* 0x010fe20000010000 */
[----:B-----5:R-:W-:-:S04]  /*2970*/  FADD.FTZ R38, R20, R21 ;  /* 0x0000001514267221 */ /* 0x020fc80000010000 */
[----:B------:R-:W-:Y:S01]  /*2980*/  FADD.FTZ R38, RZ, R38 ;  /* 0x00000026ff267221 */ /* 0x000fe20000010000 */
[----:B------:R-:W-:-:S03]  /*2990*/  FMUL.FTZ R39, R21, R21 ;  /* 0x0000001515277220 */ /* 0x000fc60000410000 */
[----:B------:R-:W-:Y:S01]  /*29a0*/  FADD.FTZ R38, R38, R41 ;  /* 0x0000002926267221 */ /* 0x000fe20000010000 */
[----:B0-----:R-:W-:Y:S01]  /*29b0*/  FMUL.FTZ R45, R23, R23 ;  /* 0x00000017172d7220 */ /* 0x001fe20000410000 */
[----:B------:R-:W-:-:S03]  /*29c0*/  FFMA.FTZ R39, R20, R20, R39 ;  /* 0x0000001414277223 */ /* 0x000fc60000010027 */
[----:B------:R-:W-:Y:S01]  /*29d0*/  FFMA.FTZ R40, R22, R22, R45 ;  /* 0x0000001616287223 */ /* 0x000fe2000001002d */
[----:B------:R-:W-:Y:S01]  /*29e0*/  FADD.FTZ R39, RZ, R39 ;  /* 0x00000027ff277221 */ /* 0x000fe20000010000 */
[----:B--2---:R-:W-:-:S03]  /*29f0*/  FMUL.FTZ R41, R25, R25 ;  /* 0x0000001919297220 */ /* 0x004fc60000410000 */
[----:B------:R-:W-:Y:S01]  /*2a00*/  FADD.FTZ R39, R39, R40 ;  /* 0x0000002827277221 */ /* 0x000fe20000010000 */
[----:B------:R-:W-:Y:S01]  /*2a10*/  FFMA.FTZ R41, R24, R24, R41 ;  /* 0x0000001818297223 */ /* 0x000fe20000010029 */
[----:B---3--:R-:W-:-:S04]  /*2a20*/  FADD.FTZ R37, R82, R83 ;  /* 0x0000005352257221 */ /* 0x008fc80000010000 */
[----:B------:R-:W-:Y:S01]  /*2a30*/  FADD.FTZ R37, R38, R37 ;  /* 0x0000002526257221 */ /* 0x000fe20000010000 */
[----:B------:R-:W-:Y:S01]  /*2a40*/  FADD.FTZ R38, R24, R25 ;  /* 0x0000001918267221 */ /* 0x000fe20000010000 */
[----:B------:R-:W-:-:S03]  /*2a50*/  FMUL.FTZ R43, R83, R83 ;  /* 0x00000053532b7220 */ /* 0x000fc60000410000 */
[----:B------:R-:W-:Y:S01]  /*2a60*/  FADD.FTZ R37, R37, R38 ;  /* 0x0000002625257221 */ /* 0x000fe20000010000 */
[----:B------:R-:W-:Y:S01]  /*2a70*/  FADD.FTZ R38, R84, R85 ;  /* 0x0000005554267221 */ /* 0x000fe20000010000 */
[----:B------:R-:W-:-:S03]  /*2a80*/  FFMA.FTZ R36, R82, R82, R43 ;  /* 0x0000005252247223 */ /* 0x000fc6000001002b */
        /* <DEDUP_REMOVED lines=54> */
[----:B------:R-:W-:-:S02]  /*2df0*/  FADD.FTZ R37, R37, R38 ;  /* 0x0000002625257221 */ /* 0x000fc40000010000 */
[----:B------:R-:W-:Y:S01]  /*2e00*/  FADD.FTZ R36, R36, R41 ;  /* 0x0000002924247221 */ /* 0x000fe20000010000 */
[----:B------:R-:W-:Y:S01]  /*2e10*/  FFMA.FTZ R39, R96, R96, R39 ;  /* 0x0000006060277223 */ /* 0x000fe20000010027 */
[----:B------:R-:W-:Y:S01]  /*2e20*/  FMUL.FTZ R41, R65, R65 ;  /* 0x0000004141297220 */ /* 0x000fe20000410000 */
[----:B------:R-:W-:Y:S02]  /*2e30*/  FADD.FTZ R38, R66, R67 ;  /* 0x0000004342267221 */ /* 0x000fe40000010000 */
        /* <DEDUP_REMOVED lines=120> */
.L_x_3771:
[----:B------:R-:W-:Y:S05]  /*35c0*/  BSYNC.RECONVERGENT B0 ;  /* 0x0000000000007941 */ /* 0x000fea0003800200 */
.L_x_3770:
        /* <DEDUP_REMOVED lines=44> */
.L_x_3773:
[----:B------:R-:W-:Y:S05]  /*3890*/  BSYNC.RECONVERGENT B0 ;  /* 0x0000000000007941 */ /* 0x000fea0003800200 */
.L_x_3772:
        /* <DEDUP_REMOVED lines=12> */
[-CC-:B-1----:R-:W-:Y:S01]  /*3960*/  IMAD R43, R42, R109.reuse, R112.reuse ;  /* 0x0000006d2a2b7224 */ /* 0x182fe200078e0270 */
[----:B--2---:R-:W-:Y:S01]  /*3970*/  LOP3.LUT P1, R44, R15, 0x2, RZ, 0xc0, !PT ;  /* 0x000000020f2c7812 */ /* 0x004fe2000782c0ff */
        /* <DEDUP_REMOVED lines=13> */
.L_x_3776:
[----:B------:R-:W2:Y:S04]  /*3a50*/  LDG.E.STRONG.GPU R42, desc[UR6][R36.64] ;  /* 0x00000006242a7981 */ /* 0x000ea8000c1ef900 */
[----:B--2---:R-:W-:Y:S01]  /*3a60*/  CCTL.IVALL ;  /* 0x00000000ff00798f */ /* 0x004fe20002000000 */
[----:B------:R-:W-:Y:S05]  /*3a70*/  YIELD ;  /* 0x0000000000007946 */ /* 0x000fea0003800000 */
[----:B------:R-:W-:-:S13]  /*3a80*/  ISETP.NE.AND P1, PT, R42, R47, PT ;  /* 0x0000002f2a00720c */ /* 0x000fda0003f25270 */
[----:B------:R-:W-:Y:S05]  /*3a90*/  @P1 BRA `(.L_x_3776) ;  /* 0xfffffffc00ec1947 */ /* 0x000fea000383ffff */
.L_x_3775:
        /* <DEDUP_REMOVED lines=16> */
.L_x_3778:
        /* <DEDUP_REMOVED lines=8> */
[--C-:B--2---:R-:W-:Y:S01]  /*3c20*/  @!P5 IMAD.WIDE.U32 R44, R56, 0x8, R38.reuse ;  /* 0x00000008382cd825 */ /* 0x104fe200078e0026 */
        /* <DEDUP_REMOVED lines=46> */
[----:B0-----:R-:W-:Y:S01]  /*3f10*/  LOP3.LUT R49, R57, 0x7ffffff8, RZ, 0xc0, !PT ;  /* 0x7ffffff839317812 */ /* 0x001fe200078ec0ff */
[----:B------:R-:W-:-:S03]  /*3f20*/  @!P1 FADD.FTZ R40, R40, R48 ;  /* 0x0000003028289221 */ /* 0x000fc60000010000 */
[----:B------:R-:W-:Y:S01]  /*3f30*/  ISETP.NE.AND P1, PT, R49, UR4, PT ;  /* 0x0000000431007c0c */ /* 0x000fe2000bf25270 */
[----:B-----5:R-:W-:Y:S01]  /*3f40*/  @!P3 FADD.FTZ R40, R40, R46 ;  /* 0x0000002e2828b221 */ /* 0x020fe20000010000 */
[----:B------:R-:W-:-:S11]  /*3f50*/  @!P3 FADD.FTZ R41, R41, R47 ;  /* 0x0000002f2929b221 */ /* 0x000fd60000010000 */
[----:B------:R-:W-:Y:S05]  /*3f60*/  @P1 BRA `(.L_x_3778) ;  /* 0xfffffffc000c1947 */ /* 0x000fea000383ffff */
.L_x_3777:
        /* <DEDUP_REMOVED lines=12> */
[----:B-1----:R-:W-:Y:S02]  /*4030*/  IADD3 R43, PT, PT, R49, 0x2, RZ ;  /* 0x00000002312b7810 */ /* 0x002fe40007ffe0ff */
        /* <DEDUP_REMOVED lines=8> */
[----:B--2---:R-:W-:Y:S01]  /*40c0*/  @!P3 IMAD.WIDE.U32 R44, R45, 0x8, R38 ;  /* 0x000000082d2cb825 */ /* 0x004fe200078e0026 */
        /* <DEDUP_REMOVED lines=16> */
.L_x_3779:
[----:B------:R-:W-:Y:S05]  /*41d0*/  BRA.U !UP1, `(.L_x_3774) ;  /* 0x0000000109707547 */ /* 0x000fea000b800000 */
[----:B--2---:R-:W2:Y:S01]  /*41e0*/  LDC R44, c[0x0][0x370] ;  /* 0x0000dc00ff2c7b82 */ /* 0x004ea20000000800 */
[----:B------:R-:W-:Y:S01]  /*41f0*/  UISETP.NE.AND UP0, UPT, UR5, 0x1, UPT ;  /* 0x000000010500788c */ /* 0x000fe2000bf05270 */
[----:B--2---:R-:W-:-:S08]  /*4200*/  LOP3.LUT R44, R44, 0x1, RZ, 0xc0, !PT ;  /* 0x000000012c2c7812 */ /* 0x004fd000078ec0ff */
[----:B------:R-:W-:Y:S05]  /*4210*/  BRA.U !UP0, `(.L_x_3780) ;  /* 0x0000000108387547 */ /* 0x000fea000b800000 */
[C---:B------:R-:W-:Y:S02]  /*4220*/  IADD3 R37, PT, PT, R49.reuse, 0x1, RZ ;  /* 0x0000000131257810 */ /* 0x040fe40007ffe0ff */
[-C--:B------:R-:W-:Y:S02]  /*4230*/  ISETP.EQ.OR P3, PT, R49, R110.reuse, P2 ;  /* 0x0000006e3100720c */ /* 0x080fe40001762670 */
[----:B------:R-:W-:-:S11]  /*4240*/  ISETP.EQ.OR P1, PT, R37, R110, P2 ;  /* 0x0000006e2500720c */ /* 0x000fd60001722670 */
[-CC-:B-1----:R-:W-:Y:S02]  /*4250*/  @!P3 IMAD R43, R49, R109.reuse, R112.reuse ;  /* 0x0000006d312bb224 */ /* 0x182fe400078e0270 */
        /* <DEDUP_REMOVED lines=10> */
.L_x_3780:
        /* <DEDUP_REMOVED lines=9> */
.L_x_3781:
[----:B------:R-:W-:Y:S05]  /*4390*/  BSYNC.RECONVERGENT B0 ;  /* 0x0000000000007941 */ /* 0x000fea0003800200 */
.L_x_3774:
[----:B------:R-:W-:Y:S01]  /*43a0*/  LOP3.LUT P1, RZ, R0, 0x2000000, RZ, 0xc0, !PT ;  /* 0x0200000000ff7812 */ /* 0x000fe2000782c0ff */
[----:B------:R-:W4:Y:S01]  /*43b0*/  S2UR UR5, SR_CgaCtaId ;  /* 0x00000000000579c3 */ /* 0x000f220000008800 */
[----:B------:R-:W0:Y:S01]  /*43c0*/  LDCU UR8, c[0x0][0x414] ;  /* 0x00008280ff0877ac */ /* 0x000e220008000800 */
[----:B------:R-:W-:Y:S01]  /*43d0*/  SHF.L.U32 R42, R111, 0x1, RZ ;  /* 0x000000016f2a7819 */ /* 0x000fe200000006ff */
[----:B------:R-:W-:-:S03]  /*43e0*/  UMOV UR4, 0x400 ;  /* 0x0000040000047882 */ /* 0x000fc60000000000 */
[----:B------:R-:W-:Y:S02]  /*43f0*/  LOP3.LUT R42, R42, 0x3e, RZ, 0xc0, !PT ;  /* 0x0000003e2a2a7812 */ /* 0x000fe400078ec0ff */
[----:B------:R-:W1:Y:S02]  /*4400*/  LDC.64 R38, c[0x0][0x398] ;  /* 0x0000e600ff267b82 */ /* 0x000e640000000a00 */
[----:B------:R-:W-:-:S06]  /*4410*/  IADD3 R45, PT, PT, R113, R42, RZ ;  /* 0x0000002a712d7210 */ /* 0x000fcc0007ffe0ff */
[----:B------:R-:W2:Y:S01]  /*4420*/  @P1 LDC.64 R46, c[0x0][0x388] ;  /* 0x0000e200ff2e1b82 */ /* 0x000ea20000000a00 */
[----:B0-----:R-:W-:Y:S01]  /*4430*/  @P1 FMUL.FTZ R48, R40, UR8 ;  /* 0x0000000828301c20 */ /* 0x001fe20008410000 */
[----:B------:R-:W-:Y:S01]  /*4440*/  @P1 FMUL.FTZ R49, R41, UR8 ;  /* 0x0000000829311c20 */ /* 0x000fe20008410000 */
[----:B----4-:R-:W-:-:S05]  /*4450*/  ULEA UR4, UR5, UR4, 0x18 ;  /* 0x0000000405047291 */ /* 0x010fca000f8ec0ff */
[----:B---3--:R-:W0:Y:S01]  /*4460*/  LDC.64 R36, c[0x0][0x3a0] ;  /* 0x0000e800ff247b82 */ /* 0x008e220000000a00 */
[----:B------:R-:W3:Y:S01]  /*4470*/  LDCU UR5, c[0x0][0x404] ;  /* 0x00008080ff0577ac */ /* 0x000ee20008000800 */
[----:B-1----:R-:W-:Y:S02]  /*4480*/  IMAD.WIDE R38, R45, 0x4, R38 ;  /* 0x000000042d267825 */ /* 0x002fe400078e0226 */
[----:B------:R1:W-:Y:S02]  /*4490*/  @!P2 STS.64 [UR4+0x98], R40 ;  /* 0x00009828ff00a988 */ /* 0x0003e40008000a04 */
[----:B--2---:R-:W-:-:S05]  /*44a0*/  @P1 IMAD.WIDE R46, R14, 0x8, R46 ;  /* 0x000000080e2e1825 */ /* 0x004fca00078e022e */
[----:B------:R-:W-:Y:S01]  /*44b0*/  @P1 STG.E.64 desc[UR6][R46.64], R48 ;  /* 0x000000302e001986 */ /* 0x000fe2000c101b06 */
[----:B------:R-:W-:Y:S01]  /*44c0*/  BAR.SYNC.DEFER_BLOCKING 0x0 ;  /* 0x0000000000007b1d */ /* 0x000fe20000010000 */
[----:B0-----:R-:W-:-:S06]  /*44d0*/  IMAD.WIDE R44, R45, 0x4, R36 ;  /* 0x000000042d2c7825 */ /* 0x001fcc00078e0224 */
[----:B------:R-:W5:Y:S04]  /*44e0*/  LDG.E.64 R44, desc[UR6][R44.64] ;  /* 0x000000062c2c7981 */ /* 0x000f68000c1e1b00 */
[----:B------:R-:W0:Y:S01]  /*44f0*/  LDS.64 R36, [UR4+0x98] ;  /* 0x00009804ff247984 */ /* 0x000e220008000a00 */
[----:B------:R-:W2:Y:S01]  /*4500*/  LDCU.U8 UR4, c[0x0][0x3fc] ;  /* 0x00007f80ff0477ac */ /* 0x000ea20008000000 */
[----:B-1----:R-:W-:Y:S02]  /*4510*/  SHF.R.U32.HI R41, RZ, 0x5, R111 ;  /* 0x00000005ff297819 */ /* 0x002fe4000001166f */
        /* <DEDUP_REMOVED lines=10> */
[----:B------:R-:W-:Y:S01]  /*45c0*/  IADD3 R40, PT, PT, R38, 0x180, RZ ;  /* 0x0000018026287810 */ /* 0x000fe20007ffe0ff */
[----:B0-----:R-:W-:Y:S01]  /*45d0*/  @P1 FADD.FTZ R51, R37, R50 ;  /* 0x0000003225331221 */ /* 0x001fe20000010000 */
[----:B------:R-:W-:-:S06]  /*45e0*/  MOV R37, 0x3f800000 ;  /* 0x3f80000000257802 */ /* 0x000fcc0000000f00 */
[----:B------:R0:W1:Y:S01]  /*45f0*/  @P1 MUFU.RSQ R37, R51 ;  /* 0x0000003300251308 */ /* 0x0000620000001400 */
[C---:B------:R-:W-:Y:S02]  /*4600*/  IADD3 R41, PT, PT, R38.reuse, 0x190, RZ ;  /* 0x0000019026297810 */ /* 0x040fe40007ffe0ff */
[C---:B------:R-:W-:Y:S02]  /*4610*/  IADD3 R46, PT, PT, R38.reuse, 0x130, RZ ;  /* 0x00000130262e7810 */ /* 0x040fe40007ffe0ff */
[----:B------:R-:W-:Y:S02]  /*4620*/  IADD3 R54, PT, PT, R38, 0x10, RZ ;  /* 0x0000001026367810 */ /* 0x000fe40007ffe0ff */
[----:B------:R-:W-:Y:S02]  /*4630*/  SHF.R.S32.HI R47, RZ, 0x1f, R39 ;  /* 0x0000001fff2f7819 */ /* 0x000fe40000011427 */
[----:B------:R-:W-:Y:S02]  /*4640*/  SHF.R.S32.HI R48, RZ, 0x1f, R40 ;  /* 0x0000001fff307819 */ /* 0x000fe40000011428 */
[----:B------:R-:W-:-:S02]  /*4650*/  SHF.R.S32.HI R49, RZ, 0x1f, R41 ;  /* 0x0000001fff317819 */ /* 0x000fc40000011429 */
[----:B------:R-:W-:Y:S02]  /*4660*/  SHF.R.S32.HI R50, RZ, 0x1f, R46 ;  /* 0x0000001fff327819 */ /* 0x000fe4000001142e */
        /* <DEDUP_REMOVED lines=14> */
[C---:B------:R-:W-:Y:S01]  /*4750*/  FADD.FTZ R20, -R36.reuse, R20 ;  /* 0x0000001424147221 */ /* 0x040fe20000010100 */
[----:B------:R-:W-:Y:S01]  /*4760*/  FADD.FTZ R114, -R36, R21 ;  /* 0x0000001524727221 */ /* 0x000fe20000010100 */
[----:B------:R-:W2:Y:S02]  /*4770*/  LDCU.64 UR8, c[0x0][0x380] ;  /* 0x00007000ff0877ac */ /* 0x000ea40008000a00 */
[-C--:B-1----:R-:W-:Y:S01]  /*4780*/  FMUL.FTZ R21, R20, R37.reuse ;  /* 0x0000002514157220 */ /* 0x082fe20000410000 */
[----:B------:R-:W-:-:S03]  /*4790*/  FMUL.FTZ R114, R114, R37 ;  /* 0x0000002572727220 */ /* 0x000fc60000410000 */
[----:B-----5:R-:W-:Y:S01]  /*47a0*/  FFMA.FTZ R20, R42, R21, R44 ;  /* 0x000000152a147223 */ /* 0x020fe2000001002c */
[----:B------:R-:W-:Y:S01]  /*47b0*/  FFMA.FTZ R21, R43, R114, R45 ;  /* 0x000000722b157223 */ /* 0x000fe2000001002d */
[----:B0-----:R-:W-:Y:S01]  /*47c0*/  IMAD R57, R52, UR10, RZ ;  /* 0x0000000a34397c24 */ /* 0x001fe2000f8e02ff */
[----:B------:R-:W-:-:S03]  /*47d0*/  MOV R52, R16 ;  /* 0x0000001000347202 */ /* 0x000fc60000000f00 */
[C---:B------:R-:W-:Y:S02]  /*47e0*/  IMAD R57, R38.reuse, UR11, R57 ;  /* 0x0000000b26397c24 */ /* 0x040fe4000f8e0239 */
[----:B------:R-:W-:-:S03]  /*47f0*/  IMAD.WIDE.U32 R52, R38, UR10, R52 ;  /* 0x0000000a26347c25 */ /* 0x000fc6000f8e0034 */
[----:B--2---:R-:W-:Y:S02]  /*4800*/  LEA R56, P0, R52, UR8, 0x2 ;  /* 0x0000000834387c11 */ /* 0x004fe4000f8010ff */
[----:B------:R-:W-:-:S04]  /*4810*/  IADD3 R57, PT, PT, R53, R57, RZ ;  /* 0x0000003935397210 */ /* 0x000fc80007ffe0ff */
[----:B------:R-:W-:-:S05]  /*4820*/  LEA.HI.X R57, R52, UR9, R57, 0x2, P0 ;  /* 0x0000000934397c11 */ /* 0x000fca00080f1439 */
[----:B------:R0:W-:Y:S02]  /*4830*/  STG.E.64 desc[UR6][R56.64], R20 ;  /* 0x0000001438007986 */ /* 0x0001e4000c101b06 */
.L_x_3785:
[----:B------:R-:W-:Y:S05]  /*4840*/  BSYNC.RECONVERGENT B1 ;  /* 0x0000000000017941 */ /* 0x000fea0003800200 */
.L_x_3784:
[----:B------:R-:W-:Y:S04]  /*4850*/  BSSY.RECONVERGENT B1, `(.L_x_3786) ;  /* 0x0000013000017945 */ /* 0x000fe80003800200 */
[----:B------:R-:W-:Y:S05]  /*4860*/  @P1 BRA `(.L_x_3787) ;  /* 0x0000000000441947 */ /* 0x000fea0003800000 */
[----:B------:R-:W2:Y:S01]  /*4870*/  LDCU.64 UR8, c[0x0][0x3e0] ;  /* 0x00007c00ff0877ac */ /* 0x000ea20008000a00 */
[----:B------:R-:W-:Y:S01]  /*4880*/  MOV R52, R16 ;  /* 0x0000001000347202 */ /* 0x000fe20000000f00 */
[C---:B------:R-:W-:Y:S01]  /*4890*/  FADD.FTZ R22, -R36.reuse, R22 ;  /* 0x0000001624167221 */ /* 0x040fe20000010100 */
[----:B------:R-:W-:Y:S01]  /*48a0*/  MOV R53, R19 ;  /* 0x0000001300357202 */ /* 0x000fe20000000f00 */
[----:B------:R-:W3:Y:S01]  /*48b0*/  LDCU.64 UR10, c[0x0][0x380] ;  /* 0x00007000ff0a77ac */ /* 0x000ee20008000a00 */
[----:B0-----:R-:W-:Y:S01]  /*48c0*/  FADD.FTZ R20, -R36, R23 ;  /* 0x0000001724147221 */ /* 0x001fe20000010100 */
[----:B--2---:R-:W-:Y:S02]  /*48d0*/  IMAD R21, R58, UR8, RZ ;  /* 0x000000083a157c24 */ /* 0x004fe4000f8e02ff */
[----:B------:R-:W-:-:S04]  /*48e0*/  IMAD.WIDE.U32 R52, R54, UR8, R52 ;  /* 0x0000000836347c25 */ /* 0x000fc8000f8e0034 */
[----:B------:R-:W-:Y:S02]  /*48f0*/  IMAD R57, R54, UR9, R21 ;  /* 0x0000000936397c24 */ /* 0x000fe4000f8e0215 */
[-C--:B-1----:R-:W-:Y:S01]  /*4900*/  FMUL.FTZ R21, R22, R37.reuse ;  /* 0x0000002516157220 */ /* 0x082fe20000410000 */
[----:B---3--:R-:W-:Y:S01]  /*4910*/  LEA R22, P0, R52, UR10, 0x2 ;  /* 0x0000000a34167c11 */ /* 0x008fe2000f8010ff */
[----:B------:R-:W-:Y:S01]  /*4920*/  FMUL.FTZ R54, R20, R37 ;  /* 0x0000002514367220 */ /* 0x000fe20000410000 */
[----:B------:R-:W-:Y:S01]  /*4930*/  IADD3 R57, PT, PT, R53, R57, RZ ;  /* 0x0000003935397210 */ /* 0x000fe20007ffe0ff */
[----:B-----5:R-:W-:Y:S02]  /*4940*/  FFMA.FTZ R20, R42, R21, R44 ;  /* 0x000000152a147223 */ /* 0x020fe4000001002c */
[----:B------:R-:W-:Y:S01]  /*4950*/  FFMA.FTZ R21, R43, R54, R45 ;  /* 0x000000362b157223 */ /* 0x000fe2000001002d */
[----:B------:R-:W-:-:S05]  /*4960*/  LEA.HI.X R23, R52, UR11, R57, 0x2, P0 ;  /* 0x0000000b34177c11 */ /* 0x000fca00080f1439 */
[----:B------:R2:W-:Y:S02]  /*4970*/  STG.E.64 desc[UR6][R22.64], R20 ;  /* 0x0000001416007986 */ /* 0x0005e4000c101b06 */
.L_x_3787:
[----:B------:R-:W-:Y:S05]  /*4980*/  BSYNC.RECONVERGENT B1 ;  /* 0x0000000000017941 */ /* 0x000fea0003800200 */
.L_x_3786:
        /* <DEDUP_REMOVED lines=13> */
[----:B0-----:R-:W-:Y:S02]  /*4a60*/  SHF.R.S32.HI R56, RZ, 0x1f, R54 ;  /* 0x0000001fff387819 */ /* 0x001fe40000011436 */
        /* <DEDUP_REMOVED lines=9> */
[----:B--2---:R-:W-:Y:S01]  /*4b00*/  MOV R20, R16 ;  /* 0x0000001000147202 */ /* 0x004fe20000000f00 */
[C---:B------:R-:W-:Y:S01]  /*4b10*/  FADD.FTZ R82, -R36.reuse, R82 ;  /* 0x0000005224527221 */ /* 0x040fe20000010100 */
[----:B------:R-:W-:Y:S01]  /*4b20*/  MOV R21, R19 ;  /* 0x0000001300157202 */ /* 0x000fe20000000f00 */
[----:B------:R-:W2:Y:S01]  /*4b30*/  LDCU.64 UR10, c[0x0][0x380] ;  /* 0x00007000ff0a77ac */ /* 0x000ea20008000a00 */
[----:B------:R-:W-:Y:S01]  /*4b40*/  FADD.FTZ R22, -R36, R83 ;  /* 0x0000005324167221 */ /* 0x000fe20000010100 */
[----:B0-----:R-:W-:Y:S02]  /*4b50*/  IMAD R23, R13, UR8, RZ ;  /* 0x000000080d177c24 */ /* 0x001fe4000f8e02ff */
[----:B------:R-:W-:-:S04]  /*4b60*/  IMAD.WIDE.U32 R20, R12, UR8, R20 ;  /* 0x000000080c147c25 */ /* 0x000fc8000f8e0014 */
[----:B------:R-:W-:Y:S02]  /*4b70*/  IMAD R53, R12, UR9, R23 ;  /* 0x000000090c357c24 */ /* 0x000fe4000f8e0217 */
[-C--:B-1----:R-:W-:Y:S01]  /*4b80*/  FMUL.FTZ R23, R82, R37.reuse ;  /* 0x0000002552177220 */ /* 0x082fe20000410000 */
[----:B--2---:R-:W-:Y:S01]  /*4b90*/  LEA R52, P4, R20, UR10, 0x2 ;  /* 0x0000000a14347c11 */ /* 0x004fe2000f8810ff */
[----:B------:R-:W-:Y:S01]  /*4ba0*/  FMUL.FTZ R82, R22, R37 ;  /* 0x0000002516527220 */ /* 0x000fe20000410000 */
[----:B------:R-:W-:Y:S01]  /*4bb0*/  IADD3 R53, PT, PT, R21, R53, RZ ;  /* 0x0000003515357210 */ /* 0x000fe20007ffe0ff */
[----:B-----5:R-:W-:Y:S02]  /*4bc0*/  FFMA.FTZ R22, R42, R23, R44 ;  /* 0x000000172a167223 */ /* 0x020fe4000001002c */
[----:B------:R-:W-:Y:S01]  /*4bd0*/  FFMA.FTZ R23, R43, R82, R45 ;  /* 0x000000522b177223 */ /* 0x000fe2000001002d */
[----:B------:R-:W-:-:S05]  /*4be0*/  LEA.HI.X R53, R20, UR11, R53, 0x2, P4 ;  /* 0x0000000b14357c11 */ /* 0x000fca000a0f1435 */
[----:B------:R0:W-:Y:S02]  /*4bf0*/  STG.E.64 desc[UR6][R52.64], R22 ;  /* 0x0000001634007986 */ /* 0x0001e4000c101b06 */
.L_x_3789:
[----:B------:R-:W-:Y:S05]  /*4c00*/  BSYNC.RECONVERGENT B1 ;  /* 0x0000000000017941 */ /* 0x000fea0003800200 */
.L_x_3788:
[----:B------:R-:W-:Y:S04]  /*4c10*/  BSSY.RECONVERGENT B1, `(.L_x_3790) ;  /* 0x0000013000017945 */ /* 0x000fe80003800200 */
[----:B------:R-:W-:Y:S05]  /*4c20*/  @P1 BRA `(.L_x_3791) ;  /* 0x0000000000441947 */ /* 0x000fea0003800000 */
[----:B------:R-:W3:Y:S01]  /*4c30*/  LDCU.64 UR8, c[0x0][0x3e0] ;  /* 0x00007c00ff0877ac */ /* 0x000ee20008000a00 */
[----:B0-2---:R-:W-:Y:S01]  /*4c40*/  MOV R22, R16 ;  /* 0x0000001000167202 */ /* 0x005fe20000000f00 */
[----:B------:R-:W-:Y:S01]  /*4c50*/  FADD.FTZ R24, -R36, R24 ;  /* 0x0000001824187221 */ /* 0x000fe20000010100 */
[----:B------:R-:W-:Y:S01]  /*4c60*/  MOV R23, R19 ;  /* 0x0000001300177202 */ /* 0x000fe20000000f00 */
[----:B------:R-:W0:Y:S02]  /*4c70*/  LDCU.64 UR10, c[0x0][0x380] ;  /* 0x00007000ff0a77ac */ /* 0x000e240008000a00 */
[----:B-1----:R-:W-:Y:S01]  /*4c80*/  FMUL.FTZ R21, R24, R37 ;  /* 0x0000002518157220 */ /* 0x002fe20000410000 */
[----:B---3--:R-:W-:Y:S02]  /*4c90*/  IMAD R20, R115, UR8, RZ ;  /* 0x0000000873147c24 */ /* 0x008fe4000f8e02ff */
        /* <DEDUP_REMOVED lines=10> */
.L_x_3791:
[----:B------:R-:W-:Y:S05]  /*4d40*/  BSYNC.RECONVERGENT B1 ;  /* 0x0000000000017941 */ /* 0x000fea0003800200 */
.L_x_3790:
[----:B------:R-:W-:Y:S04]  /*4d50*/  BSSY.RECONVERGENT B1, `(.L_x_3792) ;  /* 0x0000013000017945 */ /* 0x000fe80003800200 */
[----:B------:R-:W-:Y:S05]  /*4d60*/  @P0 BRA `(.L_x_3793) ;  /* 0x0000000000440947 */ /* 0x000fea0003800000 */
[----:B------:R-:W4:Y:S01]  /*4d70*/  LDCU.64 UR8, c[0x0][0x3e0] ;  /* 0x00007c00ff0877ac */ /* 0x000f220008000a00 */
[----:B0-2---:R-:W-:Y:S01]  /*4d80*/  MOV R22, R16 ;  /* 0x0000001000167202 */ /* 0x005fe20000000f00 */
[C---:B------:R-:W-:Y:S01]  /*4d90*/  FADD.FTZ R84, -R36.reuse, R84 ;  /* 0x0000005424547221 */ /* 0x040fe20000010100 */
[----:B------:R-:W-:Y:S01]  /*4da0*/  MOV R23, R19 ;  /* 0x0000001300177202 */ /* 0x000fe20000000f00 */
[----:B------:R-:W0:Y:S01]  /*4db0*/  LDCU.64 UR10, c[0x0][0x380] ;  /* 0x00007000ff0a77ac */ /* 0x000e220008000a00 */
[----:B---3--:R-:W-:-:S04]  /*4dc0*/  FADD.FTZ R20, -R36, R85 ;  /* 0x0000005524147221 */ /* 0x008fc80000010100 */
[----:B-1----:R-:W-:Y:S01]  /*4dd0*/  FMUL.FTZ R52, R20, R37 ;  /* 0x0000002514347220 */ /* 0x002fe20000410000 */
[----:B----4-:R-:W-:Y:S02]  /*4de0*/  IMAD R21, R11, UR8, RZ ;  /* 0x000000080b157c24 */ /* 0x010fe4000f8e02ff */
        /* <DEDUP_REMOVED lines=9> */
.L_x_3793:
[----:B------:R-:W-:Y:S05]  /*4e80*/  BSYNC.RECONVERGENT B1 ;  /* 0x0000000000017941 */ /* 0x000fea0003800200 */
.L_x_3792:
[----:B------:R-:W-:Y:S04]  /*4e90*/  BSSY.RECONVERGENT B1, `(.L_x_3794) ;  /* 0x0000013000017945 */ /* 0x000fe80003800200 */
[----:B------:R-:W-:Y:S05]  /*4ea0*/  @P5 BRA `(.L_x_3795) ;  /* 0x0000000000445947 */ /* 0x000fea0003800000 */
[----:B------:R-:W1:Y:S01]  /*4eb0*/  LDCU.64 UR8, c[0x0][0x3e0] ;  /* 0x00007c00ff0877ac */ /* 0x000e620008000a00 */
[----:B0-2---:R-:W-:Y:S01]  /*4ec0*/  MOV R22, R16 ;  /* 0x0000001000167202 */ /* 0x005fe20000000f00 */
[C---:B------:R-:W-:Y:S01]  /*4ed0*/  FADD.FTZ R26, -R36.reuse, R26 ;  /* 0x0000001a241a7221 */ /* 0x040fe20000010100 */
[----:B------:R-:W-:Y:S01]  /*4ee0*/  MOV R23, R19 ;  /* 0x0000001300177202 */ /* 0x000fe20000000f00 */
[----:B------:R-:W0:Y:S01]  /*4ef0*/  LDCU.64 UR10, c[0x0][0x380] ;  /* 0x00007000ff0a77ac */ /* 0x000e220008000a00 */
[----:B---34-:R-:W-:Y:S01]  /*4f00*/  FADD.FTZ R20, -R36, R27 ;  /* 0x0000001b24147221 */ /* 0x018fe20000010100 */
        /* <DEDUP_REMOVED lines=11> */
.L_x_3795:
[----:B------:R-:W-:Y:S05]  /*4fc0*/  BSYNC.RECONVERGENT B1 ;  /* 0x0000000000017941 */ /* 0x000fea0003800200 */
.L_x_3794:
[----:B------:R-:W-:Y:S04]  /*4fd0*/  BSSY.RECONVERGENT B1, `(.L_x_3796) ;  /* 0x0000013000017945 */ /* 0x000fe80003800200 */
[----:B------:R-:W-:Y:S05]  /*4fe0*/  @P2 BRA `(.L_x_3797) ;  /* 0x0000000000442947 */ /* 0x000fea0003800000 */
[----:B------:R-:W1:Y:S01]  /*4ff0*/  LDCU.64 UR8, c[0x0][0x3e0] ;  /* 0x00007c00ff0877ac */ /* 0x000e620008000a00 */
[----:B0-2---:R-:W-:Y:S01]  /*5000*/  MOV R22, R16 ;  /* 0x0000001000167202 */ /* 0x005fe20000000f00 */
[----:B------:R-:W-:Y:S01]  /*5010*/  FADD.FTZ R28, -R36, R28 ;  /* 0x0000001c241c7221 */ /* 0x000fe20000010100 */
[----:B------:R-:W-:Y:S01]  /*5020*/  MOV R23, R19 ;  /* 0x0000001300177202 */ /* 0x000fe20000000f00 */
[----:B------:R-:W0:Y:S02]  /*5030*/  LDCU.64 UR10, c[0x0][0x380] ;  /* 0x00007000ff0a77ac */ /* 0x000e240008000a00 */
[----:B-1-34-:R-:W-:Y:S01]  /*5040*/  FMUL.FTZ R21, R28, R37 ;  /* 0x000000251c157220 */ /* 0x01afe20000410000 */
[----:B------:R-:W-:Y:S02]  /*5050*/  IMAD R20, R113, UR8, RZ ;  /* 0x0000000871147c24 */ /* 0x000fe4000f8e02ff */
        /* <DEDUP_REMOVED lines=10> */
.L_x_3797:
[----:B------:R-:W-:Y:S05]  /*5100*/  BSYNC.RECONVERGENT B1 ;  /* 0x0000000000017941 */ /* 0x000fea0003800200 */
.L_x_3796:
[----:B------:R-:W-:Y:S04]  /*5110*/  BSSY.RECONVERGENT B1, `(.L_x_3798) ;  /* 0x0000013000017945 */ /* 0x000fe80003800200 */
[----:B------:R-:W-:Y:S05]  /*5120*/  @P3 BRA `(.L_x_3799) ;  /* 0x0000000000443947 */ /* 0x000fea0003800000 */
[----:B------:R-:W1:Y:S01]  /*5130*/  LDCU.64 UR8, c[0x0][0x3e0] ;  /* 0x00007c00ff0877ac */ /* 0x000e620008000a00 */
[----:B0-2---:R-:W-:Y:S01]  /*5140*/  MOV R22, R16 ;  /* 0x0000001000167202 */ /* 0x005fe20000000f00 */
[C---:B------:R-:W-:Y:S01]  /*5150*/  FADD.FTZ R30, -R36.reuse, R30 ;  /* 0x0000001e241e7221 */ /* 0x040fe20000010100 */
[----:B------:R-:W-:Y:S01]  /*5160*/  MOV R23, R19 ;  /* 0x0000001300177202 */ /* 0x000fe20000000f00 */
[----:B------:R-:W0:Y:S01]  /*5170*/  LDCU.64 UR10, c[0x0][0x380] ;  /* 0x00007000ff0a77ac */ /* 0x000e220008000a00 */
[----:B---34-:R-:W-:-:S04]  /*5180*/  FADD.FTZ R20, -R36, R31 ;  /* 0x0000001f24147221 */ /* 0x018fc80000010100 */
[----:B-1----:R-:W-:Y:S01]  /*5190*/  FMUL.FTZ R26, R20, R37 ;  /* 0x00000025141a7220 */ /* 0x002fe20000410000 */
        /* <DEDUP_REMOVED lines=10> */
.L_x_3799:
[----:B------:R-:W-:Y:S05]  /*5240*/  BSYNC.RECONVERGENT B1 ;  /* 0x0000000000017941 */ /* 0x000fea0003800200 */
.L_x_3798:
[----:B------:R-:W-:Y:S01]  /*5250*/  ISETP.GE.U32.AND P4, PT, R57, UR4, PT ;  /* 0x0000000439007c0c */ /* 0x000fe2000bf86070 */
[----:B------:R-:W-:Y:S01]  /*5260*/  BSSY.RECONVERGENT B1, `(.L_x_3800) ;  /* 0x0000026000017945 */ /* 0x000fe20003800200 */
[----:B0-234-:R-:W-:Y:S02]  /*5270*/  SHF.R.S32.HI R20, RZ, 0x1f, R57 ;  /* 0x0000001fff147819 */ /* 0x01dfe40000011439 */
[----:B------:R-:W-:Y:S02]  /*5280*/  IADD3 R30, PT, PT, R38, 0xb0, RZ ;  /* 0x000000b0261e7810 */ /* 0x000fe40007ffe0ff */
        /* <DEDUP_REMOVED lines=28> */
[----:B------:R-:W-:-:S05]  /*5450*/  MOV R20, R16 ;  /* 0x0000001000147202 */ /* 0x000fca0000000f00 */
[----:B------:R-:W-:-:S04]  /*5460*/  IMAD.WIDE.U32 R20, R57, UR8, R20 ;  /* 0x0000000839147c25 */ /* 0x000fc8000f8e0014 */
[----:B------:R-:W-:Y:S01]  /*5470*/  IMAD R57, R57, UR9, R22 ;  /* 0x0000000939397c24 */ /* 0x000fe2000f8e0216 */
[----:B--2---:R-:W-:-:S04]  /*5480*/  LEA R22, P4, R20, UR10, 0x2 ;  /* 0x0000000a14167c11 */ /* 0x004fc8000f8810ff */
[----:B------:R-:W-:-:S04]  /*5490*/  IADD3 R57, PT, PT, R21, R57, RZ ;  /* 0x0000003915397210 */ /* 0x000fc80007ffe0ff */
[----:B------:R-:W-:-:S05]  /*54a0*/  LEA.HI.X R23, R20, UR11, R57, 0x2, P4 ;  /* 0x0000000b14177c11 */ /* 0x000fca000a0f1439 */
[----:B------:R0:W-:Y:S02]  /*54b0*/  STG.E.64 desc[UR6][R22.64], R24 ;  /* 0x0000001816007986 */ /* 0x0001e4000c101b06 */
.L_x_3801:
[----:B------:R-:W-:Y:S05]  /*54c0*/  BSYNC.RECONVERGENT B1 ;  /* 0x0000000000017941 */ /* 0x000fea0003800200 */
.L_x_3800:
[----:B------:R-:W-:Y:S04]  /*54d0*/  BSSY.RECONVERGENT B1, `(.L_x_3802) ;  /* 0x0000013000017945 */ /* 0x000fe80003800200 */
[----:B------:R-:W-:Y:S05]  /*54e0*/  @P1 BRA `(.L_x_3803) ;  /* 0x0000000000441947 */ /* 0x000fea0003800000 */
[----:B------:R-:W2:Y:S01]  /*54f0*/  LDCU.64 UR8, c[0x0][0x3e0] ;  /* 0x00007c00ff0877ac */ /* 0x000ea20008000a00 */
[----:B------:R-:W-:Y:S01]  /*5500*/  MOV R20, R16 ;  /* 0x0000001000147202 */ /* 0x000fe20000000f00 */
[C---:B------:R-:W-:Y:S01]  /*5510*/  FADD.FTZ R94, -R36.reuse, R94 ;  /* 0x0000005e245e7221 */ /* 0x040fe20000010100 */
[----:B------:R-:W-:Y:S01]  /*5520*/  MOV R21, R19 ;  /* 0x0000001300157202 */ /* 0x000fe20000000f00 */
[----:B------:R-:W3:Y:S01]  /*5530*/  LDCU.64 UR10, c[0x0][0x380] ;  /* 0x00007000ff0a77ac */ /* 0x000ee20008000a00 */
[----:B0-----:R-:W-:-:S04]  /*5540*/  FADD.FTZ R24, -R36, R95 ;  /* 0x0000005f24187221 */ /* 0x001fc80000010100 */
[----:B-1----:R-:W-:Y:S01]  /*5550*/  FMUL.FTZ R32, R24, R37 ;  /* 0x0000002518207220 */ /* 0x002fe20000410000 */
[----:B--2---:R-:W-:Y:S02]  /*5560*/  IMAD R23, R9, UR8, RZ ;  /* 0x0000000809177c24 */ /* 0x004fe4000f8e02ff */
[----:B------:R-:W-:-:S04]  /*5570*/  IMAD.WIDE.U32 R20, R8, UR8, R20 ;  /* 0x0000000808147c25 */ /* 0x000fc8000f8e0014 */
[----:B------:R-:W-:Y:S02]  /*5580*/  IMAD R25, R8, UR9, R23 ;  /* 0x0000000908197c24 */ /* 0x000fe4000f8e0217 */
[----:B------:R-:W-:Y:S01]  /*5590*/  FMUL.FTZ R23, R94, R37 ;  /* 0x000000255e177220 */ /* 0x000fe20000410000 */
[----:B---3--:R-:W-:Y:S02]  /*55a0*/  LEA R22, P1, R20, UR10, 0x2 ;  /* 0x0000000a14167c11 */ /* 0x008fe4000f8210ff */
[----:B------:R-:W-:Y:S01]  /*55b0*/  IADD3 R25, PT, PT, R21, R25, RZ ;  /* 0x0000001915197210 */ /* 0x000fe20007ffe0ff */
[----:B-----5:R-:W-:-:S03]  /*55c0*/  FFMA.FTZ R24, R42, R23, R44 ;  /* 0x000000172a187223 */ /* 0x020fc6000001002c */
[----:B------:R-:W-:Y:S01]  /*55d0*/  LEA.HI.X R23, R20, UR11, R25, 0x2, P1 ;  /* 0x0000000b14177c11 */ /* 0x000fe200088f1419 */
[----:B------:R-:W-:-:S05]  /*55e0*/  FFMA.FTZ R25, R43, R32, R45 ;  /* 0x000000202b197223 */ /* 0x000fca000001002d */
[----:B------:R2:W-:Y:S02]  /*55f0*/  STG.E.64 desc[UR6][R22.64], R24 ;  /* 0x0000001816007986 */ /* 0x0005e4000c101b06 */
.L_x_3803:
[----:B------:R-:W-:Y:S05]  /*5600*/  BSYNC.RECONVERGENT B1 ;  /* 0x0000000000017941 */ /* 0x000fea0003800200 */
.L_x_3802:
[----:B------:R-:W-:Y:S04]  /*5610*/  BSSY.RECONVERGENT B1, `(.L_x_3804) ;  /* 0x0000013000017945 */ /* 0x000fe80003800200 */
[----:B------:R-:W-:Y:S05]  /*5620*/  @P0 BRA `(.L_x_3805) ;  /* 0x0000000000440947 */ /* 0x000fea0003800000 */
[----:B------:R-:W3:Y:S01]  /*5630*/  LDCU.64 UR8, c[0x0][0x3e0] ;  /* 0x00007c00ff0877ac */ /* 0x000ee20008000a00 */
[----:B------:R-:W-:Y:S01]  /*5640*/  MOV R20, R16 ;  /* 0x0000001000147202 */ /* 0x000fe20000000f00 */
[C---:B------:R-:W-:Y:S01]  /*5650*/  FADD.FTZ R34, -R36.reuse, R34 ;  /* 0x0000002224227221 */ /* 0x040fe20000010100 */
[----:B------:R-:W-:Y:S01]  /*5660*/  MOV R21, R19 ;  /* 0x0000001300157202 */ /* 0x000fe20000000f00 */
[----:B------:R-:W4:Y:S01]  /*5670*/  LDCU.64 UR10, c[0x0][0x380] ;  /* 0x00007000ff0a77ac */ /* 0x000f220008000a00 */
[----:B0-2---:R-:W-:Y:S01]  /*5680*/  FADD.FTZ R24, -R36, R35 ;  /* 0x0000002324187221 */ /* 0x005fe20000010100 */
[----:B-1----:R-:W-:-:S03]  /*5690*/  FMUL.FTZ R23, R34, R37 ;  /* 0x0000002522177220 */ /* 0x002fc60000410000 */
[----:B------:R-:W-:Y:S01]  /*56a0*/  FMUL.FTZ R32, R24, R37 ;  /* 0x0000002518207220 */ /* 0x000fe20000410000 */
[----:B-----5:R-:W-:-:S03]  /*56b0*/  FFMA.FTZ R24, R42, R23, R44 ;  /* 0x000000172a187223 */ /* 0x020fc6000001002c */
[----:B------:R-:W-:Y:S01]  /*56c0*/  FFMA.FTZ R25, R43, R32, R45 ;  /* 0x000000202b197223 */ /* 0x000fe2000001002d */
[----:B---3--:R-:W-:Y:S02]  /*56d0*/  IMAD R51, R51, UR8, RZ ;  /* 0x0000000833337c24 */ /* 0x008fe4000f8e02ff */
[----:B------:R-:W-:-:S04]  /*56e0*/  IMAD.WIDE.U32 R20, R58, UR8, R20 ;  /* 0x000000083a147c25 */ /* 0x000fc8000f8e0014 */
[----:B------:R-:W-:Y:S01]  /*56f0*/  IMAD R51, R58, UR9, R51 ;  /* 0x000000093a337c24 */ /* 0x000fe2000f8e0233 */
[----:B----4-:R-:W-:-:S04]  /*5700*/  LEA R22, P0, R20, UR10, 0x2 ;  /* 0x0000000a14167c11 */ /* 0x010fc8000f8010ff */
[----:B------:R-:W-:-:S04]  /*5710*/  IADD3 R51, PT, PT, R21, R51, RZ ;  /* 0x0000003315337210 */ /* 0x000fc80007ffe0ff */
[----:B------:R-:W-:-:S05]  /*5720*/  LEA.HI.X R23, R20, UR11, R51, 0x2, P0 ;  /* 0x0000000b14177c11 */ /* 0x000fca00080f1433 */
[----:B------:R3:W-:Y:S02]  /*5730*/  STG.E.64 desc[UR6][R22.64], R24 ;  /* 0x0000001816007986 */ /* 0x0007e4000c101b06 */
.L_x_3805:
[----:B------:R-:W-:Y:S05]  /*5740*/  BSYNC.RECONVERGENT B1 ;  /* 0x0000000000017941 */ /* 0x000fea0003800200 */
.L_x_3804:
[----:B------:R-:W-:Y:S04]  /*5750*/  BSSY.RECONVERGENT B1, `(.L_x_3806) ;  /* 0x0000013000017945 */ /* 0x000fe80003800200 */
[----:B------:R-:W-:Y:S05]  /*5760*/  @P5 BRA `(.L_x_3807) ;  /* 0x0000000000445947 */ /* 0x000fea0003800000 */
[----:B------:R-:W4:Y:S01]  /*5770*/  LDCU.64 UR8, c[0x0][0x3e0] ;  /* 0x00007c00ff0877ac */ /* 0x000f220008000a00 */
[----:B------:R-:W-:Y:S01]  /*5780*/  MOV R20, R16 ;  /* 0x0000001000147202 */ /* 0x000fe20000000f00 */
[C---:B------:R-:W-:Y:S01]  /*5790*/  FADD.FTZ R60, -R36.reuse, R60 ;  /* 0x0000003c243c7221 */ /* 0x040fe20000010100 */
[----:B------:R-:W-:Y:S01]  /*57a0*/  MOV R21, R19 ;  /* 0x0000001300157202 */ /* 0x000fe20000000f00 */
[----:B------:R-:W4:Y:S01]  /*57b0*/  LDCU.64 UR10, c[0x0][0x380] ;  /* 0x00007000ff0a77ac */ /* 0x000f220008000a00 */
[----:B0-23--:R-:W-:Y:S01]  /*57c0*/  FADD.FTZ R24, -R36, R61 ;  /* 0x0000003d24187221 */ /* 0x00dfe20000010100 */
[----:B-1----:R-:W-:Y:S01]  /*57d0*/  FMUL.FTZ R23, R60, R37 ;  /* 0x000000253c177220 */ /* 0x002fe20000410000 */
[----:B----4-:R-:W-:Y:S02]  /*57e0*/  IMAD R31, R31, UR8, RZ ;  /* 0x000000081f1f7c24 */ /* 0x010fe4000f8e02ff */
[----:B------:R-:W-:-:S04]  /*57f0*/  IMAD.WIDE.U32 R20, R30, UR8, R20 ;  /* 0x000000081e147c25 */ /* 0x000fc8000f8e0014 */
[----:B------:R-:W-:Y:S01]  /*5800*/  IMAD R31, R30, UR9, R31 ;  /* 0x000000091e1f7c24 */ /* 0x000fe2000f8e021f */
[----:B------:R-:W-:Y:S01]  /*5810*/  LEA R22, P0, R20, UR10, 0x2 ;  /* 0x0000000a14167c11 */ /* 0x000fe2000f8010ff */
[----:B------:R-:W-:Y:S01]  /*5820*/  FMUL.FTZ R30, R24, R37 ;  /* 0x00000025181e7220 */ /* 0x000fe20000410000 */
[----:B-----5:R-:W-:Y:S02]  /*5830*/  FFMA.FTZ R24, R42, R23, R44 ;  /* 0x000000172a187223 */ /* 0x020fe4000001002c */
[----:B------:R-:W-:Y:S01]  /*5840*/  IADD3 R31, PT, PT, R21, R31, RZ ;  /* 0x0000001f151f7210 */ /* 0x000fe20007ffe0ff */
[----:B------:R-:W-:-:S03]  /*5850*/  FFMA.FTZ R25, R43, R30, R45 ;  /* 0x0000001e2b197223 */ /* 0x000fc6000001002d */
[----:B------:R-:W-:-:S05]  /*5860*/  LEA.HI.X R23, R20, UR11, R31, 0x2, P0 ;  /* 0x0000000b14177c11 */ /* 0x000fca00080f141f */
[----:B------:R4:W-:Y:S02]  /*5870*/  STG.E.64 desc[UR6][R22.64], R24 ;  /* 0x0000001816007986 */ /* 0x0009e4000c101b06 */
.L_x_3807:
[----:B------:R-:W-:Y:S05]  /*5880*/  BSYNC.RECONVERGENT B1 ;  /* 0x0000000000017941 */ /* 0x000fea0003800200 */
.L_x_3806:
[----:B------:R-:W-:Y:S04]  /*5890*/  BSSY.RECONVERGENT B1, `(.L_x_3808) ;  /* 0x0000013000017945 */ /* 0x000fe80003800200 */
[----:B------:R-:W-:Y:S05]  /*58a0*/  @P2 BRA `(.L_x_3809) ;  /* 0x0000000000442947 */ /* 0x000fea0003800000 */
[----:B------:R-:W1:Y:S01]  /*58b0*/  LDCU.64 UR8, c[0x0][0x3e0] ;  /* 0x00007c00ff0877ac */ /* 0x000e620008000a00 */
[----:B------:R-:W-:Y:S01]  /*58c0*/  MOV R20, R16 ;  /* 0x0000001000147202 */ /* 0x000fe20000000f00 */
[C---:B------:R-:W-:Y:S01]  /*58d0*/  FADD.FTZ R62, -R36.reuse, R62 ;  /* 0x0000003e243e7221 */ /* 0x040fe20000010100 */
[----:B------:R-:W-:Y:S01]  /*58e0*/  MOV R21, R19 ;  /* 0x0000001300157202 */ /* 0x000fe20000000f00 */
[----:B------:R-:W1:Y:S01]  /*58f0*/  LDCU.64 UR10, c[0x0][0x380] ;  /* 0x00007000ff0a77ac */ /* 0x000e620008000a00 */
[----:B0-234-:R-:W-:Y:S01]  /*5900*/  FADD.FTZ R24, -R36, R63 ;  /* 0x0000003f24187221 */ /* 0x01dfe20000010100 */
[----:B-1----:R-:W-:-:S03]  /*5910*/  FMUL.FTZ R23, R62, R37 ;  /* 0x000000253e177220 */ /* 0x002fc60000410000 */
[----:B------:R-:W-:Y:S01]  /*5920*/  FMUL.FTZ R24, R24, R37 ;  /* 0x0000002518187220 */ /* 0x000fe20000410000 */
[----:B------:R-:W-:Y:S02]  /*5930*/  IMAD R29, R29, UR8, RZ ;  /* 0x000000081d1d7c24 */ /* 0x000fe4000f8e02ff */
[----:B------:R-:W-:-:S04]  /*5940*/  IMAD.WIDE.U32 R20, R28, UR8, R20 ;  /* 0x000000081c147c25 */ /* 0x000fc8000f8e0014 */
[----:B------:R-:W-:Y:S01]  /*5950*/  IMAD R29, R28, UR9, R29 ;  /* 0x000000091c1d7c24 */ /* 0x000fe2000f8e021d */
[----:B------:R-:W-:Y:S01]  /*5960*/  LEA R22, P0, R20, UR10, 0x2 ;  /* 0x0000000a14167c11 */ /* 0x000fe2000f8010ff */
[----:B-----5:R-:W-:-:S03]  /*5970*/  FFMA.FTZ R28, R42, R23, R44 ;  /* 0x000000172a1c7223 */ /* 0x020fc6000001002c */
[----:B------:R-:W-:-:S04]  /*5980*/  IADD3 R29, PT, PT, R21, R29, RZ ;  /* 0x0000001d151d7210 */ /* 0x000fc80007ffe0ff */
[----:B------:R-:W-:Y:S01]  /*5990*/  LEA.HI.X R23, R20, UR11, R29, 0x2, P0 ;  /* 0x0000000b14177c11 */ /* 0x000fe200080f141d */
[----:B------:R-:W-:-:S05]  /*59a0*/  FFMA.FTZ R29, R43, R24, R45 ;  /* 0x000000182b1d7223 */ /* 0x000fca000001002d */
[----:B------:R0:W-:Y:S02]  /*59b0*/  STG.E.64 desc[UR6][R22.64], R28 ;  /* 0x0000001c16007986 */ /* 0x0001e4000c101b06 */
.L_x_3809:
[----:B------:R-:W-:Y:S05]  /*59c0*/  BSYNC.RECONVERGENT B1 ;  /* 0x0000000000017941 */ /* 0x000fea0003800200 */
.L_x_3808:
[----:B------:R-:W-:Y:S04]  /*59d0*/  BSSY.RECONVERGENT B1, `(.L_x_3810) ;  /* 0x0000013000017945 */ /* 0x000fe80003800200 */
[----:B------:R-:W-:Y:S05]  /*59e0*/  @P3 BRA `(.L_x_3811) ;  /* 0x0000000000443947 */ /* 0x000fea0003800000 */
[----:B------:R-:W1:Y:S01]  /*59f0*/  LDCU.64 UR8, c[0x0][0x3e0] ;  /* 0x00007c00ff0877ac */ /* 0x000e620008000a00 */
[----:B------:R-:W-:Y:S01]  /*5a00*/  MOV R20, R16 ;  /* 0x0000001000147202 */ /* 0x000fe20000000f00 */
[C---:B------:R-:W-:Y:S01]  /*5a10*/  FADD.FTZ R92, -R36.reuse, R92 ;  /* 0x0000005c245c7221 */ /* 0x040fe20000010100 */
[----:B------:R-:W-:Y:S01]  /*5a20*/  MOV R21, R19 ;  /* 0x0000001300157202 */ /* 0x000fe20000000f00 */
[----:B------:R-:W1:Y:S01]  /*5a30*/  LDCU.64 UR10, c[0x0][0x380] ;  /* 0x00007000ff0a77ac */ /* 0x000e620008000a00 */
[----:B0-234-:R-:W-:-:S04]  /*5a40*/  FADD.FTZ R24, -R36, R93 ;  /* 0x0000005d24187221 */ /* 0x01dfc80000010100 */
[----:B-1----:R-:W-:-:S04]  /*5a50*/  FMUL.FTZ R24, R24, R37 ;  /* 0x0000002518187220 */ /* 0x002fc80000410000 */
[----:B-----5:R-:W-:Y:S01]  /*5a60*/  FFMA.FTZ R29, R43, R24, R45 ;  /* 0x000000182b1d7223 */ /* 0x020fe2000001002d */
[----:B------:R-:W-:Y:S02]  /*5a70*/  IMAD R23, R7, UR8, RZ ;  /* 0x0000000807177c24 */ /* 0x000fe4000f8e02ff */
[----:B------:R-:W-:-:S04]  /*5a80*/  IMAD.WIDE.U32 R20, R6, UR8, R20 ;  /* 0x0000000806147c25 */ /* 0x000fc8000f8e0014 */
[----:B------:R-:W-:Y:S02]  /*5a90*/  IMAD R25, R6, UR9, R23 ;  /* 0x0000000906197c24 */ /* 0x000fe4000f8e0217 */
[----:B------:R-:W-:Y:S01]  /*5aa0*/  FMUL.FTZ R23, R92, R37 ;  /* 0x000000255c177220 */ /* 0x000fe20000410000 */
[----:B------:R-:W-:Y:S02]  /*5ab0*/  LEA R22, P0, R20, UR10, 0x2 ;  /* 0x0000000a14167c11 */ /* 0x000fe4000f8010ff */
[----:B------:R-:W-:Y:S01]  /*5ac0*/  IADD3 R25, PT, PT, R21, R25, RZ ;  /* 0x0000001915197210 */ /* 0x000fe20007ffe0ff */
[----:B------:R-:W-:-:S03]  /*5ad0*/  FFMA.FTZ R28, R42, R23, R44 ;  /* 0x000000172a1c7223 */ /* 0x000fc6000001002c */
[----:B------:R-:W-:-:S05]  /*5ae0*/  LEA.HI.X R23, R20, UR11, R25, 0x2, P0 ;  /* 0x0000000b14177c11 */ /* 0x000fca00080f1419 */
[----:B------:R0:W-:Y:S02]  /*5af0*/  STG.E.64 desc[UR6][R22.64], R28 ;  /* 0x0000001c16007986 */ /* 0x0001e4000c101b06 */
.L_x_3811:
[----:B------:R-:W-:Y:S05]  /*5b00*/  BSYNC.RECONVERGENT B1 ;  /* 0x0000000000017941 */ /* 0x000fea0003800200 */
.L_x_3810:
        /* <DEDUP_REMOVED lines=19> */
[C---:B0-----:R-:W-:Y:S02]  /*5c40*/  IADD3 R29, PT, PT, R38.reuse, 0x140, RZ ;  /* 0x00000140261d7810 */ /* 0x041fe40007ffe0ff */
[----:B------:R-:W-:Y:S01]  /*5c50*/  IADD3 R28, PT, PT, R38, 0x150, RZ ;  /* 0x00000150261c7810 */ /* 0x000fe20007ffe0ff */
[----:B------:R-:W-:Y:S08]  /*5c60*/  @P4 BRA `(.L_x_3813) ;  /* 0x0000000000444947 */ /* 0x000ff00003800000 */
[----:B------:R-:W0:Y:S01]  /*5c70*/  LDCU.64 UR8, c[0x0][0x3e0] ;  /* 0x00007c00ff0877ac */ /* 0x000e220008000a00 */
[----:B------:R-:W-:Y:S01]  /*5c80*/  MOV R20, R16 ;  /* 0x0000001000147202 */ /* 0x000fe20000000f00 */
[C---:B------:R-:W-:Y:S01]  /*5c90*/  FADD.FTZ R96, -R36.reuse, R96 ;  /* 0x0000006024607221 */ /* 0x040fe20000010100 */
[----:B------:R-:W-:Y:S01]  /*5ca0*/  MOV R21, R19 ;  /* 0x0000001300157202 */ /* 0x000fe20000000f00 */
[----:B------:R-:W0:Y:S01]  /*5cb0*/  LDCU.64 UR10, c[0x0][0x380] ;  /* 0x00007000ff0a77ac */ /* 0x000e220008000a00 */
[----:B--234-:R-:W-:-:S04]  /*5cc0*/  FADD.FTZ R24, -R36, R97 ;  /* 0x0000006124187221 */ /* 0x01cfc80000010100 */
[----:B-1----:R-:W-:Y:S01]  /*5cd0*/  FMUL.FTZ R34, R24, R37 ;  /* 0x0000002518227220 */ /* 0x002fe20000410000 */
[----:B0-----:R-:W-:Y:S02]  /*5ce0*/  IMAD R23, R5, UR8, RZ ;  /* 0x0000000805177c24 */ /* 0x001fe4000f8e02ff */
[----:B------:R-:W-:-:S04]  /*5cf0*/  IMAD.WIDE.U32 R20, R4, UR8, R20 ;  /* 0x0000000804147c25 */ /* 0x000fc8000f8e0014 */
[----:B------:R-:W-:Y:S02]  /*5d00*/  IMAD R25, R4, UR9, R23 ;  /* 0x0000000904197c24 */ /* 0x000fe4000f8e0217 */
[----:B------:R-:W-:Y:S01]  /*5d10*/  FMUL.FTZ R23, R96, R37 ;  /* 0x0000002560177220 */ /* 0x000fe20000410000 */
[----:B------:R-:W-:Y:S02]  /*5d20*/  LEA R22, P4, R20, UR10, 0x2 ;  /* 0x0000000a14167c11 */ /* 0x000fe4000f8810ff */
[----:B------:R-:W-:Y:S01]  /*5d30*/  IADD3 R25, PT, PT, R21, R25, RZ ;  /* 0x0000001915197210 */ /* 0x000fe20007ffe0ff */
[----:B-----5:R-:W-:-:S03]  /*5d40*/  FFMA.FTZ R24, R42, R23, R44 ;  /* 0x000000172a187223 */ /* 0x020fc6000001002c */
[----:B------:R-:W-:Y:S01]  /*5d50*/  LEA.HI.X R23, R20, UR11, R25, 0x2, P4 ;  /* 0x0000000b14177c11 */ /* 0x000fe2000a0f1419 */
[----:B------:R-:W-:-:S05]  /*5d60*/  FFMA.FTZ R25, R43, R34, R45 ;  /* 0x000000222b197223 */ /* 0x000fca000001002d */
[----:B------:R0:W-:Y:S02]  /*5d70*/  STG.E.64 desc[UR6][R22.64], R24 ;  /* 0x0000001816007986 */ /* 0x0001e4000c101b06 */
.L_x_3813:
[----:B------:R-:W-:Y:S05]  /*5d80*/  BSYNC.RECONVERGENT B1 ;  /* 0x0000000000017941 */ /* 0x000fea0003800200 */
.L_x_3812:
        /* <DEDUP_REMOVED lines=10> */
[----:B-----5:R-:W-:-:S03]  /*5e30*/  FFMA.FTZ R24, R42, R23, R44 ;  /* 0x000000172a187223 */ /* 0x020fc6000001002c */
[----:B------:R-:W-:Y:S01]  /*5e40*/  FFMA.FTZ R25, R43, R34, R45 ;  /* 0x000000222b197223 */ /* 0x000fe2000001002d */
[----:B------:R-:W-:Y:S02]  /*5e50*/  IMAD R22, R35, UR8, RZ ;  /* 0x0000000823167c24 */ /* 0x000fe4000f8e02ff */
[----:B------:R-:W-:-:S04]  /*5e60*/  IMAD.WIDE.U32 R20, R27, UR8, R20 ;  /* 0x000000081b147c25 */ /* 0x000fc8000f8e0014 */
[----:B------:R-:W-:Y:S01]  /*5e70*/  IMAD R27, R27, UR9, R22 ;  /* 0x000000091b1b7c24 */ /* 0x000fe2000f8e0216 */
[----:B------:R-:W-:-:S04]  /*5e80*/  LEA R22, P1, R20, UR10, 0x2 ;  /* 0x0000000a14167c11 */ /* 0x000fc8000f8210ff */
[----:B------:R-:W-:-:S04]  /*5e90*/  IADD3 R27, PT, PT, R21, R27, RZ ;  /* 0x0000001b151b7210 */ /* 0x000fc80007ffe0ff */
[----:B------:R-:W-:-:S05]  /*5ea0*/  LEA.HI.X R23, R20, UR11, R27, 0x2, P1 ;  /* 0x0000000b14177c11 */ /* 0x000fca00088f141b */
[----:B------:R0:W-:Y:S02]  /*5eb0*/  STG.E.64 desc[UR6][R22.64], R24 ;  /* 0x0000001816007986 */ /* 0x0001e4000c101b06 */
.L_x_3815:
[----:B------:R-:W-:Y:S05]  /*5ec0*/  BSYNC.RECONVERGENT B1 ;  /* 0x0000000000017941 */ /* 0x000fea0003800200 */
.L_x_3814:
        /* <DEDUP_REMOVED lines=9> */
[----:B------:R-:W-:-:S04]  /*5f60*/  FMUL.FTZ R24, R24, R37 ;  /* 0x0000002518187220 */ /* 0x000fc80000410000 */
[----:B-----5:R-:W-:Y:S01]  /*5f70*/  FFMA.FTZ R27, R43, R24, R45 ;  /* 0x000000182b1b7223 */ /* 0x020fe2000001002d */
[----:B------:R-:W-:Y:S02]  /*5f80*/  IMAD R51, R51, UR8, RZ ;  /* 0x0000000833337c24 */ /* 0x000fe4000f8e02ff */
[----:B------:R-:W-:-:S04]  /*5f90*/  IMAD.WIDE.U32 R20, R26, UR8, R20 ;  /* 0x000000081a147c25 */ /* 0x000fc8000f8e0014 */
[----:B------:R-:W-:Y:S01]  /*5fa0*/  IMAD R51, R26, UR9, R51 ;  /* 0x000000091a337c24 */ /* 0x000fe2000f8e0233 */
[----:B------:R-:W-:Y:S01]  /*5fb0*/  LEA R22, P0, R20, UR10, 0x2 ;  /* 0x0000000a14167c11 */ /* 0x000fe2000f8010ff */
[----:B------:R-:W-:-:S03]  /*5fc0*/  FFMA.FTZ R26, R42, R23, R44 ;  /* 0x000000172a1a7223 */ /* 0x000fc6000001002c */
[----:B------:R-:W-:-:S04]  /*5fd0*/  IADD3 R51, PT, PT, R21, R51, RZ ;  /* 0x0000003315337210 */ /* 0x000fc80007ffe0ff */
[----:B------:R-:W-:-:S05]  /*5fe0*/  LEA.HI.X R23, R20, UR11, R51, 0x2, P0 ;  /* 0x0000000b14177c11 */ /* 0x000fca00080f1433 */
[----:B------:R0:W-:Y:S02]  /*5ff0*/  STG.E.64 desc[UR6][R22.64], R26 ;  /* 0x0000001a16007986 */ /* 0x0001e4000c101b06 */
.L_x_3817:
[----:B------:R-:W-:Y:S05]  /*6000*/  BSYNC.RECONVERGENT B1 ;  /* 0x0000000000017941 */ /* 0x000fea0003800200 */
.L_x_3816:
        /* <DEDUP_REMOVED lines=19> */
.L_x_3819:
[----:B------:R-:W-:Y:S05]  /*6140*/  BSYNC.RECONVERGENT B1 ;  /* 0x0000000000017941 */ /* 0x000fea0003800200 */
.L_x_3818:
        /* <DEDUP_REMOVED lines=12> */
[----:B------:R-:W-:Y:S01]  /*6210*/  FMUL.FTZ R21, R70, R37 ;  /* 0x0000002546157220 */ /* 0x000fe20000410000 */
[----:B------:R-:W-:Y:S01]  /*6220*/  IMAD R31, R30, UR9, R31 ;  /* 0x000000091e1f7c24 */ /* 0x000fe2000f8e021f */
[----:B------:R-:W-:Y:S02]  /*6230*/  LEA R20, P0, R22, UR10, 0x2 ;  /* 0x0000000a16147c11 */ /* 0x000fe4000f8010ff */
[----:B------:R-:W-:Y:S02]  /*6240*/  FFMA.FTZ R26, R42, R21, R44 ;  /* 0x000000152a1a7223 */ /* 0x000fe4000001002c */
[----:B------:R-:W-:-:S04]  /*6250*/  IADD3 R31, PT, PT, R23, R31, RZ ;  /* 0x0000001f171f7210 */ /* 0x000fc80007ffe0ff */
[----:B------:R-:W-:-:S05]  /*6260*/  LEA.HI.X R21, R22, UR11, R31, 0x2, P0 ;  /* 0x0000000b16157c11 */ /* 0x000fca00080f141f */
[----:B------:R0:W-:Y:S02]  /*6270*/  STG.E.64 desc[UR6][R20.64], R26 ;  /* 0x0000001a14007986 */ /* 0x0001e4000c101b06 */
.L_x_3821:
[----:B------:R-:W-:Y:S05]  /*6280*/  BSYNC.RECONVERGENT B1 ;  /* 0x0000000000017941 */ /* 0x000fea0003800200 */
.L_x_3820:
[----:B------:R-:W-:Y:S04]  /*6290*/  BSSY.RECONVERGENT B1, `(.L_x_3822) ;  /* 0x0000013000017945 */ /* 0x000fe80003800200 */
[----:B------:R-:W-:Y:S05]  /*62a0*/  @P3 BRA `(.L_x_3823) ;  /* 0x0000000000443947 */ /* 0x000fea0003800000 */
[----:B------:R-:W1:Y:S01]  /*62b0*/  LDCU.64 UR8, c[0x0][0x3e0] ;  /* 0x00007c00ff0877ac */ /* 0x000e620008000a00 */
[----:B0-----:R-:W-:Y:S01]  /*62c0*/  MOV R20, R16 ;  /* 0x0000001000147202 */ /* 0x001fe20000000f00 */
[C---:B------:R-:W-:Y:S01]  /*62d0*/  FADD.FTZ R72, -R36.reuse, R72 ;  /* 0x0000004824487221 */ /* 0x040fe20000010100 */
[----:B------:R-:W-:Y:S01]  /*62e0*/  MOV R21, R19 ;  /* 0x0000001300157202 */ /* 0x000fe20000000f00 */
[----:B------:R-:W0:Y:S01]  /*62f0*/  LDCU.64 UR10, c[0x0][0x380] ;  /* 0x00007000ff0a77ac */ /* 0x000e220008000a00 */
[----:B--234-:R-:W-:-:S04]  /*6300*/  FADD.FTZ R24, -R36, R73 ;  /* 0x0000004924187221 */ /* 0x01cfc80000010100 */
[----:B-1----:R-:W-:-:S04]  /*6310*/  FMUL.FTZ R24, R24, R37 ;  /* 0x0000002518187220 */ /* 0x002fc80000410000 */
[----:B-----5:R-:W-:Y:S01]  /*6320*/  FFMA.FTZ R27, R43, R24, R45 ;  /* 0x000000182b1b7223 */ /* 0x020fe2000001002d */
[----:B------:R-:W-:Y:S02]  /*6330*/  IMAD R25, R50, UR8, RZ ;  /* 0x0000000832197c24 */ /* 0x000fe4000f8e02ff */
[----:B------:R-:W-:-:S04]  /*6340*/  IMAD.WIDE.U32 R22, R46, UR8, R20 ;  /* 0x000000082e167c25 */ /* 0x000fc8000f8e0014 */
[----:B------:R-:W-:Y:S01]  /*6350*/  FMUL.FTZ R21, R72, R37 ;  /* 0x0000002548157220 */ /* 0x000fe20000410000 */
[----:B------:R-:W-:Y:S01]  /*6360*/  IMAD R25, R46, UR9, R25 ;  /* 0x000000092e197c24 */ /* 0x000fe2000f8e0219 */
[----:B0-----:R-:W-:Y:S02]  /*6370*/  LEA R20, P0, R22, UR10, 0x2 ;  /* 0x0000000a16147c11 */ /* 0x001fe4000f8010ff */
[----:B------:R-:W-:Y:S02]  /*6380*/  FFMA.FTZ R26, R42, R21, R44 ;  /* 0x000000152a1a7223 */ /* 0x000fe4000001002c */
[----:B------:R-:W-:-:S04]  /*6390*/  IADD3 R25, PT, PT, R23, R25, RZ ;  /* 0x0000001917197210 */ /* 0x000fc80007ffe0ff */
[----:B------:R-:W-:-:S05]  /*63a0*/  LEA.HI.X R21, R22, UR11, R25, 0x2, P0 ;  /* 0x0000000b16157c11 */ /* 0x000fca00080f1419 */
[----:B------:R0:W-:Y:S02]  /*63b0*/  STG.E.64 desc[UR6][R20.64], R26 ;  /* 0x0000001a14007986 */ /* 0x0001e4000c101b06 */
.L_x_3823:
[----:B------:R-:W-:Y:S05]  /*63c0*/  BSYNC.RECONVERGENT B1 ;  /* 0x0000000000017941 */ /* 0x000fea0003800200 */
.L_x_3822:
        /* <DEDUP_REMOVED lines=39> */
.L_x_3825:
[----:B------:R-:W-:Y:S05]  /*6640*/  BSYNC.RECONVERGENT B1 ;  /* 0x0000000000017941 */ /* 0x000fea0003800200 */
.L_x_3824:
[----:B------:R-:W-:Y:S04]  /*6650*/  BSSY.RECONVERGENT B1, `(.L_x_3826) ;  /* 0x0000013000017945 */ /* 0x000fe80003800200 */
[----:B------:R-:W-:Y:S05]  /*6660*/  @P1 BRA `(.L_x_3827) ;  /* 0x0000000000441947 */ /* 0x000fea0003800000 */
[----:B------:R-:W2:Y:S01]  /*6670*/  LDCU.64 UR8, c[0x0][0x3e0] ;  /* 0x00007c00ff0877ac */ /* 0x000ea20008000a00 */
[----:B------:R-:W-:Y:S01]  /*6680*/  MOV R22, R16 ;  /* 0x0000001000167202 */ /* 0x000fe20000000f00 */
[C---:B------:R-:W-:Y:S01]  /*6690*/  FADD.FTZ R76, -R36.reuse, R76 ;  /* 0x0000004c244c7221 */ /* 0x040fe20000010100 */
[----:B------:R-:W-:Y:S01]  /*66a0*/  MOV R23, R19 ;  /* 0x0000001300177202 */ /* 0x000fe20000000f00 */
[----:B------:R-:W3:Y:S01]  /*66b0*/  LDCU.64 UR10, c[0x0][0x380] ;  /* 0x00007000ff0a77ac */ /* 0x000ee20008000a00 */
[----:B------:R-:W-:-:S04]  /*66c0*/  FADD.FTZ R26, -R36, R77 ;  /* 0x0000004d241a7221 */ /* 0x000fc80000010100 */
[----:B-1----:R-:W-:-:S04]  /*66d0*/  FMUL.FTZ R26, R26, R37 ;  /* 0x000000251a1a7220 */ /* 0x002fc80000410000 */
[----:B-----5:R-:W-:Y:S01]  /*66e0*/  FFMA.FTZ R29, R43, R26, R45 ;  /* 0x0000001a2b1d7223 */ /* 0x020fe2000001002d */
[----:B--2---:R-:W-:Y:S02]  /*66f0*/  IMAD R27, R27, UR8, RZ ;  /* 0x000000081b1b7c24 */ /* 0x004fe4000f8e02ff */
[----:B0-----:R-:W-:-:S04]  /*6700*/  IMAD.WIDE.U32 R24, R28, UR8, R22 ;  /* 0x000000081c187c25 */ /* 0x001fc8000f8e0016 */
[----:B------:R-:W-:Y:S01]  /*6710*/  FMUL.FTZ R23, R76, R37 ;  /* 0x000000254c177220 */ /* 0x000fe20000410000 */
[----:B------:R-:W-:Y:S01]  /*6720*/  IMAD R27, R28, UR9, R27 ;  /* 0x000000091c1b7c24 */ /* 0x000fe2000f8e021b */
[----:B---3--:R-:W-:Y:S02]  /*6730*/  LEA R22, P1, R24, UR10, 0x2 ;  /* 0x0000000a18167c11 */ /* 0x008fe4000f8210ff */
[----:B------:R-:W-:Y:S02]  /*6740*/  FFMA.FTZ R28, R42, R23, R44 ;  /* 0x000000172a1c7223 */ /* 0x000fe4000001002c */
[----:B------:R-:W-:-:S04]  /*6750*/  IADD3 R27, PT, PT, R25, R27, RZ ;  /* 0x0000001b191b7210 */ /* 0x000fc80007ffe0ff */
[----:B------:R-:W-:-:S05]  /*6760*/  LEA.HI.X R23, R24, UR11, R27, 0x2, P1 ;  /* 0x0000000b18177c11 */ /* 0x000fca00088f141b */
[----:B------:R2:W-:Y:S02]  /*6770*/  STG.E.64 desc[UR6][R22.64], R28 ;  /* 0x0000001c16007986 */ /* 0x0005e4000c101b06 */
.L_x_3827:
[----:B------:R-:W-:Y:S05]  /*6780*/  BSYNC.RECONVERGENT B1 ;  /* 0x0000000000017941 */ /* 0x000fea0003800200 */
.L_x_3826:
[----:B------:R-:W-:Y:S04]  /*6790*/  BSSY.RECONVERGENT B1, `(.L_x_3828) ;  /* 0x0000013000017945 */ /* 0x000fe80003800200 */
[----:B------:R-:W-:Y:S05]  /*67a0*/  @P0 BRA `(.L_x_3829) ;  /* 0x0000000000440947 */ /* 0x000fea0003800000 */
[----:B------:R-:W3:Y:S01]  /*67b0*/  LDCU.64 UR8, c[0x0][0x3e0] ;  /* 0x00007c00ff0877ac */ /* 0x000ee20008000a00 */
[----:B--2---:R-:W-:Y:S01]  /*67c0*/  MOV R22, R16 ;  /* 0x0000001000167202 */ /* 0x004fe20000000f00 */
[C---:B------:R-:W-:Y:S01]  /*67d0*/  FADD.FTZ R78, -R36.reuse, R78 ;  /* 0x0000004e244e7221 */ /* 0x040fe20000010100 */
[----:B------:R-:W-:Y:S01]  /*67e0*/  MOV R23, R19 ;  /* 0x0000001300177202 */ /* 0x000fe20000000f00 */
[----:B------:R-:W2:Y:S01]  /*67f0*/  LDCU.64 UR10, c[0x0][0x380] ;  /* 0x00007000ff0a77ac */ /* 0x000ea20008000a00 */
[----:B------:R-:W-:-:S04]  /*6800*/  FADD.FTZ R26, -R36, R79 ;  /* 0x0000004f241a7221 */ /* 0x000fc80000010100 */
[----:B-1----:R-:W-:-:S04]  /*6810*/  FMUL.FTZ R26, R26, R37 ;  /* 0x000000251a1a7220 */ /* 0x002fc80000410000 */
[----:B-----5:R-:W-:Y:S01]  /*6820*/  FFMA.FTZ R29, R43, R26, R45 ;  /* 0x0000001a2b1d7223 */ /* 0x020fe2000001002d */
[----:B---3--:R-:W-:Y:S02]  /*6830*/  IMAD R32, R32, UR8, RZ ;  /* 0x0000000820207c24 */ /* 0x008fe4000f8e02ff */
[----:B0-----:R-:W-:-:S04]  /*6840*/  IMAD.WIDE.U32 R24, R33, UR8, R22 ;  /* 0x0000000821187c25 */ /* 0x001fc8000f8e0016 */
[----:B------:R-:W-:Y:S01]  /*6850*/  FMUL.FTZ R23, R78, R37 ;  /* 0x000000254e177220 */ /* 0x000fe20000410000 */
[----:B------:R-:W-:Y:S01]  /*6860*/  IMAD R33, R33, UR9, R32 ;  /* 0x0000000921217c24 */ /* 0x000fe2000f8e0220 */
[----:B--2---:R-:W-:Y:S02]  /*6870*/  LEA R22, P0, R24, UR10, 0x2 ;  /* 0x0000000a18167c11 */ /* 0x004fe4000f8010ff */
[----:B------:R-:W-:Y:S02]  /*6880*/  FFMA.FTZ R28, R42, R23, R44 ;  /* 0x000000172a1c7223 */ /* 0x000fe4000001002c */
[----:B------:R-:W-:-:S04]  /*6890*/  IADD3 R33, PT, PT, R25, R33, RZ ;  /* 0x0000002119217210 */ /* 0x000fc80007ffe0ff */
[----:B------:R-:W-:-:S05]  /*68a0*/  LEA.HI.X R23, R24, UR11, R33, 0x2, P0 ;  /* 0x0000000b18177c11 */ /* 0x000fca00080f1421 */
[----:B------:R3:W-:Y:S02]  /*68b0*/  STG.E.64 desc[UR6][R22.64], R28 ;  /* 0x0000001c16007986 */ /* 0x0007e4000c101b06 */
.L_x_3829:
[----:B------:R-:W-:Y:S05]  /*68c0*/  BSYNC.RECONVERGENT B1 ;  /* 0x0000000000017941 */ /* 0x000fea0003800200 */
.L_x_3828:
[----:B------:R-:W-:Y:S04]  /*68d0*/  BSSY.RECONVERGENT B1, `(.L_x_3830) ;  /* 0x0000013000017945 */ /* 0x000fe80003800200 */
[----:B------:R-:W-:Y:S05]  /*68e0*/  @P5 BRA `(.L_x_3831) ;  /* 0x0000000000445947 */ /* 0x000fea0003800000 */
[----:B------:R-:W4:Y:S01]  /*68f0*/  LDCU.64 UR8, c[0x0][0x3e0] ;  /* 0x00007c00ff0877ac */ /* 0x000f220008000a00 */
[----:B--23--:R-:W-:Y:S01]  /*6900*/  MOV R22, R16 ;  /* 0x0000001000167202 */ /* 0x00cfe20000000f00 */
[C---:B------:R-:W-:Y:S01]  /*6910*/  FADD.FTZ R80, -R36.reuse, R80 ;  /* 0x0000005024507221 */ /* 0x040fe20000010100 */
[----:B------:R-:W-:Y:S01]  /*6920*/  MOV R23, R19 ;  /* 0x0000001300177202 */ /* 0x000fe20000000f00 */
[----:B------:R-:W2:Y:S01]  /*6930*/  LDCU.64 UR10, c[0x0][0x380] ;  /* 0x00007000ff0a77ac */ /* 0x000ea20008000a00 */
[----:B------:R-:W-:-:S04]  /*6940*/  FADD.FTZ R26, -R36, R81 ;  /* 0x00000051241a7221 */ /* 0x000fc80000010100 */
[----:B-1----:R-:W-:-:S04]  /*6950*/  FMUL.FTZ R26, R26, R37 ;  /* 0x000000251a1a7220 */ /* 0x002fc80000410000 */
[----:B-----5:R-:W-:Y:S01]  /*6960*/  FFMA.FTZ R29, R43, R26, R45 ;  /* 0x0000001a2b1d7223 */ /* 0x020fe2000001002d */
[----:B----4-:R-:W-:Y:S02]  /*6970*/  IMAD R34, R34, UR8, RZ ;  /* 0x0000000822227c24 */ /* 0x010fe4000f8e02ff */
        /* <DEDUP_REMOVED lines=8> */
.L_x_3831:
[----:B------:R-:W-:Y:S05]  /*6a00*/  BSYNC.RECONVERGENT B1 ;  /* 0x0000000000017941 */ /* 0x000fea0003800200 */
.L_x_3830:
[----:B------:R-:W-:Y:S04]  /*6a10*/  BSSY.RECONVERGENT B1, `(.L_x_3832) ;  /* 0x0000013000017945 */ /* 0x000fe80003800200 */
[----:B------:R-:W-:Y:S05]  /*6a20*/  @P2 BRA `(.L_x_3833) ;  /* 0x0000000000442947 */ /* 0x000fea0003800000 */
[----:B------:R-:W0:Y:S01]  /*6a30*/  LDCU.64 UR8, c[0x0][0x3e0] ;  /* 0x00007c00ff0877ac */ /* 0x000e220008000a00 */
[----:B--234-:R-:W-:Y:S01]  /*6a40*/  MOV R22, R16 ;  /* 0x0000001000167202 */ /* 0x01cfe20000000f00 */
[C---:B------:R-:W-:Y:S01]  /*6a50*/  FADD.FTZ R86, -R36.reuse, R86 ;  /* 0x0000005624567221 */ /* 0x040fe20000010100 */
[----:B------:R-:W-:Y:S01]  /*6a60*/  MOV R23, R19 ;  /* 0x0000001300177202 */ /* 0x000fe20000000f00 */
[----:B------:R-:W2:Y:S01]  /*6a70*/  LDCU.64 UR10, c[0x0][0x380] ;  /* 0x00007000ff0a77ac */ /* 0x000ea20008000a00 */
[----:B------:R-:W-:-:S04]  /*6a80*/  FADD.FTZ R26, -R36, R87 ;  /* 0x00000057241a7221 */ /* 0x000fc80000010100 */
[----:B-1----:R-:W-:-:S04]  /*6a90*/  FMUL.FTZ R26, R26, R37 ;  /* 0x000000251a1a7220 */ /* 0x002fc80000410000 */
[----:B-----5:R-:W-:Y:S01]  /*6aa0*/  FFMA.FTZ R29, R43, R26, R45 ;  /* 0x0000001a2b1d7223 */ /* 0x020fe2000001002d */
[----:B0-----:R-:W-:Y:S02]  /*6ab0*/  IMAD R27, R48, UR8, RZ ;  /* 0x00000008301b7c24 */ /* 0x001fe4000f8e02ff */
[----:B------:R-:W-:-:S04]  /*6ac0*/  IMAD.WIDE.U32 R24, R40, UR8, R22 ;  /* 0x0000000828187c25 */ /* 0x000fc8000f8e0016 */
[----:B------:R-:W-:Y:S01]  /*6ad0*/  FMUL.FTZ R23, R86, R37 ;  /* 0x0000002556177220 */ /* 0x000fe20000410000 */
[----:B------:R-:W-:Y:S01]  /*6ae0*/  IMAD R27, R40, UR9, R27 ;  /* 0x00000009281b7c24 */ /* 0x000fe2000f8e021b */
[----:B--2---:R-:W-:Y:S02]  /*6af0*/  LEA R22, P0, R24, UR10, 0x2 ;  /* 0x0000000a18167c11 */ /* 0x004fe4000f8010ff */
[----:B------:R-:W-:Y:S02]  /*6b00*/  FFMA.FTZ R28, R42, R23, R44 ;  /* 0x000000172a1c7223 */ /* 0x000fe4000001002c */
[----:B------:R-:W-:-:S04]  /*6b10*/  IADD3 R27, PT, PT, R25, R27, RZ ;  /* 0x0000001b191b7210 */ /* 0x000fc80007ffe0ff */
[----:B------:R-:W-:-:S05]  /*6b20*/  LEA.HI.X R23, R24, UR11, R27, 0x2, P0 ;  /* 0x0000000b18177c11 */ /* 0x000fca00080f141b */
[----:B------:R0:W-:Y:S02]  /*6b30*/  STG.E.64 desc[UR6][R22.64], R28 ;  /* 0x0000001c16007986 */ /* 0x0001e4000c101b06 */
.L_x_3833:
[----:B------:R-:W-:Y:S05]  /*6b40*/  BSYNC.RECONVERGENT B1 ;  /* 0x0000000000017941 */ /* 0x000fea0003800200 */
.L_x_3832:
[----:B------:R-:W-:Y:S04]  /*6b50*/  BSSY.RECONVERGENT B1, `(.L_x_3834) ;  /* 0x0000013000017945 */ /* 0x000fe80003800200 */
[----:B------:R-:W-:Y:S05]  /*6b60*/  @P3 BRA `(.L_x_3835) ;  /* 0x0000000000443947 */ /* 0x000fea0003800000 */
[----:B------:R-:W1:Y:S01]  /*6b70*/  LDCU.64 UR8, c[0x0][0x3e0] ;  /* 0x00007c00ff0877ac */ /* 0x000e620008000a00 */
[----:B0-234-:R-:W-:Y:S01]  /*6b80*/  MOV R22, R16 ;  /* 0x0000001000167202 */ /* 0x01dfe20000000f00 */
[----:B------:R-:W-:Y:S01]  /*6b90*/  FADD.FTZ R88, -R36, R88 ;  /* 0x0000005824587221 */ /* 0x000fe20000010100 */
[----:B------:R-:W-:Y:S01]  /*6ba0*/  MOV R23, R19 ;  /* 0x0000001300177202 */ /* 0x000fe20000000f00 */
[----:B------:R-:W0:Y:S01]  /*6bb0*/  LDCU.64 UR10, c[0x0][0x380] ;  /* 0x00007000ff0a77ac */ /* 0x000e220008000a00 */
[----:B-1----:R-:W-:Y:S02]  /*6bc0*/  IMAD R26, R49, UR8, RZ ;  /* 0x00000008311a7c24 */ /* 0x002fe4000f8e02ff */
[----:B------:R-:W-:-:S04]  /*6bd0*/  IMAD.WIDE.U32 R24, R41, UR8, R22 ;  /* 0x0000000829187c25 */ /* 0x000fc8000f8e0016 */
[----:B------:R-:W-:Y:S01]  /*6be0*/  FMUL.FTZ R23, R88, R37 ;  /* 0x0000002558177220 */ /* 0x000fe20000410000 */
[----:B------:R-:W-:Y:S02]  /*6bf0*/  IMAD R41, R41, UR9, R26 ;  /* 0x0000000929297c24 */ /* 0x000fe4000f8e021a */
[----:B------:R-:W-:Y:S01]  /*6c00*/  FADD.FTZ R26, -R36, R89 ;  /* 0x00000059241a7221 */ /* 0x000fe20000010100 */
[----:B0-----:R-:W-:Y:S01]  /*6c10*/  LEA R22, P0, R24, UR10, 0x2 ;  /* 0x0000000a18167c11 */ /* 0x001fe2000f8010ff */
[----:B-----5:R-:W-:Y:S01]  /*6c20*/  FFMA.FTZ R28, R42, R23, R44 ;  /* 0x000000172a1c7223 */ /* 0x020fe2000001002c */
[----:B------:R-:W-:Y:S01]  /*6c30*/  IADD3 R41, PT, PT, R25, R41, RZ ;  /* 0x0000002919297210 */ /* 0x000fe20007ffe0ff */
[----:B------:R-:W-:-:S03]  /*6c40*/  FMUL.FTZ R26, R26, R37 ;  /* 0x000000251a1a7220 */ /* 0x000fc60000410000 */
[----:B------:R-:W-:Y:S01]  /*6c50*/  LEA.HI.X R23, R24, UR11, R41, 0x2, P0 ;  /* 0x0000000b18177c11 */ /* 0x000fe200080f1429 */
[----:B------:R-:W-:-:S05]  /*6c60*/  FFMA.FTZ R29, R43, R26, R45 ;  /* 0x0000001a2b1d7223 */ /* 0x000fca000001002d */
[----:B------:R0:W-:Y:S02]  /*6c70*/  STG.E.64 desc[UR6][R22.64], R28 ;  /* 0x0000001c16007986 */ /* 0x0001e4000c101b06 */
.L_x_3835:
[----:B------:R-:W-:Y:S05]  /*6c80*/  BSYNC.RECONVERGENT B1 ;  /* 0x0000000000017941 */ /* 0x000fea0003800200 */
.L_x_3834:
        /* <DEDUP_REMOVED lines=22> */
[----:B------:R-:W-:Y:S01]  /*6df0*/  FADD.FTZ R90, -R36, R90 ;  /* 0x0000005a245a7221 */ /* 0x000fe20000010100 */
[----:B------:R-:W2:Y:S01]  /*6e00*/  LDCU.64 UR10, c[0x0][0x380] ;  /* 0x00007000ff0a77ac */ /* 0x000ea20008000a00 */
[----:B0-----:R-:W-:Y:S01]  /*6e10*/  IMAD R26, R22, UR8, RZ ;  /* 0x00000008161a7c24 */ /* 0x001fe2000f8e02ff */
[----:B------:R-:W-:-:S05]  /*6e20*/  MOV R22, R16 ;  /* 0x0000001000167202 */ /* 0x000fca0000000f00 */
[----:B------:R-:W-:-:S04]  /*6e30*/  IMAD.WIDE.U32 R24, R21, UR8, R22 ;  /* 0x0000000815187c25 */ /* 0x000fc8000f8e0016 */
[----:B------:R-:W-:Y:S02]  /*6e40*/  IMAD R23, R21, UR9, R26 ;  /* 0x0000000915177c24 */ /* 0x000fe4000f8e021a */
[----:B------:R-:W-:Y:S01]  /*6e50*/  FADD.FTZ R26, -R36, R91 ;  /* 0x0000005b241a7221 */ /* 0x000fe20000010100 */
[----:B-1----:R-:W-:Y:S01]  /*6e60*/  FMUL.FTZ R21, R90, R37 ;  /* 0x000000255a157220 */ /* 0x002fe20000410000 */
[----:B--2---:R-:W-:Y:S02]  /*6e70*/  LEA R22, P4, R24, UR10, 0x2 ;  /* 0x0000000a18167c11 */ /* 0x004fe4000f8810ff */
[----:B------:R-:W-:Y:S01]  /*6e80*/  IADD3 R23, PT, PT, R25, R23, RZ ;  /* 0x0000001719177210 */ /* 0x000fe20007ffe0ff */
[----:B------:R-:W-:Y:S01]  /*6e90*/  FMUL.FTZ R26, R26, R37 ;  /* 0x000000251a1a7220 */ /* 0x000fe20000410000 */
[----:B-----5:R-:W-:Y:S02]  /*6ea0*/  FFMA.FTZ R28, R42, R21, R44 ;  /* 0x000000152a1c7223 */ /* 0x020fe4000001002c */
[----:B------:R-:W-:Y:S01]  /*6eb0*/  LEA.HI.X R23, R24, UR11, R23, 0x2, P4 ;  /* 0x0000000b18177c11 */ /* 0x000fe2000a0f1417 */
[----:B------:R-:W-:-:S05]  /*6ec0*/  FFMA.FTZ R29, R43, R26, R45 ;  /* 0x0000001a2b1d7223 */ /* 0x000fca000001002d */
[----:B------:R0:W-:Y:S02]  /*6ed0*/  STG.E.64 desc[UR6][R22.64], R28 ;  /* 0x0000001c16007986 */ /* 0x0001e4000c101b06 */
.L_x_3837:
[----:B------:R-:W-:Y:S05]  /*6ee0*/  BSYNC.RECONVERGENT B1 ;  /* 0x0000000000017941 */ /* 0x000fea0003800200 */
.L_x_3836:
[----:B------:R-:W-:Y:S04]  /*6ef0*/  BSSY.RECONVERGENT B1, `(.L_x_3838) ;  /* 0x0000013000017945 */ /* 0x000fe80003800200 */
[----:B------:R-:W-:Y:S05]  /*6f00*/  @P1 BRA `(.L_x_3839) ;  /* 0x0000000000441947 */ /* 0x000fea0003800000 */
[----:B------:R-:W2:Y:S01]  /*6f10*/  LDCU.64 UR8, c[0x0][0x3e0] ;  /* 0x00007c00ff0877ac */ /* 0x000ea20008000a00 */
[----:B0-----:R-:W-:Y:S01]  /*6f20*/  MOV R22, R16 ;  /* 0x0000001000167202 */ /* 0x001fe20000000f00 */
[----:B------:R-:W-:Y:S01]  /*6f30*/  FADD.FTZ R98, -R36, R98 ;  /* 0x0000006224627221 */ /* 0x000fe20000010100 */
[----:B------:R-:W-:Y:S01]  /*6f40*/  MOV R23, R19 ;  /* 0x0000001300177202 */ /* 0x000fe20000000f00 */
[----:B------:R-:W0:Y:S02]  /*6f50*/  LDCU.64 UR10, c[0x0][0x380] ;  /* 0x00007000ff0a77ac */ /* 0x000e240008000a00 */
[----:B-1----:R-:W-:-:S04]  /*6f60*/  FMUL.FTZ R21, R98, R37 ;  /* 0x0000002562157220 */ /* 0x002fc80000410000 */
[----:B-----5:R-:W-:Y:S01]  /*6f70*/  FFMA.FTZ R28, R42, R21, R44 ;  /* 0x000000152a1c7223 */ /* 0x020fe2000001002c */
[----:B--2---:R-:W-:Y:S02]  /*6f80*/  IMAD R26, R47, UR8, RZ ;  /* 0x000000082f1a7c24 */ /* 0x004fe4000f8e02ff */
[----:B------:R-:W-:-:S04]  /*6f90*/  IMAD.WIDE.U32 R24, R39, UR8, R22 ;  /* 0x0000000827187c25 */ /* 0x000fc8000f8e0016 */
[----:B------:R-:W-:Y:S02]  /*6fa0*/  IMAD R39, R39, UR9, R26 ;  /* 0x0000000927277c24 */ /* 0x000fe4000f8e021a */
[----:B------:R-:W-:Y:S01]  /*6fb0*/  FADD.FTZ R26, -R36, R99 ;  /* 0x00000063241a7221 */ /* 0x000fe20000010100 */
[----:B0-----:R-:W-:Y:S02]  /*6fc0*/  LEA R22, P1, R24, UR10, 0x2 ;  /* 0x0000000a18167c11 */ /* 0x001fe4000f8210ff */
[----:B------:R-:W-:Y:S01]  /*6fd0*/  IADD3 R39, PT, PT, R25, R39, RZ ;  /* 0x0000002719277210 */ /* 0x000fe20007ffe0ff */
[----:B------:R-:W-:-:S03]  /*6fe0*/  FMUL.FTZ R26, R26, R37 ;  /* 0x000000251a1a7220 */ /* 0x000fc60000410000 */
[----:B------:R-:W-:Y:S01]  /*6ff0*/  LEA.HI.X R23, R24, UR11, R39, 0x2, P1 ;  /* 0x0000000b18177c11 */ /* 0x000fe200088f1427 */
[----:B------:R-:W-:-:S05]  /*7000*/  FFMA.FTZ R29, R43, R26, R45 ;  /* 0x0000001a2b1d7223 */ /* 0x000fca000001002d */
[----:B------:R2:W-:Y:S02]  /*7010*/  STG.E.64 desc[UR6][R22.64], R28 ;  /* 0x0000001c16007986 */ /* 0x0005e4000c101b06 */
.L_x_3839:
[----:B------:R-:W-:Y:S05]  /*7020*/  BSYNC.RECONVERGENT B1 ;  /* 0x0000000000017941 */ /* 0x000fea0003800200 */
.L_x_3838:
[----:B------:R-:W-:Y:S04]  /*7030*/  BSSY.RECONVERGENT B1, `(.L_x_3840) ;  /* 0x0000013000017945 */ /* 0x000fe80003800200 */
[----:B------:R-:W-:Y:S05]  /*7040*/  @P0 BRA `(.L_x_3841) ;  /* 0x0000000000440947 */ /* 0x000fea0003800000 */
[----:B------:R-:W3:Y:S01]  /*7050*/  LDCU.64 UR8, c[0x0][0x3e0] ;  /* 0x00007c00ff0877ac */ /* 0x000ee20008000a00 */
[----:B0-2---:R-:W-:Y:S01]  /*7060*/  MOV R22, R16 ;  /* 0x0000001000167202 */ /* 0x005fe20000000f00 */
[C---:B------:R-:W-:Y:S01]  /*7070*/  FADD.FTZ R100, -R36.reuse, R100 ;  /* 0x0000006424647221 */ /* 0x040fe20000010100 */
        /* <DEDUP_REMOVED lines=14> */
.L_x_3841:
[----:B------:R-:W-:Y:S05]  /*7160*/  BSYNC.RECONVERGENT B1 ;  /* 0x0000000000017941 */ /* 0x000fea0003800200 */
.L_x_3840:
[----:B------:R-:W-:Y:S04]  /*7170*/  BSSY.RECONVERGENT B1, `(.L_x_3842) ;  /* 0x0000013000017945 */ /* 0x000fe80003800200 */
[----:B------:R-:W-:Y:S05]  /*7180*/  @P5 BRA `(.L_x_3843) ;  /* 0x0000000000445947 */ /* 0x000fea0003800000 */
[----:B------:R-:W4:Y:S01]  /*7190*/  LDCU.64 UR8, c[0x0][0x3e0] ;  /* 0x00007c00ff0877ac */ /* 0x000f220008000a00 */
[----:B---3--:R-:W-:Y:S01]  /*71a0*/  MOV R20, R16 ;  /* 0x0000001000147202 */ /* 0x008fe20000000f00 */
[C---:B------:R-:W-:Y:S01]  /*71b0*/  FADD.FTZ R102, -R36.reuse, R102 ;  /* 0x0000006624667221 */ /* 0x040fe20000010100 */
[----:B------:R-:W-:Y:S01]  /*71c0*/  MOV R21, R19 ;  /* 0x0000001300157202 */ /* 0x000fe20000000f00 */
[----:B------:R-:W3:Y:S01]  /*71d0*/  LDCU.64 UR10, c[0x0][0x380] ;  /* 0x00007000ff0a77ac */ /* 0x000ee20008000a00 */
[----:B------:R-:W-:-:S04]  /*71e0*/  FADD.FTZ R24, -R36, R103 ;  /* 0x0000006724187221 */ /* 0x000fc80000010100 */
[----:B-1----:R-:W-:-:S04]  /*71f0*/  FMUL.FTZ R24, R24, R37 ;  /* 0x0000002518187220 */ /* 0x002fc80000410000 */
[----:B-----5:R-:W-:Y:S01]  /*7200*/  FFMA.FTZ R27, R43, R24, R45 ;  /* 0x000000182b1b7223 */ /* 0x020fe2000001002d */
[----:B----4-:R-:W-:Y:S02]  /*7210*/  IMAD R30, R30, UR8, RZ ;  /* 0x000000081e1e7c24 */ /* 0x010fe4000f8e02ff */
[----:B0-2---:R-:W-:-:S04]  /*7220*/  IMAD.WIDE.U32 R22, R31, UR8, R20 ;  /* 0x000000081f167c25 */ /* 0x005fc8000f8e0014 */
[----:B------:R-:W-:Y:S01]  /*7230*/  FMUL.FTZ R21, R102, R37 ;  /* 0x0000002566157220 */ /* 0x000fe20000410000 */
[----:B------:R-:W-:Y:S01]  /*7240*/  IMAD R31, R31, UR9, R30 ;  /* 0x000000091f1f7c24 */ /* 0x000fe2000f8e021e */
[----:B---3--:R-:W-:Y:S02]  /*7250*/  LEA R20, P0, R22, UR10, 0x2 ;  /* 0x0000000a16147c11 */ /* 0x008fe4000f8010ff */
[----:B------:R-:W-:Y:S02]  /*7260*/  FFMA.FTZ R26, R42, R21, R44 ;  /* 0x000000152a1a7223 */ /* 0x000fe4000001002c */
[----:B------:R-:W-:-:S04]  /*7270*/  IADD3 R31, PT, PT, R23, R31, RZ ;  /* 0x0000001f171f7210 */ /* 0x000fc80007ffe0ff */
[----:B------:R-:W-:-:S05]  /*7280*/  LEA.HI.X R21, R22, UR11, R31, 0x2, P0 ;  /* 0x0000000b16157c11 */ /* 0x000fca00080f141f */
[----:B------:R4:W-:Y:S02]  /*7290*/  STG.E.64 desc[UR6][R20.64], R26 ;  /* 0x0000001a14007986 */ /* 0x0009e4000c101b06 */
.L_x_3843:
[----:B------:R-:W-:Y:S05]  /*72a0*/  BSYNC.RECONVERGENT B1 ;  /* 0x0000000000017941 */ /* 0x000fea0003800200 */
.L_x_3842:
[----:B------:R-:W-:Y:S04]  /*72b0*/  BSSY.RECONVERGENT B1, `(.L_x_3844) ;  /* 0x0000013000017945 */ /* 0x000fe80003800200 */
[----:B------:R-:W-:Y:S05]  /*72c0*/  @P2 BRA `(.L_x_3845) ;  /* 0x0000000000442947 */ /* 0x000fea0003800000 */
[----:B------:R-:W0:Y:S01]  /*72d0*/  LDCU.64 UR8, c[0x0][0x3e0] ;  /* 0x00007c00ff0877ac */ /* 0x000e220008000a00 */
[----:B---34-:R-:W-:Y:S01]  /*72e0*/  MOV R20, R16 ;  /* 0x0000001000147202 */ /* 0x018fe20000000f00 */
[C---:B------:R-:W-:Y:S01]  /*72f0*/  FADD.FTZ R104, -R36.reuse, R104 ;  /* 0x0000006824687221 */ /* 0x040fe20000010100 */
[----:B------:R-:W-:Y:S01]  /*7300*/  MOV R21, R19 ;  /* 0x0000001300157202 */ /* 0x000fe20000000f00 */
[----:B------:R-:W3:Y:S01]  /*7310*/  LDCU.64 UR10, c[0x0][0x380] ;  /* 0x00007000ff0a77ac */ /* 0x000ee20008000a00 */
[----:B------:R-:W-:-:S04]  /*7320*/  FADD.FTZ R24, -R36, R105 ;  /* 0x0000006924187221 */ /* 0x000fc80000010100 */
[----:B-1----:R-:W-:-:S04]  /*7330*/  FMUL.FTZ R24, R24, R37 ;  /* 0x0000002518187220 */ /* 0x002fc80000410000 */
[----:B-----5:R-:W-:Y:S01]  /*7340*/  FFMA.FTZ R27, R43, R24, R45 ;  /* 0x000000182b1b7223 */ /* 0x020fe2000001002d */
[----:B0-----:R-:W-:Y:S02]  /*7350*/  IMAD R32, R32, UR8, RZ ;  /* 0x0000000820207c24 */ /* 0x001fe4000f8e02ff */
[----:B--2---:R-:W-:-:S04]  /*7360*/  IMAD.WIDE.U32 R22, R33, UR8, R20 ;  /* 0x0000000821167c25 */ /* 0x004fc8000f8e0014 */
[----:B------:R-:W-:Y:S01]  /*7370*/  FMUL.FTZ R21, R104, R37 ;  /* 0x0000002568157220 */ /* 0x000fe20000410000 */
[----:B------:R-:W-:Y:S01]  /*7380*/  IMAD R33, R33, UR9, R32 ;  /* 0x0000000921217c24 */ /* 0x000fe2000f8e0220 */
[----:B---3--:R-:W-:Y:S02]  /*7390*/  LEA R20, P0, R22, UR10, 0x2 ;  /* 0x0000000a16147c11 */ /* 0x008fe4000f8010ff */
[----:B------:R-:W-:Y:S02]  /*73a0*/  FFMA.FTZ R26, R42, R21, R44 ;  /* 0x000000152a1a7223 */ /* 0x000fe4000001002c */
[----:B------:R-:W-:-:S04]  /*73b0*/  IADD3 R33, PT, PT, R23, R33, RZ ;  /* 0x0000002117217210 */ /* 0x000fc80007ffe0ff */
[----:B------:R-:W-:-:S05]  /*73c0*/  LEA.HI.X R21, R22, UR11, R33, 0x2, P0 ;  /* 0x0000000b16157c11 */ /* 0x000fca00080f1421 */
[----:B------:R0:W-:Y:S02]  /*73d0*/  STG.E.64 desc[UR6][R20.64], R26 ;  /* 0x0000001a14007986 */ /* 0x0001e4000c101b06 */
.L_x_3845:
[----:B------:R-:W-:Y:S05]  /*73e0*/  BSYNC.RECONVERGENT B1 ;  /* 0x0000000000017941 */ /* 0x000fea0003800200 */
.L_x_3844:
[----:B------:R-:W-:Y:S05]  /*73f0*/  @P3 BRA `(.L_x_3846) ;  /* 0x0000004000d83947 */ /* 0x000fea0003800000 */
[----:B------:R-:W0:Y:S01]  /*7400*/  LDCU.64 UR4, c[0x0][0x3e0] ;  /* 0x00007c00ff0477ac */ /* 0x000e220008000a00 */
[----:B------:R-:W-:Y:S01]  /*7410*/  MOV R17, R19 ;  /* 0x0000001300117202 */ /* 0x000fe20000000f00 */
[C---:B------:R-:W-:Y:S01]  /*7420*/  FADD.FTZ R106, -R36.reuse, R106 ;  /* 0x0000006a246a7221 */ /* 0x040fe20000010100 */
[----:B------:R-:W-:Y:S01]  /*7430*/  FADD.FTZ R36, -R36, R107 ;  /* 0x0000006b24247221 */ /* 0x000fe20000010100 */
[----:B------:R-:W2:Y:S03]  /*7440*/  LDCU.64 UR8, c[0x0][0x380] ;  /* 0x00007000ff0877ac */ /* 0x000ea60008000a00 */
[----:B-1----:R-:W-:-:S04]  /*7450*/  FMUL.FTZ R36, R36, R37 ;  /* 0x0000002524247220 */ /* 0x002fc80000410000 */
[----:B-----5:R-:W-:Y:S01]  /*7460*/  FFMA.FTZ R43, R43, R36, R45 ;  /* 0x000000242b2b7223 */ /* 0x020fe2000001002d */
[----:B0--34-:R-:W-:Y:S02]  /*7470*/  IMAD R21, R3, UR4, RZ ;  /* 0x0000000403157c24 */ /* 0x019fe4000f8e02ff */
[----:B------:R-:W-:-:S04]  /*7480*/  IMAD.WIDE.U32 R18, R2, UR4, R16 ;  /* 0x0000000402127c25 */ /* 0x000fc8000f8e0010 */
[----:B------:R-:W-:Y:S01]  /*7490*/  FMUL.FTZ R17, R106, R37 ;  /* 0x000000256a117220 */ /* 0x000fe20000410000 */
[----:B------:R-:W-:Y:S01]  /*74a0*/  IMAD R21, R2, UR5, R21 ;  /* 0x0000000502157c24 */ /* 0x000fe2000f8e0215 */
[----:B--2---:R-:W-:Y:S02]  /*74b0*/  LEA R16, P0, R18, UR8, 0x2 ;  /* 0x0000000812107c11 */ /* 0x004fe4000f8010ff */
[----:B------:R-:W-:Y:S02]  /*74c0*/  FFMA.FTZ R42, R42, R17, R44 ;  /* 0x000000112a2a7223 */ /* 0x000fe4000001002c */
[----:B------:R-:W-:-:S04]  /*74d0*/  IADD3 R21, PT, PT, R19, R21, RZ ;  /* 0x0000001513157210 */ /* 0x000fc80007ffe0ff */
[----:B------:R-:W-:-:S05]  /*74e0*/  LEA.HI.X R17, R18, UR9, R21, 0x2, P0 ;  /* 0x0000000912117c11 */ /* 0x000fca00080f1415 */
[----:B------:R0:W-:Y:S01]  /*74f0*/  STG.E.64 desc[UR6][R16.64], R42 ;  /* 0x0000002a10007986 */ /* 0x0001e2000c101b06 */
[----:B------:R-:W-:Y:S05]  /*7500*/  BRA `(.L_x_3846) ;  /* 0x0000004000947947 */ /* 0x000fea0003800000 */
.L_x_3783:
        /* <DEDUP_REMOVED lines=12> */
[----:B------:R-:W-:Y:S01]  /*75d0*/  FADD.FTZ R20, -R36, R20 ;  /* 0x0000001424147221 */ /* 0x000fe20000010100 */
[----:B------:R-:W0:Y:S03]  /*75e0*/  LDCU.64 UR8, c[0x0][0x3e0] ;  /* 0x00007c00ff0877ac */ /* 0x000e260008000a00 */
[----:B-1----:R-:W-:Y:S01]  /*75f0*/  FMUL.FTZ R55, R20, R37 ;  /* 0x0000002514377220 */ /* 0x002fe20000410000 */
[----:B------:R-:W-:Y:S01]  /*7600*/  FADD.FTZ R20, -R36, R21 ;  /* 0x0000001524147221 */ /* 0x000fe20000010100 */
[----:B------:R-:W1:Y:S01]  /*7610*/  LDCU.64 UR10, c[0x0][0x380] ;  /* 0x00007000ff0a77ac */ /* 0x000e620008000a00 */
[----:B------:R-:W-:Y:S01]  /*7620*/  MOV R21, R19 ;  /* 0x0000001300157202 */ /* 0x000fe20000000f00 */
[----:B-----5:R-:W-:Y:S01]  /*7630*/  FFMA.FTZ R55, R42, R55, R44 ;  /* 0x000000372a377223 */ /* 0x020fe2000001002c */
[----:B------:R-:W-:-:S03]  /*7640*/  FMUL.FTZ R56, R20, R37 ;  /* 0x0000002514387220 */ /* 0x000fc60000410000 */
[----:B------:R-:W-:Y:S01]  /*7650*/  FMUL.FTZ R20, R55, -1.4426950216293334961 ;  /* 0xbfb8aa3b37147820 */ /* 0x000fe20000410000 */
[----:B------:R-:W-:-:S04]  /*7660*/  FFMA.FTZ R56, R43, R56, R45 ;  /* 0x000000382b387223 */ /* 0x000fc8000001002d */
[----:B------:R-:W-:Y:S01]  /*7670*/  FMUL.FTZ R52, R56, -1.4426950216293334961 ;  /* 0xbfb8aa3b38347820 */ /* 0x000fe20000410000 */
[----:B------:R-:W2:Y:S01]  /*7680*/  MUFU.EX2 R20, R20 ;  /* 0x0000001400147308 */ /* 0x000ea20000000800 */
[----:B0-----:R-:W-:-:S04]  /*7690*/  IMAD R53, R53, UR8, RZ ;  /* 0x0000000835357c24 */ /* 0x001fc8000f8e02ff */
[----:B------:R-:W0:Y:S01]  /*76a0*/  MUFU.EX2 R52, R52 ;  /* 0x0000003400347308 */ /* 0x000e220000000800 */
[----:B------:R-:W-:Y:S02]  /*76b0*/  IMAD R53, R38, UR9, R53 ;  /* 0x0000000926357c24 */ /* 0x000fe4000f8e0235 */
[----:B--2---:R-:W-:Y:S01]  /*76c0*/  FADD.FTZ R57, R20, 1 ;  /* 0x3f80000014397421 */ /* 0x004fe20000010000 */
[----:B------:R-:W-:-:S03]  /*76d0*/  MOV R20, R16 ;  /* 0x0000001000147202 */ /* 0x000fc60000000f00 */
[----:B------:R-:W2:Y:S01]  /*76e0*/  MUFU.RCP R114, R57 ;  /* 0x0000003900727308 */ /* 0x000ea20000001000 */
[----:B0-----:R-:W-:Y:S01]  /*76f0*/  FADD.FTZ R113, R52, 1 ;  /* 0x3f80000034717421 */ /* 0x001fe20000010000 */
[----:B------:R-:W-:-:S03]  /*7700*/  IMAD.WIDE.U32 R20, R38, UR8, R20 ;  /* 0x0000000826147c25 */ /* 0x000fc6000f8e0014 */
[----:B-1----:R-:W-:-:S03]  /*7710*/  LEA R52, P1, R20, UR10, 0x2 ;  /* 0x0000000a14347c11 */ /* 0x002fc6000f8210ff */
[----:B------:R-:W0:Y:S01]  /*7720*/  MUFU.RCP R113, R113 ;  /* 0x0000007100717308 */ /* 0x000e220000001000 */
[----:B------:R-:W-:-:S04]  /*7730*/  IADD3 R53, PT, PT, R21, R53, RZ ;  /* 0x0000003515357210 */ /* 0x000fc80007ffe0ff */
[----:B------:R-:W-:Y:S01]  /*7740*/  LEA.HI.X R53, R20, UR11, R53, 0x2, P1 ;  /* 0x0000000b14357c11 */ /* 0x000fe200088f1435 */
[----:B--2---:R-:W-:Y:S01]  /*7750*/  FMUL.FTZ R20, R55, R114 ;  /* 0x0000007237147220 */ /* 0x004fe20000410000 */
[----:B0-----:R-:W-:-:S05]  /*7760*/  FMUL.FTZ R21, R56, R113 ;  /* 0x0000007138157220 */ /* 0x001fca0000410000 */
[----:B------:R0:W-:Y:S02]  /*7770*/  STG.E.64 desc[UR6][R52.64], R20 ;  /* 0x0000001434007986 */ /* 0x0001e4000c101b06 */
.L_x_3848:
[----:B------:R-:W-:Y:S05]  /*7780*/  BSYNC.RECONVERGENT B1 ;  /* 0x0000000000017941 */ /* 0x000fea0003800200 */
.L_x_3847:
[----:B------:R-:W-:Y:S04]  /*7790*/  BSSY.RECONVERGENT B1, `(.L_x_3849) ;  /* 0x000001d000017945 */ /* 0x000fe80003800200 */
[----:B------:R-:W-:Y:S05]  /*77a0*/  @P2 BRA `(.L_x_3850) ;  /* 0x00000000006c2947 */ /* 0x000fea0003800000 */
[C---:B------:R-:W-:Y:S01]  /*77b0*/  FADD.FTZ R22, -R36.reuse, R22 ;  /* 0x0000001624167221 */ /* 0x040fe20000010100 */
[----:B0-----:R-:W-:Y:S01]  /*77c0*/  FADD.FTZ R20, -R36, R23 ;  /* 0x0000001724147221 */ /* 0x001fe20000010100 */
        /* <DEDUP_REMOVED lines=25> */
.L_x_3850:
[----:B------:R-:W-:Y:S05]  /*7960*/  BSYNC.RECONVERGENT B1 ;  /* 0x0000000000017941 */ /* 0x000fea0003800200 */
.L_x_3849:
[----:B------:R-:W-:Y:S04]  /*7970*/  BSSY.RECONVERGENT B1, `(.L_x_3851) ;  /* 0x000001d000017945 */ /* 0x000fe80003800200 */
[----:B------:R-:W-:Y:S05]  /*7980*/  @P3 BRA `(.L_x_3852) ;  /* 0x00000000006c3947 */ /* 0x000fea0003800000 */
[C---:B------:R-:W-:Y:S01]  /*7990*/  FADD.FTZ R82, -R36.reuse, R82 ;  /* 0x0000005224527221 */ /* 0x040fe20000010100 */
[----:B0-2---:R-:W-:Y:S01]  /*79a0*/  FADD.FTZ R20, -R36, R83 ;  /* 0x0000005324147221 */ /* 0x005fe20000010100 */
        /* <DEDUP_REMOVED lines=25> */
.L_x_3852:
[----:B------:R-:W-:Y:S05]  /*7b40*/  BSYNC.RECONVERGENT B1 ;  /* 0x0000000000017941 */ /* 0x000fea0003800200 */
.L_x_3851:
[----:B------:R-:W-:Y:S01]  /*7b50*/  ISETP.GE.U32.AND P4, PT, R59, UR4, PT ;  /* 0x000000043b007c0c */ /* 0x000fe2000bf86070 */
[----:B------:R-:W-:Y:S01]  /*7b60*/  BSSY.RECONVERGENT B1, `(.L_x_3853) ;  /* 0x000002e000017945 */ /* 0x000fe20003800200 */
[----:B0-23--:R-:W-:Y:S02]  /*7b70*/  SHF.R.S32.HI R21, RZ, 0x1f, R59 ;  /* 0x0000001fff157819 */ /* 0x00dfe4000001143b */
[C---:B------:R-:W-:Y:S02]  /*7b80*/  IADD3 R56, PT, PT, R38.reuse, 0x60, RZ ;  /* 0x0000006026387810 */ /* 0x040fe40007ffe0ff */
        /* <DEDUP_REMOVED lines=16> */
[C---:B------:R-:W-:Y:S01]  /*7c90*/  FADD.FTZ R24, -R36.reuse, R24 ;  /* 0x0000001824187221 */ /* 0x040fe20000010100 */
[----:B------:R-:W-:Y:S01]  /*7ca0*/  FADD.FTZ R20, -R36, R25 ;  /* 0x0000001924147221 */ /* 0x000fe20000010100 */
[----:B------:R-:W0:Y:S02]  /*7cb0*/  LDCU.64 UR8, c[0x0][0x3e0] ;  /* 0x00007c00ff0877ac */ /* 0x000e240008000a00 */
        /* <DEDUP_REMOVED lines=16> */
[----:B------:R-:W-:Y:S01]  /*7dc0*/  IMAD R59, R59, UR9, R114 ;  /* 0x000000093b3b7c24 */ /* 0x000fe2000f8e0272 */
[----:B-1----:R-:W-:Y:S02]  /*7dd0*/  LEA R22, P4, R20, UR10, 0x2 ;  /* 0x0000000a14167c11 */ /* 0x002fe4000f8810ff */
[----:B------:R-:W1:Y:S02]  /*7de0*/  MUFU.RCP R82, R82 ;  /* 0x0000005200527308 */ /* 0x000e640000001000 */
[----:B------:R-:W-:-:S04]  /*7df0*/  IADD3 R59, PT, PT, R21, R59, RZ ;  /* 0x0000003b153b7210 */ /* 0x000fc80007ffe0ff */
[----:B------:R-:W-:Y:S01]  /*7e00*/  LEA.HI.X R23, R20, UR11, R59, 0x2, P4 ;  /* 0x0000000b14177c11 */ /* 0x000fe2000a0f143b */
[----:B0-----:R-:W-:Y:S01]  /*7e10*/  FMUL.FTZ R20, R24, R25 ;  /* 0x0000001918147220 */ /* 0x001fe20000410000 */
[----:B-1----:R-:W-:-:S05]  /*7e20*/  FMUL.FTZ R21, R83, R82 ;  /* 0x0000005253157220 */ /* 0x002fca0000410000 */
[----:B------:R0:W-:Y:S02]  /*7e30*/  STG.E.64 desc[UR6][R22.64], R20 ;  /* 0x0000001416007986 */ /* 0x0001e4000c101b06 */
.L_x_3854:
[----:B------:R-:W-:Y:S05]  /*7e40*/  BSYNC.RECONVERGENT B1 ;  /* 0x0000000000017941 */ /* 0x000fea0003800200 */
.L_x_3853:
        /* <DEDUP_REMOVED lines=29> */
.L_x_3856:
[----:B------:R-:W-:Y:S05]  /*8020*/  BSYNC.RECONVERGENT B1 ;  /* 0x0000000000017941 */ /* 0x000fea0003800200 */
.L_x_3855:
        /* <DEDUP_REMOVED lines=29> */
.L_x_3858:
[----:B------:R-:W-:Y:S05]  /*8200*/  BSYNC.RECONVERGENT B1 ;  /* 0x0000000000017941 */ /* 0x000fea0003800200 */
.L_x_3857:
[----:B------:R-:W-:Y:S04]  /*8210*/  BSSY.RECONVERGENT B1, `(.L_x_3859) ;  /* 0x000001d000017945 */ /* 0x000fe80003800200 */
[----:B------:R-:W-:Y:S05]  /*8220*/  @P2 BRA `(.L_x_3860) ;  /* 0x00000000006c2947 */ /* 0x000fea0003800000 */
[C---:B------:R-:W-:Y:S01]  /*8230*/  FADD.FTZ R28, -R36.reuse, R28 ;  /* 0x0000001c241c7221 */ /* 0x040fe20000010100 */
[----:B0-23--:R-:W-:Y:S01]  /*8240*/  FADD.FTZ R20, -R36, R29 ;  /* 0x0000001d24147221 */ /* 0x00dfe20000010100 */
        /* <DEDUP_REMOVED lines=25> */
.L_x_3860:
[----:B------:R-:W-:Y:S05]  /*83e0*/  BSYNC.RECONVERGENT B1 ;  /* 0x0000000000017941 */ /* 0x000fea0003800200 */
.L_x_3859:
[----:B------:R-:W-:Y:S04]  /*83f0*/  BSSY.RECONVERGENT B1, `(.L_x_3861) ;  /* 0x000001d000017945 */ /* 0x000fe80003800200 */
[----:B------:R-:W-:Y:S05]  /*8400*/  @P3 BRA `(.L_x_3862) ;  /* 0x00000000006c3947 */ /* 0x000fea0003800000 */
[C---:B------:R-:W-:Y:S01]  /*8410*/  FADD.FTZ R30, -R36.reuse, R30 ;  /* 0x0000001e241e7221 */ /* 0x040fe20000010100 */
[----:B0-234-:R-:W-:Y:S01]  /*8420*/  FADD.FTZ R20, -R36, R31 ;  /* 0x0000001f24147221 */ /* 0x01dfe20000010100 */
        /* <DEDUP_REMOVED lines=25> */
.L_x_3862:
[----:B------:R-:W-:Y:S05]  /*85c0*/  BSYNC.RECONVERGENT B1 ;  /* 0x0000000000017941 */ /* 0x000fea0003800200 */
.L_x_3861:
[----:B------:R-:W-:Y:S01]  /*85d0*/  ISETP.GE.U32.AND P4, PT, R54, UR4, PT ;  /* 0x0000000436007c0c */ /* 0x000fe2000bf86070 */
[----:B------:R-:W-:Y:S01]  /*85e0*/  BSSY.RECONVERGENT B1, `(.L_x_3863) ;  /* 0x000002e000017945 */ /* 0x000fe20003800200 */
[----:B0-234-:R-:W-:Y:S02]  /*85f0*/  SHF.R.S32.HI R21, RZ, 0x1f, R54 ;  /* 0x0000001fff157819 */ /* 0x01dfe40000011436 */
        /* <DEDUP_REMOVED lines=44> */
.L_x_3864:
[----:B------:R-:W-:Y:S05]  /*88c0*/  BSYNC.RECONVERGENT B1 ;  /* 0x0000000000017941 */ /* 0x000fea0003800200 */
.L_x_3863:
[----:B------:R-:W-:Y:S04]  /*88d0*/  BSSY.RECONVERGENT B1, `(.L_x_3865) ;  /* 0x000001d000017945 */ /* 0x000fe80003800200 */
[----:B------:R-:W-:Y:S05]  /*88e0*/  @P0 BRA `(.L_x_3866) ;  /* 0x00000000006c0947 */ /* 0x000fea0003800000 */
[C---:B------:R-:W-:Y:S01]  /*88f0*/  FADD.FTZ R94, -R36.reuse, R94 ;  /* 0x0000005e245e7221 */ /* 0x040fe20000010100 */
[----:B0-----:R-:W-:Y:S01]  /*8900*/  FADD.FTZ R20, -R36, R95 ;  /* 0x0000005f24147221 */ /* 0x001fe20000010100 */
        /* <DEDUP_REMOVED lines=25> */
.L_x_3866:
[----:B------:R-:W-:Y:S05]  /*8aa0*/  BSYNC.RECONVERGENT B1 ;  /* 0x0000000000017941 */ /* 0x000fea0003800200 */
.L_x_3865:
        /* <DEDUP_REMOVED lines=29> */
.L_x_3868:
[----:B------:R-:W-:Y:S05]  /*8c80*/  BSYNC.RECONVERGENT B1 ;  /* 0x0000000000017941 */ /* 0x000fea0003800200 */
.L_x_3867:
        /* <DEDUP_REMOVED lines=29> */
.L_x_3870:
[----:B------:R-:W-:Y:S05]  /*8e60*/  BSYNC.RECONVERGENT B1 ;  /* 0x0000000000017941 */ /* 0x000fea0003800200 */
.L_x_3869:
        /* <DEDUP_REMOVED lines=29> */
.L_x_3872:
[----:B------:R-:W-:Y:S05]  /*9040*/  BSYNC.RECONVERGENT B1 ;  /* 0x0000000000017941 */ /* 0x000fea0003800200 */
.L_x_3871:
        /* <DEDUP_REMOVED lines=29> */
.L_x_3874:
[----:B------:R-:W-:Y:S05]  /*9220*/  BSYNC.RECONVERGENT B1 ;  /* 0x0000000000017941 */ /* 0x000fea0003800200 */
.L_x_3873:
        /* <DEDUP_REMOVED lines=22> */
[C---:B------:R-:W-:Y:S01]  /*9390*/  FADD.FTZ R96, -R36.reuse, R96 ;  /* 0x0000006024607221 */ /* 0x040fe20000010100 */
[----:B--234-:R-:W-:Y:S01]  /*93a0*/  FADD.FTZ R20, -R36, R97 ;  /* 0x0000006124147221 */ /* 0x01cfe20000010100 */
        /* <DEDUP_REMOVED lines=25> */
.L_x_3876:
[----:B------:R-:W-:Y:S05]  /*9540*/  BSYNC.RECONVERGENT B1 ;  /* 0x0000000000017941 */ /* 0x000fea0003800200 */
.L_x_3875:
        /* <DEDUP_REMOVED lines=29> */
.L_x_3878:
[----:B------:R-:W-:Y:S05]  /*9720*/  BSYNC.RECONVERGENT B1 ;  /* 0x0000000000017941 */ /* 0x000fea0003800200 */
.L_x_3877:
        /* <DEDUP_REMOVED lines=29> */
.L_x_3880:
[----:B------:R-:W-:Y:S05]  /*9900*/  BSYNC.RECONVERGENT B1 ;  /* 0x0000000000017941 */ /* 0x000fea0003800200 */
.L_x_3879:
        /* <DEDUP_REMOVED lines=29> */
.L_x_3882:
[----:B------:R-:W-:Y:S05]  /*9ae0*/  BSYNC.RECONVERGENT B1 ;  /* 0x0000000000017941 */ /* 0x000fea0003800200 */
.L_x_3881:
        /* <DEDUP_REMOVED lines=29> */
.L_x_3884:
[----:B------:R-:W-:Y:S05]  /*9cc0*/  BSYNC.RECONVERGENT B1 ;  /* 0x0000000000017941 */ /* 0x000fea0003800200 */
.L_x_3883:
        /* <DEDUP_REMOVED lines=29> */
.L_x_3886:
[----:B------:R-:W-:Y:S05]  /*9ea0*/  BSYNC.RECONVERGENT B1 ;  /* 0x0000000000017941 */ /* 0x000fea0003800200 */
.L_x_3885:
[----:B------:R-:W-:Y:S01]  /*9eb0*/  ISETP.GE.U32.AND P4, PT, R26, UR4, PT ;  /* 0x000000041a007c0c */ /* 0x000fe2000bf86070 */
[----:B------:R-:W-:Y:S01]  /*9ec0*/  BSSY.RECONVERGENT B1, `(.L_x_3887) ;  /* 0x0000030000017945 */ /* 0x000fe20003800200 */
[----:B------:R-:W-:Y:S02]  /*9ed0*/  SHF.R.S32.HI R29, RZ, 0x1f, R26 ;  /* 0x0000001fff1d7819 */ /* 0x000fe4000001141a */
[C---:B0-----:R-:W-:Y:S02]  /*9ee0*/  IADD3 R24, PT, PT, R38.reuse, 0x160, RZ ;  /* 0x0000016026187810 */ /* 0x041fe40007ffe0ff */
[----:B------:R-:W-:Y:S02]  /*9ef0*/  ISETP.GE.AND.EX P4, PT, R29, UR5, PT, P4 ;  /* 0x000000051d007c0c */ /* 0x000fe4000bf86340 */
[----:B--234-:R-:W-:Y:S02]  /*9f00*/  IADD3 R22, PT, PT, R38, 0x170, RZ ;  /* 0x0000017026167810 */ /* 0x01cfe40007ffe0ff */
        /* <DEDUP_REMOVED lines=43> */
.L_x_3888:
[----:B------:R-:W-:Y:S05]  /*a1c0*/  BSYNC.RECONVERGENT B1 ;  /* 0x0000000000017941 */ /* 0x000fea0003800200 */
.L_x_3887:
[----:B------:R-:W-:Y:S04]  /*a1d0*/  BSSY.RECONVERGENT B1, `(.L_x_3889) ;  /* 0x000001d000017945 */ /* 0x000fe80003800200 */
[----:B------:R-:W-:Y:S05]  /*a1e0*/  @P1 BRA `(.L_x_3890) ;  /* 0x00000000006c1947 */ /* 0x000fea0003800000 */
[C---:B------:R-:W-:Y:S01]  /*a1f0*/  FADD.FTZ R76, -R36.reuse, R76 ;  /* 0x0000004c244c7221 */ /* 0x040fe20000010100 */
[----:B------:R-:W-:Y:S01]  /*a200*/  FADD.FTZ R26, -R36, R77 ;  /* 0x0000004d241a7221 */ /* 0x000fe20000010100 */
        /* <DEDUP_REMOVED lines=8> */
[----:B------:R-:W-:Y:S01]  /*a290*/  FMUL.FTZ R31, R35, -1.4426950216293334961 ;  /* 0xbfb8aa3b231f7820 */ /* 0x000fe20000410000 */
[----:B------:R-:W-:-:S04]  /*a2a0*/  MOV R29, R19 ;  /* 0x00000013001d7202 */ /* 0x000fc80000000f00 */
        /* <DEDUP_REMOVED lines=15> */
.L_x_3890:
[----:B------:R-:W-:Y:S05]  /*a3a0*/  BSYNC.RECONVERGENT B1 ;  /* 0x0000000000017941 */ /* 0x000fea0003800200 */
.L_x_3889:
[----:B------:R-:W-:Y:S04]  /*a3b0*/  BSSY.RECONVERGENT B1, `(.L_x_3891) ;  /* 0x000001d000017945 */ /* 0x000fe80003800200 */
[----:B------:R-:W-:Y:S05]  /*a3c0*/  @P0 BRA `(.L_x_3892) ;  /* 0x00000000006c0947 */ /* 0x000fea0003800000 */
[C---:B------:R-:W-:Y:S01]  /*a3d0*/  FADD.FTZ R78, -R36.reuse, R78 ;  /* 0x0000004e244e7221 */ /* 0x040fe20000010100 */
[----:B--2---:R-:W-:Y:S01]  /*a3e0*/  FADD.FTZ R26, -R36, R79 ;  /* 0x0000004f241a7221 */ /* 0x004fe20000010100 */
        /* <DEDUP_REMOVED lines=25> */
.L_x_3892:
[----:B------:R-:W-:Y:S05]  /*a580*/  BSYNC.RECONVERGENT B1 ;  /* 0x0000000000017941 */ /* 0x000fea0003800200 */
.L_x_3891:
[----:B------:R-:W-:Y:S04]  /*a590*/  BSSY.RECONVERGENT B1, `(.L_x_3893) ;  /* 0x000001d000017945 */ /* 0x000fe80003800200 */
[----:B------:R-:W-:Y:S05]  /*a5a0*/  @P5 BRA `(.L_x_3894) ;  /* 0x00000000006c5947 */ /* 0x000fea0003800000 */
[C---:B------:R-:W-:Y:S01]  /*a5b0*/  FADD.FTZ R80, -R36.reuse, R80 ;  /* 0x0000005024507221 */ /* 0x040fe20000010100 */
[----:B---3--:R-:W-:Y:S01]  /*a5c0*/  FADD.FTZ R24, -R36, R81 ;  /* 0x0000005124187221 */ /* 0x008fe20000010100 */
[----:B------:R-:W3:Y:S02]  /*a5d0*/  LDCU.64 UR8, c[0x0][0x3e0] ;  /* 0x00007c00ff0877ac */ /* 0x000ee40008000a00 */
[-C--:B-1----:R-:W-:Y:S01]  /*a5e0*/  FMUL.FTZ R25, R80, R37.reuse ;  /* 0x0000002550197220 */ /* 0x082fe20000410000 */
[----:B--2---:R-:W-:Y:S01]  /*a5f0*/  FMUL.FTZ R26, R24, R37 ;  /* 0x00000025181a7220 */ /* 0x004fe20000410000 */
[----:B------:R-:W1:Y:S02]  /*a600*/  LDCU.64 UR10, c[0x0][0x380] ;  /* 0x00007000ff0a77ac */ /* 0x000e640008000a00 */
[----:B-----5:R-:W-:Y:S01]  /*a610*/  FFMA.FTZ R29, R42, R25, R44 ;  /* 0x000000192a1d7223 */ /* 0x020fe2000001002c */
[----:B0-----:R-:W-:Y:S01]  /*a620*/  FFMA.FTZ R31, R43, R26, R45 ;  /* 0x0000001a2b1f7223 */ /* 0x001fe2000001002d */
[----:B------:R-:W-:-:S02]  /*a630*/  MOV R25, R19 ;  /* 0x0000001300197202 */ /* 0x000fc40000000f00 */
[----:B------:R-:W-:Y:S01]  /*a640*/  FMUL.FTZ R24, R29, -1.4426950216293334961 ;  /* 0xbfb8aa3b1d187820 */ /* 0x000fe20000410000 */
[----:B------:R-:W-:-:S05]  /*a650*/  FMUL.FTZ R27, R31, -1.4426950216293334961 ;  /* 0xbfb8aa3b1f1b7820 */ /* 0x000fca0000410000 */
[----:B------:R-:W0:Y:S01]  /*a660*/  MUFU.EX2 R24, R24 ;  /* 0x0000001800187308 */ /* 0x000e220000000800 */
[----:B---3--:R-:W-:-:S03]  /*a670*/  IMAD R23, R23, UR8, RZ ;  /* 0x0000000817177c24 */ /* 0x008fc6000f8e02ff */
        /* <DEDUP_REMOVED lines=14> */
.L_x_3894:
[----:B------:R-:W-:Y:S05]  /*a760*/  BSYNC.RECONVERGENT B1 ;  /* 0x0000000000017941 */ /* 0x000fea0003800200 */
.L_x_3893:
[----:B------:R-:W-:Y:S04]  /*a770*/  BSSY.RECONVERGENT B1, `(.L_x_3895) ;  /* 0x000001d000017945 */ /* 0x000fe80003800200 */
[----:B------:R-:W-:Y:S05]  /*a780*/  @P2 BRA `(.L_x_3896) ;  /* 0x00000000006c2947 */ /* 0x000fea0003800000 */
[C---:B------:R-:W-:Y:S01]  /*a790*/  FADD.FTZ R86, -R36.reuse, R86 ;  /* 0x0000005624567221 */ /* 0x040fe20000010100 */
[----:B----4-:R-:W-:Y:S01]  /*a7a0*/  FADD.FTZ R22, -R36, R87 ;  /* 0x0000005724167221 */ /* 0x010fe20000010100 */
[----:B------:R-:W4:Y:S02]  /*a7b0*/  LDCU.64 UR8, c[0x0][0x3e0] ;  /* 0x00007c00ff0877ac */ /* 0x000f240008000a00 */
[-C--:B-1----:R-:W-:Y:S01]  /*a7c0*/  FMUL.FTZ R23, R86, R37.reuse ;  /* 0x0000002556177220 */ /* 0x082fe20000410000 */
[----:B---3--:R-:W-:Y:S01]  /*a7d0*/  FMUL.FTZ R24, R22, R37 ;  /* 0x0000002516187220 */ /* 0x008fe20000410000 */
[----:B------:R-:W1:Y:S02]  /*a7e0*/  LDCU.64 UR10, c[0x0][0x380] ;  /* 0x00007000ff0a77ac */ /* 0x000e640008000a00 */
[----:B-----5:R-:W-:Y:S01]  /*a7f0*/  FFMA.FTZ R29, R42, R23, R44 ;  /* 0x000000172a1d7223 */ /* 0x020fe2000001002c */
[----:B0-2---:R-:W-:Y:S01]  /*a800*/  FFMA.FTZ R30, R43, R24, R45 ;  /* 0x000000182b1e7223 */ /* 0x005fe2000001002d */
[----:B------:R-:W-:-:S02]  /*a810*/  MOV R23, R19 ;  /* 0x0000001300177202 */ /* 0x000fc40000000f00 */
[----:B------:R-:W-:Y:S01]  /*a820*/  FMUL.FTZ R22, R29, -1.4426950216293334961 ;  /* 0xbfb8aa3b1d167820 */ /* 0x000fe20000410000 */
[----:B------:R-:W-:-:S05]  /*a830*/  FMUL.FTZ R24, R30, -1.4426950216293334961 ;  /* 0xbfb8aa3b1e187820 */ /* 0x000fca0000410000 */
[----:B------:R-:W0:Y:S01]  /*a840*/  MUFU.EX2 R22, R22 ;  /* 0x0000001600167308 */ /* 0x000e220000000800 */
[----:B----4-:R-:W-:-:S03]  /*a850*/  IMAD R25, R48, UR8, RZ ;  /* 0x0000000830197c24 */ /* 0x010fc6000f8e02ff */
        /* <DEDUP_REMOVED lines=14> */
.L_x_3896:
[----:B------:R-:W-:Y:S05]  /*a940*/  BSYNC.RECONVERGENT B1 ;  /* 0x0000000000017941 */ /* 0x000fea0003800200 */
.L_x_3895:
[----:B------:R-:W-:Y:S04]  /*a950*/  BSSY.RECONVERGENT B1, `(.L_x_3897) ;  /* 0x000001d000017945 */ /* 0x000fe80003800200 */
[----:B------:R-:W-:Y:S05]  /*a960*/  @P3 BRA `(.L_x_3898) ;  /* 0x00000000006c3947 */ /* 0x000fea0003800000 */
[C---:B------:R-:W-:Y:S01]  /*a970*/  FADD.FTZ R88, -R36.reuse, R88 ;  /* 0x0000005824587221 */ /* 0x040fe20000010100 */
[----:B----4-:R-:W-:Y:S01]  /*a980*/  FADD.FTZ R22, -R36, R89 ;  /* 0x0000005924167221 */ /* 0x010fe20000010100 */
[----:B------:R-:W4:Y:S02]  /*a990*/  LDCU.64 UR8, c[0x0][0x3e0] ;  /* 0x00007c00ff0877ac */ /* 0x000f240008000a00 */
[-C--:B-1----:R-:W-:Y:S01]  /*a9a0*/  FMUL.FTZ R23, R88, R37.reuse ;  /* 0x0000002558177220 */ /* 0x082fe20000410000 */
[----:B0--3--:R-:W-:Y:S01]  /*a9b0*/  FMUL.FTZ R24, R22, R37 ;  /* 0x0000002516187220 */ /* 0x009fe20000410000 */
[----:B------:R-:W0:Y:S02]  /*a9c0*/  LDCU.64 UR10, c[0x0][0x380] ;  /* 0x00007000ff0a77ac */ /* 0x000e240008000a00 */
[----:B-----5:R-:W-:Y:S01]  /*a9d0*/  FFMA.FTZ R29, R42, R23, R44 ;  /* 0x000000172a1d7223 */ /* 0x020fe2000001002c */
[----:B--2---:R-:W-:Y:S01]  /*a9e0*/  FFMA.FTZ R30, R43, R24, R45 ;  /* 0x000000182b1e7223 */ /* 0x004fe2000001002d */
[----:B------:R-:W-:-:S02]  /*a9f0*/  MOV R23, R19 ;  /* 0x0000001300177202 */ /* 0x000fc40000000f00 */
[----:B------:R-:W-:Y:S01]  /*aa00*/  FMUL.FTZ R22, R29, -1.4426950216293334961 ;  /* 0xbfb8aa3b1d167820 */ /* 0x000fe20000410000 */
[----:B------:R-:W-:-:S05]  /*aa10*/  FMUL.FTZ R24, R30, -1.4426950216293334961 ;  /* 0xbfb8aa3b1e187820 */ /* 0x000fca0000410000 */
[----:B------:R-:W1:Y:S01]  /*aa20*/  MUFU.EX2 R22, R22 ;  /* 0x0000001600167308 */ /* 0x000e620000000800 */
[----:B----4-:R-:W-:-:S03]  /*aa30*/  IMAD R32, R49, UR8, RZ ;  /* 0x0000000831207c24 */ /* 0x010fc6000f8e02ff */
        /* <DEDUP_REMOVED lines=14> */
.L_x_3898:
[----:B------:R-:W-:Y:S05]  /*ab20*/  BSYNC.RECONVERGENT B1 ;  /* 0x0000000000017941 */ /* 0x000fea0003800200 */
.L_x_3897:
[----:B------:R-:W-:Y:S01]  /*ab30*/  ISETP.GE.U32.AND P4, PT, R21, UR4, PT ;  /* 0x0000000415007c0c */ /* 0x000fe2000bf86070 */
[----:B------:R-:W-:Y:S01]  /*ab40*/  BSSY.RECONVERGENT B1, `(.L_x_3899) ;  /* 0x000002e000017945 */ /* 0x000fe20003800200 */
[----:B0-2-4-:R-:W-:Y:S02]  /*ab50*/  SHF.R.S32.HI R26, RZ, 0x1f, R21 ;  /* 0x0000001fff1a7819 */ /* 0x015fe40000011415 */
        /* <DEDUP_REMOVED lines=9> */
[----:B---3--:R-:W-:-:S02]  /*abf0*/  SHF.R.S32.HI R24, RZ, 0x1f, R23 ;  /* 0x0000001fff187819 */ /* 0x008fc40000011417 */
[----:B------:R-:W-:Y:S02]  /*ac00*/  SHF.R.S32.HI R22, RZ, 0x1f, R38 ;  /* 0x0000001fff167819 */ /* 0x000fe40000011426 */
        /* <DEDUP_REMOVED lines=20> */
[----:B------:R-:W0:Y:S03]  /*ad50*/  MUFU.EX2 R28, R28 ;  /* 0x0000001c001c7308 */ /* 0x000e260000000800 */
        /* <DEDUP_REMOVED lines=12> */
.L_x_3900:
[----:B------:R-:W-:Y:S05]  /*ae20*/  BSYNC.RECONVERGENT B1 ;  /* 0x0000000000017941 */ /* 0x000fea0003800200 */
.L_x_3899:
[----:B------:R-:W-:Y:S04]  /*ae30*/  BSSY.RECONVERGENT B1, `(.L_x_3901) ;  /* 0x000001d000017945 */ /* 0x000fe80003800200 */
[----:B------:R-:W-:Y:S05]  /*ae40*/  @P1 BRA `(.L_x_3902) ;  /* 0x00000000006c1947 */ /* 0x000fea0003800000 */
        /* <DEDUP_REMOVED lines=8> */
[----:B0-----:R-:W-:Y:S01]  /*aed0*/  FFMA.FTZ R31, R43, R26, R45 ;  /* 0x0000001a2b1f7223 */ /* 0x001fe2000001002d */
[----:B------:R-:W-:-:S02]  /*aee0*/  MOV R26, R16 ;  /* 0x00000010001a7202 */ /* 0x000fc40000000f00 */
[----:B------:R-:W-:Y:S01]  /*aef0*/  FMUL.FTZ R21, R32, -1.4426950216293334961 ;  /* 0xbfb8aa3b20157820 */ /* 0x000fe20000410000 */
[----:B------:R-:W-:-:S05]  /*af00*/  FMUL.FTZ R28, R31, -1.4426950216293334961 ;  /* 0xbfb8aa3b1f1c7820 */ /* 0x000fca0000410000 */
[----:B------:R-:W0:Y:S01]  /*af10*/  MUFU.EX2 R21, R21 ;  /* 0x0000001500157308 */ /* 0x000e220000000800 */
[----:B--2---:R-:W-:-:S03]  /*af20*/  IMAD R34, R47, UR8, RZ ;  /* 0x000000082f227c24 */ /* 0x004fc6000f8e02ff */
[----:B------:R-:W2:Y:S01]  /*af30*/  MUFU.EX2 R28, R28 ;  /* 0x0000001c001c7308 */ /* 0x000ea20000000800 */
[----:B------:R-:W-:-:S04]  /*af40*/  IMAD.WIDE.U32 R26, R39, UR8, R26 ;  /* 0x00000008271a7c25 */ /* 0x000fc8000f8e001a */
[----:B------:R-:W-:Y:S02]  /*af50*/  IMAD R39, R39, UR9, R34 ;  /* 0x0000000927277c24 */ /* 0x000fe4000f8e0222 */
[----:B0-----:R-:W-:-:S03]  /*af60*/  FADD.FTZ R25, R21, 1 ;  /* 0x3f80000015197421 */ /* 0x001fc60000010000 */
[----:B------:R-:W-:Y:S01]  /*af70*/  IADD3 R39, PT, PT, R27, R39, RZ ;  /* 0x000000271b277210 */ /* 0x000fe20007ffe0ff */
[----:B--2---:R-:W-:Y:S01]  /*af80*/  FADD.FTZ R30, R28, 1 ;  /* 0x3f8000001c1e7421 */ /* 0x004fe20000010000 */
[C---:B-1----:R-:W-:Y:S01]  /*af90*/  LEA R28, P1, R26.reuse, UR10, 0x2 ;  /* 0x0000000a1a1c7c11 */ /* 0x042fe2000f8210ff */
[----:B------:R-:W0:Y:S03]  /*afa0*/  MUFU.RCP R25, R25 ;  /* 0x0000001900197308 */ /* 0x000e260000001000 */
[----:B------:R-:W-:-:S05]  /*afb0*/  LEA.HI.X R29, R26, UR11, R39, 0x2, P1 ;  /* 0x0000000b1a1d7c11 */ /* 0x000fca00088f1427 */
[----:B------:R-:W1:Y:S01]  /*afc0*/  MUFU.RCP R30, R30 ;  /* 0x0000001e001e7308 */ /* 0x000e620000001000 */
[----:B0-----:R-:W-:Y:S01]  /*afd0*/  FMUL.FTZ R26, R32, R25 ;  /* 0x00000019201a7220 */ /* 0x001fe20000410000 */
[----:B-1----:R-:W-:-:S05]  /*afe0*/  FMUL.FTZ R27, R31, R30 ;  /* 0x0000001e1f1b7220 */ /* 0x002fca0000410000 */
[----:B------:R2:W-:Y:S02]  /*aff0*/  STG.E.64 desc[UR6][R28.64], R26 ;  /* 0x0000001a1c007986 */ /* 0x0005e4000c101b06 */
.L_x_3902:
[----:B------:R-:W-:Y:S05]  /*b000*/  BSYNC.RECONVERGENT B1 ;  /* 0x0000000000017941 */ /* 0x000fea0003800200 */
.L_x_3901:
[----:B------:R-:W-:Y:S04]  /*b010*/  BSSY.RECONVERGENT B1, `(.L_x_3903) ;  /* 0x000001d000017945 */ /* 0x000fe80003800200 */
[----:B------:R-:W-:Y:S05]  /*b020*/  @P0 BRA `(.L_x_3904) ;  /* 0x00000000006c0947 */ /* 0x000fea0003800000 */
[C---:B------:R-:W-:Y:S01]  /*b030*/  FADD.FTZ R100, -R36.reuse, R100 ;  /* 0x0000006424647221 */ /* 0x040fe20000010100 */
[----:B--2---:R-:W-:Y:S01]  /*b040*/  FADD.FTZ R26, -R36, R101 ;  /* 0x00000065241a7221 */ /* 0x004fe20000010100 */
[----:B------:R-:W2:Y:S01]  /*b050*/  LDCU.64 UR8, c[0x0][0x3e0] ;  /* 0x00007c00ff0877ac */ /* 0x000ea20008000a00 */
[----:B------:R-:W-:Y:S01]  /*b060*/  MOV R27, R19 ;  /* 0x00000013001b7202 */ /* 0x000fe20000000f00 */
        /* <DEDUP_REMOVED lines=11> */
[----:B------:R-:W-:-:S04]  /*b120*/  IMAD.WIDE.U32 R26, R20, UR8, R26 ;  /* 0x00000008141a7c25 */ /* 0x000fc8000f8e001a */
[----:B------:R-:W-:Y:S01]  /*b130*/  IMAD R35, R20, UR9, R35 ;  /* 0x0000000914237c24 */ /* 0x000fe2000f8e0223 */
[----:B-1----:R-:W-:Y:S01]  /*b140*/  LEA R20, P0, R26, UR10, 0x2 ;  /* 0x0000000a1a147c11 */ /* 0x002fe2000f8010ff */
[----:B0-----:R-:W-:-:S03]  /*b150*/  FADD.FTZ R25, R21, 1 ;  /* 0x3f80000015197421 */ /* 0x001fc60000010000 */
[----:B------:R-:W-:Y:S01]  /*b160*/  IADD3 R35, PT, PT, R27, R35, RZ ;  /* 0x000000231b237210 */ /* 0x000fe20007ffe0ff */
[----:B--2---:R-:W-:-:S03]  /*b170*/  FADD.FTZ R29, R28, 1 ;  /* 0x3f8000001c1d7421 */ /* 0x004fc60000010000 */
[----:B------:R-:W-:Y:S01]  /*b180*/  LEA.HI.X R21, R26, UR11, R35, 0x2, P0 ;  /* 0x0000000b1a157c11 */ /* 0x000fe200080f1423 */
[----:B------:R-:W0:Y:S08]  /*b190*/  MUFU.RCP R25, R25 ;  /* 0x0000001900197308 */ /* 0x000e300000001000 */
[----:B------:R-:W1:Y:S01]  /*b1a0*/  MUFU.RCP R29, R29 ;  /* 0x0000001d001d7308 */ /* 0x000e620000001000 */
[----:B0-----:R-:W-:Y:S01]  /*b1b0*/  FMUL.FTZ R26, R30, R25 ;  /* 0x000000191e1a7220 */ /* 0x001fe20000410000 */
[----:B-1----:R-:W-:-:S05]  /*b1c0*/  FMUL.FTZ R27, R32, R29 ;  /* 0x0000001d201b7220 */ /* 0x002fca0000410000 */
[----:B------:R3:W-:Y:S02]  /*b1d0*/  STG.E.64 desc[UR6][R20.64], R26 ;  /* 0x0000001a14007986 */ /* 0x0007e4000c101b06 */
.L_x_3904:
[----:B------:R-:W-:Y:S05]  /*b1e0*/  BSYNC.RECONVERGENT B1 ;  /* 0x0000000000017941 */ /* 0x000fea0003800200 */
.L_x_3903:
        /* <DEDUP_REMOVED lines=8> */
[----:B0----5:R-:W-:Y:S01]  /*b270*/  FFMA.FTZ R29, R42, R21, R44 ;  /* 0x000000152a1d7223 */ /* 0x021fe2000001002c */
[----:B------:R-:W-:Y:S01]  /*b280*/  FFMA.FTZ R30, R43, R26, R45 ;  /* 0x0000001a2b1e7223 */ /* 0x000fe2000001002d */
[----:B------:R-:W-:-:S02]  /*b290*/  MOV R21, R19 ;  /* 0x0000001300157202 */ /* 0x000fc40000000f00 */
[----:B------:R-:W-:Y:S01]  /*b2a0*/  FMUL.FTZ R20, R29, -1.4426950216293334961 ;  /* 0xbfb8aa3b1d147820 */ /* 0x000fe20000410000 */
[----:B------:R-:W-:-:S05]  /*b2b0*/  FMUL.FTZ R25, R30, -1.4426950216293334961 ;  /* 0xbfb8aa3b1e197820 */ /* 0x000fca0000410000 */
[----:B------:R-:W0:Y:S01]  /*b2c0*/  MUFU.EX2 R20, R20 ;  /* 0x0000001400147308 */ /* 0x000e220000000800 */
[----:B---3--:R-:W-:-:S03]  /*b2d0*/  IMAD R24, R24, UR8, RZ ;  /* 0x0000000818187c24 */ /* 0x008fc6000f8e02ff */
[----:B------:R-:W2:Y:S01]  /*b2e0*/  MUFU.EX2 R25, R25 ;  /* 0x0000001900197308 */ /* 0x000ea20000000800 */
[----:B0-----:R-:W-:Y:S01]  /*b2f0*/  FADD.FTZ R26, R20, 1 ;  /* 0x3f800000141a7421 */ /* 0x001fe20000010000 */
[----:B------:R-:W-:Y:S01]  /*b300*/  MOV R20, R16 ;  /* 0x0000001000147202 */ /* 0x000fe20000000f00 */
[----:B--2---:R-:W-:-:S04]  /*b310*/  FADD.FTZ R28, R25, 1 ;  /* 0x3f800000191c7421 */ /* 0x004fc80000010000 */
        /* <DEDUP_REMOVED lines=10> */
.L_x_3906:
[----:B------:R-:W-:Y:S05]  /*b3c0*/  BSYNC.RECONVERGENT B1 ;  /* 0x0000000000017941 */ /* 0x000fea0003800200 */
.L_x_3905:
[----:B------:R-:W-:Y:S04]  /*b3d0*/  BSSY.RECONVERGENT B1, `(.L_x_3907) ;  /* 0x000001d000017945 */ /* 0x000fe80003800200 */
[----:B------:R-:W-:Y:S05]  /*b3e0*/  @P2 BRA `(.L_x_3908) ;  /* 0x00000000006c2947 */ /* 0x000fea0003800000 */
[C---:B------:R-:W-:Y:S01]  /*b3f0*/  FADD.FTZ R104, -R36.reuse, R104 ;  /* 0x0000006824687221 */ /* 0x040fe20000010100 */
[----:B---3--:R-:W-:Y:S01]  /*b400*/  FADD.FTZ R20, -R36, R105 ;  /* 0x0000006924147221 */ /* 0x008fe20000010100 */
[----:B------:R-:W3:Y:S02]  /*b410*/  LDCU.64 UR8, c[0x0][0x3e0] ;  /* 0x00007c00ff0877ac */ /* 0x000ee40008000a00 */
[-C--:B-1----:R-:W-:Y:S01]  /*b420*/  FMUL.FTZ R21, R104, R37.reuse ;  /* 0x0000002568157220 */ /* 0x082fe20000410000 */
[----:B----4-:R-:W-:Y:S01]  /*b430*/  FMUL.FTZ R24, R20, R37 ;  /* 0x0000002514187220 */ /* 0x010fe20000410000 */
[----:B------:R-:W1:Y:S02]  /*b440*/  LDCU.64 UR10, c[0x0][0x380] ;  /* 0x00007000ff0a77ac */ /* 0x000e640008000a00 */
[----:B--2--5:R-:W-:Y:S01]  /*b450*/  FFMA.FTZ R27, R42, R21, R44 ;  /* 0x000000152a1b7223 */ /* 0x024fe2000001002c */
        /* <DEDUP_REMOVED lines=20> */
.L_x_3908:
[----:B------:R-:W-:Y:S05]  /*b5a0*/  BSYNC.RECONVERGENT B1 ;  /* 0x0000000000017941 */ /* 0x000fea0003800200 */
.L_x_3907:
[----:B------:R-:W-:Y:S05]  /*b5b0*/  @P3 BRA `(.L_x_3846) ;  /* 0x0000000000683947 */ /* 0x000fea0003800000 */
[C---:B------:R-:W-:Y:S01]  /*b5c0*/  FADD.FTZ R106, -R36.reuse, R106 ;  /* 0x0000006a246a7221 */ /* 0x040fe20000010100 */
[----:B------:R-:W-:Y:S01]  /*b5d0*/  FADD.FTZ R36, -R36, R107 ;  /* 0x0000006b24247221 */ /* 0x000fe20000010100 */
[----:B------:R-:W4:Y:S02]  /*b5e0*/  LDCU.64 UR4, c[0x0][0x3e0] ;  /* 0x00007c00ff0477ac */ /* 0x000f240008000a00 */
[-C--:B-1----:R-:W-:Y:S01]  /*b5f0*/  FMUL.FTZ R17, R106, R37.reuse ;  /* 0x000000256a117220 */ /* 0x082fe20000410000 */
[----:B------:R-:W-:Y:S01]  /*b600*/  FMUL.FTZ R36, R36, R37 ;  /* 0x0000002524247220 */ /* 0x000fe20000410000 */
[----:B------:R-:W1:Y:S02]  /*b610*/  LDCU.64 UR8, c[0x0][0x380] ;  /* 0x00007000ff0877ac */ /* 0x000e640008000a00 */
[----:B0----5:R-:W-:Y:S01]  /*b620*/  FFMA.FTZ R23, R42, R17, R44 ;  /* 0x000000112a177223 */ /* 0x021fe2000001002c */
[----:B------:R-:W-:-:S03]  /*b630*/  FFMA.FTZ R36, R43, R36, R45 ;  /* 0x000000242b247223 */ /* 0x000fc6000001002d */
[----:B------:R-:W-:Y:S01]  /*b640*/  FMUL.FTZ R17, R23, -1.4426950216293334961 ;  /* 0xbfb8aa3b17117820 */ /* 0x000fe20000410000 */
[----:B------:R-:W-:-:S05]  /*b650*/  FMUL.FTZ R18, R36, -1.4426950216293334961 ;  /* 0xbfb8aa3b24127820 */ /* 0x000fca0000410000 */
[----:B------:R-:W3:Y:S01]  /*b660*/  MUFU.EX2 R17, R17 ;  /* 0x0000001100117308 */ /* 0x000ee20000000800 */
[----:B----4-:R-:W-:-:S03]  /*b670*/  IMAD R25, R3, UR4, RZ ;  /* 0x0000000403197c24 */ /* 0x010fc6000f8e02ff */
[----:B------:R-:W0:Y:S01]  /*b680*/  MUFU.EX2 R18, R18 ;  /* 0x0000001200127308 */ /* 0x000e220000000800 */
[----:B------:R-:W-:Y:S02]  /*b690*/  IMAD R25, R2, UR5, R25 ;  /* 0x0000000502197c24 */ /* 0x000fe4000f8e0219 */
[----:B---3--:R-:W-:Y:S01]  /*b6a0*/  FADD.FTZ R20, R17, 1 ;  /* 0x3f80000011147421 */ /* 0x008fe20000010000 */
        /* <DEDUP_REMOVED lines=11> */
.L_x_3846:
[----:B------:R-:W-:Y:S05]  /*b760*/  BSYNC.RECONVERGENT B0 ;  /* 0x0000000000007941 */ /* 0x000fea0003800200 */
.L_x_3782:
        /* <DEDUP_REMOVED lines=8> */
.L_x_3910:
        /* <DEDUP_REMOVED lines=9> */
.L_x_4559:


//--------------------- .text._Z35group_norm_nhwc_fwd_one_pass_kernelI11Fp32IOBf16WLi64ELi64ELi512EEv26Group_norm_nhwc_fwd_params --------------------------
	.section	.text._Z35group_norm_nhwc_fwd_one_pass_kernelI11Fp32IOBf16WLi64ELi64ELi512EEv26Group_norm_nhwc_fwd_params,"ax",@progbits
	.align	128
        .global         _Z35group_norm_nhwc_fwd_one_pass_kernelI11Fp32IOBf16WLi64ELi64ELi512EEv26Group_norm_nhwc_fwd_params
        .type           _Z35group_norm_nhwc_fwd_one_pass_kernelI11Fp32IOBf16WLi64ELi64ELi512EEv26Group_norm_nhwc_fwd_params,@function
        .size           _Z35group_norm_nhwc_fwd_one_pass_kernelI11Fp32IOBf16WLi64ELi64ELi512EEv26Group_norm_nhwc_fwd_params,(.L_x_4560 - _Z35group_norm_nhwc_fwd_one_pass_kernelI11Fp32IOBf16WLi64ELi64ELi512EEv26Group_norm_nhwc_fwd_params)
        .other          _Z35group_norm_nhwc_fwd_one_pass_kernelI11Fp32IOBf16WLi64ELi64ELi512EEv26Group_norm_nhwc_fwd_params,@"STO_CUDA_ENTRY STV_DEFAULT"
_Z35group_norm_nhwc_fwd_one_pass_kernelI11Fp32IOBf16WLi64ELi64ELi512EEv26Group_norm_nhwc_fwd_params:
.text._Z35group_norm_nhwc_fwd_one_pass_kernelI11Fp32IOBf16WLi64ELi64ELi512EEv26Group_norm_nhwc_fwd_params:
        /* <DEDUP_REMOVED lines=23> */
.L_x_3938:
[----:B0-----:R-:W0:Y:S01]  /*0170*/  LDC R9, c[0x0][0x3f8] ;  /* 0x0000fe00ff097b82 */ /* 0x001e220000000800 */
[----:B-1----:R-:W1:Y:S01]  /*0180*/  LDCU.64 UR8, c[0x0][0x3e8] ;  /* 0x00007d00ff0877ac */ /* 0x002e620008000a00 */
[C---:B------:R-:W-:Y:S01]  /*0190*/  IADD3 R13, PT, PT, R23.reuse, 0x20, RZ ;  /* 0x00000020170d7810 */ /* 0x040fe20007ffe0ff */
[----:B--2---:R-:W2:Y:S01]  /*01a0*/  S2R R8, SR_TID.X ;  /* 0x0000000000087919 */ /* 0x004ea20000002100 */
[----:B------:R-:W-:Y:S01]  /*01b0*/  IADD3 R18, PT, PT, R23, 0x10, RZ ;  /* 0x0000001017127810 */ /* 0x000fe20007ffe0ff */
[----:B---3--:R-:W3:Y:S01]  /*01c0*/  LDCU.64 UR10, c[0x0][0x3f0] ;  /* 0x00007e00ff0a77ac */ /* 0x008ee20008000a00 */
[----:B------:R-:W-:Y:S02]  /*01d0*/  SHF.R.S32.HI R15, RZ, 0x1f, R13 ;  /* 0x0000001fff0f7819 */ /* 0x000fe4000001140d */
[----:B------:R-:W-:Y:S02]  /*01e0*/  SHF.R.S32.HI R21, RZ, 0x1f, R18 ;  /* 0x0000001fff157819 */ /* 0x000fe40000011412 */
[----:B0-----:R-:W-:-:S02]  /*01f0*/  IABS R5, R9 ;  /* 0x0000000900057213 */ /* 0x001fc40000000000 */
[----:B------:R-:W-:Y:S02]  /*0200*/  ISETP.NE.AND P3, PT, R9, RZ, PT ;  /* 0x000000ff0900720c */ /* 0x000fe40003f65270 */
[----:B------:R-:W0:Y:S01]  /*0210*/  I2F.RP R0, R5 ;  /* 0x0000000500007306 */ /* 0x000e220000209400 */
[----:B--2---:R-:W-:-:S07]  /*0220*/  SHF.L.U32 R27, R8, 0x1, RZ ;  /* 0x00000001081b7819 */ /* 0x004fce00000006ff */
[----:B0-----:R-:W0:Y:S02]  /*0230*/  MUFU.RCP R0, R0 ;  /* 0x0000000000007308 */ /* 0x001e240000001000 */
[----:B0-----:R-:W-:-:S06]  /*0240*/  IADD3 R2, PT, PT, R0, 0xffffffe, RZ ;  /* 0x0ffffffe00027810 */ /* 0x001fcc0007ffe0ff */
        /* <DEDUP_REMOVED lines=11> */
[-C--:B------:R-:W-:Y:S01]  /*0300*/  @!P2 IADD3 R0, PT, PT, R0, -R5.reuse, RZ ;  /* 0x800000050000a210 */ /* 0x080fe20007ffe0ff */
[----:B------:R-:W-:Y:S01]  /*0310*/  @!P2 VIADD R3, R3, 0x1 ;  /* 0x000000010303a836 */ /* 0x000fe20000000000 */
[----:B-1----:R-:W-:Y:S02]  /*0320*/  ISETP.GE.U32.AND P2, PT, R13, UR8, PT ;  /* 0x000000080d007c0c */ /* 0x002fe4000bf46070 */
[----:B------:R-:W-:Y:S02]  /*0330*/  ISETP.GE.U32.AND P1, PT, R0, R5, PT ;  /* 0x000000050000720c */ /* 0x000fe40003f26070 */
[----:B------:R-:W-:Y:S02]  /*0340*/  LOP3.LUT R0, R9, UR7, RZ, 0x3c, !PT ;  /* 0x0000000709007c12 */ /* 0x000fe4000f8e3cff */
[----:B------:R-:W-:Y:S02]  /*0350*/  ISETP.GE.AND.EX P2, PT, R15, UR9, PT, P2 ;  /* 0x000000090f007c0c */ /* 0x000fe4000bf46320 */
[----:B------:R-:W-:-:S07]  /*0360*/  ISETP.GE.AND P4, PT, R0, RZ, PT ;  /* 0x000000ff0000720c */ /* 0x000fce0003f86270 */
[----:B------:R-:W-:Y:S02]  /*0370*/  @P1 IADD3 R3, PT, PT, R3, 0x1, RZ ;  /* 0x0000000103031810 */ /* 0x000fe40007ffe0ff */
[----:B------:R-:W-:Y:S02]  /*0380*/  ISETP.GE.U32.AND P1, PT, R18, UR8, PT ;  /* 0x0000000812007c0c */ /* 0x000fe4000bf26070 */
[----:B------:R-:W0:Y:S02]  /*0390*/  @!P2 LDC.64 R4, c[0x0][0x3e0] ;  /* 0x0000f800ff04ab82 */ /* 0x000e240000000a00 */
[----:B------:R-:W-:Y:S02]  /*03a0*/  @!P4 IADD3 R3, PT, PT, -R3, RZ, RZ ;  /* 0x000000ff0303c210 */ /* 0x000fe40007ffe1ff */
[----:B------:R-:W-:Y:S02]  /*03b0*/  @!P3 LOP3.LUT R3, RZ, R9, RZ, 0x33, !PT ;  /* 0x00000009ff03b212 */ /* 0x000fe400078e33ff */
[----:B------:R-:W-:-:S02]  /*03c0*/  ISETP.GE.U32.AND P3, PT, R23, UR8, PT ;  /* 0x0000000817007c0c */ /* 0x000fc4000bf66070 */
[----:B------:R-:W-:Y:S01]  /*03d0*/  IADD3 R0, PT, PT, -R3, RZ, RZ ;  /* 0x000000ff03007210 */ /* 0x000fe20007ffe1ff */
[----:B------:R-:W1:Y:S01]  /*03e0*/  @!P2 LDC.64 R10, c[0x0][0x390] ;  /* 0x0000e400ff0aab82 */ /* 0x000e620000000a00 */
[----:B------:R-:W-:Y:S02]  /*03f0*/  ISETP.GE.AND.EX P3, PT, R7, UR9, PT, P3 ;  /* 0x0000000907007c0c */ /* 0x000fe4000bf66330 */
[----:B------:R-:W-:Y:S01]  /*0400*/  SHF.R.S32.HI R2, RZ, 0x1f, R3 ;  /* 0x0000001fff027819 */ /* 0x000fe20000011403 */
[----:B------:R-:W-:Y:S01]  /*0410*/  IMAD R0, R9, R0, UR7 ;  /* 0x0000000709007e24 */ /* 0x000fe2000f8e0200 */
[----:B------:R-:W-:Y:S02]  /*0420*/  ISETP.GE.AND.EX P1, PT, R21, UR9, PT, P1 ;  /* 0x0000000915007c0c */ /* 0x000fe4000bf26310 */
[----:B------:R-:W-:Y:S01]  /*0430*/  IADD3 R9, PT, PT, R23, 0x30, RZ ;  /* 0x0000003017097810 */ /* 0x000fe20007ffe0ff */
[----:B---3--:R-:W-:Y:S01]  /*0440*/  IMAD R2, R2, UR10, RZ ;  /* 0x0000000a02027c24 */ /* 0x008fe2000f8e02ff */
[----:B------:R-:W-:-:S02]  /*0450*/  SHF.L.U32 R0, R0, 0x6, RZ ;  /* 0x0000000600007819 */ /* 0x000fc400000006ff */
[----:B------:R-:W-:Y:S01]  /*0460*/  ISETP.GE.U32.AND P4, PT, R9, UR8, PT ;  /* 0x0000000809007c0c */ /* 0x000fe2000bf86070 */
[----:B------:R-:W-:Y:S01]  /*0470*/  IMAD R25, R3, UR11, R2 ;  /* 0x0000000b03197c24 */ /* 0x000fe2000f8e0202 */
[----:B------:R-:W-:Y:S01]  /*0480*/  LOP3.LUT R26, R0, 0x3e, R27, 0xf8, !PT ;  /* 0x0000003e001a7812 */ /* 0x000fe200078ef81b */
[----:B------:R-:W2:Y:S01]  /*0490*/  @!P3 LDC.64 R16, c[0x0][0x3e0] ;  /* 0x0000f800ff10bb82 */ /* 0x000ea20000000a00 */
[----:B------:R-:W-:Y:S01]  /*04a0*/  SHF.R.S32.HI R27, RZ, 0x1f, R0 ;  /* 0x0000001fff1b7819 */ /* 0x000fe20000011400 */
[----:B0-----:R-:W-:Y:S01]  /*04b0*/  @!P2 IMAD R2, R15, R4, RZ ;  /* 0x000000040f02a224 */ /* 0x001fe200078e02ff */
[----:B------:R-:W-:Y:S01]  /*04c0*/  SHF.R.S32.HI R19, RZ, 0x1f, R9 ;  /* 0x0000001fff137819 */ /* 0x000fe20000011409 */
[----:B------:R-:W-:-:S03]  /*04d0*/  IMAD.WIDE.U32 R26, R3, UR10, R26 ;  /* 0x0000000a031a7c25 */ /* 0x000fc6000f8e001a */
[----:B------:R-:W-:Y:S01]  /*04e0*/  ISETP.GE.AND.EX P4, PT, R19, UR9, PT, P4 ;  /* 0x0000000913007c0c */ /* 0x000fe2000bf86340 */
[----:B------:R-:W-:Y:S01]  /*04f0*/  @!P2 IMAD R15, R13, R5, R2 ;  /* 0x000000050d0fa224 */ /* 0x000fe200078e0202 */
[----:B------:R-:W-:Y:S01]  /*0500*/  @!P2 MOV R24, R26 ;  /* 0x0000001a0018a202 */ /* 0x000fe20000000f00 */
[----:B------:R-:W0:Y:S01]  /*0510*/  @!P1 LDC.64 R2, c[0x0][0x3e0] ;  /* 0x0000f800ff029b82 */ /* 0x000e220000000a00 */
[----:B------:R-:W-:-:S03]  /*0520*/  IMAD.IADD R25, R27, 0x1, R25 ;  /* 0x000000011b197824 */ /* 0x000fc600078e0219 */
[----:B------:R-:W-:-:S04]  /*0530*/  @!P2 IMAD.WIDE.U32 R4, R13, R4, R24 ;  /* 0x000000040d04a225 */ /* 0x000fc800078e0018 */
[----:B------:R-:W3:Y:S01]  /*0540*/  @!P1 LDC.64 R12, c[0x0][0x390] ;  /* 0x0000e400ff0c9b82 */ /* 0x000ee20000000a00 */
[----:B------:R-:W-:Y:S01]  /*0550*/  @!P2 IADD3 R5, PT, PT, R5, R15, RZ ;  /* 0x0000000f0505a210 */ /* 0x000fe20007ffe0ff */
[----:B--2---:R-:W-:Y:S01]  /*0560*/  @!P3 IMAD R6, R7, R16, RZ ;  /* 0x000000100706b224 */ /* 0x004fe200078e02ff */
[----:B-1----:R-:W-:Y:S02]  /*0570*/  @!P2 LEA R10, P5, R4, R10, 0x2 ;  /* 0x0000000a040aa211 */ /* 0x002fe400078a10ff */
[----:B------:R-:W-:-:S03]  /*0580*/  @!P3 MOV R7, R25 ;  /* 0x000000190007b202 */ /* 0x000fc60000000f00 */
[----:B------:R-:W1:Y:S01]  /*0590*/  @!P3 LDC.64 R14, c[0x0][0x390] ;  /* 0x0000e400ff0ebb82 */ /* 0x000e620000000a00 */
[----:B------:R-:W-:Y:S01]  /*05a0*/  @!P3 IMAD R29, R23, R17, R6 ;  /* 0x00000011171db224 */ /* 0x000fe200078e0206 */
[----:B------:R-:W-:Y:S02]  /*05b0*/  @!P3 MOV R6, R26 ;  /* 0x0000001a0006b202 */ /* 0x000fe40000000f00 */
[----:B------:R-:W-:-:S03]  /*05c0*/  @!P2 LEA.HI.X R11, R4, R11, R5, 0x2, P5 ;  /* 0x0000000b040ba211 */ /* 0x000fc600028f1405 */
        /* <DEDUP_REMOVED lines=8> */
[----:B------:R-:W0:Y:S02]  /*0650*/  @!P4 LDC.64 R6, c[0x0][0x390] ;  /* 0x0000e400ff06cb82 */ /* 0x000e240000000a00 */
[----:B------:R-:W-:Y:S01]  /*0660*/  @!P1 IMAD.IADD R21, R3, 0x1, R21 ;  /* 0x0000000103159824 */ /* 0x000fe200078e0215 */
[----:B---3--:R-:W-:Y:S01]  /*0670*/  @!P1 LEA R12, P6, R2, R12, 0x2 ;  /* 0x0000000c020c9211 */ /* 0x008fe200078c10ff */
[----:B------:R-:W-:Y:S01]  /*0680*/  HFMA2 R3, -RZ, RZ, 0, 0 ;  /* 0x00000000ff037431 */ /* 0x000fe200000001ff */
[----:B-1----:R-:W-:Y:S02]  /*0690*/  @!P3 LEA R14, P5, R16, R14, 0x2 ;  /* 0x0000000e100eb211 */ /* 0x002fe400078a10ff */
[----:B------:R-:W-:Y:S02]  /*06a0*/  @!P1 LEA.HI.X R13, R2, R13, R21, 0x2, P6 ;  /* 0x0000000d020d9211 */ /* 0x000fe400030f1415 */
[----:B------:R-:W-:Y:S02]  /*06b0*/  CS2R R20, SRZ ;  /* 0x0000000000147805 */ /* 0x000fe4000001ff00 */
[----:B------:R-:W-:-:S02]  /*06c0*/  @!P3 LEA.HI.X R15, R16, R15, R17, 0x2, P5 ;  /* 0x0000000f100fb211 */ /* 0x000fc400028f1411 */
[----:B------:R-:W-:Y:S02]  /*06d0*/  @!P4 MOV R16, R26 ;  /* 0x0000001a0010c202 */ /* 0x000fe40000000f00 */
[----:B------:R-:W-:Y:S01]  /*06e0*/  @!P4 MOV R17, R25 ;  /* 0x000000190011c202 */ /* 0x000fe20000000f00 */
[-C--:B--2---:R-:W-:Y:S01]  /*06f0*/  @!P4 IMAD R18, R19, R4.reuse, RZ ;  /* 0x000000041312c224 */ /* 0x084fe200078e02ff */
[----:B------:R-:W-:Y:S01]  /*0700*/  MOV R2, RZ ;  /* 0x000000ff00027202 */ /* 0x000fe20000000f00 */
[----:B------:R-:W2:Y:S02]  /*0710*/  @!P3 LDG.E.64 R20, desc[UR14][R14.64] ;  /* 0x0000000e0e14b981 */ /* 0x000ea4000c1e1b00 */
[C---:B------:R-:W-:Y:S02]  /*0720*/  @!P4 IMAD R19, R9.reuse, R5, R18 ;  /* 0x000000050913c224 */ /* 0x040fe400078e0212 */
[----:B------:R-:W-:Y:S01]  /*0730*/  @!P4 IMAD.WIDE.U32 R16, R9, R4, R16 ;  /* 0x000000040910c225 */ /* 0x000fe200078e0010 */
[----:B------:R-:W-:Y:S01]  /*0740*/  CS2R R4, SRZ ;  /* 0x0000000000047805 */ /* 0x000fe2000001ff00 */
[----:B------:R1:W3:Y:S03]  /*0750*/  @!P1 LDG.E.64 R2, desc[UR14][R12.64] ;  /* 0x0000000e0c029981 */ /* 0x0002e6000c1e1b00 */
[----:B------:R-:W-:-:S02]  /*0760*/  @!P4 IADD3 R9, PT, PT, R17, R19, RZ ;  /* 0x000000131109c210 */ /* 0x000fc40007ffe0ff */
[C---:B0-----:R-:W-:Y:S01]  /*0770*/  @!P4 LEA R18, P3, R16.reuse, R6, 0x2 ;  /* 0x000000061012c211 */ /* 0x041fe200078610ff */
[----:B------:R0:W5:Y:S03]  /*0780*/  @!P2 LDG.E.64 R4, desc[UR14][R10.64] ;  /* 0x0000000e0a04a981 */ /* 0x000166000c1e1b00 */
[----:B------:R-:W-:Y:S02]  /*0790*/  @!P4 LEA.HI.X R19, R16, R7, R9, 0x2, P3 ;  /* 0x000000071013c211 */ /* 0x000fe400018f1409 */
[----:B------:R-:W-:-:S06]  /*07a0*/  CS2R R6, SRZ ;  /* 0x0000000000067805 */ /* 0x000fcc000001ff00 */
[----:B------:R-:W4:Y:S01]  /*07b0*/  @!P4 LDG.E.64 R6, desc[UR14][R18.64] ;  /* 0x0000000e1206c981 */ /* 0x000f22000c1e1b00 */
[----:B------:R-:W1:Y:S02]  /*07c0*/  S2R R9, SR_LANEID ;  /* 0x0000000000097919 */ /* 0x000e640000000000 */
[C---:B-1----:R-:W-:Y:S02]  /*07d0*/  ISETP.GT.AND P2, PT, R9.reuse, 0x1e, PT ;  /* 0x0000001e0900780c */ /* 0x042fe40003f44270 */
[----:B------:R-:W-:Y:S01]  /*07e0*/  ISETP.GT.AND P3, PT, R9, 0xf, PT ;  /* 0x0000000f0900780c */ /* 0x000fe20003f64270 */
[----:B------:R-:W-:Y:S01]  /*07f0*/  BSSY.RECONVERGENT B0, `(.L_x_3911) ;  /* 0x0000037000007945 */ /* 0x000fe20003800200 */
[----:B--2---:R-:W-:Y:S01]  /*0800*/  FMUL.FTZ R15, R21, R21 ;  /* 0x00000015150f7220 */ /* 0x004fe20000410000 */
[----:B------:R-:W-:-:S03]  /*0810*/  FADD.FTZ R12, R20, R21 ;  /* 0x00000015140c7221 */ /* 0x000fc60000010000 */
[----:B------:R-:W-:Y:S01]  /*0820*/  FFMA.FTZ R15, R20, R20, R15 ;  /* 0x00000014140f7223 */ /* 0x000fe2000001000f */
[----:B---3--:R-:W-:Y:S01]  /*0830*/  FMUL.FTZ R17, R3, R3 ;  /* 0x0000000303117220 */ /* 0x008fe20000410000 */
[C---:B------:R-:W-:Y:S02]  /*0840*/  FADD.FTZ R13, R2.reuse, R3 ;  /* 0x00000003020d7221 */ /* 0x040fe40000010000 */
[----:B------:R-:W-:Y:S01]  /*0850*/  FADD.FTZ R15, RZ, R15 ;  /* 0x0000000fff0f7221 */ /* 0x000fe20000010000 */
[----:B0-----:R-:W-:Y:S01]  /*0860*/  FFMA.FTZ R10, R2, R2, R17 ;  /* 0x00000002020a7223 */ /* 0x001fe20000010011 */
[----:B------:R-:W-:Y:S01]  /*0870*/  FADD.FTZ R12, RZ, R12 ;  /* 0x0000000cff0c7221 */ /* 0x000fe20000010000 */
[----:B-----5:R-:W-:Y:S01]  /*0880*/  FMUL.FTZ R17, R5, R5 ;  /* 0x0000000505117220 */ /* 0x020fe20000410000 */
[----:B------:R-:W-:Y:S01]  /*0890*/  FADD.FTZ R11, R4, R5 ;  /* 0x00000005040b7221 */ /* 0x000fe20000010000 */
[----:B------:R-:W-:Y:S01]  /*08a0*/  FADD.FTZ R10, R15, R10 ;  /* 0x0000000a0f0a7221 */ /* 0x000fe20000010000 */
[----:B------:R-:W-:Y:S01]  /*08b0*/  FADD.FTZ R12, R12, R13 ;  /* 0x0000000d0c0c7221 */ /* 0x000fe20000010000 */
[----:B------:R-:W-:-:S03]  /*08c0*/  FFMA.FTZ R17, R4, R4, R17 ;  /* 0x0000000404117223 */ /* 0x000fc60000010011 */
[----:B------:R-:W-:Y:S01]  /*08d0*/  FADD.FTZ R11, R12, R11 ;  /* 0x0000000b0c0b7221 */ /* 0x000fe20000010000 */
[----:B------:R-:W-:Y:S01]  /*08e0*/  FADD.FTZ R17, R10, R17 ;  /* 0x000000110a117221 */ /* 0x000fe20000010000 */
[----:B----4-:R-:W-:Y:S01]  /*08f0*/  FMUL.FTZ R13, R7, R7 ;  /* 0x00000007070d7220 */ /* 0x010fe20000410000 */
[----:B------:R-:W-:-:S03]  /*0900*/  FADD.FTZ R10, R6, R7 ;  /* 0x00000007060a7221 */ /* 0x000fc60000010000 */
[----:B------:R-:W-:Y:S01]  /*0910*/  FFMA.FTZ R12, R6, R6, R13 ;  /* 0x00000006060c7223 */ /* 0x000fe2000001000d */
[----:B------:R-:W-:-:S03]  /*0920*/  FADD.FTZ R10, R11, R10 ;  /* 0x0000000a0b0a7221 */ /* 0x000fc60000010000 */
[----:B------:R-:W-:Y:S02]  /*0930*/  FADD.FTZ R11, R17, R12 ;  /* 0x0000000c110b7221 */ /* 0x000fe40000010000 */
        /* <DEDUP_REMOVED lines=34> */
.L_x_3912:
[----:B------:R-:W-:Y:S05]  /*0b60*/  BSYNC.RECONVERGENT B0 ;  /* 0x0000000000007941 */ /* 0x000fea0003800200 */
.L_x_3911:
        /* <DEDUP_REMOVED lines=46> */
.L_x_3914:
[----:B------:R-:W-:Y:S05]  /*0e50*/  BSYNC.RECONVERGENT B0 ;  /* 0x0000000000007941 */ /* 0x000fea0003800200 */
.L_x_3913:
        /* <DEDUP_REMOVED lines=17> */
[----:B------:R-:W-:Y:S01]  /*0f70*/  IMAD.U32 R11, RZ, RZ, UR11 ;  /* 0x0000000bff0b7e24 */ /* 0x000fe2000f8e00ff */
        /* <DEDUP_REMOVED lines=13> */
.L_x_3917:
[----:B---3--:R-:W2:Y:S04]  /*1050*/  LDG.E.STRONG.GPU R10, desc[UR14][R8.64] ;  /* 0x0000000e080a7981 */ /* 0x008ea8000c1ef900 */
[----:B--2---:R-:W-:Y:S01]  /*1060*/  CCTL.IVALL ;  /* 0x00000000ff00798f */ /* 0x004fe20002000000 */
[----:B------:R-:W-:Y:S05]  /*1070*/  YIELD ;  /* 0x0000000000007946 */ /* 0x000fea0003800000 */
[----:B------:R-:W-:-:S13]  /*1080*/  ISETP.NE.AND P2, PT, R10, R15, PT ;  /* 0x0000000f0a00720c */ /* 0x000fda0003f45270 */
[----:B------:R-:W-:Y:S05]  /*1090*/  @P2 BRA `(.L_x_3917) ;  /* 0xfffffffc00ec2947 */ /* 0x000fea000383ffff */
.L_x_3916:
        /* <DEDUP_REMOVED lines=15> */
.L_x_3919:
        /* <DEDUP_REMOVED lines=26> */
[----:B-1----:R-:W-:Y:S02]  /*1330*/  MOV R16, UR24 ;  /* 0x0000001800107c02 */ /* 0x002fe40008000f00 */
[----:B--2---:R-:W-:Y:S01]  /*1340*/  MOV R17, UR25 ;  /* 0x0000001900117c02 */ /* 0x004fe20008000f00 */
        /* <DEDUP_REMOVED lines=10> */
[----:B------:R-:W-:Y:S01]  /*13f0*/  IMAD.U32 R8, RZ, RZ, UR23 ;  /* 0x00000017ff087e24 */ /* 0x000fe2000f8e00ff */
[----:B------:R-:W-:Y:S01]  /*1400*/  UIADD3 UR23, UPT, UPT, UR5, 0x7, URZ ;  /* 0x0000000705177890 */ /* 0x000fe2000fffe0ff */
[----:B---3--:R-:W-:Y:S01]  /*1410*/  @!P4 FADD.FTZ R12, R12, R10 ;  /* 0x0000000a0c0cc221 */ /* 0x008fe20000010000 */
[----:B------:R-:W-:-:S02]  /*1420*/  @!P4 FADD.FTZ R13, R13, R11 ;  /* 0x0000000b0d0dc221 */ /* 0x000fc40000010000 */
[----:B------:R-:W-:Y:S01]  /*1430*/  ISETP.EQ.OR P4, PT, R8, UR18, P3 ;  /* 0x0000001208007c0c */ /* 0x000fe20009f82670 */
        /* <DEDUP_REMOVED lines=20> */
[----:B------:R-:W-:Y:S01]  /*1580*/  MOV R14, UR26 ;  /* 0x0000001a000e7c02 */ /* 0x000fe20008000f00 */
[----:B------:R-:W-:-:S03]  /*1590*/  IMAD.U32 R15, RZ, RZ, UR27 ;  /* 0x0000001bff0f7e24 */ /* 0x000fc6000f8e00ff */
        /* <DEDUP_REMOVED lines=26> */
.L_x_3918:
        /* <DEDUP_REMOVED lines=24> */
[----:B------:R-:W-:Y:S01]  /*18c0*/  IMAD.U32 R8, RZ, RZ, UR8 ;  /* 0x00000008ff087e24 */ /* 0x000fe2000f8e00ff */
        /* <DEDUP_REMOVED lines=9> */
[----:B-1----:R-:W-:-:S02]  /*1960*/  MOV R16, UR8 ;  /* 0x0000000800107c02 */ /* 0x002fc40008000f00 */
[----:B--2---:R-:W-:Y:S02]  /*1970*/  MOV R17, UR9 ;  /* 0x0000000900117c02 */ /* 0x004fe40008000f00 */
[----:B------:R-:W2:Y:S01]  /*1980*/  @!P4 LDG.E.64 R10, desc[UR14][R10.64] ;  /* 0x0000000e0a0ac981 */ /* 0x000ea2000c1e1b00 */
[----:B------:R-:W-:Y:S02]  /*1990*/  MOV R14, UR10 ;  /* 0x0000000a000e7c02 */ /* 0x000fe40008000f00 */
        /* <DEDUP_REMOVED lines=14> */
.L_x_3920:
        /* <DEDUP_REMOVED lines=21> */
[----:B------:R-:W-:-:S05]  /*1bd0*/  IMAD.U32 R14, RZ, RZ, UR5 ;  /* 0x00000005ff0e7e24 */ /* 0x000fca000f8e00ff */
[----:B------:R-:W-:-:S04]  /*1be0*/  IADD3 R14, PT, PT, R14, 0x2, RZ ;  /* 0x000000020e0e7810 */ /* 0x000fc80007ffe0ff */
[----:B------:R-:W-:Y:S01]  /*1bf0*/  R2UR UR5, R14 ;  /* 0x000000000e0572ca */ /* 0x000fe200000e0000 */
[----:B0-----:R-:W-:Y:S01]  /*1c00*/  @!P4 FADD.FTZ R12, R12, R8 ;  /* 0x000000080c0cc221 */ /* 0x001fe20000010000 */
[----:B------:R-:W-:-:S03]  /*1c10*/  @!P4 FADD.FTZ R13, R13, R9 ;  /* 0x000000090d0dc221 */ /* 0x000fc60000010000 */
[----:B---3--:R-:W-:Y:S01]  /*1c20*/  @!P2 FADD.FTZ R12, R12, R10 ;  /* 0x0000000a0c0ca221 */ /* 0x008fe20000010000 */
[----:B------:R-:W-:-:S09]  /*1c30*/  @!P2 FADD.FTZ R13, R13, R11 ;  /* 0x0000000b0d0da221 */ /* 0x000fd20000010000 */
.L_x_3921:
        /* <DEDUP_REMOVED lines=13> */
.L_x_3922:
[----:B------:R-:W-:Y:S05]  /*1d10*/  BSYNC.RECONVERGENT B0 ;  /* 0x0000000000007941 */ /* 0x000fea0003800200 */
.L_x_3915:
[----:B---3--:R-:W3:Y:S01]  /*1d20*/  S2R R10, SR_TID.X ;  /* 0x00000000000a7919 */ /* 0x008ee20000002100 */
[----:B------:R-:W4:Y:S01]  /*1d30*/  S2UR UR8, SR_CgaCtaId ;  /* 0x00000000000879c3 */ /* 0x000f220000008800 */
[----:B------:R-:W5:Y:S01]  /*1d40*/  LDCU UR9, c[0x0][0x414] ;  /* 0x00008280ff0977ac */ /* 0x000f620008000800 */
[----:B------:R-:W-:Y:S01]  /*1d50*/  MOV R11, UR7 ;  /* 0x00000007000b7c02 */ /* 0x000fe20008000f00 */
[----:B------:R-:W-:-:S05]  /*1d60*/  UMOV UR5, 0x400 ;  /* 0x0000040000057882 */ /* 0x000fca0000000000 */
[----:B------:R-:W0:Y:S08]  /*1d70*/  @P0 LDC.64 R14, c[0x0][0x388] ;  /* 0x0000e200ff0e0b82 */ /* 0x000e300000000a00 */
[----:B-12---:R-:W1:Y:S01]  /*1d80*/  LDC.64 R16, c[0x0][0x398] ;  /* 0x0000e600ff107b82 */ /* 0x006e620000000a00 */
[----:B----4-:R-:W-:-:S07]  /*1d90*/  ULEA UR5, UR8, UR5, 0x18 ;  /* 0x0000000508057291 */ /* 0x010fce000f8ec0ff */
[----:B------:R-:W2:Y:S01]  /*1da0*/  LDC.64 R8, c[0x0][0x3a0] ;  /* 0x0000e800ff087b82 */ /* 0x000ea20000000a00 */
[----:B---3--:R-:W-:Y:S01]  /*1db0*/  SHF.L.U32 R10, R10, 0x1, RZ ;  /* 0x000000010a0a7819 */ /* 0x008fe200000006ff */
[----:B0-----:R-:W-:-:S04]  /*1dc0*/  @P0 IMAD.WIDE R14, R11, 0x8, R14 ;  /* 0x000000080b0e0825 */ /* 0x001fc800078e020e */
[----:B-----5:R-:W-:Y:S01]  /*1dd0*/  @P0 FMUL.FTZ R11, R13, UR9 ;  /* 0x000000090d0b0c20 */ /* 0x020fe20008410000 */
[----:B------:R-:W-:Y:S01]  /*1de0*/  @!P3 STS.64 [UR5+0x98], R12 ;  /* 0x0000980cff00b988 */ /* 0x000fe20008000a05 */
[----:B------:R-:W-:Y:S01]  /*1df0*/  LOP3.LUT R19, R10, 0x3e, RZ, 0xc0, !PT ;  /* 0x0000003e0a137812 */ /* 0x000fe200078ec0ff */
[----:B------:R-:W-:-:S03]  /*1e00*/  @P0 FMUL.FTZ R10, R12, UR9 ;  /* 0x000000090c0a0c20 */ /* 0x000fc60008410000 */
[----:B------:R-:W-:Y:S02]  /*1e10*/  IADD3 R19, PT, PT, R0, R19, RZ ;  /* 0x0000001300137210 */ /* 0x000fe40007ffe0ff */
[----:B------:R-:W-:Y:S03]  /*1e20*/  @P0 STG.E.64 desc[UR14][R14.64], R10 ;  /* 0x0000000a0e000986 */ /* 0x000fe6000c101b0e */
[C---:B-1----:R-:W-:Y:S01]  /*1e30*/  IMAD.WIDE R16, R19.reuse, 0x2, R16 ;  /* 0x0000000213107825 */ /* 0x042fe200078e0210 */
[----:B------:R-:W-:Y:S03]  /*1e40*/  BAR.SYNC.DEFER_BLOCKING 0x0 ;  /* 0x0000000000007b1d */ /* 0x000fe60000010000 */
[----:B--2---:R-:W-:-:S03]  /*1e50*/  IMAD.WIDE R18, R19, 0x2, R8 ;  /* 0x0000000213127825 */ /* 0x004fc600078e0208 */
[----:B------:R-:W2:Y:S04]  /*1e60*/  LDG.E.U16 R28, desc[UR14][R16.64] ;  /* 0x0000000e101c7981 */ /* 0x000ea8000c1e1500 */
[----:B------:R-:W3:Y:S04]  /*1e70*/  LDG.E.U16 R29, desc[UR14][R18.64] ;  /* 0x0000000e121d7981 */ /* 0x000ee8000c1e1500 */
[----:B------:R-:W0:Y:S01]  /*1e80*/  LDS.64 R8, [UR5+0x98] ;  /* 0x00009805ff087984 */ /* 0x000e220008000a00 */
[----:B------:R-:W1:Y:S03]  /*1e90*/  LDCU.U8 UR5, c[0x0][0x3fc] ;  /* 0x00007f80ff0577ac */ /* 0x000e660008000000 */
[----:B------:R-:W4:Y:S04]  /*1ea0*/  LDG.E.U16 R16, desc[UR14][R16.64+0x2] ;  /* 0x0000020e10107981 */ /* 0x000f28000c1e1500 */
[----:B------:R-:W5:Y:S01]  /*1eb0*/  LDG.E.U16 R18, desc[UR14][R18.64+0x2] ;  /* 0x0000020e12127981 */ /* 0x000f62000c1e1500 */
        /* <DEDUP_REMOVED lines=8> */
[----:B------:R-:W-:-:S06]  /*1f40*/  IMAD.MOV.U32 R8, RZ, RZ, 0x3f800000 ;  /* 0x3f800000ff087424 */ /* 0x000fcc00078e00ff */
        /* <DEDUP_REMOVED lines=17> */
[----:B------:R-:W-:Y:S02]  /*2060*/  IMAD.MOV.U32 R16, RZ, RZ, R26 ;  /* 0x000000ffff107224 */ /* 0x000fe400078e001a */
[----:B------:R-:W-:Y:S01]  /*2070*/  FADD.FTZ R21, -R0, R21 ;  /* 0x0000001500157221 */ /* 0x000fe20000010100 */
[----:B------:R-:W1:Y:S01]  /*2080*/  LDCU.64 UR8, c[0x0][0x380] ;  /* 0x00007000ff0877ac */ /* 0x000e620008000a00 */
[----:B0-----:R-:W-:Y:S02]  /*2090*/  IMAD R14, R14, UR12, RZ ;  /* 0x0000000c0e0e7c24 */ /* 0x001fe4000f8e02ff */
[----:B------:R-:W-:-:S04]  /*20a0*/  IMAD.WIDE.U32 R16, R23, UR12, R16 ;  /* 0x0000000c17107c25 */ /* 0x000fc8000f8e0010 */
[----:B------:R-:W-:Y:S01]  /*20b0*/  IMAD R15, R23, UR13, R14 ;  /* 0x0000000d170f7c24 */ /* 0x000fe2000f8e020e */
[----:B-1----:R-:W-:-:S04]  /*20c0*/  LEA R14, P1, R16, UR8, 0x2 ;  /* 0x00000008100e7c11 */ /* 0x002fc8000f8210ff */
[----:B------:R-:W-:Y:S01]  /*20d0*/  IADD3 R15, PT, PT, R17, R15, RZ ;  /* 0x0000000f110f7210 */ /* 0x000fe20007ffe0ff */
[----:B------:R-:W-:-:S03]  /*20e0*/  FADD.FTZ R17, -R0, R20 ;  /* 0x0000001400117221 */ /* 0x000fc60000010100 */
[----:B------:R-:W-:Y:S01]  /*20f0*/  LEA.HI.X R15, R16, UR9, R15, 0x2, P1 ;  /* 0x00000009100f7c11 */ /* 0x000fe200088f140f */
[-C--:B------:R-:W-:Y:S01]  /*2100*/  FMUL.FTZ R16, R17, R8.reuse ;  /* 0x0000000811107220 */ /* 0x080fe20000410000 */
[----:B------:R-:W-:-:S03]  /*2110*/  FMUL.FTZ R17, R21, R8 ;  /* 0x0000000815117220 */ /* 0x000fc60000410000 */
[----:B------:R-:W-:Y:S01]  /*2120*/  FFMA.FTZ R16, R9, R16, R12 ;  /* 0x0000001009107223 */ /* 0x000fe2000001000c */
[----:B------:R-:W-:-:S05]  /*2130*/  FFMA.FTZ R17, R10, R17, R11 ;  /* 0x000000110a117223 */ /* 0x000fca000001000b */
[----:B------:R0:W-:Y:S02]  /*2140*/  STG.E.64 desc[UR14][R14.64], R16 ;  /* 0x000000100e007986 */ /* 0x0001e4000c101b0e */
.L_x_3926:
[----:B------:R-:W-:Y:S05]  /*2150*/  BSYNC.RECONVERGENT B1 ;  /* 0x0000000000017941 */ /* 0x000fea0003800200 */
.L_x_3925:
        /* <DEDUP_REMOVED lines=14> */
[----:B------:R-:W1:Y:S03]  /*2240*/  LDCU.64 UR12, c[0x0][0x380] ;  /* 0x00007000ff0c77ac */ /* 0x000e660008000a00 */
[----:B------:R-:W-:-:S04]  /*2250*/  FMUL.FTZ R3, R3, R8 ;  /* 0x0000000803037220 */ /* 0x000fc80000410000 */
[----:B------:R-:W-:Y:S01]  /*2260*/  FFMA.FTZ R3, R10, R3, R11 ;  /* 0x000000030a037223 */ /* 0x000fe2000001000b */
[----:B0-----:R-:W-:-:S04]  /*2270*/  IMAD R14, R14, UR8, RZ ;  /* 0x000000080e0e7c24 */ /* 0x001fc8000f8e02ff */
[----:B------:R-:W-:Y:S01]  /*2280*/  IMAD R21, R19, UR9, R14 ;  /* 0x0000000913157c24 */ /* 0x000fe2000f8e020e */
[----:B------:R-:W-:-:S05]  /*2290*/  MOV R14, R26 ;  /* 0x0000001a000e7202 */ /* 0x000fca0000000f00 */
[----:B------:R-:W-:-:S04]  /*22a0*/  IMAD.WIDE.U32 R14, R19, UR8, R14 ;  /* 0x00000008130e7c25 */ /* 0x000fc8000f8e000e */
[----:B------:R-:W-:Y:S01]  /*22b0*/  FADD.FTZ R19, -R0, R2 ;  /* 0x0000000200137221 */ /* 0x000fe20000010100 */
[----:B------:R-:W-:-:S03]  /*22c0*/  IADD3 R21, PT, PT, R15, R21, RZ ;  /* 0x000000150f157210 */ /* 0x000fc60007ffe0ff */
[----:B------:R-:W-:Y:S01]  /*22d0*/  FMUL.FTZ R2, R19, R8 ;  /* 0x0000000813027220 */ /* 0x000fe20000410000 */
[----:B-1----:R-:W-:-:S03]  /*22e0*/  LEA R20, P1, R14, UR12, 0x2 ;  /* 0x0000000c0e147c11 */ /* 0x002fc6000f8210ff */
[----:B------:R-:W-:Y:S01]  /*22f0*/  FFMA.FTZ R2, R9, R2, R12 ;  /* 0x0000000209027223 */ /* 0x000fe2000001000c */
[----:B------:R-:W-:-:S05]  /*2300*/  LEA.HI.X R21, R14, UR13, R21, 0x2, P1 ;  /* 0x0000000d0e157c11 */ /* 0x000fca00088f1415 */
[----:B------:R0:W-:Y:S04]  /*2310*/  STG.E.64 desc[UR14][R20.64], R2 ;  /* 0x0000000214007986 */ /* 0x0001e8000c101b0e */
.L_x_3928:
[----:B------:R-:W-:Y:S05]  /*2320*/  BSYNC.RECONVERGENT B1 ;  /* 0x0000000000017941 */ /* 0x000fea0003800200 */
.L_x_3927:
[----:B------:R-:W-:Y:S04]  /*2330*/  BSSY.RECONVERGENT B1, `(.L_x_3929) ;  /* 0x0000013000017945 */ /* 0x000fe80003800200 */
[----:B------:R-:W-:Y:S05]  /*2340*/  @P2 BRA `(.L_x_3930) ;  /* 0x0000000000442947 */ /* 0x000fea0003800000 */
[----:B------:R-:W1:Y:S01]  /*2350*/  LDCU.64 UR8, c[0x0][0x3e0] ;  /* 0x00007c00ff0877ac */ /* 0x000e620008000a00 */
[----:B------:R-:W-:Y:S01]  /*2360*/  MOV R14, R26 ;  /* 0x0000001a000e7202 */ /* 0x000fe20000000f00 */
[C---:B0-----:R-:W-:Y:S01]  /*2370*/  FADD.FTZ R3, -R0.reuse, R4 ;  /* 0x0000000400037221 */ /* 0x041fe20000010100 */
[----:B------:R-:W-:Y:S01]  /*2380*/  MOV R15, R25 ;  /* 0x00000019000f7202 */ /* 0x000fe20000000f00 */
[----:B------:R-:W0:Y:S01]  /*2390*/  LDCU.64 UR12, c[0x0][0x380] ;  /* 0x00007000ff0c77ac */ /* 0x000e220008000a00 */
[----:B------:R-:W-:Y:S01]  /*23a0*/  FADD.FTZ R5, -R0, R5 ;  /* 0x0000000500057221 */ /* 0x000fe20000010100 */
[----:B------:R-:W-:-:S03]  /*23b0*/  FMUL.FTZ R2, R3, R8 ;  /* 0x0000000803027220 */ /* 0x000fc60000410000 */
[----:B------:R-:W-:Y:S01]  /*23c0*/  FMUL.FTZ R3, R5, R8 ;  /* 0x0000000805037220 */ /* 0x000fe20000410000 */
[----:B------:R-:W-:-:S03]  /*23d0*/  FFMA.FTZ R2, R9, R2, R12 ;  /* 0x0000000209027223 */ /* 0x000fc6000001000c */
[----:B------:R-:W-:Y:S01]  /*23e0*/  FFMA.FTZ R3, R10, R3, R11 ;  /* 0x000000030a037223 */ /* 0x000fe2000001000b */
[----:B-1----:R-:W-:Y:S02]  /*23f0*/  IMAD R16, R16, UR8, RZ ;  /* 0x0000000810107c24 */ /* 0x002fe4000f8e02ff */
[----:B------:R-:W-:-:S04]  /*2400*/  IMAD.WIDE.U32 R14, R13, UR8, R14 ;  /* 0x000000080d0e7c25 */ /* 0x000fc8000f8e000e */
[----:B------:R-:W-:Y:S01]  /*2410*/  IMAD R13, R13, UR9, R16 ;  /* 0x000000090d0d7c24 */ /* 0x000fe2000f8e0210 */
[----:B0-----:R-:W-:-:S03]  /*2420*/  LEA R4, P1, R14, UR12, 0x2 ;  /* 0x0000000c0e047c11 */ /* 0x001fc6000f8210ff */
[----:B------:R-:W-:-:S05]  /*2430*/  IMAD.IADD R13, R15, 0x1, R13 ;  /* 0x000000010f0d7824 */ /* 0x000fca00078e020d */
[----:B------:R-:W-:-:S05]  /*2440*/  LEA.HI.X R5, R14, UR13, R13, 0x2, P1 ;  /* 0x0000000d0e057c11 */ /* 0x000fca00088f140d */
[----:B------:R1:W-:Y:S02]  /*2450*/  STG.E.64 desc[UR14][R4.64], R2 ;  /* 0x0000000204007986 */ /* 0x0003e4000c101b0e */
.L_x_3930:
[----:B------:R-:W-:Y:S05]  /*2460*/  BSYNC.RECONVERGENT B1 ;  /* 0x0000000000017941 */ /* 0x000fea0003800200 */
.L_x_3929:
[----:B------:R-:W-:Y:S05]  /*2470*/  @P3 BRA `(.L_x_3931) ;  /* 0x0000000800543947 */ /* 0x000fea0003800000 */
[----:B------:R-:W2:Y:S01]  /*2480*/  LDCU.64 UR8, c[0x0][0x3e0] ;  /* 0x00007c00ff0877ac */ /* 0x000ea20008000a00 */
[----:B01----:R-:W-:Y:S01]  /*2490*/  MOV R2, R26 ;  /* 0x0000001a00027202 */ /* 0x003fe20000000f00 */
[C---:B------:R-:W-:Y:S01]  /*24a0*/  FADD.FTZ R5, -R0.reuse, R6 ;  /* 0x0000000600057221 */ /* 0x040fe20000010100 */
[----:B------:R-:W-:Y:S01]  /*24b0*/  MOV R3, R25 ;  /* 0x0000001900037202 */ /* 0x000fe20000000f00 */
[----:B------:R-:W0:Y:S01]  /*24c0*/  LDCU.64 UR10, c[0x0][0x380] ;  /* 0x00007000ff0a77ac */ /* 0x000e220008000a00 */
[----:B------:R-:W-:Y:S01]  /*24d0*/  FADD.FTZ R7, -R0, R7 ;  /* 0x0000000700077221 */ /* 0x000fe20000010100 */
        /* <DEDUP_REMOVED lines=8> */
[----:B------:R-:W-:-:S04]  /*2560*/  IADD3 R17, PT, PT, R3, R17, RZ ;  /* 0x0000001103117210 */ /* 0x000fc80007ffe0ff */
[----:B------:R-:W-:-:S05]  /*2570*/  LEA.HI.X R5, R2, UR11, R17, 0x2, P1 ;  /* 0x0000000b02057c11 */ /* 0x000fca00088f1411 */
[----:B------:R2:W-:Y:S01]  /*2580*/  STG.E.64 desc[UR14][R4.64], R6 ;  /* 0x0000000604007986 */ /* 0x0005e2000c101b0e */
[----:B------:R-:W-:Y:S05]  /*2590*/  BRA `(.L_x_3931) ;  /* 0x00000008000c7947 */ /* 0x000fea0003800000 */
.L_x_3924:
        /* <DEDUP_REMOVED lines=15> */
[----:B------:R-:W1:Y:S01]  /*2690*/  LDCU.64 UR12, c[0x0][0x380] ;  /* 0x00007000ff0c77ac */ /* 0x000e620008000a00 */
[----:B------:R-:W-:Y:S01]  /*26a0*/  FMUL.FTZ R17, R17, R8 ;  /* 0x0000000811117220 */ /* 0x000fe20000410000 */
[----:B0-----:R-:W-:Y:S02]  /*26b0*/  IMAD R18, R18, UR10, RZ ;  /* 0x0000000a12127c24 */ /* 0x001fe4000f8e02ff */
[----:B------:R-:W-:-:S04]  /*26c0*/  IMAD.WIDE.U32 R14, R23, UR10, R14 ;  /* 0x0000000a170e7c25 */ /* 0x000fc8000f8e000e */
[----:B------:R-:W-:Y:S01]  /*26d0*/  IMAD R19, R23, UR11, R18 ;  /* 0x0000000b17137c24 */ /* 0x000fe2000f8e0212 */
[----:B-1----:R-:W-:-:S04]  /*26e0*/  LEA R18, P2, R14, UR12, 0x2 ;  /* 0x0000000c0e127c11 */ /* 0x002fc8000f8410ff */
[----:B------:R-:W-:Y:S01]  /*26f0*/  IADD3 R19, PT, PT, R15, R19, RZ ;  /* 0x000000130f137210 */ /* 0x000fe20007ffe0ff */
[----:B------:R-:W-:Y:S01]  /*2700*/  FFMA.FTZ R15, R9, R17, R12 ;  /* 0x00000011090f7223 */ /* 0x000fe2000001000c */
[----:B------:R-:W-:Y:S02]  /*2710*/  FMUL.FTZ R17, R21, R8 ;  /* 0x0000000815117220 */ /* 0x000fe40000410000 */
[----:B------:R-:W-:Y:S01]  /*2720*/  LEA.HI.X R19, R14, UR13, R19, 0x2, P2 ;  /* 0x0000000d0e137c11 */ /* 0x000fe200090f1413 */
[----:B------:R-:W-:Y:S01]  /*2730*/  FMUL.FTZ R20, R15, -1.4426950216293334961 ;  /* 0xbfb8aa3b0f147820 */ /* 0x000fe20000410000 */
[----:B------:R-:W-:-:S04]  /*2740*/  FFMA.FTZ R17, R10, R17, R11 ;  /* 0x000000110a117223 */ /* 0x000fc8000001000b */
[----:B------:R-:W-:Y:S01]  /*2750*/  FMUL.FTZ R28, R17, -1.4426950216293334961 ;  /* 0xbfb8aa3b111c7820 */ /* 0x000fe20000410000 */
[----:B------:R-:W0:Y:S05]  /*2760*/  MUFU.EX2 R20, R20 ;  /* 0x0000001400147308 */ /* 0x000e2a0000000800 */
[----:B------:R-:W1:Y:S01]  /*2770*/  MUFU.EX2 R28, R28 ;  /* 0x0000001c001c7308 */ /* 0x000e620000000800 */
[----:B0-----:R-:W-:-:S04]  /*2780*/  FADD.FTZ R21, R20, 1 ;  /* 0x3f80000014157421 */ /* 0x001fc80000010000 */
[----:B------:R-:W0:Y:S01]  /*2790*/  MUFU.RCP R14, R21 ;  /* 0x00000015000e7308 */ /* 0x000e220000001000 */
[----:B-1----:R-:W-:-:S07]  /*27a0*/  FADD.FTZ R29, R28, 1 ;  /* 0x3f8000001c1d7421 */ /* 0x002fce0000010000 */
[----:B------:R-:W1:Y:S01]  /*27b0*/  MUFU.RCP R29, R29 ;  /* 0x0000001d001d7308 */ /* 0x000e620000001000 */
[----:B0-----:R-:W-:Y:S01]  /*27c0*/  FMUL.FTZ R14, R15, R14 ;  /* 0x0000000e0f0e7220 */ /* 0x001fe20000410000 */
[----:B-1----:R-:W-:-:S05]  /*27d0*/  FMUL.FTZ R15, R17, R29 ;  /* 0x0000001d110f7220 */ /* 0x002fca0000410000 */
[----:B------:R0:W-:Y:S02]  /*27e0*/  STG.E.64 desc[UR14][R18.64], R14 ;  /* 0x0000000e12007986 */ /* 0x0001e4000c101b0e */
.L_x_3933:
[----:B------:R-:W-:Y:S05]  /*27f0*/  BSYNC.RECONVERGENT B1 ;  /* 0x0000000000017941 */ /* 0x000fea0003800200 */
.L_x_3932:
[----:B------:R-:W-:Y:S01]  /*2800*/  SHF.R.S32.HI R17, RZ, 0x1f, R13 ;  /* 0x0000001fff117819 */ /* 0x000fe2000001140d */
[----:B------:R-:W-:Y:S01]  /*2810*/  BSSY.RECONVERGENT B1, `(.L_x_3934) ;  /* 0x0000022000017945 */ /* 0x000fe20003800200 */
[----:B0-----:R-:W-:Y:S02]  /*2820*/  SHF.R.S32.HI R18, RZ, 0x1f, R16 ;  /* 0x0000001fff127819 */ /* 0x001fe40000011410 */
[----:B------:R-:W-:Y:S02]  /*2830*/  ISETP.GE.AND.EX P3, PT, R17, UR9, PT, P3 ;  /* 0x0000000911007c0c */ /* 0x000fe4000bf66330 */
[----:B------:R-:W-:Y:S01]  /*2840*/  ISETP.GE.AND.EX P4, PT, R18, UR9, PT, P4 ;  /* 0x0000000912007c0c */ /* 0x000fe2000bf86340 */
[----:B------:R-:W-:-:S12]  /*2850*/  @P1 BRA `(.L_x_3935) ;  /* 0x0000000000741947 */ /* 0x000fd80003800000 */
[----:B------:R-:W0:Y:S01]  /*2860*/  LDCU.64 UR10, c[0x0][0x3e0] ;  /* 0x00007c00ff0a77ac */ /* 0x000e220008000a00 */
[----:B------:R-:W-:Y:S01]  /*2870*/  VIADD R20, R23, 0x10 ;  /* 0x0000001017147836 */ /* 0x000fe20000000000 */
[----:B------:R-:W-:Y:S01]  /*2880*/  MOV R14, R26 ;  /* 0x0000001a000e7202 */ /* 0x000fe20000000f00 */
[C---:B------:R-:W-:Y:S01]  /*2890*/  FADD.FTZ R3, -R0.reuse, R3 ;  /* 0x0000000300037221 */ /* 0x040fe20000010100 */
[----:B------:R-:W-:Y:S01]  /*28a0*/  MOV R15, R25 ;  /* 0x00000019000f7202 */ /* 0x000fe20000000f00 */
[----:B------:R-:W-:Y:S01]  /*28b0*/  FADD.FTZ R21, -R0, R2 ;  /* 0x0000000200157221 */ /* 0x000fe20000010100 */
[----:B------:R-:W-:Y:S01]  /*28c0*/  SHF.R.S32.HI R19, RZ, 0x1f, R20 ;  /* 0x0000001fff137819 */ /* 0x000fe20000011414 */
[----:B------:R-:W1:Y:S02]  /*28d0*/  LDCU.64 UR12, c[0x0][0x380] ;  /* 0x00007000ff0c77ac */ /* 0x000e640008000a00 */
[----:B------:R-:W-:Y:S02]  /*28e0*/  FMUL.FTZ R21, R21, R8 ;  /* 0x0000000815157220 */ /* 0x000fe40000410000 */
[----:B0-----:R-:W-:-:S02]  /*28f0*/  IMAD R19, R19, UR10, RZ ;  /* 0x0000000a13137c24 */ /* 0x001fc4000f8e02ff */
[----:B------:R-:W-:-:S04]  /*2900*/  IMAD.WIDE.U32 R14, R20, UR10, R14 ;  /* 0x0000000a140e7c25 */ /* 0x000fc8000f8e000e */
[----:B------:R-:W-:Y:S01]  /*2910*/  IMAD R19, R20, UR11, R19 ;  /* 0x0000000b14137c24 */ /* 0x000fe2000f8e0213 */
[----:B-1----:R-:W-:-:S04]  /*2920*/  LEA R2, P1, R14, UR12, 0x2 ;  /* 0x0000000c0e027c11 */ /* 0x002fc8000f8210ff */
[----:B------:R-:W-:Y:S01]  /*2930*/  IADD3 R29, PT, PT, R15, R19, RZ ;  /* 0x000000130f1d7210 */ /* 0x000fe20007ffe0ff */
[----:B------:R-:W-:Y:S01]  /*2940*/  FMUL.FTZ R19, R3, R8 ;  /* 0x0000000803137220 */ /* 0x000fe20000410000 */
[----:B------:R-:W-:Y:S02]  /*2950*/  FFMA.FTZ R15, R9, R21, R12 ;  /* 0x00000015090f7223 */ /* 0x000fe4000001000c */
        /* <DEDUP_REMOVED lines=13> */
.L_x_3935:
[----:B------:R-:W-:Y:S05]  /*2a30*/  BSYNC.RECONVERGENT B1 ;  /* 0x0000000000017941 */ /* 0x000fea0003800200 */
.L_x_3934:
[----:B------:R-:W-:Y:S04]  /*2a40*/  BSSY.RECONVERGENT B1, `(.L_x_3936) ;  /* 0x000001d000017945 */ /* 0x000fe80003800200 */
[----:B------:R-:W-:Y:S05]  /*2a50*/  @P3 BRA `(.L_x_3937) ;  /* 0x00000000006c3947 */ /* 0x000fea0003800000 */
[C---:B0-----:R-:W-:Y:S01]  /*2a60*/  FADD.FTZ R3, -R0.reuse, R4 ;  /* 0x0000000400037221 */ /* 0x041fe20000010100 */
[----:B------:R-:W-:Y:S01]  /*2a70*/  FADD.FTZ R5, -R0, R5 ;  /* 0x0000000500057221 */ /* 0x000fe20000010100 */
        /* <DEDUP_REMOVED lines=25> */
.L_x_3937:
[----:B------:R-:W-:Y:S05]  /*2c10*/  BSYNC.RECONVERGENT B1 ;  /* 0x0000000000017941 */ /* 0x000fea0003800200 */
.L_x_3936:
[----:B------:R-:W-:Y:S05]  /*2c20*/  @P4 BRA `(.L_x_3931) ;  /* 0x0000000000684947 */ /* 0x000fea0003800000 */
[C---:B01----:R-:W-:Y:S01]  /*2c30*/  FADD.FTZ R3, -R0.reuse, R6 ;  /* 0x0000000600037221 */ /* 0x043fe20000010100 */
[----:B------:R-:W-:Y:S01]  /*2c40*/  FADD.FTZ R7, -R0, R7 ;  /* 0x0000000700077221 */ /* 0x000fe20000010100 */
        /* <DEDUP_REMOVED lines=24> */
.L_x_3931:
[----:B------:R-:W-:Y:S05]  /*2dd0*/  BSYNC.RECONVERGENT B0 ;  /* 0x0000000000007941 */ /* 0x000fea0003800200 */
.L_x_3923:
        /* <DEDUP_REMOVED lines=8> */
.L_x_3939:
        /* <DEDUP_REMOVED lines=10> */
.L_x_4560:


//--------------------- .text._Z35group_norm_nhwc_fwd_one_pass_kernelI11Fp32IOBf16WLi128ELi64ELi512EEv26Group_norm_nhwc_fwd_params --------------------------
	.section	.text._Z35group_norm_nhwc_fwd_one_pass_kernelI11Fp32IOBf16WLi128ELi64ELi512EEv26Group_norm_nhwc_fwd_params,"ax",@progbits
	.align	128
        .global         _Z35group_norm_nhwc_fwd_one_pass_kernelI11Fp32IOBf16WLi128ELi64ELi512EEv26Group_norm_nhwc_fwd_params
        .type           _Z35group_norm_nhwc_fwd_one_pass_kernelI11Fp32IOBf16WLi128ELi64ELi512EEv26Group_norm_nhwc_fwd_params,@function
        .size           _Z35group_norm_nhwc_fwd_one_pass_kernelI11Fp32IOBf16WLi128ELi64ELi512EEv26Group_norm_nhwc_fwd_params,(.L_x_4561 - _Z35group_norm_nhwc_fwd_one_pass_kernelI11Fp32IOBf16WLi128ELi64ELi512EEv26Group_norm_nhwc_fwd_params)
        .other          _Z35group_norm_nhwc_fwd_one_pass_kernelI11Fp32IOBf16WLi128ELi64ELi512EEv26Group_norm_nhwc_fwd_params,@"STO_CUDA_ENTRY STV_DEFAULT"
_Z35group_norm_nhwc_fwd_one_pass_kernelI11Fp32IOBf16WLi128ELi64ELi512EEv26Group_norm_nhwc_fwd_params:
.text._Z35group_norm_nhwc_fwd_one_pass_kernelI11Fp32IOBf16WLi128ELi64ELi512EEv26Group_norm_nhwc_fwd_params:
        /* <DEDUP_REMOVED lines=39> */
.L_x_3983:
[----:B01----:R-:W1:Y:S01]  /*0270*/  LDC R17, c[0x0][0x3f8] ;  /* 0x0000fe00ff117b82 */ /* 0x003e620000000800 */
        /* <DEDUP_REMOVED lines=66> */
[----:B------:R-:W-:Y:S02]  /*06a0*/  @!P5 MOV R10, R56 ;  /* 0x00000038000ad202 */ /* 0x000fe40000000f00 */
[----:B------:R-:W-:Y:S02]  /*06b0*/  @!P5 MOV R11, R55 ;  /* 0x00000037000bd202 */ /* 0x000fe40000000f00 */
[----:B------:R-:W-:Y:S01]  /*06c0*/  ISETP.GE.U32.AND P1, PT, R52, UR6, PT ;  /* 0x0000000634007c0c */ /* 0x000fe2000bf26070 */
[----:B------:R-:W-:-:S03]  /*06d0*/  @!P5 IMAD.WIDE.U32 R12, R31, R12, R10 ;  /* 0x0000000c1f0cd225 */ /* 0x000fc600078e000a */
[----:B------:R-:W-:Y:S02]  /*06e0*/  ISETP.GE.AND.EX P1, PT, R9, UR7, PT, P1 ;  /* 0x0000000709007c0c */ /* 0x000fe4000bf26310 */
[----:B------:R-:W-:Y:S02]  /*06f0*/  MOV R11, RZ ;  /* 0x000000ff000b7202 */ /* 0x000fe40000000f00 */
[----:B------:R-:W-:Y:S01]  /*0700*/  MOV R10, RZ ;  /* 0x000000ff000a7202 */ /* 0x000fe20000000f00 */
[----:B-1----:R-:W-:Y:S01]  /*0710*/  @!P2 IMAD R18, R19, R16, RZ ;  /* 0x000000101312a224 */ /* 0x002fe200078e02ff */
[----:B------:R-:W-:Y:S02]  /*0720*/  @!P5 IADD3 R13, PT, PT, R13, R29, RZ ;  /* 0x0000001d0d0dd210 */ /* 0x000fe40007ffe0ff */
[C---:B----4-:R-:W-:Y:S02]  /*0730*/  @!P5 LEA R22, P6, R12.reuse, R22, 0x2 ;  /* 0x000000160c16d211 */ /* 0x050fe400078c10ff */
[----:B0-----:R0:W3:Y:S01]  /*0740*/  @!P4 LDG.E.64 R10, desc[UR8][R24.64] ;  /* 0x00000008180ac981 */ /* 0x0010e2000c1e1b00 */
[----:B------:R-:W-:Y:S01]  /*0750*/  ISETP.GE.U32.AND P4, PT, R49, UR6, PT ;  /* 0x0000000631007c0c */ /* 0x000fe2000bf86070 */
[----:B------:R-:W-:Y:S01]  /*0760*/  @!P2 IMAD R29, R27, R17, R18 ;  /* 0x000000111b1da224 */ /* 0x000fe200078e0212 */
[----:B------:R-:W-:-:S02]  /*0770*/  @!P5 LEA.HI.X R23, R12, R23, R13, 0x2, P6 ;  /* 0x000000170c17d211 */ /* 0x000fc400030f140d */
[----:B------:R-:W-:Y:S02]  /*0780*/  CS2R R12, SRZ ;  /* 0x00000000000c7805 */ /* 0x000fe4000001ff00 */
[----:B------:R-:W-:Y:S01]  /*0790*/  ISETP.GE.AND.EX P4, PT, R43, UR7, PT, P4 ;  /* 0x000000072b007c0c */ /* 0x000fe2000bf86340 */
[----:B------:R-:W1:Y:S01]  /*07a0*/  @!P1 LDC.64 R18, c[0x0][0x3e0] ;  /* 0x0000f800ff129b82 */ /* 0x000e620000000a00 */
[----:B------:R-:W-:Y:S02]  /*07b0*/  ISETP.GE.U32.AND P6, PT, R48, UR6, PT ;  /* 0x0000000630007c0c */ /* 0x000fe4000bfc6070 */
[----:B0-----:R-:W-:Y:S01]  /*07c0*/  @!P2 MOV R24, R56 ;  /* 0x000000380018a202 */ /* 0x001fe20000000f00 */
[----:B------:R0:W4:Y:S01]  /*07d0*/  @!P5 LDG.E.64 R12, desc[UR8][R22.64] ;  /* 0x00000008160cd981 */ /* 0x000122000c1e1b00 */
[----:B------:R-:W-:Y:S02]  /*07e0*/  @!P2 MOV R25, R55 ;  /* 0x000000370019a202 */ /* 0x000fe40000000f00 */
[----:B------:R-:W-:Y:S01]  /*07f0*/  ISETP.GE.AND.EX P5, PT, R44, UR7, PT, P6 ;  /* 0x000000072c007c0c */ /* 0x000fe2000bfa6360 */
[----:B------:R-:W-:-:S04]  /*0800*/  @!P2 IMAD.WIDE.U32 R16, R27, R16, R24 ;  /* 0x000000101b10a225 */ /* 0x000fc800078e0018 */
[----:B------:R-:W1:Y:S01]  /*0810*/  @!P4 LDC.64 R24, c[0x0][0x3e0] ;  /* 0x0000f800ff18cb82 */ /* 0x000e620000000a00 */
[----:B------:R-:W-:-:S07]  /*0820*/  @!P2 IADD3 R17, PT, PT, R17, R29, RZ ;  /* 0x0000001d1111a210 */ /* 0x000fce0007ffe0ff */
[----:B0-----:R-:W0:Y:S01]  /*0830*/  @!P3 LDC.64 R22, c[0x0][0x390] ;  /* 0x0000e400ff16bb82 */ /* 0x001e220000000a00 */
[----:B--2---:R-:W-:Y:S01]  /*0840*/  @!P2 LEA R28, P6, R16, R14, 0x2 ;  /* 0x0000000e101ca211 */ /* 0x004fe200078c10ff */
[----:B-----5:R-:W-:Y:S01]  /*0850*/  @!P3 IMAD R14, R42, R20, RZ ;  /* 0x000000142a0eb224 */ /* 0x020fe200078e02ff */
[----:B------:R-:W-:Y:S02]  /*0860*/  @!P3 MOV R30, R56 ;  /* 0x00000038001eb202 */ /* 0x000fe40000000f00 */
[----:B------:R-:W-:Y:S02]  /*0870*/  @!P2 LEA.HI.X R29, R16, R15, R17, 0x2, P6 ;  /* 0x0000000f101da211 */ /* 0x000fe400030f1411 */
[----:B------:R-:W-:Y:S01]  /*0880*/  @!P3 MOV R31, R55 ;  /* 0x00000037001fb202 */ /* 0x000fe20000000f00 */
        /* <DEDUP_REMOVED lines=13> */
[----:B------:R-:W-:Y:S01]  /*0960*/  @!P1 MOV R33, R55 ;  /* 0x0000003700219202 */ /* 0x000fe20000000f00 */
[----:B------:R-:W-:Y:S02]  /*0970*/  @!P4 IMAD R34, R43, R24, RZ ;  /* 0x000000182b22c224 */ /* 0x000fe400078e02ff */
[----:B------:R-:W-:Y:S01]  /*0980*/  @!P1 IMAD.WIDE.U32 R32, R52, R18, R32 ;  /* 0x0000001234209225 */ /* 0x000fe200078e0020 */
[----:B0-----:R-:W-:-:S03]  /*0990*/  @!P3 LEA R28, P2, R30, R22, 0x2 ;  /* 0x000000161e1cb211 */ /* 0x001fc600078410ff */
[----:B------:R-:W-:Y:S01]  /*09a0*/  @!P4 IMAD R37, R49, R25, R34 ;  /* 0x000000193125c224 */ /* 0x000fe200078e0222 */
[----:B------:R-:W-:Y:S02]  /*09b0*/  @!P1 IADD3 R31, PT, PT, R33, R35, RZ ;  /* 0x00000023211f9210 */ /* 0x000fe40007ffe0ff */
[----:B------:R-:W-:Y:S02]  /*09c0*/  @!P3 LEA.HI.X R29, R30, R23, R19, 0x2, P2 ;  /* 0x000000171e1db211 */ /* 0x000fe400010f1413 */
[----:B------:R-:W0:Y:S01]  /*09d0*/  @!P5 LDC.64 R22, c[0x0][0x390] ;  /* 0x0000e400ff16db82 */ /* 0x000e220000000a00 */
[----:B------:R-:W-:Y:S02]  /*09e0*/  @!P4 MOV R34, R56 ;  /* 0x000000380022c202 */ /* 0x000fe40000000f00 */
[----:B------:R-:W-:Y:S02]  /*09f0*/  @!P4 MOV R35, R55 ;  /* 0x000000370023c202 */ /* 0x000fe40000000f00 */
[----:B--2---:R-:W-:-:S03]  /*0a00*/  @!P1 LEA R30, P2, R32, R26, 0x2 ;  /* 0x0000001a201e9211 */ /* 0x004fc600078410ff */
[----:B------:R-:W2:Y:S01]  /*0a10*/  @!P6 LDC.64 R18, c[0x0][0x3e0] ;  /* 0x0000f800ff12eb82 */ /* 0x000ea20000000a00 */
[----:B-----5:R-:W-:Y:S01]  /*0a20*/  @!P5 IMAD R26, R44, R16, RZ ;  /* 0x000000102c1ad224 */ /* 0x020fe200078e02ff */
        /* <DEDUP_REMOVED lines=10> */
[----:B-1----:R-:W-:-:S04]  /*0ad0*/  @!P4 LEA R20, P2, R24, R20, 0x2 ;  /* 0x000000141814c211 */ /* 0x002fc800078410ff */
[----:B------:R-:W-:Y:S01]  /*0ae0*/  @!P4 LEA.HI.X R21, R24, R21, R37, 0x2, P2 ;  /* 0x000000151815c211 */ /* 0x000fe200010f1425 */
[----:B--2---:R-:W-:Y:S01]  /*0af0*/  @!P6 IMAD R34, R45, R18, RZ ;  /* 0x000000122d22e224 */ /* 0x004fe200078e02ff */
[----:B------:R-:W-:Y:S02]  /*0b00*/  @!P5 IADD3 R24, PT, PT, R27, R35, RZ ;  /* 0x000000231b18d210 */ /* 0x000fe40007ffe0ff */
[C---:B0-----:R-:W-:Y:S01]  /*0b10*/  @!P5 LEA R22, P2, R26.reuse, R22, 0x2 ;  /* 0x000000161a16d211 */ /* 0x041fe200078410ff */
        /* <DEDUP_REMOVED lines=87> */
.L_x_3941:
[----:B------:R-:W-:Y:S05]  /*1090*/  BSYNC.RECONVERGENT B0 ;  /* 0x0000000000007941 */ /* 0x000fea0003800200 */
.L_x_3940:
        /* <DEDUP_REMOVED lines=46> */
.L_x_3943:
[----:B------:R-:W-:Y:S05]  /*1380*/  BSYNC.RECONVERGENT B0 ;  /* 0x0000000000007941 */ /* 0x000fea0003800200 */
.L_x_3942:
        /* <DEDUP_REMOVED lines=25> */
.L_x_3946:
[----:B-1----:R-:W2:Y:S04]  /*1520*/  LDG.E.STRONG.GPU R18, desc[UR8][R16.64] ;  /* 0x0000000810127981 */ /* 0x002ea8000c1ef900 */
[----:B--2---:R-:W-:Y:S01]  /*1530*/  CCTL.IVALL ;  /* 0x00000000ff00798f */ /* 0x004fe20002000000 */
[----:B------:R-:W-:Y:S05]  /*1540*/  YIELD ;  /* 0x0000000000007946 */ /* 0x000fea0003800000 */
[----:B------:R-:W-:-:S13]  /*1550*/  ISETP.NE.AND P4, PT, R18, R25, PT ;  /* 0x000000191200720c */ /* 0x000fda0003f85270 */
[----:B------:R-:W-:Y:S05]  /*1560*/  @P4 BRA `(.L_x_3946) ;  /* 0xfffffffc00ec4947 */ /* 0x000fea000383ffff */
.L_x_3945:
[----:B------:R-:W-:Y:S05]  /*1570*/  WARPSYNC.ALL ;  /* 0x0000000000007948 */ /* 0x000fea0003800000 */
[----:B------:R-:W-:Y:S01]  /*1580*/  BAR.SYNC.DEFER_BLOCKING 0x0 ;  /* 0x0000000000007b1d */ /* 0x000fe20000010000 */
[----:B------:R-:W-:-:S05]  /*1590*/  HFMA2 R24, -RZ, RZ, 0, 0 ;  /* 0x00000000ff187431 */ /* 0x000fca00000001ff */
[----:B------:R-:W-:Y:S05]  /*15a0*/  @!P2 BRA `(.L_x_3947) ;  /* 0x00000004001ca947 */ /* 0x000fea0003800000 */
[CC--:B------:R-:W-:Y:S01]  /*15b0*/  LEA R26, R5.reuse, R0.reuse, 0x1 ;  /* 0x00000000051a7211 */ /* 0x0c0fe200078e08ff */
[C-C-:B------:R-:W-:Y:S01]  /*15c0*/  IMAD R25, R5.reuse, 0x3, R0.reuse ;  /* 0x0000000305197824 */ /* 0x140fe200078e0200 */
[CC--:B------:R-:W-:Y:S01]  /*15d0*/  LEA R24, R5.reuse, R0.reuse, 0x2 ;  /* 0x0000000005187211 */ /* 0x0c0fe200078e10ff */
[C-C-:B--2---:R-:W-:Y:S01]  /*15e0*/  IMAD R22, R5.reuse, 0x5, R0.reuse ;  /* 0x0000000505167824 */ /* 0x144fe200078e0200 */
[----:B------:R-:W-:Y:S01]  /*15f0*/  IADD3 R29, PT, PT, R0, R5, RZ ;  /* 0x00000005001d7210 */ /* 0x000fe20007ffe0ff */
[C-C-:B------:R-:W-:Y:S01]  /*1600*/  IMAD R31, R5.reuse, 0x7, R0.reuse ;  /* 0x00000007051f7824 */ /* 0x140fe200078e0200 */
[----:B------:R-:W-:Y:S01]  /*1610*/  IADD3 R28, PT, PT, -R2, RZ, RZ ;  /* 0x000000ff021c7210 */ /* 0x000fe20007ffe1ff */
[----:B------:R-:W-:Y:S01]  /*1620*/  IMAD R30, R5, 0x6, R0 ;  /* 0x00000006051e7824 */ /* 0x000fe200078e0200 */
[----:B------:R-:W-:Y:S01]  /*1630*/  MOV R27, R0 ;  /* 0x00000000001b7202 */ /* 0x000fe20000000f00 */
[----:B------:R-:W-:Y:S01]  /*1640*/  UMOV UR4, URZ ;  /* 0x000000ff00047c82 */ /* 0x000fe20008000000 */
[----:B-1----:R-:W-:-:S07]  /*1650*/  LOP3.LUT R23, R6, 0x7ffffff8, RZ, 0xc0, !PT ;  /* 0x7ffffff806177812 */ /* 0x002fce00078ec0ff */
.L_x_3948:
        /* <DEDUP_REMOVED lines=60> */
.L_x_3947:
        /* <DEDUP_REMOVED lines=35> */
.L_x_3949:
        /* <DEDUP_REMOVED lines=18> */
.L_x_3950:
        /* <DEDUP_REMOVED lines=9> */
.L_x_3951:
[----:B------:R-:W-:Y:S05]  /*1e00*/  BSYNC.RECONVERGENT B0 ;  /* 0x0000000000007941 */ /* 0x000fea0003800200 */
.L_x_3944:
        /* <DEDUP_REMOVED lines=11> */
[----:B------:R-:W-:Y:S04]  /*1ec0*/  @!P3 STS.64 [UR4+0x98], R20 ;  /* 0x00009814ff00b988 */ /* 0x000fe80008000a04 */
[----:B------:R-:W-:Y:S01]  /*1ed0*/  @P0 STG.E.64 desc[UR8][R24.64], R16 ;  /* 0x0000001018000986 */ /* 0x000fe2000c101b08 */
[C---:B-1----:R-:W-:Y:S01]  /*1ee0*/  IMAD.WIDE R22, R27.reuse, 0x2, R22 ;  /* 0x000000021b167825 */ /* 0x042fe200078e0216 */
[----:B------:R-:W-:Y:S03]  /*1ef0*/  BAR.SYNC.DEFER_BLOCKING 0x0 ;  /* 0x0000000000007b1d */ /* 0x000fe60000010000 */
[----:B--2---:R-:W-:-:S03]  /*1f00*/  IMAD.WIDE R18, R27, 0x2, R18 ;  /* 0x000000021b127825 */ /* 0x004fc600078e0212 */
[----:B------:R-:W2:Y:S04]  /*1f10*/  LDG.E.U16 R26, desc[UR8][R22.64] ;  /* 0x00000008161a7981 */ /* 0x000ea8000c1e1500 */
[----:B------:R0:W4:Y:S04]  /*1f20*/  LDG.E.U16 R27, desc[UR8][R22.64+0x2] ;  /* 0x00000208161b7981 */ /* 0x000128000c1e1500 */
[----:B------:R-:W3:Y:S04]  /*1f30*/  LDG.E.U16 R28, desc[UR8][R18.64] ;  /* 0x00000008121c7981 */ /* 0x000ee8000c1e1500 */
[----:B------:R1:W5:Y:S01]  /*1f40*/  LDG.E.U16 R29, desc[UR8][R18.64+0x2] ;  /* 0x00000208121d7981 */ /* 0x000362000c1e1500 */
[----:B------:R-:W-:Y:S01]  /*1f50*/  BSSY.RECONVERGENT B0, `(.L_x_3952) ;  /* 0x00001c7000007945 */ /* 0x000fe20003800200 */
[----:B0-----:R-:W-:-:S02]  /*1f60*/  HFMA2 R23, -RZ, RZ, 1.875, 0 ;  /* 0x3f800000ff177431 */ /* 0x001fc400000001ff */
[----:B------:R-:W1:Y:S02]  /*1f70*/  LDS.64 R16, [UR4+0x98] ;  /* 0x00009804ff107984 */ /* 0x000e640008000a00 */
[----:B-1----:R-:W-:-:S04]  /*1f80*/  FMUL.FTZ R18, R16, UR7 ;  /* 0x0000000710127c20 */ /* 0x002fc80008410000 */
[----:B------:R-:W-:-:S04]  /*1f90*/  FMUL.FTZ R30, R18, R18 ;  /* 0x00000012121e7220 */ /* 0x000fc80000410000 */
[----:B------:R-:W-:-:S05]  /*1fa0*/  FFMA.FTZ R30, R17, UR7, -R30 ;  /* 0x00000007111e7c23 */ /* 0x000fca000801081e */
[----:B------:R-:W-:-:S13]  /*1fb0*/  FSETP.GTU.FTZ.AND P2, PT, R30, RZ, PT ;  /* 0x000000ff1e00720b */ /* 0x000fda0003f5c000 */
[----:B------:R-:W0:Y:S02]  /*1fc0*/  @P2 LDC R17, c[0x0][0x3a8] ;  /* 0x0000ea00ff112b82 */ /* 0x000e240000000800 */
[----:B0-----:R-:W-:-:S04]  /*1fd0*/  @P2 FADD.FTZ R30, R30, R17 ;  /* 0x000000111e1e2221 */ /* 0x001fc80000010000 */
[----:B------:R0:W1:Y:S01]  /*1fe0*/  @P2 MUFU.RSQ R23, R30 ;  /* 0x0000001e00172308 */ /* 0x0000620000001400 */
[----:B--2---:R-:W-:Y:S02]  /*1ff0*/  SHF.L.U32 R22, R26, 0x10, RZ ;  /* 0x000000101a167819 */ /* 0x004fe400000006ff */
[----:B----4-:R-:W-:Y:S02]  /*2000*/  SHF.L.U32 R19, R27, 0x10, RZ ;  /* 0x000000101b137819 */ /* 0x010fe400000006ff */
[----:B---3--:R-:W-:Y:S02]  /*2010*/  SHF.L.U32 R20, R28, 0x10, RZ ;  /* 0x000000101c147819 */ /* 0x008fe400000006ff */
[----:B-----5:R-:W-:Y:S01]  /*2020*/  SHF.L.U32 R21, R29, 0x10, RZ ;  /* 0x000000101d157819 */ /* 0x020fe200000006ff */
[----:B01----:R-:W-:Y:S06]  /*2030*/  BRA.U UP0, `(.L_x_3953) ;  /* 0x0000000900d87547 */ /* 0x003fec000b800000 */
[----:B------:R-:W0:Y:S01]  /*2040*/  LDCU.64 UR10, c[0x0][0x3e8] ;  /* 0x00007d00ff0a77ac */ /* 0x000e220008000a00 */
[C---:B------:R-:W-:Y:S01]  /*2050*/  IADD3 R31, PT, PT, R52.reuse, 0x10, RZ ;  /* 0x00000010341f7810 */ /* 0x040fe20007ffe0ff */
[----:B------:R-:W-:Y:S01]  /*2060*/  BSSY.RECONVERGENT B1, `(.L_x_3954) ;  /* 0x000001c000017945 */ /* 0x000fe20003800200 */
[C---:B------:R-:W-:Y:S02]  /*2070*/  IADD3 R29, PT, PT, R52.reuse, 0x20, RZ ;  /* 0x00000020341d7810 */ /* 0x040fe40007ffe0ff */
[C---:B------:R-:W-:Y:S02]  /*2080*/  IADD3 R28, PT, PT, R52.reuse, 0x30, RZ ;  /* 0x00000030341c7810 */ /* 0x040fe40007ffe0ff */
[----:B------:R-:W-:Y:S02]  /*2090*/  SHF.R.S32.HI R30, RZ, 0x1f, R31 ;  /* 0x0000001fff1e7819 */ /* 0x000fe4000001141f */
[----:B0-----:R-:W-:Y:S02]  /*20a0*/  ISETP.GE.U32.AND P2, PT, R52, UR10, PT ;  /* 0x0000000a34007c0c */ /* 0x001fe4000bf46070 */
        /* <DEDUP_REMOVED lines=8> */
[C---:B------:R-:W-:Y:S01]  /*2130*/  FADD.FTZ R32, -R18.reuse, R32 ;  /* 0x0000002012207221 */ /* 0x040fe20000010100 */
[----:B------:R-:W-:Y:S01]  /*2140*/  MOV R25, R55 ;  /* 0x0000003700197202 */ /* 0x000fe20000000f00 */
[----:B------:R-:W1:Y:S01]  /*2150*/  LDCU.64 UR6, c[0x0][0x380] ;  /* 0x00007000ff0677ac */ /* 0x000e620008000a00 */
[----:B------:R-:W-:Y:S01]  /*2160*/  FADD.FTZ R16, -R18, R33 ;  /* 0x0000002112107221 */ /* 0x000fe20000010100 */
[----:B0-----:R-:W-:Y:S02]  /*2170*/  IMAD R17, R9, UR12, RZ ;  /* 0x0000000c09117c24 */ /* 0x001fe4000f8e02ff */
[----:B------:R-:W-:-:S04]  /*2180*/  IMAD.WIDE.U32 R24, R52, UR12, R24 ;  /* 0x0000000c34187c25 */ /* 0x000fc8000f8e0018 */
[----:B------:R-:W-:Y:S02]  /*2190*/  IMAD R27, R52, UR13, R17 ;  /* 0x0000000d341b7c24 */ /* 0x000fe4000f8e0211 */
[-C--:B------:R-:W-:Y:S01]  /*21a0*/  FMUL.FTZ R17, R32, R23.reuse ;  /* 0x0000001720117220 */ /* 0x080fe20000410000 */
[----:B-1----:R-:W-:Y:S01]  /*21b0*/  LEA R26, P2, R24, UR6, 0x2 ;  /* 0x00000006181a7c11 */ /* 0x002fe2000f8410ff */
[----:B------:R-:W-:Y:S01]  /*21c0*/  FMUL.FTZ R32, R16, R23 ;  /* 0x0000001710207220 */ /* 0x000fe20000410000 */
[----:B------:R-:W-:Y:S01]  /*21d0*/  IADD3 R27, PT, PT, R25, R27, RZ ;  /* 0x0000001b191b7210 */ /* 0x000fe20007ffe0ff */
[----:B------:R-:W-:Y:S02]  /*21e0*/  FFMA.FTZ R16, R22, R17, R20 ;  /* 0x0000001116107223 */ /* 0x000fe40000010014 */
[----:B------:R-:W-:Y:S01]  /*21f0*/  FFMA.FTZ R17, R19, R32, R21 ;  /* 0x0000002013117223 */ /* 0x000fe20000010015 */
[----:B------:R-:W-:-:S05]  /*2200*/  LEA.HI.X R27, R24, UR7, R27, 0x2, P2 ;  /* 0x00000007181b7c11 */ /* 0x000fca00090f141b */
[----:B------:R0:W-:Y:S02]  /*2210*/  STG.E.64 desc[UR8][R26.64], R16 ;  /* 0x000000101a007986 */ /* 0x0001e4000c101b08 */
.L_x_3955:
[----:B------:R-:W-:Y:S05]  /*2220*/  BSYNC.RECONVERGENT B1 ;  /* 0x0000000000017941 */ /* 0x000fea0003800200 */
.L_x_3954:
[----:B------:R-:W-:Y:S04]  /*2230*/  BSSY.RECONVERGENT B1, `(.L_x_3956) ;  /* 0x0000013000017945 */ /* 0x000fe80003800200 */
[----:B------:R-:W-:Y:S05]  /*2240*/  @P3 BRA `(.L_x_3957) ;  /* 0x0000000000443947 */ /* 0x000fea0003800000 */
[----:B------:R-:W1:Y:S01]  /*2250*/  LDCU.64 UR6, c[0x0][0x3e0] ;  /* 0x00007c00ff0677ac */ /* 0x000e620008000a00 */
[----:B0-----:R-:W-:Y:S01]  /*2260*/  MOV R16, R56 ;  /* 0x0000003800107202 */ /* 0x001fe20000000f00 */
        /* <DEDUP_REMOVED lines=12> */
[----:B------:R-:W-:-:S04]  /*2330*/  IADD3 R31, PT, PT, R17, R31, RZ ;  /* 0x0000001f111f7210 */ /* 0x000fc80007ffe0ff */
[----:B------:R-:W-:-:S05]  /*2340*/  LEA.HI.X R25, R16, UR13, R31, 0x2, P2 ;  /* 0x0000000d10197c11 */ /* 0x000fca00090f141f */
[----:B------:R1:W-:Y:S02]  /*2350*/  STG.E.64 desc[UR8][R24.64], R12 ;  /* 0x0000000c18007986 */ /* 0x0003e4000c101b08 */
.L_x_3957:
[----:B------:R-:W-:Y:S05]  /*2360*/  BSYNC.RECONVERGENT B1 ;  /* 0x0000000000017941 */ /* 0x000fea0003800200 */
.L_x_3956:
[----:B-1----:R-:W-:Y:S01]  /*2370*/  SHF.R.S32.HI R12, RZ, 0x1f, R29 ;  /* 0x0000001fff0c7819 */ /* 0x002fe2000001141d */
        /* <DEDUP_REMOVED lines=13> */
[----:B------:R-:W1:Y:S01]  /*2450*/  LDCU.64 UR6, c[0x0][0x3e0] ;  /* 0x00007c00ff0677ac */ /* 0x000e620008000a00 */
[----:B0-----:R-:W-:Y:S01]  /*2460*/  MOV R16, R56 ;  /* 0x0000003800107202 */ /* 0x001fe20000000f00 */
[----:B------:R-:W-:Y:S01]  /*2470*/  FADD.FTZ R14, -R18, R14 ;  /* 0x0000000e120e7221 */ /* 0x000fe20000010100 */
[----:B------:R-:W-:Y:S01]  /*2480*/  MOV R17, R55 ;  /* 0x0000003700117202 */ /* 0x000fe20000000f00 */
[----:B------:R-:W0:Y:S02]  /*2490*/  LDCU.64 UR12, c[0x0][0x380] ;  /* 0x00007000ff0c77ac */ /* 0x000e240008000a00 */
[----:B------:R-:W-:Y:S01]  /*24a0*/  FMUL.FTZ R13, R14, R23 ;  /* 0x000000170e0d7220 */ /* 0x000fe20000410000 */
[----:B-1----:R-:W-:Y:S02]  /*24b0*/  IMAD R12, R12, UR6, RZ ;  /* 0x000000060c0c7c24 */ /* 0x002fe4000f8e02ff */
[----:B------:R-:W-:-:S04]  /*24c0*/  IMAD.WIDE.U32 R16, R29, UR6, R16 ;  /* 0x000000061d107c25 */ /* 0x000fc8000f8e0010 */
[----:B------:R-:W-:Y:S02]  /*24d0*/  IMAD R29, R29, UR7, R12 ;  /* 0x000000071d1d7c24 */ /* 0x000fe4000f8e020c */
[----:B------:R-:W-:Y:S01]  /*24e0*/  FADD.FTZ R12, -R18, R15 ;  /* 0x0000000f120c7221 */ /* 0x000fe20000010100 */
[----:B0-----:R-:W-:Y:S02]  /*24f0*/  LEA R14, P5, R16, UR12, 0x2 ;  /* 0x0000000c100e7c11 */ /* 0x001fe4000f8a10ff */
[----:B------:R-:W-:Y:S01]  /*2500*/  IADD3 R29, PT, PT, R17, R29, RZ ;  /* 0x0000001d111d7210 */ /* 0x000fe20007ffe0ff */
[----:B------:R-:W-:Y:S01]  /*2510*/  FMUL.FTZ R24, R12, R23 ;  /* 0x000000170c187220 */ /* 0x000fe20000410000 */
[----:B------:R-:W-:Y:S02]  /*2520*/  FFMA.FTZ R12, R22, R13, R20 ;  /* 0x0000000d160c7223 */ /* 0x000fe40000010014 */
[----:B------:R-:W-:Y:S01]  /*2530*/  LEA.HI.X R15, R16, UR13, R29, 0x2, P5 ;  /* 0x0000000d100f7c11 */ /* 0x000fe2000a8f141d */
[----:B------:R-:W-:-:S05]  /*2540*/  FFMA.FTZ R13, R19, R24, R21 ;  /* 0x00000018130d7223 */ /* 0x000fca0000010015 */
[----:B------:R1:W-:Y:S02]  /*2550*/  STG.E.64 desc[UR8][R14.64], R12 ;  /* 0x0000000c0e007986 */ /* 0x0003e4000c101b08 */
.L_x_3959:
[----:B------:R-:W-:Y:S05]  /*2560*/  BSYNC.RECONVERGENT B1 ;  /* 0x0000000000017941 */ /* 0x000fea0003800200 */
.L_x_3958:
[----:B------:R-:W-:Y:S04]  /*2570*/  BSSY.RECONVERGENT B1, `(.L_x_3960) ;  /* 0x0000013000017945 */ /* 0x000fe80003800200 */
[----:B------:R-:W-:Y:S05]  /*2580*/  @P1 BRA `(.L_x_3961) ;  /* 0x0000000000441947 */ /* 0x000fea0003800000 */
[----:B------:R-:W2:Y:S01]  /*2590*/  LDCU.64 UR6, c[0x0][0x3e0] ;  /* 0x00007c00ff0677ac */ /* 0x000ea20008000a00 */
[----:B-1----:R-:W-:Y:S01]  /*25a0*/  MOV R12, R56 ;  /* 0x00000038000c7202 */ /* 0x002fe20000000f00 */
[C---:B------:R-:W-:Y:S01]  /*25b0*/  FADD.FTZ R10, -R18.reuse, R10 ;  /* 0x0000000a120a7221 */ /* 0x040fe20000010100 */
[----:B------:R-:W-:Y:S01]  /*25c0*/  MOV R13, R55 ;  /* 0x00000037000d7202 */ /* 0x000fe20000000f00 */
[----:B------:R-:W1:Y:S01]  /*25d0*/  LDCU.64 UR12, c[0x0][0x380] ;  /* 0x00007000ff0c77ac */ /* 0x000e620008000a00 */
[----:B0-----:R-:W-:Y:S01]  /*25e0*/  FADD.FTZ R16, -R18, R11 ;  /* 0x0000000b12107221 */ /* 0x001fe20000010100 */
[----:B------:R-:W-:-:S03]  /*25f0*/  FMUL.FTZ R11, R10, R23 ;  /* 0x000000170a0b7220 */ /* 0x000fc60000410000 */
[----:B------:R-:W-:Y:S01]  /*2600*/  FMUL.FTZ R16, R16, R23 ;  /* 0x0000001710107220 */ /* 0x000fe20000410000 */
[----:B------:R-:W-:-:S03]  /*2610*/  FFMA.FTZ R10, R22, R11, R20 ;  /* 0x0000000b160a7223 */ /* 0x000fc60000010014 */
[----:B------:R-:W-:Y:S01]  /*2620*/  FFMA.FTZ R11, R19, R16, R21 ;  /* 0x00000010130b7223 */ /* 0x000fe20000010015 */
[----:B--2---:R-:W-:Y:S02]  /*2630*/  IMAD R15, R25, UR6, RZ ;  /* 0x00000006190f7c24 */ /* 0x004fe4000f8e02ff */
[----:B------:R-:W-:-:S04]  /*2640*/  IMAD.WIDE.U32 R12, R28, UR6, R12 ;  /* 0x000000061c0c7c25 */ /* 0x000fc8000f8e000c */
[----:B------:R-:W-:Y:S01]  /*2650*/  IMAD R15, R28, UR7, R15 ;  /* 0x000000071c0f7c24 */ /* 0x000fe2000f8e020f */
[----:B-1----:R-:W-:-:S04]  /*2660*/  LEA R14, P1, R12, UR12, 0x2 ;  /* 0x0000000c0c0e7c11 */ /* 0x002fc8000f8210ff */
[----:B------:R-:W-:-:S04]  /*2670*/  IADD3 R15, PT, PT, R13, R15, RZ ;  /* 0x0000000f0d0f7210 */ /* 0x000fc80007ffe0ff */
[----:B------:R-:W-:-:S05]  /*2680*/  LEA.HI.X R15, R12, UR13, R15, 0x2, P1 ;  /* 0x0000000d0c0f7c11 */ /* 0x000fca00088f140f */
[----:B------:R2:W-:Y:S02]  /*2690*/  STG.E.64 desc[UR8][R14.64], R10 ;  /* 0x0000000a0e007986 */ /* 0x0005e4000c101b08 */
.L_x_3961:
[----:B------:R-:W-:Y:S05]  /*26a0*/  BSYNC.RECONVERGENT B1 ;  /* 0x0000000000017941 */ /* 0x000fea0003800200 */
.L_x_3960:
[----:B------:R-:W-:Y:S04]  /*26b0*/  BSSY.RECONVERGENT B1, `(.L_x_3962) ;  /* 0x0000013000017945 */ /* 0x000fe80003800200 */
[----:B------:R-:W-:Y:S05]  /*26c0*/  @P6 BRA `(.L_x_3963) ;  /* 0x0000000000446947 */ /* 0x000fea0003800000 */
[----:B------:R-:W3:Y:S01]  /*26d0*/  LDCU.64 UR6, c[0x0][0x3e0] ;  /* 0x00007c00ff0677ac */ /* 0x000ee20008000a00 */
[----:B-1----:R-:W-:Y:S01]  /*26e0*/  MOV R12, R56 ;  /* 0x00000038000c7202 */ /* 0x002fe20000000f00 */
[C---:B------:R-:W-:Y:S01]  /*26f0*/  FADD.FTZ R34, -R18.reuse, R34 ;  /* 0x0000002212227221 */ /* 0x040fe20000010100 */
[----:B------:R-:W-:Y:S01]  /*2700*/  MOV R13, R55 ;  /* 0x00000037000d7202 */ /* 0x000fe20000000f00 */
[----:B------:R-:W1:Y:S01]  /*2710*/  LDCU.64 UR12, c[0x0][0x380] ;  /* 0x00007000ff0c77ac */ /* 0x000e620008000a00 */
[----:B--2---:R-:W-:-:S04]  /*2720*/  FADD.FTZ R10, -R18, R35 ;  /* 0x00000023120a7221 */ /* 0x004fc80000010100 */
[----:B0-----:R-:W-:Y:S01]  /*2730*/  FMUL.FTZ R16, R10, R23 ;  /* 0x000000170a107220 */ /* 0x001fe20000410000 */
[----:B---3--:R-:W-:Y:S02]  /*2740*/  IMAD R11, R42, UR6, RZ ;  /* 0x000000062a0b7c24 */ /* 0x008fe4000f8e02ff */
[----:B------:R-:W-:-:S04]  /*2750*/  IMAD.WIDE.U32 R12, R50, UR6, R12 ;  /* 0x00000006320c7c25 */ /* 0x000fc8000f8e000c */
[----:B------:R-:W-:Y:S02]  /*2760*/  IMAD R15, R50, UR7, R11 ;  /* 0x00000007320f7c24 */ /* 0x000fe4000f8e020b */
[----:B------:R-:W-:Y:S01]  /*2770*/  FMUL.FTZ R11, R34, R23 ;  /* 0x00000017220b7220 */ /* 0x000fe20000410000 */
[----:B-1----:R-:W-:Y:S02]  /*2780*/  LEA R14, P1, R12, UR12, 0x2 ;  /* 0x0000000c0c0e7c11 */ /* 0x002fe4000f8210ff */
[----:B------:R-:W-:Y:S01]  /*2790*/  IADD3 R15, PT, PT, R13, R15, RZ ;  /* 0x0000000f0d0f7210 */ /* 0x000fe20007ffe0ff */
[----:B------:R-:W-:Y:S01]  /*27a0*/  FFMA.FTZ R10, R22, R11, R20 ;  /* 0x0000000b160a7223 */ /* 0x000fe20000010014 */
[----:B------:R-:W-:Y:S02]  /*27b0*/  FFMA.FTZ R11, R19, R16, R21 ;  /* 0x00000010130b7223 */ /* 0x000fe40000010015 */
[----:B------:R-:W-:-:S05]  /*27c0*/  LEA.HI.X R15, R12, UR13, R15, 0x2, P1 ;  /* 0x0000000d0c0f7c11 */ /* 0x000fca00088f140f */
[----:B------:R3:W-:Y:S02]  /*27d0*/  STG.E.64 desc[UR8][R14.64], R10 ;  /* 0x0000000a0e007986 */ /* 0x0007e4000c101b08 */
.L_x_3963:
[----:B------:R-:W-:Y:S05]  /*27e0*/  BSYNC.RECONVERGENT B1 ;  /* 0x0000000000017941 */ /* 0x000fea0003800200 */
.L_x_3962:
[----:B------:R-:W-:Y:S04]  /*27f0*/  BSSY.RECONVERGENT B1, `(.L_x_3964) ;  /* 0x0000013000017945 */ /* 0x000fe80003800200 */
[----:B------:R-:W-:Y:S05]  /*2800*/  @P2 BRA `(.L_x_3965) ;  /* 0x0000000000442947 */ /* 0x000fea0003800000 */
[----:B------:R-:W4:Y:S01]  /*2810*/  LDCU.64 UR6, c[0x0][0x3e0] ;  /* 0x00007c00ff0677ac */ /* 0x000f220008000a00 */
[----:B-1----:R-:W-:Y:S01]  /*2820*/  MOV R12, R56 ;  /* 0x00000038000c7202 */ /* 0x002fe20000000f00 */
[----:B------:R-:W-:Y:S01]  /*2830*/  FADD.FTZ R36, -R18, R36 ;  /* 0x0000002412247221 */ /* 0x000fe20000010100 */
[----:B------:R-:W-:Y:S01]  /*2840*/  MOV R13, R55 ;  /* 0x00000037000d7202 */ /* 0x000fe20000000f00 */
[----:B------:R-:W1:Y:S02]  /*2850*/  LDCU.64 UR12, c[0x0][0x380] ;  /* 0x00007000ff0c77ac */ /* 0x000e640008000a00 */
[----:B--23--:R-:W-:Y:S01]  /*2860*/  FMUL.FTZ R11, R36, R23 ;  /* 0x00000017240b7220 */ /* 0x00cfe20000410000 */
[----:B----4-:R-:W-:Y:S02]  /*2870*/  IMAD R10, R43, UR6, RZ ;  /* 0x000000062b0a7c24 */ /* 0x010fe4000f8e02ff */
[----:B------:R-:W-:-:S04]  /*2880*/  IMAD.WIDE.U32 R12, R49, UR6, R12 ;  /* 0x00000006310c7c25 */ /* 0x000fc8000f8e000c */
[----:B------:R-:W-:Y:S02]  /*2890*/  IMAD R15, R49, UR7, R10 ;  /* 0x00000007310f7c24 */ /* 0x000fe4000f8e020a */
[----:B------:R-:W-:Y:S01]  /*28a0*/  FADD.FTZ R10, -R18, R37 ;  /* 0x00000025120a7221 */ /* 0x000fe20000010100 */
[----:B-1----:R-:W-:Y:S02]  /*28b0*/  LEA R14, P1, R12, UR12, 0x2 ;  /* 0x0000000c0c0e7c11 */ /* 0x002fe4000f8210ff */
[----:B------:R-:W-:Y:S01]  /*28c0*/  IADD3 R15, PT, PT, R13, R15, RZ ;  /* 0x0000000f0d0f7210 */ /* 0x000fe20007ffe0ff */
[----:B0-----:R-:W-:Y:S01]  /*28d0*/  FMUL.FTZ R16, R10, R23 ;  /* 0x000000170a107220 */ /* 0x001fe20000410000 */
[----:B------:R-:W-:Y:S02]  /*28e0*/  FFMA.FTZ R10, R22, R11, R20 ;  /* 0x0000000b160a7223 */ /* 0x000fe40000010014 */
[----:B------:R-:W-:Y:S01]  /*28f0*/  LEA.HI.X R15, R12, UR13, R15, 0x2, P1 ;  /* 0x0000000d0c0f7c11 */ /* 0x000fe200088f140f */
[----:B------:R-:W-:-:S05]  /*2900*/  FFMA.FTZ R11, R19, R16, R21 ;  /* 0x00000010130b7223 */ /* 0x000fca0000010015 */
[----:B------:R4:W-:Y:S02]  /*2910*/  STG.E.64 desc[UR8][R14.64], R10 ;  /* 0x0000000a0e007986 */ /* 0x0009e4000c101b08 */
.L_x_3965:
[----:B------:R-:W-:Y:S05]  /*2920*/  BSYNC.RECONVERGENT B1 ;  /* 0x0000000000017941 */ /* 0x000fea0003800200 */
.L_x_3964:
[----:B------:R-:W-:Y:S04]  /*2930*/  BSSY.RECONVERGENT B1, `(.L_x_3966) ;  /* 0x0000013000017945 */ /* 0x000fe80003800200 */
[----:B------:R-:W-:Y:S05]  /*2940*/  @P3 BRA `(.L_x_3967) ;  /* 0x0000000000443947 */ /* 0x000fea0003800000 */
[----:B------:R-:W5:Y:S01]  /*2950*/  LDCU.64 UR6, c[0x0][0x3e0] ;  /* 0x00007c00ff0677ac */ /* 0x000f620008000a00 */
[----:B-1----:R-:W-:Y:S01]  /*2960*/  MOV R12, R56 ;  /* 0x00000038000c7202 */ /* 0x002fe20000000f00 */
[C---:B------:R-:W-:Y:S01]  /*2970*/  FADD.FTZ R38, -R18.reuse, R38 ;  /* 0x0000002612267221 */ /* 0x040fe20000010100 */
[----:B------:R-:W-:Y:S01]  /*2980*/  MOV R13, R55 ;  /* 0x00000037000d7202 */ /* 0x000fe20000000f00 */
[----:B------:R-:W1:Y:S01]  /*2990*/  LDCU.64 UR12, c[0x0][0x380] ;  /* 0x00007000ff0c77ac */ /* 0x000e620008000a00 */
[----:B--234-:R-:W-:-:S04]  /*29a0*/  FADD.FTZ R10, -R18, R39 ;  /* 0x00000027120a7221 */ /* 0x01cfc80000010100 */
[----:B0-----:R-:W-:Y:S01]  /*29b0*/  FMUL.FTZ R16, R10, R23 ;  /* 0x000000170a107220 */ /* 0x001fe20000410000 */
[----:B-----5:R-:W-:Y:S02]  /*29c0*/  IMAD R11, R44, UR6, RZ ;  /* 0x000000062c0b7c24 */ /* 0x020fe4000f8e02ff */
        /* <DEDUP_REMOVED lines=9> */
.L_x_3967:
[----:B------:R-:W-:Y:S05]  /*2a60*/  BSYNC.RECONVERGENT B1 ;  /* 0x0000000000017941 */ /* 0x000fea0003800200 */
.L_x_3966:
[----:B------:R-:W-:Y:S05]  /*2a70*/  @P4 BRA `(.L_x_3968) ;  /* 0x0000001000504947 */ /* 0x000fea0003800000 */
[----:B------:R-:W5:Y:S01]  /*2a80*/  LDCU.64 UR6, c[0x0][0x3e0] ;  /* 0x00007c00ff0677ac */ /* 0x000f620008000a00 */
[----:B0-234-:R-:W-:Y:S01]  /*2a90*/  MOV R10, R56 ;  /* 0x00000038000a7202 */ /* 0x01dfe20000000f00 */
[C---:B------:R-:W-:Y:S01]  /*2aa0*/  FADD.FTZ R40, -R18.reuse, R40 ;  /* 0x0000002812287221 */ /* 0x040fe20000010100 */
[----:B------:R-:W-:Y:S01]  /*2ab0*/  MOV R11, R55 ;  /* 0x00000037000b7202 */ /* 0x000fe20000000f00 */
[----:B------:R-:W0:Y:S01]  /*2ac0*/  LDCU.64 UR10, c[0x0][0x380] ;  /* 0x00007000ff0a77ac */ /* 0x000e220008000a00 */
[----:B------:R-:W-:Y:S01]  /*2ad0*/  FADD.FTZ R18, -R18, R41 ;  /* 0x0000002912127221 */ /* 0x000fe20000010100 */
[----:B-1----:R-:W-:-:S03]  /*2ae0*/  FMUL.FTZ R13, R40, R23 ;  /* 0x00000017280d7220 */ /* 0x002fc60000410000 */
[----:B------:R-:W-:Y:S01]  /*2af0*/  FMUL.FTZ R18, R18, R23 ;  /* 0x0000001712127220 */ /* 0x000fe20000410000 */
[----:B------:R-:W-:-:S03]  /*2b00*/  FFMA.FTZ R20, R22, R13, R20 ;  /* 0x0000000d16147223 */ /* 0x000fc60000010014 */
[----:B------:R-:W-:Y:S01]  /*2b10*/  FFMA.FTZ R21, R19, R18, R21 ;  /* 0x0000001213157223 */ /* 0x000fe20000010015 */
[----:B-----5:R-:W-:Y:S02]  /*2b20*/  IMAD R12, R45, UR6, RZ ;  /* 0x000000062d0c7c24 */ /* 0x020fe4000f8e02ff */
[----:B------:R-:W-:-:S04]  /*2b30*/  IMAD.WIDE.U32 R10, R47, UR6, R10 ;  /* 0x000000062f0a7c25 */ /* 0x000fc8000f8e000a */
[----:B------:R-:W-:Y:S01]  /*2b40*/  IMAD R15, R47, UR7, R12 ;  /* 0x000000072f0f7c24 */ /* 0x000fe2000f8e020c */
[----:B0-----:R-:W-:-:S04]  /*2b50*/  LEA R12, P1, R10, UR10, 0x2 ;  /* 0x0000000a0a0c7c11 */ /* 0x001fc8000f8210ff */
[----:B------:R-:W-:-:S04]  /*2b60*/  IADD3 R15, PT, PT, R11, R15, RZ ;  /* 0x0000000f0b0f7210 */ /* 0x000fc80007ffe0ff */
[----:B------:R-:W-:-:S05]  /*2b70*/  LEA.HI.X R13, R10, UR11, R15, 0x2, P1 ;  /* 0x0000000b0a0d7c11 */ /* 0x000fca00088f140f */
[----:B------:R0:W-:Y:S01]  /*2b80*/  STG.E.64 desc[UR8][R12.64], R20 ;  /* 0x000000140c007986 */ /* 0x0001e2000c101b08 */
[----:B------:R-:W-:Y:S05]  /*2b90*/  BRA `(.L_x_3968) ;  /* 0x0000001000087947 */ /* 0x000fea0003800000 */
.L_x_3953:
[----:B------:R-:W0:Y:S01]  /*2ba0*/  LDCU.64 UR12, c[0x0][0x3e8] ;  /* 0x00007d00ff0c77ac */ /* 0x000e220008000a00 */
[C---:B------:R-:W-:Y:S01]  /*2bb0*/  IADD3 R29, PT, PT, R52.reuse, 0x10, RZ ;  /* 0x00000010341d7810 */ /* 0x040fe20007ffe0ff */
[----:B------:R-:W-:Y:S01]  /*2bc0*/  BSSY.RECONVERGENT B1, `(.L_x_3969) ;  /* 0x0000024000017945 */ /* 0x000fe20003800200 */
[C---:B------:R-:W-:Y:S02]  /*2bd0*/  IADD3 R27, PT, PT, R52.reuse, 0x20, RZ ;  /* 0x00000020341b7810 */ /* 0x040fe40007ffe0ff */
[----:B------:R-:W-:Y:S02]  /*2be0*/  IADD3 R26, PT, PT, R52, 0x30, RZ ;  /* 0x00000030341a7810 */ /* 0x000fe40007ffe0ff */
[----:B------:R-:W-:Y:S02]  /*2bf0*/  SHF.R.S32.HI R28, RZ, 0x1f, R29 ;  /* 0x0000001fff1c7819 */ /* 0x000fe4000001141d */
[----:B0-----:R-:W-:Y:S02]  /*2c00*/  ISETP.GE.U32.AND P2, PT, R29, UR12, PT ;  /* 0x0000000c1d007c0c */ /* 0x001fe4000bf46070 */
        /* <DEDUP_REMOVED lines=31> */
.L_x_3970:
[----:B------:R-:W-:Y:S05]  /*2e00*/  BSYNC.RECONVERGENT B1 ;  /* 0x0000000000017941 */ /* 0x000fea0003800200 */
.L_x_3969:
[----:B------:R-:W-:Y:S04]  /*2e10*/  BSSY.RECONVERGENT B1, `(.L_x_3971) ;  /* 0x000001d000017945 */ /* 0x000fe80003800200 */
[----:B------:R-:W-:Y:S05]  /*2e20*/  @P2 BRA `(.L_x_3972) ;  /* 0x00000000006c2947 */ /* 0x000fea0003800000 */
[----:B------:R-:W-:Y:S01]  /*2e30*/  FADD.FTZ R12, -R18, R12 ;  /* 0x0000000c120c7221 */ /* 0x000fe20000010100 */
[----:B------:R-:W1:Y:S03]  /*2e40*/  LDCU.64 UR6, c[0x0][0x3e0] ;  /* 0x00007c00ff0677ac */ /* 0x000e660008000a00 */
[----:B0-----:R-:W-:Y:S01]  /*2e50*/  FMUL.FTZ R25, R12, R23 ;  /* 0x000000170c197220 */ /* 0x001fe20000410000 */
[----:B------:R-:W-:Y:S01]  /*2e60*/  FADD.FTZ R12, -R18, R13 ;  /* 0x0000000d120c7221 */ /* 0x000fe20000010100 */
[----:B------:R-:W0:Y:S01]  /*2e70*/  LDCU.64 UR10, c[0x0][0x380] ;  /* 0x00007000ff0a77ac */ /* 0x000e220008000a00 */
[----:B------:R-:W-:Y:S01]  /*2e80*/  MOV R13, R55 ;  /* 0x00000037000d7202 */ /* 0x000fe20000000f00 */
[----:B------:R-:W-:Y:S01]  /*2e90*/  FFMA.FTZ R25, R22, R25, R20 ;  /* 0x0000001916197223 */ /* 0x000fe20000010014 */
[----:B------:R-:W-:-:S03]  /*2ea0*/  FMUL.FTZ R24, R12, R23 ;  /* 0x000000170c187220 */ /* 0x000fc60000410000 */
[----:B------:R-:W-:Y:S01]  /*2eb0*/  FMUL.FTZ R12, R25, -1.4426950216293334961 ;  /* 0xbfb8aa3b190c7820 */ /* 0x000fe20000410000 */
[----:B------:R-:W-:-:S04]  /*2ec0*/  FFMA.FTZ R24, R19, R24, R21 ;  /* 0x0000001813187223 */ /* 0x000fc80000010015 */
[----:B------:R-:W-:Y:S01]  /*2ed0*/  FMUL.FTZ R16, R24, -1.4426950216293334961 ;  /* 0xbfb8aa3b18107820 */ /* 0x000fe20000410000 */
[----:B------:R-:W2:Y:S01]  /*2ee0*/  MUFU.EX2 R12, R12 ;  /* 0x0000000c000c7308 */ /* 0x000ea20000000800 */
[----:B-1----:R-:W-:-:S04]  /*2ef0*/  IMAD R28, R28, UR6, RZ ;  /* 0x000000061c1c7c24 */ /* 0x002fc8000f8e02ff */
[----:B------:R-:W1:Y:S01]  /*2f00*/  MUFU.EX2 R16, R16 ;  /* 0x0000001000107308 */ /* 0x000e620000000800 */
[----:B--2---:R-:W-:Y:S01]  /*2f10*/  FADD.FTZ R30, R12, 1 ;  /* 0x3f8000000c1e7421 */ /* 0x004fe20000010000 */
[----:B------:R-:W-:Y:S01]  /*2f20*/  MOV R12, R56 ;  /* 0x00000038000c7202 */ /* 0x000fe20000000f00 */
[----:B-1----:R-:W-:-:S04]  /*2f30*/  FADD.FTZ R31, R16, 1 ;  /* 0x3f800000101f7421 */ /* 0x002fc80000010000 */
        /* <DEDUP_REMOVED lines=10> */
.L_x_3972:
[----:B------:R-:W-:Y:S05]  /*2fe0*/  BSYNC.RECONVERGENT B1 ;  /* 0x0000000000017941 */ /* 0x000fea0003800200 */
.L_x_3971:
        /* <DEDUP_REMOVED lines=41> */
.L_x_3974:
[----:B------:R-:W-:Y:S05]  /*3280*/  BSYNC.RECONVERGENT B1 ;  /* 0x0000000000017941 */ /* 0x000fea0003800200 */
.L_x_3973:
        /* <DEDUP_REMOVED lines=16> */
[----:B------:R-:W-:Y:S02]  /*3390*/  IMAD R13, R26, UR7, R13 ;  /* 0x000000071a0d7c24 */ /* 0x000fe4000f8e020d */
[----:B--2---:R-:W-:Y:S01]  /*33a0*/  FADD.FTZ R14, R10, 1 ;  /* 0x3f8000000a0e7421 */ /* 0x004fe20000010000 */
[----:B------:R-:W-:Y:S01]  /*33b0*/  MOV R10, R56 ;  /* 0x00000038000a7202 */ /* 0x000fe20000000f00 */
[----:B-1----:R-:W-:-:S04]  /*33c0*/  FADD.FTZ R15, R12, 1 ;  /* 0x3f8000000c0f7421 */ /* 0x002fc80000010000 */
        /* <DEDUP_REMOVED lines=9> */
.L_x_3976:
[----:B------:R-:W-:Y:S05]  /*3460*/  BSYNC.RECONVERGENT B1 ;  /* 0x0000000000017941 */ /* 0x000fea0003800200 */
.L_x_3975:
[----:B------:R-:W-:Y:S04]  /*3470*/  BSSY.RECONVERGENT B1, `(.L_x_3977) ;  /* 0x000001d000017945 */ /* 0x000fe80003800200 */
[----:B------:R-:W-:Y:S05]  /*3480*/  @P1 BRA `(.L_x_3978) ;  /* 0x00000000006c1947 */ /* 0x000fea0003800000 */
[C---:B------:R-:W-:Y:S01]  /*3490*/  FADD.FTZ R34, -R18.reuse, R34 ;  /* 0x0000002212227221 */ /* 0x040fe20000010100 */
[----:B-1----:R-:W-:Y:S01]  /*34a0*/  FADD.FTZ R10, -R18, R35 ;  /* 0x00000023120a7221 */ /* 0x002fe20000010100 */
        /* <DEDUP_REMOVED lines=25> */
.L_x_3978:
[----:B------:R-:W-:Y:S05]  /*3640*/  BSYNC.RECONVERGENT B1 ;  /* 0x0000000000017941 */ /* 0x000fea0003800200 */
.L_x_3977:
[----:B------:R-:W-:Y:S04]  /*3650*/  BSSY.RECONVERGENT B1, `(.L_x_3979) ;  /* 0x000001d000017945 */ /* 0x000fe80003800200 */
[----:B------:R-:W-:Y:S05]  /*3660*/  @P2 BRA `(.L_x_3980) ;  /* 0x00000000006c2947 */ /* 0x000fea0003800000 */
[C---:B------:R-:W-:Y:S01]  /*3670*/  FADD.FTZ R36, -R18.reuse, R36 ;  /* 0x0000002412247221 */ /* 0x040fe20000010100 */
[----:B-12---:R-:W-:Y:S01]  /*3680*/  FADD.FTZ R10, -R18, R37 ;  /* 0x00000025120a7221 */ /* 0x006fe20000010100 */
        /* <DEDUP_REMOVED lines=25> */
.L_x_3980:
[----:B------:R-:W-:Y:S05]  /*3820*/  BSYNC.RECONVERGENT B1 ;  /* 0x0000000000017941 */ /* 0x000fea0003800200 */
.L_x_3979:
[----:B------:R-:W-:Y:S04]  /*3830*/  BSSY.RECONVERGENT B1, `(.L_x_3981) ;  /* 0x000001d000017945 */ /* 0x000fe80003800200 */
[----:B------:R-:W-:Y:S05]  /*3840*/  @P3 BRA `(.L_x_3982) ;  /* 0x00000000006c3947 */ /* 0x000fea0003800000 */
[C---:B------:R-:W-:Y:S01]  /*3850*/  FADD.FTZ R38, -R18.reuse, R38 ;  /* 0x0000002612267221 */ /* 0x040fe20000010100 */
[----:B-123--:R-:W-:Y:S01]  /*3860*/  FADD.FTZ R10, -R18, R39 ;  /* 0x00000027120a7221 */ /* 0x00efe20000010100 */
        /* <DEDUP_REMOVED lines=25> */
.L_x_3982:
[----:B------:R-:W-:Y:S05]  /*3a00*/  BSYNC.RECONVERGENT B1 ;  /* 0x0000000000017941 */ /* 0x000fea0003800200 */
.L_x_3981:
[----:B------:R-:W-:Y:S05]  /*3a10*/  @P4 BRA `(.L_x_3968) ;  /* 0x0000000000684947 */ /* 0x000fea0003800000 */
[C---:B------:R-:W-:Y:S01]  /*3a20*/  FADD.FTZ R40, -R18.reuse, R40 ;  /* 0x0000002812287221 */ /* 0x040fe20000010100 */
[----:B------:R-:W-:Y:S01]  /*3a30*/  FADD.FTZ R18, -R18, R41 ;  /* 0x0000002912127221 */ /* 0x000fe20000010100 */
[----:B------:R-:W5:Y:S01]  /*3a40*/  LDCU.64 UR6, c[0x0][0x3e0] ;  /* 0x00007c00ff0677ac */ /* 0x000f620008000a00 */
[----:B------:R-:W-:Y:S01]  /*3a50*/  MOV R54, R56 ;  /* 0x0000003800367202 */ /* 0x000fe20000000f00 */
[-C--:B-1234-:R-:W-:Y:S01]  /*3a60*/  FMUL.FTZ R11, R40, R23.reuse ;  /* 0x00000017280b7220 */ /* 0x09efe20000410000 */
[----:B------:R-:W-:Y:S01]  /*3a70*/  FMUL.FTZ R18, R18, R23 ;  /* 0x0000001712127220 */ /* 0x000fe20000410000 */
[----:B------:R-:W1:Y:S02]  /*3a80*/  LDCU.64 UR10, c[0x0][0x380] ;  /* 0x00007000ff0a77ac */ /* 0x000e640008000a00 */
[----:B0-----:R-:W-:Y:S01]  /*3a90*/  FFMA.FTZ R15, R22, R11, R20 ;  /* 0x0000000b160f7223 */ /* 0x001fe20000010014 */
[----:B------:R-:W-:-:S03]  /*3aa0*/  FFMA.FTZ R18, R19, R18, R21 ;  /* 0x0000001213127223 */ /* 0x000fc60000010015 */
[----:B------:R-:W-:Y:S01]  /*3ab0*/  FMUL.FTZ R10, R15, -1.4426950216293334961 ;  /* 0xbfb8aa3b0f0a7820 */ /* 0x000fe20000410000 */
[----:B------:R-:W-:-:S05]  /*3ac0*/  FMUL.FTZ R11, R18, -1.4426950216293334961 ;  /* 0xbfb8aa3b120b7820 */ /* 0x000fca0000410000 */
[----:B------:R-:W0:Y:S01]  /*3ad0*/  MUFU.EX2 R10, R10 ;  /* 0x0000000a000a7308 */ /* 0x000e220000000800 */
[----:B-----5:R-:W-:-:S03]  /*3ae0*/  IMAD R16, R45, UR6, RZ ;  /* 0x000000062d107c24 */ /* 0x020fc6000f8e02ff */
        /* <DEDUP_REMOVED lines=13> */
.L_x_3968:
[----:B------:R-:W-:Y:S05]  /*3bc0*/  BSYNC.RECONVERGENT B0 ;  /* 0x0000000000007941 */ /* 0x000fea0003800200 */
.L_x_3952:
[----:B------:R-:W-:Y:S02]  /*3bd0*/  IADD3 R8, PT, PT, R5, R8, RZ ;  /* 0x0000000805087210 */ /* 0x000fe40007ffe0ff */
[----:B------:R-:W-:Y:S02]  /*3be0*/  IADD3 R7, PT, PT, R7, 0x1, RZ ;  /* 0x0000000107077810 */ /* 0x000fe40007ffe0ff */
[----:B------:R-:W-:-:S13]  /*3bf0*/  ISETP.GE.AND P1, PT, R8, UR5, PT ;  /* 0x0000000508007c0c */ /* 0x000fda000bf26270 */
[----:B------:R-:W-:Y:S05]  /*3c00*/  @!P1 BRA `(.L_x_3983) ;  /* 0xffffffc400989947 */ /* 0x000fea000383ffff */
[----:B------:R-:W-:Y:S05]  /*3c10*/  EXIT ;  /* 0x000000000000794d */ /* 0x000fea0003800000 */
.L_x_3984:
        /* <DEDUP_REMOVED lines=14> */
.L_x_4561:


//--------------------- .text._Z35group_norm_nhwc_fwd_one_pass_kernelI11Fp32IOBf16WLi256ELi64ELi512EEv26Group_norm_nhwc_fwd_params --------------------------
	.section	.text._Z35group_norm_nhwc_fwd_one_pass_kernelI11Fp32IOBf16WLi256ELi64ELi512EEv26Group_norm_nhwc_fwd_params,"ax",@progbits
	.align	128
        .global         _Z35group_norm_nhwc_fwd_one_pass_kernelI11Fp32IOBf16WLi256ELi64ELi512EEv26Group_norm_nhwc_fwd_params
        .type           _Z35group_norm_nhwc_fwd_one_pass_kernelI11Fp32IOBf16WLi256ELi64ELi512EEv26Group_norm_nhwc_fwd_params,@function
        .size           _Z35group_norm_nhwc_fwd_one_pass_kernelI11Fp32IOBf16WLi256ELi64ELi512EEv26Group_norm_nhwc_fwd_params,(.L_x_4562 - _Z35group_norm_nhwc_fwd_one_pass_kernelI11Fp32IOBf16WLi256ELi64ELi512EEv26Group_norm_nhwc_fwd_params)
        .other          _Z35group_norm_nhwc_fwd_one_pass_kernelI11Fp32IOBf16WLi256ELi64ELi512EEv26Group_norm_nhwc_fwd_params,@"STO_CUDA_ENTRY STV_DEFAULT"
_Z35group_norm_nhwc_fwd_one_pass_kernelI11Fp32IOBf16WLi256ELi64ELi512EEv26Group_norm_nhwc_fwd_params:
.text._Z35group_norm_nhwc_fwd_one_pass_kernelI11Fp32IOBf16WLi256ELi64ELi512EEv26Group_norm_nhwc_fwd_params:
        /* <DEDUP_REMOVED lines=53> */
.L_x_4060:
[----:B01234-:R-:W0:Y:S01]  /*0350*/  LDC R35, c[0x0][0x3f8] ;  /* 0x0000fe00ff237b82 */ /* 0x01fe220000000800 */
[----:B------:R-:W1:Y:S01]  /*0360*/  LDCU.64 UR4, c[0x0][0x3e8] ;  /* 0x00007d00ff0477ac */ /* 0x000e620008000a00 */
[----:B------:R-:W-:Y:S02]  /*0370*/  SHF.L.U32 R115, R2, 0x1, RZ ;  /* 0x0000000102737819 */ /* 0x000fe400000006ff */
[----:B------:R-:W-:Y:S01]  /*0380*/  CS2R R64, SRZ ;  /* 0x0000000000407805 */ /* 0x000fe2000001ff00 */
[----:B------:R-:W2:Y:S01]  /*0390*/  LDCU.64 UR8, c[0x0][0x3f0] ;  /* 0x00007e00ff0877ac */ /* 0x000ea20008000a00 */
[----:B-1----:R-:W-:Y:S02]  /*03a0*/  ISETP.GE.U32.AND P4, PT, R10, UR4, PT ;  /* 0x000000040a007c0c */ /* 0x002fe4000bf86070 */
[----:B------:R-:W-:Y:S02]  /*03b0*/  ISETP.GE.U32.AND P5, PT, R12, UR4, PT ;  /* 0x000000040c007c0c */ /* 0x000fe4000bfa6070 */
[----:B------:R-:W-:-:S02]  /*03c0*/  ISETP.GE.AND.EX P4, PT, R27, UR5, PT, P4 ;  /* 0x000000051b007c0c */ /* 0x000fc4000bf86340 */
[----:B0-----:R-:W-:Y:S02]  /*03d0*/  IABS R31, R35 ;  /* 0x00000023001f7213 */ /* 0x001fe40000000000 */
        /* <DEDUP_REMOVED lines=369> */
.L_x_3986:
[----:B------:R-:W-:Y:S05]  /*1af0*/  BSYNC.RECONVERGENT B0 ;  /* 0x0000000000007941 */ /* 0x000fea0003800200 */
.L_x_3985:
        /* <DEDUP_REMOVED lines=46> */
.L_x_3988:
[----:B------:R-:W-:Y:S05]  /*1de0*/  BSYNC.RECONVERGENT B0 ;  /* 0x0000000000007941 */ /* 0x000fea0003800200 */
.L_x_3987:
        /* <DEDUP_REMOVED lines=24> */
.L_x_3991:
[----:B---3--:R-:W3:Y:S04]  /*1f70*/  LDG.E.STRONG.GPU R30, desc[UR6][R28.64] ;  /* 0x000000061c1e7981 */ /* 0x008ee8000c1ef900 */
[----:B---3--:R-:W-:Y:S01]  /*1f80*/  CCTL.IVALL ;  /* 0x00000000ff00798f */ /* 0x008fe20002000000 */
[----:B------:R-:W-:Y:S05]  /*1f90*/  YIELD ;  /* 0x0000000000007946 */ /* 0x000fea0003800000 */
[----:B------:R-:W-:-:S13]  /*1fa0*/  ISETP.NE.AND P2, PT, R30, R37, PT ;  /* 0x000000251e00720c */ /* 0x000fda0003f45270 */
[----:B------:R-:W-:Y:S05]  /*1fb0*/  @P2 BRA `(.L_x_3991) ;  /* 0xfffffffc00ec2947 */ /* 0x000fea000383ffff */
.L_x_3990:
        /* <DEDUP_REMOVED lines=15> */
.L_x_3993:
        /* <DEDUP_REMOVED lines=60> */
.L_x_3992:
        /* <DEDUP_REMOVED lines=35> */
.L_x_3994:
        /* <DEDUP_REMOVED lines=18> */
.L_x_3995:
        /* <DEDUP_REMOVED lines=9> */
.L_x_3996:
[----:B------:R-:W-:Y:S05]  /*2850*/  BSYNC.RECONVERGENT B0 ;  /* 0x0000000000007941 */ /* 0x000fea0003800200 */
.L_x_3989:
[----:B------:R-:W4:Y:S01]  /*2860*/  S2UR UR5, SR_CgaCtaId ;  /* 0x00000000000579c3 */ /* 0x000f220000008800 */
[----:B------:R-:W5:Y:S01]  /*2870*/  LDCU UR8, c[0x0][0x414] ;  /* 0x00008280ff0877ac */ /* 0x000f620008000800 */
        /* <DEDUP_REMOVED lines=9> */
[----:B-----5:R-:W-:Y:S01]  /*2910*/  @P0 FMUL.FTZ R34, R32, UR8 ;  /* 0x0000000820220c20 */ /* 0x020fe20008410000 */
[----:B------:R-:W-:Y:S01]  /*2920*/  @P0 FMUL.FTZ R35, R33, UR8 ;  /* 0x0000000821230c20 */ /* 0x000fe20008410000 */
[----:B------:R-:W-:Y:S04]  /*2930*/  @!P3 STS.64 [UR4+0x98], R32 ;  /* 0x00009820ff00b988 */ /* 0x000fe80008000a04 */
[----:B------:R-:W-:Y:S01]  /*2940*/  @P0 STG.E.64 desc[UR6][R36.64], R34 ;  /* 0x0000002224000986 */ /* 0x000fe2000c101b06 */
[C---:B--2---:R-:W-:Y:S01]  /*2950*/  IMAD.WIDE R28, R39.reuse, 0x2, R28 ;  /* 0x00000002271c7825 */ /* 0x044fe200078e021c */
[----:B------:R-:W-:Y:S03]  /*2960*/  BAR.SYNC.DEFER_BLOCKING 0x0 ;  /* 0x0000000000007b1d */ /* 0x000fe60000010000 */
[----:B---3--:R-:W-:-:S03]  /*2970*/  IMAD.WIDE R30, R39, 0x2, R30 ;  /* 0x00000002271e7825 */ /* 0x008fc600078e021e */
[----:B------:R-:W2:Y:S04]  /*2980*/  LDG.E.U16 R40, desc[UR6][R28.64] ;  /* 0x000000061c287981 */ /* 0x000ea8000c1e1500 */
[----:B------:R1:W3:Y:S04]  /*2990*/  LDG.E.U16 R41, desc[UR6][R28.64+0x2] ;  /* 0x000002061c297981 */ /* 0x0002e8000c1e1500 */
[----:B------:R-:W4:Y:S04]  /*29a0*/  LDG.E.U16 R42, desc[UR6][R30.64] ;  /* 0x000000061e2a7981 */ /* 0x000f28000c1e1500 */
[----:B------:R-:W5:Y:S01]  /*29b0*/  LDG.E.U16 R43, desc[UR6][R30.64+0x2] ;  /* 0x000002061e2b7981 */ /* 0x000f62000c1e1500 */
[----:B------:R-:W-:Y:S01]  /*29c0*/  BSSY.RECONVERGENT B0, `(.L_x_3997) ;  /* 0x000036c000007945 */ /* 0x000fe20003800200 */
[----:B-1----:R-:W-:-:S02]  /*29d0*/  HFMA2 R28, -RZ, RZ, 1.875, 0 ;  /* 0x3f800000ff1c7431 */ /* 0x002fc400000001ff */
[----:B------:R-:W1:Y:S01]  /*29e0*/  LDS.64 R38, [UR4+0x98] ;  /* 0x00009804ff267984 */ /* 0x000e620008000a00 */
[----:B------:R-:W0:Y:S02]  /*29f0*/  LDCU.U8 UR4, c[0x0][0x3fc] ;  /* 0x00007f80ff0477ac */ /* 0x000e240008000000 */
[----:B0-----:R-:W-:Y:S01]  /*2a00*/  UISETP.NE.AND UP0, UPT, UR4, URZ, UPT ;  /* 0x000000ff0400728c */ /* 0x001fe2000bf05270 */
        /* <DEDUP_REMOVED lines=27> */
[----:B------:R-:W-:-:S04]  /*2bc0*/  FMUL.FTZ R33, R33, R28 ;  /* 0x0000001c21217220 */ /* 0x000fc80000410000 */
[----:B------:R-:W-:Y:S01]  /*2bd0*/  FFMA.FTZ R34, R29, R33, R38 ;  /* 0x000000211d227223 */ /* 0x000fe20000010026 */
[----:B0-----:R-:W-:Y:S02]  /*2be0*/  IMAD R35, R11, UR10, RZ ;  /* 0x0000000a0b237c24 */ /* 0x001fe4000f8e02ff */
[----:B------:R-:W-:-:S04]  /*2bf0*/  IMAD.WIDE.U32 R30, R4, UR10, R30 ;  /* 0x0000000a041e7c25 */ /* 0x000fc8000f8e001e */
[----:B------:R-:W-:Y:S01]  /*2c00*/  IMAD R35, R4, UR11, R35 ;  /* 0x0000000b04237c24 */ /* 0x000fe2000f8e0223 */
[----:B-1----:R-:W-:-:S04]  /*2c10*/  LEA R32, P1, R30, UR4, 0x2 ;  /* 0x000000041e207c11 */ /* 0x002fc8000f8210ff */
[----:B------:R-:W-:Y:S01]  /*2c20*/  IADD3 R31, PT, PT, R31, R35, RZ ;  /* 0x000000231f1f7210 */ /* 0x000fe20007ffe0ff */
[----:B------:R-:W-:-:S03]  /*2c30*/  FMUL.FTZ R35, R83, R28 ;  /* 0x0000001c53237220 */ /* 0x000fc60000410000 */
[----:B------:R-:W-:Y:S01]  /*2c40*/  LEA.HI.X R33, R30, UR5, R31, 0x2, P1 ;  /* 0x000000051e217c11 */ /* 0x000fe200088f141f */
[----:B------:R-:W-:-:S05]  /*2c50*/  FFMA.FTZ R35, R36, R35, R37 ;  /* 0x0000002324237223 */ /* 0x000fca0000010025 */
[----:B------:R0:W-:Y:S02]  /*2c60*/  STG.E.64 desc[UR6][R32.64], R34 ;  /* 0x0000002220007986 */ /* 0x0001e4000c101b06 */
.L_x_4000:
[----:B------:R-:W-:Y:S05]  /*2c70*/  BSYNC.RECONVERGENT B1 ;  /* 0x0000000000017941 */ /* 0x000fea0003800200 */
.L_x_3999:
        /* <DEDUP_REMOVED lines=8> */
[----:B------:R-:W-:-:S04]  /*2d00*/  FMUL.FTZ R33, R33, R28 ;  /* 0x0000001c21217220 */ /* 0x000fc80000410000 */
[----:B------:R-:W-:Y:S01]  /*2d10*/  FFMA.FTZ R34, R29, R33, R38 ;  /* 0x000000211d227223 */ /* 0x000fe20000010026 */
[----:B-1----:R-:W-:Y:S02]  /*2d20*/  IMAD R35, R27, UR4, RZ ;  /* 0x000000041b237c24 */ /* 0x002fe4000f8e02ff */
[----:B------:R-:W-:-:S04]  /*2d30*/  IMAD.WIDE.U32 R30, R10, UR4, R30 ;  /* 0x000000040a1e7c25 */ /* 0x000fc8000f8e001e */
[----:B------:R-:W-:Y:S01]  /*2d40*/  IMAD R35, R10, UR5, R35 ;  /* 0x000000050a237c24 */ /* 0x000fe2000f8e0223 */
[----:B0-----:R-:W-:-:S04]  /*2d50*/  LEA R32, P1, R30, UR10, 0x2 ;  /* 0x0000000a1e207c11 */ /* 0x001fc8000f8210ff */
[----:B------:R-:W-:Y:S01]  /*2d60*/  IADD3 R31, PT, PT, R31, R35, RZ ;  /* 0x000000231f1f7210 */ /* 0x000fe20007ffe0ff */
[----:B------:R-:W-:-:S03]  /*2d70*/  FMUL.FTZ R35, R65, R28 ;  /* 0x0000001c41237220 */ /* 0x000fc60000410000 */
[----:B------:R-:W-:Y:S01]  /*2d80*/  LEA.HI.X R33, R30, UR11, R31, 0x2, P1 ;  /* 0x0000000b1e217c11 */ /* 0x000fe200088f141f */
[----:B------:R-:W-:-:S05]  /*2d90*/  FFMA.FTZ R35, R36, R35, R37 ;  /* 0x0000002324237223 */ /* 0x000fca0000010025 */
[----:B------:R1:W-:Y:S02]  /*2da0*/  STG.E.64 desc[UR6][R32.64], R34 ;  /* 0x0000002220007986 */ /* 0x0003e4000c101b06 */
.L_x_4002:
[----:B------:R-:W-:Y:S05]  /*2db0*/  BSYNC.RECONVERGENT B1 ;  /* 0x0000000000017941 */ /* 0x000fea0003800200 */
.L_x_4001:
        /* <DEDUP_REMOVED lines=12> */
[C---:B01----:R-:W-:Y:S01]  /*2e80*/  FADD.FTZ R33, -R26.reuse, R66 ;  /* 0x000000421a217221 */ /* 0x043fe20000010100 */
[----:B------:R-:W-:Y:S01]  /*2e90*/  MOV R31, R63 ;  /* 0x0000003f001f7202 */ /* 0x000fe20000000f00 */
[----:B------:R-:W0:Y:S01]  /*2ea0*/  LDCU.64 UR10, c[0x0][0x380] ;  /* 0x00007000ff0a77ac */ /* 0x000e220008000a00 */
[----:B------:R-:W-:Y:S01]  /*2eb0*/  FADD.FTZ R67, -R26, R67 ;  /* 0x000000431a437221 */ /* 0x000fe20000010100 */
[----:B------:R-:W-:-:S04]  /*2ec0*/  FMUL.FTZ R33, R33, R28 ;  /* 0x0000001c21217220 */ /* 0x000fc80000410000 */
[----:B------:R-:W-:Y:S01]  /*2ed0*/  FFMA.FTZ R34, R29, R33, R38 ;  /* 0x000000211d227223 */ /* 0x000fe20000010026 */
[----:B--2---:R-:W-:Y:S02]  /*2ee0*/  IMAD R35, R53, UR4, RZ ;  /* 0x0000000435237c24 */ /* 0x004fe4000f8e02ff */
        /* <DEDUP_REMOVED lines=8> */
.L_x_4004:
[----:B------:R-:W-:Y:S05]  /*2f70*/  BSYNC.RECONVERGENT B1 ;  /* 0x0000000000017941 */ /* 0x000fea0003800200 */
.L_x_4003:
[----:B------:R-:W-:Y:S04]  /*2f80*/  BSSY.RECONVERGENT B1, `(.L_x_4005) ;  /* 0x0000013000017945 */ /* 0x000fe80003800200 */
[----:B------:R-:W-:Y:S05]  /*2f90*/  @P6 BRA `(.L_x_4006) ;  /* 0x0000000000446947 */ /* 0x000fea0003800000 */
[----:B------:R-:W3:Y:S01]  /*2fa0*/  LDCU.64 UR4, c[0x0][0x3e0] ;  /* 0x00007c00ff0477ac */ /* 0x000ee20008000a00 */
[----:B------:R-:W-:Y:S01]  /*2fb0*/  MOV R30, R114 ;  /* 0x00000072001e7202 */ /* 0x000fe20000000f00 */
[C---:B012---:R-:W-:Y:S01]  /*2fc0*/  FADD.FTZ R33, -R26.reuse, R68 ;  /* 0x000000441a217221 */ /* 0x047fe20000010100 */
[----:B------:R-:W-:Y:S01]  /*2fd0*/  MOV R31, R63 ;  /* 0x0000003f001f7202 */ /* 0x000fe20000000f00 */
[----:B------:R-:W0:Y:S01]  /*2fe0*/  LDCU.64 UR10, c[0x0][0x380] ;  /* 0x00007000ff0a77ac */ /* 0x000e220008000a00 */
[----:B------:R-:W-:Y:S01]  /*2ff0*/  FADD.FTZ R69, -R26, R69 ;  /* 0x000000451a457221 */ /* 0x000fe20000010100 */
[----:B---3--:R-:W-:Y:S02]  /*3000*/  IMAD R32, R55, UR4, RZ ;  /* 0x0000000437207c24 */ /* 0x008fe4000f8e02ff */
[----:B------:R-:W-:-:S04]  /*3010*/  IMAD.WIDE.U32 R30, R13, UR4, R30 ;  /* 0x000000040d1e7c25 */ /* 0x000fc8000f8e001e */
[----:B------:R-:W-:Y:S02]  /*3020*/  IMAD R35, R13, UR5, R32 ;  /* 0x000000050d237c24 */ /* 0x000fe4000f8e0220 */
[-C--:B------:R-:W-:Y:S01]  /*3030*/  FMUL.FTZ R32, R33, R28.reuse ;  /* 0x0000001c21207220 */ /* 0x080fe20000410000 */
[----:B0-----:R-:W-:Y:S01]  /*3040*/  LEA R34, P5, R30, UR10, 0x2 ;  /* 0x0000000a1e227c11 */ /* 0x001fe2000f8a10ff */
[----:B------:R-:W-:Y:S01]  /*3050*/  FMUL.FTZ R33, R69, R28 ;  /* 0x0000001c45217220 */ /* 0x000fe20000410000 */
[----:B------:R-:W-:Y:S01]  /*3060*/  IADD3 R35, PT, PT, R31, R35, RZ ;  /* 0x000000231f237210 */ /* 0x000fe20007ffe0ff */
[----:B------:R-:W-:Y:S02]  /*3070*/  FFMA.FTZ R32, R29, R32, R38 ;  /* 0x000000201d207223 */ /* 0x000fe40000010026 */
[----:B------:R-:W-:Y:S01]  /*3080*/  FFMA.FTZ R33, R36, R33, R37 ;  /* 0x0000002124217223 */ /* 0x000fe20000010025 */
[----:B------:R-:W-:-:S05]  /*3090*/  LEA.HI.X R35, R30, UR11, R35, 0x2, P5 ;  /* 0x0000000b1e237c11 */ /* 0x000fca000a8f1423 */
[----:B------:R3:W-:Y:S02]  /*30a0*/  STG.E.64 desc[UR6][R34.64], R32 ;  /* 0x0000002022007986 */ /* 0x0007e4000c101b06 */
.L_x_4006:
[----:B------:R-:W-:Y:S05]  /*30b0*/  BSYNC.RECONVERGENT B1 ;  /* 0x0000000000017941 */ /* 0x000fea0003800200 */
.L_x_4005:
[----:B------:R-:W-:Y:S04]  /*30c0*/  BSSY.RECONVERGENT B1, `(.L_x_4007) ;  /* 0x0000013000017945 */ /* 0x000fe80003800200 */
[----:B------:R-:W-:Y:S05]  /*30d0*/  @P1 BRA `(.L_x_4008) ;  /* 0x0000000000441947 */ /* 0x000fea0003800000 */
[----:B------:R-:W4:Y:S01]  /*30e0*/  LDCU.64 UR4, c[0x0][0x3e0] ;  /* 0x00007c00ff0477ac */ /* 0x000f220008000a00 */
[----:B------:R-:W-:Y:S01]  /*30f0*/  MOV R30, R114 ;  /* 0x00000072001e7202 */ /* 0x000fe20000000f00 */
[C---:B0123--:R-:W-:Y:S01]  /*3100*/  FADD.FTZ R33, -R26.reuse, R70 ;  /* 0x000000461a217221 */ /* 0x04ffe20000010100 */
[----:B------:R-:W-:Y:S01]  /*3110*/  MOV R31, R63 ;  /* 0x0000003f001f7202 */ /* 0x000fe20000000f00 */
[----:B------:R-:W0:Y:S01]  /*3120*/  LDCU.64 UR10, c[0x0][0x380] ;  /* 0x00007000ff0a77ac */ /* 0x000e220008000a00 */
[----:B------:R-:W-:Y:S01]  /*3130*/  FADD.FTZ R71, -R26, R71 ;  /* 0x000000471a477221 */ /* 0x000fe20000010100 */
[----:B------:R-:W-:-:S04]  /*3140*/  FMUL.FTZ R33, R33, R28 ;  /* 0x0000001c21217220 */ /* 0x000fc80000410000 */
[----:B------:R-:W-:Y:S01]  /*3150*/  FFMA.FTZ R34, R29, R33, R38 ;  /* 0x000000211d227223 */ /* 0x000fe20000010026 */
[----:B----4-:R-:W-:Y:S02]  /*3160*/  IMAD R35, R57, UR4, RZ ;  /* 0x0000000439237c24 */ /* 0x010fe4000f8e02ff */
        /* <DEDUP_REMOVED lines=8> */
.L_x_4008:
[----:B------:R-:W-:Y:S05]  /*31f0*/  BSYNC.RECONVERGENT B1 ;  /* 0x0000000000017941 */ /* 0x000fea0003800200 */
.L_x_4007:
[----:B------:R-:W-:Y:S04]  /*3200*/  BSSY.RECONVERGENT B1, `(.L_x_4009) ;  /* 0x0000013000017945 */ /* 0x000fe80003800200 */
[----:B------:R-:W-:Y:S05]  /*3210*/  @P2 BRA `(.L_x_4010) ;  /* 0x0000000000442947 */ /* 0x000fea0003800000 */
[----:B------:R-:W5:Y:S01]  /*3220*/  LDCU.64 UR4, c[0x0][0x3e0] ;  /* 0x00007c00ff0477ac */ /* 0x000f620008000a00 */
[----:B------:R-:W-:Y:S01]  /*3230*/  MOV R30, R114 ;  /* 0x00000072001e7202 */ /* 0x000fe20000000f00 */
[C---:B01234-:R-:W-:Y:S01]  /*3240*/  FADD.FTZ R33, -R26.reuse, R72 ;  /* 0x000000481a217221 */ /* 0x05ffe20000010100 */
[----:B------:R-:W-:Y:S01]  /*3250*/  MOV R31, R63 ;  /* 0x0000003f001f7202 */ /* 0x000fe20000000f00 */
[----:B------:R-:W0:Y:S01]  /*3260*/  LDCU.64 UR10, c[0x0][0x380] ;  /* 0x00007000ff0a77ac */ /* 0x000e220008000a00 */
[----:B------:R-:W-:Y:S01]  /*3270*/  FADD.FTZ R73, -R26, R73 ;  /* 0x000000491a497221 */ /* 0x000fe20000010100 */
[----:B------:R-:W-:-:S04]  /*3280*/  FMUL.FTZ R33, R33, R28 ;  /* 0x0000001c21217220 */ /* 0x000fc80000410000 */
[----:B------:R-:W-:Y:S01]  /*3290*/  FFMA.FTZ R34, R29, R33, R38 ;  /* 0x000000211d227223 */ /* 0x000fe20000010026 */
[----:B-----5:R-:W-:Y:S02]  /*32a0*/  IMAD R32, R59, UR4, RZ ;  /* 0x000000043b207c24 */ /* 0x020fe4000f8e02ff */
        /* <DEDUP_REMOVED lines=8> */
.L_x_4010:
[----:B------:R-:W-:Y:S05]  /*3330*/  BSYNC.RECONVERGENT B1 ;  /* 0x0000000000017941 */ /* 0x000fea0003800200 */
.L_x_4009:
        /* <DEDUP_REMOVED lines=12> */
[C---:B01234-:R-:W-:Y:S01]  /*3400*/  FADD.FTZ R33, -R26.reuse, R74 ;  /* 0x0000004a1a217221 */ /* 0x05ffe20000010100 */
[----:B------:R-:W-:Y:S01]  /*3410*/  MOV R31, R63 ;  /* 0x0000003f001f7202 */ /* 0x000fe20000000f00 */
[----:B------:R-:W0:Y:S01]  /*3420*/  LDCU.64 UR10, c[0x0][0x380] ;  /* 0x00007000ff0a77ac */ /* 0x000e220008000a00 */
[----:B------:R-:W-:Y:S01]  /*3430*/  FADD.FTZ R75, -R26, R75 ;  /* 0x0000004b1a4b7221 */ /* 0x000fe20000010100 */
        /* <DEDUP_REMOVED lines=10> */
[----:B------:R0:W-:Y:S02]  /*34e0*/  STG.E.64 desc[UR6][R32.64], R74 ;  /* 0x0000004a20007986 */ /* 0x0001e4000c101b06 */
.L_x_4012:
[----:B------:R-:W-:Y:S05]  /*34f0*/  BSYNC.RECONVERGENT B1 ;  /* 0x0000000000017941 */ /* 0x000fea0003800200 */
.L_x_4011:
        /* <DEDUP_REMOVED lines=19> */
.L_x_4014:
[----:B------:R-:W-:Y:S05]  /*3630*/  BSYNC.RECONVERGENT B1 ;  /* 0x0000000000017941 */ /* 0x000fea0003800200 */
.L_x_4013:
        /* <DEDUP_REMOVED lines=19> */
.L_x_4016:
[----:B------:R-:W-:Y:S05]  /*3770*/  BSYNC.RECONVERGENT B1 ;  /* 0x0000000000017941 */ /* 0x000fea0003800200 */
.L_x_4015:
        /* <DEDUP_REMOVED lines=19> */
.L_x_4018:
[----:B------:R-:W-:Y:S05]  /*38b0*/  BSYNC.RECONVERGENT B1 ;  /* 0x0000000000017941 */ /* 0x000fea0003800200 */
.L_x_4017:
        /* <DEDUP_REMOVED lines=29> */
.L_x_4020:
[----:B------:R-:W-:Y:S05]  /*3a90*/  BSYNC.RECONVERGENT B1 ;  /* 0x0000000000017941 */ /* 0x000fea0003800200 */
.L_x_4019:
        /* <DEDUP_REMOVED lines=19> */
.L_x_4022:
[----:B------:R-:W-:Y:S05]  /*3bd0*/  BSYNC.RECONVERGENT B1 ;  /* 0x0000000000017941 */ /* 0x000fea0003800200 */
.L_x_4021:
        /* <DEDUP_REMOVED lines=19> */
.L_x_4024:
[----:B------:R-:W-:Y:S05]  /*3d10*/  BSYNC.RECONVERGENT B1 ;  /* 0x0000000000017941 */ /* 0x000fea0003800200 */
.L_x_4023:
[----:B------:R-:W-:Y:S04]  /*3d20*/  BSSY.RECONVERGENT B1, `(.L_x_4025) ;  /* 0x0000013000017945 */ /* 0x000fe80003800200 */
[----:B------:R-:W-:Y:S05]  /*3d30*/  @P2 BRA `(.L_x_4026) ;  /* 0x0000000000442947 */ /* 0x000fea0003800000 */
[----:B------:R-:W5:Y:S01]  /*3d40*/  LDCU.64 UR4, c[0x0][0x3e0] ;  /* 0x00007c00ff0477ac */ /* 0x000f620008000a00 */
[----:B0-----:R-:W-:Y:S01]  /*3d50*/  MOV R30, R114 ;  /* 0x00000072001e7202 */ /* 0x001fe20000000f00 */
[C---:B-1234-:R-:W-:Y:S01]  /*3d60*/  FADD.FTZ R35, -R26.reuse, R90 ;  /* 0x0000005a1a237221 */ /* 0x05efe20000010100 */
        /* <DEDUP_REMOVED lines=14> */
.L_x_4026:
[----:B------:R-:W-:Y:S05]  /*3e50*/  BSYNC.RECONVERGENT B1 ;  /* 0x0000000000017941 */ /* 0x000fea0003800200 */
.L_x_4025:
        /* <DEDUP_REMOVED lines=19> */
.L_x_4028:
[----:B------:R-:W-:Y:S05]  /*3f90*/  BSYNC.RECONVERGENT B1 ;  /* 0x0000000000017941 */ /* 0x000fea0003800200 */
.L_x_4027:
[----:B------:R-:W-:Y:S05]  /*3fa0*/  @P4 BRA `(.L_x_4029) ;  /* 0x0000002000344947 */ /* 0x000fea0003800000 */
[----:B------:R-:W5:Y:S01]  /*3fb0*/  LDCU.64 UR4, c[0x0][0x3e0] ;  /* 0x00007c00ff0477ac */ /* 0x000f620008000a00 */
[----:B------:R-:W-:Y:S01]  /*3fc0*/  MOV R62, R114 ;  /* 0x00000072003e7202 */ /* 0x000fe20000000f00 */
[C---:B0-----:R-:W-:Y:S01]  /*3fd0*/  FADD.FTZ R31, -R26.reuse, R94 ;  /* 0x0000005e1a1f7221 */ /* 0x041fe20000010100 */
[----:B------:R-:W-:Y:S01]  /*3fe0*/  FADD.FTZ R95, -R26, R95 ;  /* 0x0000005f1a5f7221 */ /* 0x000fe20000010100 */
[----:B------:R-:W0:Y:S02]  /*3ff0*/  LDCU.64 UR8, c[0x0][0x380] ;  /* 0x00007000ff0877ac */ /* 0x000e240008000a00 */
[-C--:B------:R-:W-:Y:S01]  /*4000*/  FMUL.FTZ R31, R31, R28.reuse ;  /* 0x0000001c1f1f7220 */ /* 0x080fe20000410000 */
[----:B------:R-:W-:-:S03]  /*4010*/  FMUL.FTZ R95, R95, R28 ;  /* 0x0000001c5f5f7220 */ /* 0x000fc60000410000 */
[----:B------:R-:W-:Y:S01]  /*4020*/  FFMA.FTZ R94, R29, R31, R38 ;  /* 0x0000001f1d5e7223 */ /* 0x000fe20000010026 */
[----:B------:R-:W-:Y:S01]  /*4030*/  FFMA.FTZ R95, R36, R95, R37 ;  /* 0x0000005f245f7223 */ /* 0x000fe20000010025 */
[----:B-----5:R-:W-:Y:S02]  /*4040*/  IMAD R30, R113, UR4, RZ ;  /* 0x00000004711e7c24 */ /* 0x020fe4000f8e02ff */
[----:B------:R-:W-:-:S04]  /*4050*/  IMAD.WIDE.U32 R62, R25, UR4, R62 ;  /* 0x00000004193e7c25 */ /* 0x000fc8000f8e003e */
[----:B-1234-:R-:W-:Y:S01]  /*4060*/  IMAD R33, R25, UR5, R30 ;  /* 0x0000000519217c24 */ /* 0x01efe2000f8e021e */
[----:B0-----:R-:W-:-:S04]  /*4070*/  LEA R30, P1, R62, UR8, 0x2 ;  /* 0x000000083e1e7c11 */ /* 0x001fc8000f8210ff */
[----:B------:R-:W-:-:S04]  /*4080*/  IADD3 R33, PT, PT, R63, R33, RZ ;  /* 0x000000213f217210 */ /* 0x000fc80007ffe0ff */
[----:B------:R-:W-:-:S05]  /*4090*/  LEA.HI.X R31, R62, UR9, R33, 0x2, P1 ;  /* 0x000000093e1f7c11 */ /* 0x000fca00088f1421 */
[----:B------:R0:W-:Y:S01]  /*40a0*/  STG.E.64 desc[UR6][R30.64], R94 ;  /* 0x0000005e1e007986 */ /* 0x0001e2000c101b06 */
[----:B------:R-:W-:Y:S05]  /*40b0*/  BRA `(.L_x_4029) ;  /* 0x0000001c00f07947 */ /* 0x000fea0003800000 */
.L_x_3998:
[----:B------:R-:W0:Y:S01]  /*40c0*/  LDCU.64 UR10, c[0x0][0x3e8] ;  /* 0x00007d00ff0a77ac */ /* 0x000e220008000a00 */
[----:B------:R-:W-:Y:S01]  /*40d0*/  BSSY.RECONVERGENT B1, `(.L_x_4030) ;  /* 0x0000021000017945 */ /* 0x000fe20003800200 */
[----:B0-----:R-:W-:Y:S02]  /*40e0*/  ISETP.GE.U32.AND P3, PT, R10, UR10, PT ;  /* 0x0000000a0a007c0c */ /* 0x001fe4000bf66070 */
[----:B------:R-:W-:Y:S02]  /*40f0*/  ISETP.GE.U32.AND P5, PT, R12, UR10, PT ;  /* 0x0000000a0c007c0c */ /* 0x000fe4000bfa6070 */
        /* <DEDUP_REMOVED lines=30> */
.L_x_4031:
[----:B------:R-:W-:Y:S05]  /*42e0*/  BSYNC.RECONVERGENT B1 ;  /* 0x0000000000017941 */ /* 0x000fea0003800200 */
.L_x_4030:
[----:B------:R-:W-:Y:S04]  /*42f0*/  BSSY.RECONVERGENT B1, `(.L_x_4032) ;  /* 0x000001d000017945 */ /* 0x000fe80003800200 */
[----:B------:R-:W-:Y:S05]  /*4300*/  @P3 BRA `(.L_x_4033) ;  /* 0x00000000006c3947 */ /* 0x000fea0003800000 */
[C---:B0-----:R-:W-:Y:S01]  /*4310*/  FADD.FTZ R31, -R26.reuse, R64 ;  /* 0x000000401a1f7221 */ /* 0x041fe20000010100 */
        /* <DEDUP_REMOVED lines=26> */
.L_x_4033:
[----:B------:R-:W-:Y:S05]  /*44c0*/  BSYNC.RECONVERGENT B1 ;  /* 0x0000000000017941 */ /* 0x000fea0003800200 */
.L_x_4032:
        /* <DEDUP_REMOVED lines=10> */
[C---:B01----:R-:W-:Y:S01]  /*4570*/  FADD.FTZ R31, -R26.reuse, R66 ;  /* 0x000000421a1f7221 */ /* 0x043fe20000010100 */
        /* <DEDUP_REMOVED lines=26> */
.L_x_4035:
[----:B------:R-:W-:Y:S05]  /*4720*/  BSYNC.RECONVERGENT B1 ;  /* 0x0000000000017941 */ /* 0x000fea0003800200 */
.L_x_4034:
[----:B------:R-:W-:Y:S04]  /*4730*/  BSSY.RECONVERGENT B1, `(.L_x_4036) ;  /* 0x000001d000017945 */ /* 0x000fe80003800200 */
[----:B------:R-:W-:Y:S05]  /*4740*/  @P2 BRA `(.L_x_4037) ;  /* 0x00000000006c2947 */ /* 0x000fea0003800000 */
[C---:B012---:R-:W-:Y:S01]  /*4750*/  FADD.FTZ R31, -R26.reuse, R68 ;  /* 0x000000441a1f7221 */ /* 0x047fe20000010100 */
        /* <DEDUP_REMOVED lines=26> */
.L_x_4037:
[----:B------:R-:W-:Y:S05]  /*4900*/  BSYNC.RECONVERGENT B1 ;  /* 0x0000000000017941 */ /* 0x000fea0003800200 */
.L_x_4036:
[----:B------:R-:W-:Y:S04]  /*4910*/  BSSY.RECONVERGENT B1, `(.L_x_4038) ;  /* 0x000001d000017945 */ /* 0x000fe80003800200 */
[----:B------:R-:W-:Y:S05]  /*4920*/  @P1 BRA `(.L_x_4039) ;  /* 0x00000000006c1947 */ /* 0x000fea0003800000 */
[C---:B0123--:R-:W-:Y:S01]  /*4930*/  FADD.FTZ R31, -R26.reuse, R70 ;  /* 0x000000461a1f7221 */ /* 0x04ffe20000010100 */
        /* <DEDUP_REMOVED lines=26> */
.L_x_4039:
[----:B------:R-:W-:Y:S05]  /*4ae0*/  BSYNC.RECONVERGENT B1 ;  /* 0x0000000000017941 */ /* 0x000fea0003800200 */
.L_x_4038:
[----:B------:R-:W-:Y:S04]  /*4af0*/  BSSY.RECONVERGENT B1, `(.L_x_4040) ;  /* 0x000001d000017945 */ /* 0x000fe80003800200 */
[----:B------:R-:W-:Y:S05]  /*4b00*/  @P6 BRA `(.L_x_4041) ;  /* 0x00000000006c6947 */ /* 0x000fea0003800000 */
[C---:B01234-:R-:W-:Y:S01]  /*4b10*/  FADD.FTZ R31, -R26.reuse, R72 ;  /* 0x000000481a1f7221 */ /* 0x05ffe20000010100 */
        /* <DEDUP_REMOVED lines=26> */
.L_x_4041:
[----:B------:R-:W-:Y:S05]  /*4cc0*/  BSYNC.RECONVERGENT B1 ;  /* 0x0000000000017941 */ /* 0x000fea0003800200 */
.L_x_4040:
        /* <DEDUP_REMOVED lines=37> */
.L_x_4043:
[----:B------:R-:W-:Y:S05]  /*4f20*/  BSYNC.RECONVERGENT B1 ;  /* 0x0000000000017941 */ /* 0x000fea0003800200 */
.L_x_4042:
        /* <DEDUP_REMOVED lines=29> */
.L_x_4045:
[----:B------:R-:W-:Y:S05]  /*5100*/  BSYNC.RECONVERGENT B1 ;  /* 0x0000000000017941 */ /* 0x000fea0003800200 */
.L_x_4044:
[----:B------:R-:W-:Y:S04]  /*5110*/  BSSY.RECONVERGENT B1, `(.L_x_4046) ;  /* 0x000001d000017945 */ /* 0x000fe80003800200 */
[----:B------:R-:W-:Y:S05]  /*5120*/  @P5 BRA `(.L_x_4047) ;  /* 0x00000000006c5947 */ /* 0x000fea0003800000 */
[C---:B01234-:R-:W-:Y:S01]  /*5130*/  FADD.FTZ R31, -R26.reuse, R78 ;  /* 0x0000004e1a1f7221 */ /* 0x05ffe20000010100 */
        /* <DEDUP_REMOVED lines=26> */
.L_x_4047:
[----:B------:R-:W-:Y:S05]  /*52e0*/  BSYNC.RECONVERGENT B1 ;  /* 0x0000000000017941 */ /* 0x000fea0003800200 */
.L_x_4046:
        /* <DEDUP_REMOVED lines=29> */
.L_x_4049:
[----:B------:R-:W-:Y:S05]  /*54c0*/  BSYNC.RECONVERGENT B1 ;  /* 0x0000000000017941 */ /* 0x000fea0003800200 */
.L_x_4048:
        /* <DEDUP_REMOVED lines=39> */
.L_x_4051:
[----:B------:R-:W-:Y:S05]  /*5740*/  BSYNC.RECONVERGENT B1 ;  /* 0x0000000000017941 */ /* 0x000fea0003800200 */
.L_x_4050:
        /* <DEDUP_REMOVED lines=29> */
.L_x_4053:
[----:B------:R-:W-:Y:S05]  /*5920*/  BSYNC.RECONVERGENT B1 ;  /* 0x0000000000017941 */ /* 0x000fea0003800200 */
.L_x_4052:
        /* <DEDUP_REMOVED lines=29> */
.L_x_4055:
[----:B------:R-:W-:Y:S05]  /*5b00*/  BSYNC.RECONVERGENT B1 ;  /* 0x0000000000017941 */ /* 0x000fea0003800200 */
.L_x_4054:
        /* <DEDUP_REMOVED lines=29> */
.L_x_4057:
[----:B------:R-:W-:Y:S05]  /*5ce0*/  BSYNC.RECONVERGENT B1 ;  /* 0x0000000000017941 */ /* 0x000fea0003800200 */
.L_x_4056:
        /* <DEDUP_REMOVED lines=29> */
.L_x_4059:
[----:B------:R-:W-:Y:S05]  /*5ec0*/  BSYNC.RECONVERGENT B1 ;  /* 0x0000000000017941 */ /* 0x000fea0003800200 */
.L_x_4058:
[----:B------:R-:W-:Y:S05]  /*5ed0*/  @P6 BRA `(.L_x_4029) ;  /* 0x0000000000686947 */ /* 0x000fea0003800000 */
[C---:B01234-:R-:W-:Y:S01]  /*5ee0*/  FADD.FTZ R31, -R26.reuse, R94 ;  /* 0x0000005e1a1f7221 */ /* 0x05ffe20000010100 */
        /* <DEDUP_REMOVED lines=25> */
.L_x_4029:
[----:B------:R-:W-:Y:S05]  /*6080*/  BSYNC.RECONVERGENT B0 ;  /* 0x0000000000007941 */ /* 0x000fea0003800200 */
.L_x_3997:
        /* <DEDUP_REMOVED lines=8> */
.L_x_4061:
        /* <DEDUP_REMOVED lines=15> */
.L_x_4562:


//--------------------- .text._Z35group_norm_nhwc_fwd_one_pass_kernelI11Fp32IOBf16WLi512ELi64ELi512EEv26Group_norm_nhwc_fwd_params --------------------------
	.section	.text._Z35group_norm_nhwc_fwd_one_pass_kernelI11Fp32IOBf16WLi512ELi64ELi512EEv26Group_norm_nhwc_fwd_params,"ax",@progbits
	.align	128
        .global         _Z35group_norm_nhwc_fwd_one_pass_kernelI11Fp32IOBf16WLi512ELi64ELi512EEv26Group_norm_nhwc_fwd_params
        .type           _Z35group_norm_nhwc_fwd_one_pass_kernelI11Fp32IOBf16WLi512ELi64ELi512EEv26Group_norm_nhwc_fwd_params,@function
        .size           _Z35group_norm_nhwc_fwd_one_pass_kernelI11Fp32IOBf16WLi512ELi64ELi512EEv26Group_norm_nhwc_fwd_params,(.L_x_4563 - _Z35group_norm_nhwc_fwd_one_pass_kernelI11Fp32IOBf16WLi512ELi64ELi512EEv26Group_norm_nhwc_fwd_params)
        .other          _Z35group_norm_nhwc_fwd_one_pass_kernelI11Fp32IOBf16WLi512ELi64ELi512EEv26Group_norm_nhwc_fwd_params,@"STO_CUDA_ENTRY STV_DEFAULT"
_Z35group_norm_nhwc_fwd_one_pass_kernelI11Fp32IOBf16WLi512ELi64ELi512EEv26Group_norm_nhwc_fwd_params:
.text._Z35group_norm_nhwc_fwd_one_pass_kernelI11Fp32IOBf16WLi512ELi64ELi512EEv26Group_norm_nhwc_fwd_params:
        /* <DEDUP_REMOVED lines=33> */
.L_x_4201:
[----:B0-----:R-:W0:Y:S01]  /*0210*/  LDC R29, c[0x0][0x3f8] ;  /* 0x0000fe00ff1d7b82 */ /* 0x001e220000000800 */
[----:B-1----:R-:W1:Y:S01]  /*0220*/  LDCU UR8, c[0x0][0x404] ;  /* 0x00008080ff0877ac */ /* 0x002e620008000800 */
[----:B------:R-:W-:Y:S02]  /*0230*/  SHF.R.U32.HI R39, RZ, 0x5, R17 ;  /* 0x00000005ff277819 */ /* 0x000fe40000011611 */
[----:B------:R-:W-:Y:S01]  /*0240*/  SHF.L.U32 R110, R17, 0x1, RZ ;  /* 0x00000001116e7819 */ /* 0x000fe200000006ff */
[----:B--2---:R-:W2:Y:S02]  /*0250*/  LDCU.64 UR4, c[0x0][0x3e8] ;  /* 0x00007d00ff0477ac */ /* 0x004ea40008000a00 */
[----:B-1----:R-:W-:Y:S01]  /*0260*/  IMAD R39, R106, UR8, R39 ;  /* 0x000000086a277c24 */ /* 0x002fe2000f8e0227 */
[----:B------:R-:W1:Y:S01]  /*0270*/  LDCU.64 UR8, c[0x0][0x3f0] ;  /* 0x00007e00ff0877ac */ /* 0x000e620008000a00 */
[----:B0-----:R-:W-:-:S03]  /*0280*/  IABS R21, R29 ;  /* 0x0000001d00157213 */ /* 0x001fc60000000000 */
[C---:B--2---:R-:W-:Y:S01]  /*0290*/  ISETP.GE.U32.AND P2, PT, R39.reuse, UR4, PT ;  /* 0x0000000427007c0c */ /* 0x044fe2000bf46070 */
[----:B------:R-:W0:Y:S01]  /*02a0*/  I2F.RP R20, R21 ;  /* 0x0000001500147306 */ /* 0x000e220000209400 */
[C---:B---34-:R-:W-:Y:S02]  /*02b0*/  IADD3 R27, PT, PT, R39.reuse, 0x20, RZ ;  /* 0x00000020271b7810 */ /* 0x058fe40007ffe0ff */
[----:B------:R-:W-:Y:S02]  /*02c0*/  IADD3 R31, PT, PT, R39, 0x50, RZ ;  /* 0x00000050271f7810 */ /* 0x000fe40007ffe0ff */
[----:B------:R-:W-:Y:S02]  /*02d0*/  SHF.R.S32.HI R33, RZ, 0x1f, R27 ;  /* 0x0000001fff217819 */ /* 0x000fe4000001141b */
[----:B------:R-:W-:Y:S01]  /*02e0*/  ISETP.GE.U32.AND P6, PT, R31, UR4, PT ;  /* 0x000000041f007c0c */ /* 0x000fe2000bfc6070 */
        /* <DEDUP_REMOVED lines=8> */
[----:B------:R-:W-:Y:S02]  /*0370*/  LOP3.LUT R18, R12, R29, RZ, 0x3c, !PT ;  /* 0x0000001d0c127212 */ /* 0x000fe400078e3cff */
[----:B------:R-:W-:Y:S02]  /*0380*/  IADD3 R23, PT, PT, R39, 0x10, RZ ;  /* 0x0000001027177810 */ /* 0x000fe40007ffe0ff */
[----:B------:R-:W-:Y:S01]  /*0390*/  ISETP.GE.AND P4, PT, R18, RZ, PT ;  /* 0x000000ff1200720c */ /* 0x000fe20003f86270 */
[----:B------:R-:W-:Y:S01]  /*03a0*/  IMAD.HI.U32 R19, R19, R22, RZ ;  /* 0x0000001613137227 */ /* 0x000fe200078e00ff */
[----:B------:R-:W-:-:S04]  /*03b0*/  SHF.R.S32.HI R25, RZ, 0x1f, R23 ;  /* 0x0000001fff197819 */ /* 0x000fc80000011417 */
[----:B------:R-:W-:-:S05]  /*03c0*/  IADD3 R20, PT, PT, -R19, RZ, RZ ;  /* 0x000000ff13147210 */ /* 0x000fca0007ffe1ff */
[----:B------:R-:W-:-:S05]  /*03d0*/  IMAD R20, R21, R20, R22 ;  /* 0x0000001415147224 */ /* 0x000fca00078e0216 */
[----:B------:R-:W-:-:S13]  /*03e0*/  ISETP.GT.U32.AND P1, PT, R21, R20, PT ;  /* 0x000000141500720c */ /* 0x000fda0003f24070 */
[-C--:B------:R-:W-:Y:S02]  /*03f0*/  @!P1 IADD3 R20, PT, PT, R20, -R21.reuse, RZ ;  /* 0x8000001514149210 */ /* 0x080fe40007ffe0ff */
[----:B------:R-:W-:Y:S02]  /*0400*/  @!P1 IADD3 R19, PT, PT, R19, 0x1, RZ ;  /* 0x0000000113139810 */ /* 0x000fe40007ffe0ff */
[----:B------:R-:W-:Y:S02]  /*0410*/  ISETP.GE.U32.AND P3, PT, R20, R21, PT ;  /* 0x000000151400720c */ /* 0x000fe40003f66070 */
[----:B------:R-:W-:Y:S02]  /*0420*/  SHF.R.S32.HI R21, RZ, 0x1f, R39 ;  /* 0x0000001fff157819 */ /* 0x000fe40000011427 */
[----:B------:R-:W-:Y:S02]  /*0430*/  ISETP.NE.AND P1, PT, R29, RZ, PT ;  /* 0x000000ff1d00720c */ /* 0x000fe40003f25270 */
[----:B------:R-:W-:-:S07]  /*0440*/  ISETP.GE.AND.EX P2, PT, R21, UR5, PT, P2 ;  /* 0x0000000515007c0c */ /* 0x000fce000bf46320 */
[----:B------:R-:W-:Y:S02]  /*0450*/  @P3 IADD3 R19, PT, PT, R19, 0x1, RZ ;  /* 0x0000000113133810 */ /* 0x000fe40007ffe0ff */
[----:B------:R-:W-:Y:S02]  /*0460*/  ISETP.GE.U32.AND P3, PT, R23, UR4, PT ;  /* 0x0000000417007c0c */ /* 0x000fe4000bf66070 */
[----:B------:R-:W-:Y:S02]  /*0470*/  @!P4 IADD3 R19, PT, PT, -R19, RZ, RZ ;  /* 0x000000ff1313c210 */ /* 0x000fe40007ffe1ff */
[----:B------:R-:W-:Y:S01]  /*0480*/  ISETP.GE.AND.EX P3, PT, R25, UR5, PT, P3 ;  /* 0x0000000519007c0c */ /* 0x000fe2000bf66330 */
[----:B------:R-:W0:Y:S01]  /*0490*/  @!P2 LDC.64 R36, c[0x0][0x3e0] ;  /* 0x0000f800ff24ab82 */ /* 0x000e220000000a00 */
[----:B------:R-:W-:Y:S02]  /*04a0*/  @!P1 LOP3.LUT R19, RZ, R29, RZ, 0x33, !PT ;  /* 0x0000001dff139212 */ /* 0x000fe400078e33ff */
[----:B------:R-:W-:-:S02]  /*04b0*/  ISETP.GE.U32.AND P1, PT, R27, UR4, PT ;  /* 0x000000041b007c0c */ /* 0x000fc4000bf26070 */
[----:B------:R-:W-:Y:S02]  /*04c0*/  IADD3 R107, PT, PT, -R19, RZ, RZ ;  /* 0x000000ff136b7210 */ /* 0x000fe40007ffe1ff */
[----:B------:R-:W-:Y:S01]  /*04d0*/  ISETP.GE.AND.EX P1, PT, R33, UR5, PT, P1 ;  /* 0x0000000521007c0c */ /* 0x000fe2000bf26310 */
[----:B------:R-:W2:Y:S01]  /*04e0*/  @!P2 LDC.64 R42, c[0x0][0x390] ;  /* 0x0000e400ff2aab82 */ /* 0x000ea20000000a00 */
[----:B------:R-:W-:Y:S01]  /*04f0*/  SHF.R.S32.HI R18, RZ, 0x1f, R19 ;  /* 0x0000001fff127819 */ /* 0x000fe20000011413 */
[----:B------:R-:W-:Y:S01]  /*0500*/  IMAD R107, R29, R107, R12 ;  /* 0x0000006b1d6b7224 */ /* 0x000fe200078e020c */
[----:B------:R-:W-:-:S03]  /*0510*/  IADD3 R29, PT, PT, R39, 0x30, RZ ;  /* 0x00000030271d7810 */ /* 0x000fc60007ffe0ff */
[----:B-1----:R-:W-:Y:S01]  /*0520*/  IMAD R18, R18, UR8, RZ ;  /* 0x0000000812127c24 */ /* 0x002fe2000f8e02ff */
[----:B------:R-:W-:Y:S01]  /*0530*/  SHF.L.U32 R107, R107, 0x6, RZ ;  /* 0x000000066b6b7819 */ /* 0x000fe200000006ff */
[----:B------:R-:W1:Y:S01]  /*0540*/  @!P3 LDC.64 R40, c[0x0][0x3e0] ;  /* 0x0000f800ff28bb82 */ /* 0x000e620000000a00 */
[----:B------:R-:W-:Y:S01]  /*0550*/  ISETP.GE.U32.AND P4, PT, R29, UR4, PT ;  /* 0x000000041d007c0c */ /* 0x000fe2000bf86070 */
[----:B------:R-:W-:Y:S01]  /*0560*/  IMAD R113, R19, UR9, R18 ;  /* 0x0000000913717c24 */ /* 0x000fe2000f8e0212 */
[----:B------:R-:W-:Y:S02]  /*0570*/  LOP3.LUT R110, R107, 0x3e, R110, 0xf8, !PT ;  /* 0x0000003e6b6e7812 */ /* 0x000fe400078ef86e */
[----:B------:R-:W-:Y:S02]  /*0580*/  SHF.R.S32.HI R111, RZ, 0x1f, R107 ;  /* 0x0000001fff6f7819 */ /* 0x000fe4000001146b */
[----:B------:R-:W-:Y:S01]  /*0590*/  SHF.R.S32.HI R35, RZ, 0x1f, R29 ;  /* 0x0000001fff237819 */ /* 0x000fe2000001141d */
[----:B------:R-:W3:Y:S01]  /*05a0*/  @!P3 LDC.64 R44, c[0x0][0x390] ;  /* 0x0000e400ff2cbb82 */ /* 0x000ee20000000a00 */
[----:B0-----:R-:W-:-:S02]  /*05b0*/  @!P2 IMAD R18, R21, R36, RZ ;  /* 0x000000241512a224 */ /* 0x001fc400078e02ff */
[----:B------:R-:W-:Y:S01]  /*05c0*/  IMAD.WIDE.U32 R110, R19, UR8, R110 ;  /* 0x00000008136e7c25 */ /* 0x000fe2000f8e006e */
[----:B------:R-:W-:-:S03]  /*05d0*/  ISETP.GE.AND.EX P4, PT, R35, UR5, PT, P4 ;  /* 0x0000000523007c0c */ /* 0x000fc6000bf86340 */
[----:B------:R-:W-:Y:S01]  /*05e0*/  @!P2 IMAD R37, R39, R37, R18 ;  /* 0x000000252725a224 */ /* 0x000fe200078e0212 */
[----:B------:R-:W0:Y:S01]  /*05f0*/  @!P1 LDC.64 R46, c[0x0][0x3e0] ;  /* 0x0000f800ff2e9b82 */ /* 0x000e220000000a00 */
[----:B------:R-:W-:Y:S02]  /*0600*/  IADD3 R113, PT, PT, R111, R113, RZ ;  /* 0x000000716f717210 */ /* 0x000fe40007ffe0ff */
[----:B------:R-:W-:Y:S02]  /*0610*/  @!P2 MOV R112, R110 ;  /* 0x0000006e0070a202 */ /* 0x000fe40000000f00 */
[----:B------:R-:W-:Y:S01]  /*0620*/  @!P3 MOV R21, R113 ;  /* 0x000000710015b202 */ /* 0x000fe20000000f00 */
[----:B-1----:R-:W-:Y:S02]  /*0630*/  @!P3 IMAD R20, R25, R40, RZ ;  /* 0x000000281914b224 */ /* 0x002fe400078e02ff */
[----:B------:R-:W1:Y:S01]  /*0640*/  @!P1 LDC.64 R48, c[0x0][0x390] ;  /* 0x0000e400ff309b82 */ /* 0x000e620000000a00 */
[----:B------:R-:W-:-:S04]  /*0650*/  @!P2 IMAD.WIDE.U32 R18, R39, R36, R112 ;  /* 0x000000242712a225 */ /* 0x000fc800078e0070 */
[----:B------:R-:W-:Y:S01]  /*0660*/  @!P3 IMAD R25, R23, R41, R20 ;  /* 0x000000291719b224 */ /* 0x000fe200078e0214 */
[----:B------:R-:W-:Y:S02]  /*0670*/  @!P3 MOV R20, R110 ;  /* 0x0000006e0014b202 */ /* 0x000fe40000000f00 */
[----:B------:R-:W-:Y:S01]  /*0680*/  @!P2 IADD3 R19, PT, PT, R19, R37, RZ ;  /* 0x000000251313a210 */ /* 0x000fe20007ffe0ff */
[----:B------:R-:W4:Y:S01]  /*0690*/  @!P4 LDC.64 R50, c[0x0][0x3e0] ;  /* 0x0000f800ff32cb82 */ /* 0x000f220000000a00 */
[C---:B--2---:R-:W-:Y:S01]  /*06a0*/  @!P2 LEA R22, P5, R18.reuse, R42, 0x2 ;  /* 0x0000002a1216a211 */ /* 0x044fe200078a10ff */
[----:B------:R-:W-:Y:S01]  /*06b0*/  @!P3 IMAD.WIDE.U32 R20, R23, R40, R20 ;  /* 0x000000281714b225 */ /* 0x000fe200078e0014 */
[----:B------:R-:W-:Y:S02]  /*06c0*/  SHF.R.S32.HI R41, RZ, 0x1f, R31 ;  /* 0x0000001fff297819 */ /* 0x000fe4000001141f */
[----:B------:R-:W-:Y:S01]  /*06d0*/  @!P2 LEA.HI.X R23, R18, R43, R19, 0x2, P5 ;  /* 0x0000002b1217a211 */ /* 0x000fe200028f1413 */
[----:B0-----:R-:W-:Y:S01]  /*06e0*/  @!P1 IMAD R26, R33, R46, RZ ;  /* 0x0000002e211a9224 */ /* 0x001fe200078e02ff */
[----:B------:R-:W-:-:S02]  /*06f0*/  @!P3 IADD3 R18, PT, PT, R21, R25, RZ ;  /* 0x000000191512b210 */ /* 0x000fc40007ffe0ff */
[C---:B---3--:R-:W-:Y:S01]  /*0700*/  @!P3 LEA R24, P5, R20.reuse, R44, 0x2 ;  /* 0x0000002c1418b211 */ /* 0x048fe200078a10ff */
[C---:B------:R-:W-:Y:S01]  /*0710*/  @!P1 IMAD R37, R27.reuse, R47, R26 ;  /* 0x0000002f1b259224 */ /* 0x040fe200078e021a */
[----:B------:R-:W-:Y:S02]  /*0720*/  @!P1 MOV R21, R113 ;  /* 0x0000007100159202 */ /* 0x000fe40000000f00 */
[----:B------:R-:W-:Y:S02]  /*0730*/  @!P3 LEA.HI.X R25, R20, R45, R18, 0x2, P5 ;  /* 0x0000002d1419b211 */ /* 0x000fe400028f1412 */
[----:B------:R-:W-:Y:S01]  /*0740*/  @!P1 MOV R20, R110 ;  /* 0x0000006e00149202 */ /* 0x000fe20000000f00 */
[----:B------:R-:W0:Y:S01]  /*0750*/  @!P4 LDC.64 R44, c[0x0][0x390] ;  /* 0x0000e400ff2ccb82 */ /* 0x000e220000000a00 */
[----:B------:R-:W-:Y:S02]  /*0760*/  MOV R19, RZ ;  /* 0x000000ff00137202 */ /* 0x000fe40000000f00 */
[----:B------:R-:W-:Y:S01]  /*0770*/  MOV R18, RZ ;  /* 0x000000ff00127202 */ /* 0x000fe20000000f00 */
[----:B------:R-:W-:Y:S01]  /*0780*/  @!P1 IMAD.WIDE.U32 R20, R27, R46, R20 ;  /* 0x0000002e1b149225 */ /* 0x000fe200078e0014 */
[----:B------:R-:W-:-:S02]  /*0790*/  ISETP.GE.AND.EX P6, PT, R41, UR5, PT, P6 ;  /* 0x0000000529007c0c */ /* 0x000fc4000bfc6360 */
[----:B------:R-:W-:Y:S02]  /*07a0*/  IADD3 R33, PT, PT, R39, 0x60, RZ ;  /* 0x0000006027217810 */ /* 0x000fe40007ffe0ff */
[----:B------:R2:W3:Y:S01]  /*07b0*/  @!P2 LDG.E.64 R18, desc[UR6][R22.64] ;  /* 0x000000061612a981 */ /* 0x0004e2000c1e1b00 */
[----:B------:R-:W-:Y:S01]  /*07c0*/  @!P1 IADD3 R21, PT, PT, R21, R37, RZ ;  /* 0x0000002515159210 */ /* 0x000fe20007ffe0ff */
[----:B----4-:R-:W-:Y:S01]  /*07d0*/  @!P4 IMAD R28, R35, R50, RZ ;  /* 0x00000032231cc224 */ /* 0x010fe200078e02ff */
[----:B------:R-:W-:Y:S02]  /*07e0*/  ISETP.GE.U32.AND P2, PT, R33, UR4, PT ;  /* 0x0000000421007c0c */ /* 0x000fe4000bf46070 */
[----:B------:R-:W-:Y:S01]  /*07f0*/  SHF.R.S32.HI R43, RZ, 0x1f, R33 ;  /* 0x0000001fff2b7819 */ /* 0x000fe20000011421 */
[----:B------:R-:W-:Y:S01]  /*0800*/  @!P4 IMAD R35, R29, R51, R28 ;  /* 0x000000331d23c224 */ /* 0x000fe200078e021c */
[----:B-1----:R-:W-:Y:S02]  /*0810*/  @!P1 LEA R26, P5, R20, R48, 0x2 ;  /* 0x00000030141a9211 */ /* 0x002fe400078a10ff */
[----:B------:R-:W-:Y:S01]  /*0820*/  IADD3 R37, PT, PT, R39, 0x70, RZ ;  /* 0x0000007027257810 */ /* 0x000fe20007ffe0ff */
[----:B------:R-:W1:Y:S01]  /*0830*/  @!P6 LDC.64 R52, c[0x0][0x3e0] ;  /* 0x0000f800ff34eb82 */ /* 0x000e620000000a00 */
[----:B------:R-:W-:-:S02]  /*0840*/  ISETP.GE.AND.EX P2, PT, R43, UR5, PT, P2 ;  /* 0x000000052b007c0c */ /* 0x000fc4000bf46320 */
[----:B------:R-:W-:Y:S02]  /*0850*/  @!P1 LEA.HI.X R27, R20, R49, R21, 0x2, P5 ;  /* 0x00000031141b9211 */ /* 0x000fe400028f1415 */
[----:B------:R-:W-:Y:S02]  /*0860*/  CS2R R20, SRZ ;  /* 0x0000000000147805 */ /* 0x000fe4000001ff00 */
[----:B------:R-:W-:Y:S02]  /*0870*/  ISETP.GE.U32.AND P5, PT, R37, UR4, PT ;  /* 0x0000000425007c0c */ /* 0x000fe4000bfa6070 */
[----:B------:R-:W-:Y:S01]  /*0880*/  SHF.R.S32.HI R47, RZ, 0x1f, R37 ;  /* 0x0000001fff2f7819 */ /* 0x000fe20000011425 */
[----:B------:R-:W4:Y:S01]  /*0890*/  @!P6 LDC.64 R54, c[0x0][0x390] ;  /* 0x0000e400ff36eb82 */ /* 0x000f220000000a00 */
[----:B--2---:R-:W-:Y:S01]  /*08a0*/  @!P4 MOV R22, R110 ;  /* 0x0000006e0016c202 */ /* 0x004fe20000000f00 */
[----:B------:R2:W5:Y:S01]  /*08b0*/  @!P3 LDG.E.64 R20, desc[UR6][R24.64] ;  /* 0x000000061814b981 */ /* 0x000562000c1e1b00 */
[----:B------:R-:W-:-:S02]  /*08c0*/  @!P4 MOV R23, R113 ;  /* 0x000000710017c202 */ /* 0x000fc40000000f00 */
[----:B------:R-:W-:Y:S01]  /*08d0*/  ISETP.GE.AND.EX P5, PT, R47, UR5, PT, P5 ;  /* 0x000000052f007c0c */ /* 0x000fe2000bfa6350 */
[----:B------:R-:W-:Y:S02]  /*08e0*/  @!P4 IMAD.WIDE.U32 R22, R29, R50, R22 ;  /* 0x000000321d16c225 */ /* 0x000fe400078e0016 */
[----:B------:R-:W4:Y:S03]  /*08f0*/  @!P2 LDC.64 R56, c[0x0][0x3e0] ;  /* 0x0000f800ff38ab82 */ /* 0x000f260000000a00 */
[----:B------:R-:W-:Y:S02]  /*0900*/  @!P4 IADD3 R23, PT, PT, R23, R35, RZ ;  /* 0x000000231717c210 */ /* 0x000fe40007ffe0ff */
[----:B0-----:R-:W-:-:S03]  /*0910*/  @!P4 LEA R28, P3, R22, R44, 0x2 ;  /* 0x0000002c161cc211 */ /* 0x001fc600078610ff */
[----:B------:R-:W0:Y:S01]  /*0920*/  @!P2 LDC.64 R58, c[0x0][0x390] ;  /* 0x0000e400ff3aab82 */ /* 0x000e220000000a00 */
[----:B------:R-:W-:Y:S02]  /*0930*/  @!P4 LEA.HI.X R29, R22, R45, R23, 0x2, P3 ;  /* 0x0000002d161dc211 */ /* 0x000fe400018f1417 */
[----:B------:R-:W-:-:S05]  /*0940*/  CS2R R22, SRZ ;  /* 0x0000000000167805 */ /* 0x000fca000001ff00 */
[----:B------:R-:W0:Y:S01]  /*0950*/  @!P5 LDC.64 R60, c[0x0][0x3e0] ;  /* 0x0000f800ff3cdb82 */ /* 0x000e220000000a00 */
[----:B------:R-:W-:Y:S01]  /*0960*/  IADD3 R45, PT, PT, R39, 0x90, RZ ;  /* 0x00000090272d7810 */ /* 0x000fe20007ffe0ff */
[----:B-1----:R-:W-:Y:S01]  /*0970*/  @!P6 IMAD R30, R41, R52, RZ ;  /* 0x00000034291ee224 */ /* 0x002fe200078e02ff */
[----:B------:R-:W-:Y:S01]  /*0980*/  IADD3 R41, PT, PT, R39, 0x80, RZ ;  /* 0x0000008027297810 */ /* 0x000fe20007ffe0ff */
[----:B------:R1:W5:Y:S01]  /*0990*/  @!P1 LDG.E.64 R22, desc[UR6][R26.64] ;  /* 0x000000061a169981 */ /* 0x000362000c1e1b00 */
[----:B------:R-:W-:Y:S02]  /*09a0*/  ISETP.GE.U32.AND P1, PT, R45, UR4, PT ;  /* 0x000000042d007c0c */ /* 0x000fe4000bf26070 */
[----:B------:R-:W-:Y:S02]  /*09b0*/  SHF.R.S32.HI R51, RZ, 0x1f, R45 ;  /* 0x0000001fff337819 */ /* 0x000fe4000001142d */
[----:B--2---:R-:W-:Y:S02]  /*09c0*/  CS2R R24, SRZ ;  /* 0x0000000000187805 */ /* 0x004fe4000001ff00 */
[----:B------:R-:W-:Y:S01]  /*09d0*/  ISETP.GE.U32.AND P3, PT, R41, UR4, PT ;  /* 0x0000000429007c0c */ /* 0x000fe2000bf66070 */
[----:B------:R-:W2:Y:S01]  /*09e0*/  @!P5 LDC.64 R62, c[0x0][0x390] ;  /* 0x0000e400ff3edb82 */ /* 0x000ea20000000a00 */
[----:B------:R-:W-:-:S02]  /*09f0*/  SHF.R.S32.HI R49, RZ, 0x1f, R41 ;  /* 0x0000001fff317819 */ /* 0x000fc40000011429 */
[----:B------:R-:W-:Y:S01]  /*0a00*/  ISETP.GE.AND.EX P1, PT, R51, UR5, PT, P1 ;  /* 0x0000000533007c0c */ /* 0x000fe2000bf26310 */
[----:B------:R-:W-:Y:S01]  /*0a10*/  @!P6 IMAD R53, R31, R53, R30 ;  /* 0x000000351f35e224 */ /* 0x000fe200078e021e */
[----:B-1----:R-:W-:Y:S02]  /*0a20*/  @!P6 MOV R26, R110 ;  /* 0x0000006e001ae202 */ /* 0x002fe40000000f00 */
[-C--:B------:R-:W-:Y:S01]  /*0a30*/  @!P6 MOV R27, R113.reuse ;  /* 0x00000071001be202 */ /* 0x080fe20000000f00 */
[----:B----4-:R-:W-:Y:S01]  /*0a40*/  @!P2 IMAD R30, R43, R56, RZ ;  /* 0x000000382b1ea224 */ /* 0x010fe200078e02ff */
[----:B------:R-:W-:Y:S01]  /*0a50*/  ISETP.GE.AND.EX P3, PT, R49, UR5, PT, P3 ;  /* 0x0000000531007c0c */ /* 0x000fe2000bf66330 */
[----:B------:R0:W4:Y:S01]  /*0a60*/  @!P4 LDG.E.64 R24, desc[UR6][R28.64] ;  /* 0x000000061c18c981 */ /* 0x000122000c1e1b00 */
[----:B------:R-:W-:Y:S01]  /*0a70*/  @!P2 MOV R34, R110 ;  /* 0x0000006e0022a202 */ /* 0x000fe20000000f00 */
[----:B------:R-:W-:Y:S01]  /*0a80*/  @!P6 IMAD.WIDE.U32 R26, R31, R52, R26 ;  /* 0x000000341f1ae225 */ /* 0x000fe200078e001a */
[----:B------:R-:W-:-:S03]  /*0a90*/  @!P2 MOV R35, R113 ;  /* 0x000000710023a202 */ /* 0x000fc60000000f00 */
[----:B------:R-:W-:Y:S01]  /*0aa0*/  @!P2 IMAD R43, R33, R57, R30 ;  /* 0x00000039212ba224 */ /* 0x000fe200078e021e */
[----:B------:R-:W-:Y:S01]  /*0ab0*/  @!P6 IADD3 R27, PT, PT, R27, R53, RZ ;  /* 0x000000351b1be210 */ /* 0x000fe20007ffe0ff */
[----:B------:R-:W-:Y:S01]  /*0ac0*/  @!P2 IMAD.WIDE.U32 R34, R33, R56, R34 ;  /* 0x000000382122a225 */ /* 0x000fe200078e0022 */
[C---:B------:R-:W-:Y:S01]  /*0ad0*/  @!P6 LEA R30, P4, R26.reuse, R54, 0x2 ;  /* 0x000000361a1ee211 */ /* 0x040fe200078810ff */
[----:B------:R-:W1:Y:S02]  /*0ae0*/  @!P1 LDC.64 R56, c[0x0][0x3e0] ;  /* 0x0000f800ff389b82 */ /* 0x000e640000000a00 */
[----:B0-----:R-:W-:Y:S01]  /*0af0*/  @!P5 IMAD R28, R47, R60, RZ ;  /* 0x0000003c2f1cd224 */ /* 0x001fe200078e02ff */
[----:B------:R-:W-:Y:S02]  /*0b00*/  @!P6 LEA.HI.X R31, R26, R55, R27, 0x2, P4 ;  /* 0x000000371a1fe211 */ /* 0x000fe400020f141b */
[----:B------:R-:W-:Y:S01]  /*0b10*/  @!P2 IADD3 R26, PT, PT, R35, R43, RZ ;  /* 0x0000002b231aa210 */ /* 0x000fe20007ffe0ff */
[----:B------:R-:W-:Y:S01]  /*0b20*/  @!P5 IMAD R35, R37, R61, R28 ;  /* 0x0000003d2523d224 */ /* 0x000fe200078e021c */
[----:B------:R-:W-:Y:S01]  /*0b30*/  @!P2 LEA R32, P4, R34, R58, 0x2 ;  /* 0x0000003a2220a211 */ /* 0x000fe200078810ff */
[----:B------:R-:W0:Y:S01]  /*0b40*/  @!P3 LDC.64 R52, c[0x0][0x3e0] ;  /* 0x0000f800ff34bb82 */ /* 0x000e220000000a00 */
[----:B------:R-:W-:-:S02]  /*0b50*/  @!P5 MOV R28, R110 ;  /* 0x0000006e001cd202 */ /* 0x000fc40000000f00 */
[----:B------:R-:W-:Y:S02]  /*0b60*/  @!P5 MOV R29, R113 ;  /* 0x00000071001dd202 */ /* 0x000fe40000000f00 */
[----:B------:R-:W-:Y:S02]  /*0b70*/  @!P2 LEA.HI.X R33, R34, R59, R26, 0x2, P4 ;  /* 0x0000003b2221a211 */ /* 0x000fe400020f141a */
[----:B------:R-:W-:Y:S02]  /*0b80*/  CS2R R26, SRZ ;  /* 0x00000000001a7805 */ /* 0x000fe4000001ff00 */
[----:B------:R-:W-:Y:S01]  /*0b90*/  IADD3 R47, PT, PT, R39, 0xa0, RZ ;  /* 0x000000a0272f7810 */ /* 0x000fe20007ffe0ff */
[----:B------:R-:W-:Y:S01]  /*0ba0*/  @!P5 IMAD.WIDE.U32 R28, R37, R60, R28 ;  /* 0x0000003c251cd225 */ /* 0x000fe200078e001c */
[----:B------:R-:W0:Y:S02]  /*0bb0*/  @!P1 LDC.64 R64, c[0x0][0x390] ;  /* 0x0000e400ff409b82 */ /* 0x000e240000000a00 */
[----:B------:R-:W-:Y:S01]  /*0bc0*/  ISETP.GE.U32.AND P4, PT, R47, UR4, PT ;  /* 0x000000042f007c0c */ /* 0x000fe2000bf86070 */
[----:B------:R0:W4:Y:S01]  /*0bd0*/  @!P6 LDG.E.64 R26, desc[UR6][R30.64] ;  /* 0x000000061e1ae981 */ /* 0x000122000c1e1b00 */
[----:B------:R-:W-:-:S02]  /*0be0*/  SHF.R.S32.HI R55, RZ, 0x1f, R47 ;  /* 0x0000001fff377819 */ /* 0x000fc4000001142f */
[----:B------:R-:W-:Y:S02]  /*0bf0*/  @!P5 IADD3 R29, PT, PT, R29, R35, RZ ;  /* 0x000000231d1dd210 */ /* 0x000fe40007ffe0ff */
[C---:B--2---:R-:W-:Y:S02]  /*0c00*/  @!P5 LEA R34, P6, R28.reuse, R62, 0x2 ;  /* 0x0000003e1c22d211 */ /* 0x044fe400078c10ff */
[----:B------:R-:W-:Y:S02]  /*0c10*/  ISETP.GE.AND.EX P4, PT, R55, UR5, PT, P4 ;  /* 0x0000000537007c0c */ /* 0x000fe4000bf86340 */
[----:B------:R-:W-:Y:S02]  /*0c20*/  @!P5 LEA.HI.X R35, R28, R63, R29, 0x2, P6 ;  /* 0x0000003f1c23d211 */ /* 0x000fe400030f141d */
[----:B------:R-:W2:Y:S01]  /*0c30*/  @!P3 LDC.64 R62, c[0x0][0x390] ;  /* 0x0000e400ff3ebb82 */ /* 0x000ea20000000a00 */
[----:B------:R-:W-:Y:S01]  /*0c40*/  @!P1 MOV R42, R110 ;  /* 0x0000006e002a9202 */ /* 0x000fe20000000f00 */
[----:B-1----:R-:W-:Y:S01]  /*0c50*/  @!P1 IMAD R28, R51, R56, RZ ;  /* 0x00000038331c9224 */ /* 0x002fe200078e02ff */
[----:B------:R-:W-:Y:S01]  /*0c60*/  @!P1 MOV R43, R113 ;  /* 0x00000071002b9202 */ /* 0x000fe20000000f00 */
[----:B0-----:R-:W-:-:S02]  /*0c70*/  @!P3 IMAD R36, R49, R52, RZ ;  /* 0x000000343124b224 */ /* 0x001fc400078e02ff */
[C---:B------:R-:W-:Y:S02]  /*0c80*/  @!P1 IMAD R59, R45.reuse, R57, R28 ;  /* 0x000000392d3b9224 */ /* 0x040fe400078e021c */
[----:B------:R-:W-:Y:S01]  /*0c90*/  @!P1 IMAD.WIDE.U32 R42, R45, R56, R42 ;  /* 0x000000382d2a9225 */ /* 0x000fe200078e002a */
[----:B------:R-:W-:Y:S01]  /*0ca0*/  @!P3 MOV R37, R113 ;  /* 0x000000710025b202 */ /* 0x000fe20000000f00 */
[----:B------:R-:W0:Y:S01]  /*0cb0*/  @!P4 LDC.64 R44, c[0x0][0x3e0] ;  /* 0x0000f800ff2ccb82 */ /* 0x000e220000000a00 */
[----:B------:R-:W-:Y:S01]  /*0cc0*/  IADD3 R51, PT, PT, R39, 0xb0, RZ ;  /* 0x000000b027337810 */ /* 0x000fe20007ffe0ff */
[----:B------:R-:W-:Y:S01]  /*0cd0*/  @!P3 IMAD R49, R41, R53, R36 ;  /* 0x000000352931b224 */ /* 0x000fe200078e0224 */
[----:B------:R-:W-:Y:S02]  /*0ce0*/  @!P3 MOV R36, R110 ;  /* 0x0000006e0024b202 */ /* 0x000fe40000000f00 */
[----:B------:R-:W-:Y:S02]  /*0cf0*/  CS2R R30, SRZ ;  /* 0x00000000001e7805 */ /* 0x000fe4000001ff00 */
[----:B------:R-:W-:-:S02]  /*0d00*/  CS2R R28, SRZ ;  /* 0x00000000001c7805 */ /* 0x000fc4000001ff00 */
[----:B------:R-:W-:Y:S02]  /*0d10*/  ISETP.GE.U32.AND P6, PT, R51, UR4, PT ;  /* 0x0000000433007c0c */ /* 0x000fe4000bfc6070 */
[----:B------:R-:W-:Y:S01]  /*0d20*/  SHF.R.S32.HI R57, RZ, 0x1f, R51 ;  /* 0x0000001fff397819 */ /* 0x000fe20000011433 */
[----:B------:R-:W-:Y:S01]  /*0d30*/  @!P3 IMAD.WIDE.U32 R36, R41, R52, R36 ;  /* 0x000000342924b225 */ /* 0x000fe200078e0024 */
[----:B------:R-:W-:Y:S01]  /*0d40*/  IADD3 R53, PT, PT, R39, 0xc0, RZ ;  /* 0x000000c027357810 */ /* 0x000fe20007ffe0ff */
[----:B------:R-:W4:Y:S01]  /*0d50*/  @!P5 LDG.E.64 R30, desc[UR6][R34.64] ;  /* 0x00000006221ed981 */ /* 0x000f22000c1e1b00 */
[----:B------:R-:W-:Y:S01]  /*0d60*/  ISETP.GE.AND.EX P5, PT, R57, UR5, PT, P6 ;  /* 0x0000000539007c0c */ /* 0x000fe2000bfa6360 */
[----:B------:R-:W1:Y:S01]  /*0d70*/  @!P4 LDC.64 R66, c[0x0][0x390] ;  /* 0x0000e400ff42cb82 */ /* 0x000e620000000a00 */
[----:B------:R-:W-:Y:S01]  /*0d80*/  SHF.R.S32.HI R61, RZ, 0x1f, R53 ;  /* 0x0000001fff3d7819 */ /* 0x000fe20000011435 */
[----:B------:R2:W4:Y:S01]  /*0d90*/  @!P2 LDG.E.64 R28, desc[UR6][R32.64] ;  /* 0x00000006201ca981 */ /* 0x000522000c1e1b00 */
[----:B------:R-:W-:-:S02]  /*0da0*/  ISETP.GE.U32.AND P2, PT, R53, UR4, PT ;  /* 0x0000000435007c0c */ /* 0x000fc4000bf46070 */
[----:B------:R-:W-:Y:S02]  /*0db0*/  @!P3 IADD3 R37, PT, PT, R37, R49, RZ ;  /* 0x000000312525b210 */ /* 0x000fe40007ffe0ff */
[C---:B--2---:R-:W-:Y:S02]  /*0dc0*/  @!P3 LEA R40, P6, R36.reuse, R62, 0x2 ;  /* 0x0000003e2428b211 */ /* 0x044fe400078c10ff */
[----:B------:R-:W-:Y:S02]  /*0dd0*/  ISETP.GE.AND.EX P2, PT, R61, UR5, PT, P2 ;  /* 0x000000053d007c0c */ /* 0x000fe4000bf46320 */
[----:B------:R-:W-:Y:S01]  /*0de0*/  @!P3 LEA.HI.X R41, R36, R63, R37, 0x2, P6 ;  /* 0x0000003f2429b211 */ /* 0x000fe200030f1425 */
[----:B------:R-:W2:Y:S01]  /*0df0*/  @!P5 LDC.64 R72, c[0x0][0x3e0] ;  /* 0x0000f800ff48db82 */ /* 0x000ea20000000a00 */
[----:B------:R-:W-:Y:S02]  /*0e00*/  @!P1 IADD3 R32, PT, PT, R43, R59, RZ ;  /* 0x0000003b2b209210 */ /* 0x000fe40007ffe0ff */
[----:B------:R-:W-:Y:S01]  /*0e10*/  @!P1 LEA R48, P6, R42, R64, 0x2 ;  /* 0x000000402a309211 */ /* 0x000fe200078c10ff */
[----:B0-----:R-:W-:Y:S01]  /*0e20*/  @!P4 IMAD R36, R55, R44, RZ ;  /* 0x0000002c3724c224 */ /* 0x001fe200078e02ff */
[----:B------:R-:W-:-:S02]  /*0e30*/  @!P4 MOV R43, R113 ;  /* 0x00000071002bc202 */ /* 0x000fc40000000f00 */
[----:B------:R-:W-:Y:S02]  /*0e40*/  @!P1 LEA.HI.X R49, R42, R65, R32, 0x2, P6 ;  /* 0x000000412a319211 */ /* 0x000fe400030f1420 */
[----:B------:R-:W-:Y:S02]  /*0e50*/  CS2R R32, SRZ ;  /* 0x0000000000207805 */ /* 0x000fe4000001ff00 */
[----:B------:R-:W-:Y:S02]  /*0e60*/  @!P4 MOV R42, R110 ;  /* 0x0000006e002ac202 */ /* 0x000fe40000000f00 */
[----:B------:R-:W-:Y:S01]  /*0e70*/  IADD3 R59, PT, PT, R39, 0xe0, RZ ;  /* 0x000000e0273b7810 */ /* 0x000fe20007ffe0ff */
[C---:B------:R-:W-:Y:S02]  /*0e80*/  @!P4 IMAD R55, R47.reuse, R45, R36 ;  /* 0x0000002d2f37c224 */ /* 0x040fe400078e0224 */
[----:B------:R-:W-:Y:S01]  /*0e90*/  @!P4 IMAD.WIDE.U32 R42, R47, R44, R42 ;  /* 0x0000002c2f2ac225 */ /* 0x000fe200078e002a */
[----:B------:R2:W4:Y:S01]  /*0ea0*/  @!P3 LDG.E.64 R32, desc[UR6][R40.64] ;  /* 0x000000062820b981 */ /* 0x000522000c1e1b00 */
[----:B------:R-:W0:Y:S01]  /*0eb0*/  @!P2 LDC.64 R44, c[0x0][0x3e0] ;  /* 0x0000f800ff2cab82 */ /* 0x000e220000000a00 */
[----:B------:R-:W-:-:S02]  /*0ec0*/  ISETP.GE.U32.AND P3, PT, R59, UR4, PT ;  /* 0x000000043b007c0c */ /* 0x000fc4000bf66070 */
[----:B------:R-:W-:Y:S02]  /*0ed0*/  SHF.R.S32.HI R63, RZ, 0x1f, R59 ;  /* 0x0000001fff3f7819 */ /* 0x000fe4000001143b */
[----:B------:R-:W-:Y:S02]  /*0ee0*/  CS2R R34, SRZ ;  /* 0x0000000000227805 */ /* 0x000fe4000001ff00 */
[----:B------:R-:W-:Y:S02]  /*0ef0*/  IADD3 R65, PT, PT, R39, 0xf0, RZ ;  /* 0x000000f027417810 */ /* 0x000fe40007ffe0ff */
[----:B------:R-:W-:Y:S01]  /*0f00*/  ISETP.GE.AND.EX P3, PT, R63, UR5, PT, P3 ;  /* 0x000000053f007c0c */ /* 0x000fe2000bf66330 */
[----:B------:R-:W0:Y:S01]  /*0f10*/  @!P5 LDC.64 R36, c[0x0][0x390] ;  /* 0x0000e400ff24db82 */ /* 0x000e220000000a00 */
[----:B------:R-:W-:Y:S01]  /*0f20*/  ISETP.GE.U32.AND P6, PT, R65, UR4, PT ;  /* 0x0000000441007c0c */ /* 0x000fe2000bfc6070 */
[----:B------:R2:W4:Y:S01]  /*0f30*/  @!P1 LDG.E.64 R34, desc[UR6][R48.64] ;  /* 0x0000000630229981 */ /* 0x000522000c1e1b00 */
[----:B------:R-:W-:-:S02]  /*0f40*/  SHF.R.S32.HI R69, RZ, 0x1f, R65 ;  /* 0x0000001fff457819 */ /* 0x000fc40000011441 */
[----:B------:R-:W-:Y:S02]  /*0f50*/  @!P4 IADD3 R38, PT, PT, R43, R55, RZ ;  /* 0x000000372b26c210 */ /* 0x000fe40007ffe0ff */
[----:B------:R-:W-:Y:S01]  /*0f60*/  ISETP.GE.AND.EX P1, PT, R69, UR5, PT, P6 ;  /* 0x0000000545007c0c */ /* 0x000fe2000bf26360 */
[----:B------:R-:W3:Y:S01]  /*0f70*/  @!P2 LDC.64 R46, c[0x0][0x390] ;  /* 0x0000e400ff2eab82 */ /* 0x000ee20000000a00 */
[----:B-1----:R-:W-:Y:S01]  /*0f80*/  @!P4 LEA R54, P6, R42, R66, 0x2 ;  /* 0x000000422a36c211 */ /* 0x002fe200078c10ff */
[----:B--2---:R-:W-:-:S03]  /*0f90*/  @!P5 IMAD R40, R57, R72, RZ ;  /* 0x000000483928d224 */ /* 0x004fc600078e02ff */
[----:B------:R-:W-:-:S03]  /*0fa0*/  @!P4 LEA.HI.X R55, R42, R67, R38, 0x2, P6 ;  /* 0x000000432a37c211 */ /* 0x000fc600030f1426 */
[----:B------:R-:W1:Y:S01]  /*0fb0*/  @!P3 LDC.64 R42, c[0x0][0x3e0] ;  /* 0x0000f800ff2abb82 */ /* 0x000e620000000a00 */
[----:B------:R-:W-:Y:S01]  /*0fc0*/  IADD3 R67, PT, PT, R39, 0x100, RZ ;  /* 0x0000010027437810 */ /* 0x000fe20007ffe0ff */
[----:B------:R-:W-:Y:S01]  /*0fd0*/  @!P5 IMAD R73, R51, R73, R40 ;  /* 0x000000493349d224 */ /* 0x000fe200078e0228 */
[----:B------:R-:W-:Y:S02]  /*0fe0*/  @!P5 MOV R48, R110 ;  /* 0x0000006e0030d202 */ /* 0x000fe40000000f00 */
[----:B------:R-:W-:Y:S01]  /*0ff0*/  @!P5 MOV R49, R113 ;  /* 0x000000710031d202 */ /* 0x000fe20000000f00 */
[----:B0-----:R-:W-:Y:S01]  /*1000*/  @!P2 IMAD R38, R61, R44, RZ ;  /* 0x0000002c3d26a224 */ /* 0x001fe200078e02ff */
[----:B------:R-:W-:Y:S01]  /*1010*/  ISETP.GE.U32.AND P6, PT, R67, UR4, PT ;  /* 0x0000000443007c0c */ /* 0x000fe2000bfc6070 */
[----:B------:R-:W0:Y:S01]  /*1020*/  @!P1 LDC.64 R40, c[0x0][0x3e0] ;  /* 0x0000f800ff289b82 */ /* 0x000e220000000a00 */
[----:B------:R-:W-:Y:S02]  /*1030*/  SHF.R.S32.HI R71, RZ, 0x1f, R67 ;  /* 0x0000001fff477819 */ /* 0x000fe40000011443 */
[----:B------:R-:W-:Y:S01]  /*1040*/  CS2R R60, SRZ ;  /* 0x00000000003c7805 */ /* 0x000fe2000001ff00 */
[----:B------:R-:W-:Y:S01]  /*1050*/  @!P5 IMAD.WIDE.U32 R48, R51, R72, R48 ;  /* 0x000000483330d225 */ /* 0x000fe200078e0030 */
[----:B------:R-:W-:-:S02]  /*1060*/  @!P2 MOV R56, R110 ;  /* 0x0000006e0038a202 */ /* 0x000fc40000000f00 */
[----:B------:R-:W-:Y:S02]  /*1070*/  @!P2 MOV R57, R113 ;  /* 0x000000710039a202 */ /* 0x000fe40000000f00 */
[----:B------:R-:W-:Y:S01]  /*1080*/  ISETP.GE.AND.EX P6, PT, R71, UR5, PT, P6 ;  /* 0x0000000547007c0c */ /* 0x000fe2000bfc6360 */
[C---:B------:R-:W-:Y:S01]  /*1090*/  @!P2 IMAD R51, R53.reuse, R45, R38 ;  /* 0x0000002d3533a224 */ /* 0x040fe200078e0226 */
[----:B------:R2:W4:Y:S01]  /*10a0*/  @!P4 LDG.E.64 R60, desc[UR6][R54.64] ;  /* 0x00000006363cc981 */ /* 0x000522000c1e1b00 */
[----:B------:R-:W-:Y:S01]  /*10b0*/  @!P2 IMAD.WIDE.U32 R56, R53, R44, R56 ;  /* 0x0000002c3538a225 */ /* 0x000fe200078e0038 */
[----:B------:R-:W-:Y:S01]  /*10c0*/  @!P5 IADD3 R38, PT, PT, R49, R73, RZ ;  /* 0x000000493126d210 */ /* 0x000fe20007ffe0ff */
[----:B------:R-:W0:Y:S01]  /*10d0*/  @!P3 LDC.64 R44, c[0x0][0x390] ;  /* 0x0000e400ff2cbb82 */ /* 0x000e220000000a00 */
[----:B------:R-:W-:-:S04]  /*10e0*/  @!P5 LEA R52, P4, R48, R36, 0x2 ;  /* 0x000000243034d211 */ /* 0x000fc800078810ff */
[----:B------:R-:W-:Y:S02]  /*10f0*/  @!P5 LEA.HI.X R53, R48, R37, R38, 0x2, P4 ;  /* 0x000000253035d211 */ /* 0x000fe400020f1426 */
[----:B------:R-:W-:Y:S01]  /*1100*/  @!P2 IADD3 R37, PT, PT, R57, R51, RZ ;  /* 0x000000333925a210 */ /* 0x000fe20007ffe0ff */
[----:B------:R-:W5:Y:S01]  /*1110*/  @!P6 LDC.64 R48, c[0x0][0x3e0] ;  /* 0x0000f800ff30eb82 */ /* 0x000f620000000a00 */
[C---:B---3--:R-:W-:Y:S01]  /*1120*/  @!P2 LEA R36, P4, R56.reuse, R46, 0x2 ;  /* 0x0000002e3824a211 */ /* 0x048fe200078810ff */
[----:B-1----:R-:W-:Y:S01]  /*1130*/  @!P3 IMAD R38, R63, R42, RZ ;  /* 0x0000002a3f26b224 */ /* 0x002fe200078e02ff */
[----:B------:R-:W-:Y:S02]  /*1140*/  @!P3 MOV R46, R110 ;  /* 0x0000006e002eb202 */ /* 0x000fe40000000f00 */
[----:B------:R-:W-:Y:S02]  /*1150*/  @!P2 LEA.HI.X R37, R56, R47, R37, 0x2, P4 ;  /* 0x0000002f3825a211 */ /* 0x000fe400020f1425 */
[----:B------:R-:W-:Y:S01]  /*1160*/  @!P3 MOV R47, R113 ;  /* 0x00000071002fb202 */ /* 0x000fe20000000f00 */
[----:B------:R-:W1:Y:S01]  /*1170*/  @!P1 LDC.64 R50, c[0x0][0x390] ;  /* 0x0000e400ff329b82 */ /* 0x000e620000000a00 */
[----:B--2---:R-:W-:Y:S01]  /*1180*/  @!P3 IMAD R55, R59, R43, R38 ;  /* 0x0000002b3b37b224 */ /* 0x004fe200078e0226 */
[----:B------:R-:W-:Y:S01]  /*1190*/  CS2R R62, SRZ ;  /* 0x00000000003e7805 */ /* 0x000fe2000001ff00 */
[----:B0-----:R-:W-:-:S02]  /*11a0*/  @!P1 IMAD R54, R69, R40, RZ ;  /* 0x0000002845369224 */ /* 0x001fc400078e02ff */
[----:B------:R-:W-:Y:S01]  /*11b0*/  @!P3 IMAD.WIDE.U32 R42, R59, R42, R46 ;  /* 0x0000002a3b2ab225 */ /* 0x000fe200078e002e */
[----:B------:R-:W-:Y:S02]  /*11c0*/  @!P1 MOV R46, R110 ;  /* 0x0000006e002e9202 */ /* 0x000fe40000000f00 */
[----:B------:R-:W-:Y:S02]  /*11d0*/  @!P1 MOV R47, R113 ;  /* 0x00000071002f9202 */ /* 0x000fe40000000f00 */
[----:B------:R-:W-:Y:S01]  /*11e0*/  IADD3 R57, PT, PT, R39, 0x110, RZ ;  /* 0x0000011027397810 */ /* 0x000fe20007ffe0ff */
[C---:B------:R-:W-:Y:S01]  /*11f0*/  @!P1 IMAD R59, R65.reuse, R41, R54 ;  /* 0x00000029413b9224 */ /* 0x040fe200078e0236 */
[----:B------:R0:W2:Y:S01]  /*1200*/  @!P5 LDG.E.64 R62, desc[UR6][R52.64] ;  /* 0x00000006343ed981 */ /* 0x0000a2000c1e1b00 */
[----:B------:R-:W-:Y:S01]  /*1210*/  @!P1 IMAD.WIDE.U32 R40, R65, R40, R46 ;  /* 0x0000002841289225 */ /* 0x000fe200078e002e */
[----:B------:R-:W-:Y:S02]  /*1220*/  ISETP.GE.U32.AND P5, PT, R57, UR4, PT ;  /* 0x0000000439007c0c */ /* 0x000fe4000bfa6070 */
[----:B------:R-:W-:-:S02]  /*1230*/  SHF.R.S32.HI R47, RZ, 0x1f, R57 ;  /* 0x0000001fff2f7819 */ /* 0x000fc40000011439 */
[----:B------:R-:W-:Y:S02]  /*1240*/  @!P3 IADD3 R38, PT, PT, R43, R55, RZ ;  /* 0x000000372b26b210 */ /* 0x000fe40007ffe0ff */
[----:B------:R-:W-:Y:S02]  /*1250*/  ISETP.GE.AND.EX P5, PT, R47, UR5, PT, P5 ;  /* 0x000000052f007c0c */ /* 0x000fe4000bfa6350 */
[----:B------:R-:W-:-:S04]  /*1260*/  @!P3 LEA R44, P4, R42, R44, 0x2 ;  /* 0x0000002c2a2cb211 */ /* 0x000fc800078810ff */
[----:B------:R-:W-:Y:S01]  /*1270*/  @!P3 LEA.HI.X R45, R42, R45, R38, 0x2, P4 ;  /* 0x0000002d2a2db211 */ /* 0x000fe200020f1426 */
[----:B-----5:R-:W-:Y:S01]  /*1280*/  @!P6 IMAD R42, R71, R48, RZ ;  /* 0x00000030472ae224 */ /* 0x020fe200078e02ff */
[----:B------:R-:W-:Y:S01]  /*1290*/  @!P1 IADD3 R38, PT, PT, R41, R59, RZ ;  /* 0x0000003b29269210 */ /* 0x000fe20007ffe0ff */
[----:B------:R-:W3:Y:S01]  /*12a0*/  @!P6 LDC.64 R70, c[0x0][0x390] ;  /* 0x0000e400ff46eb82 */ /* 0x000ee20000000a00 */
[C---:B-1----:R-:W-:Y:S01]  /*12b0*/  @!P1 LEA R50, P4, R40.reuse, R50, 0x2 ;  /* 0x0000003228329211 */ /* 0x042fe200078810ff */
[----:B0-----:R-:W-:Y:S01]  /*12c0*/  @!P6 IMAD R53, R67, R49, R42 ;  /* 0x000000314335e224 */ /* 0x001fe200078e022a */
[----:B------:R-:W-:Y:S02]  /*12d0*/  IADD3 R75, PT, PT, R39, 0x120, RZ ;  /* 0x00000120274b7810 */ /* 0x000fe40007ffe0ff */
[----:B------:R-:W-:Y:S02]  /*12e0*/  @!P1 LEA.HI.X R51, R40, R51, R38, 0x2, P4 ;  /* 0x0000003328339211 */ /* 0x000fe400020f1426 */
[----:B------:R-:W-:Y:S01]  /*12f0*/  @!P6 MOV R40, R110 ;  /* 0x0000006e0028e202 */ /* 0x000fe20000000f00 */
[----:B------:R-:W0:Y:S01]  /*1300*/  @!P5 LDC.64 R42, c[0x0][0x3e0] ;  /* 0x0000f800ff2adb82 */ /* 0x000e220000000a00 */
[----:B------:R-:W-:-:S02]  /*1310*/  @!P6 MOV R41, R113 ;  /* 0x000000710029e202 */ /* 0x000fc40000000f00 */
[----:B------:R-:W-:Y:S02]  /*1320*/  ISETP.GE.U32.AND P4, PT, R75, UR4, PT ;  /* 0x000000044b007c0c */ /* 0x000fe4000bf86070 */
[----:B------:R-:W-:Y:S01]  /*1330*/  SHF.R.S32.HI R59, RZ, 0x1f, R75 ;  /* 0x0000001fff3b7819 */ /* 0x000fe2000001144b */
[----:B------:R-:W-:Y:S01]  /*1340*/  @!P6 IMAD.WIDE.U32 R48, R67, R48, R40 ;  /* 0x000000304330e225 */ /* 0x000fe200078e0028 */
[----:B------:R-:W-:Y:S02]  /*1350*/  CS2R R66, SRZ ;  /* 0x0000000000427805 */ /* 0x000fe4000001ff00 */
[----:B------:R-:W-:Y:S02]  /*1360*/  ISETP.GE.AND.EX P4, PT, R59, UR5, PT, P4 ;  /* 0x000000053b007c0c */ /* 0x000fe4000bf86340 */
[----:B------:R-:W-:Y:S02]  /*1370*/  CS2R R64, SRZ ;  /* 0x0000000000407805 */ /* 0x000fe4000001ff00 */
[----:B------:R-:W-:Y:S01]  /*1380*/  IADD3 R77, PT, PT, R39, 0x130, RZ ;  /* 0x00000130274d7810 */ /* 0x000fe20007ffe0ff */
[----:B------:R-:W5:Y:S03]  /*1390*/  @!P3 LDG.E.64 R66, desc[UR6][R44.64] ;  /* 0x000000062c42b981 */ /* 0x000f66000c1e1b00 */
[----:B------:R-:W-:-:S02]  /*13a0*/  ISETP.GE.U32.AND P3, PT, R77, UR4, PT ;  /* 0x000000044d007c0c */ /* 0x000fc4000bf66070 */
[----:B------:R-:W-:Y:S01]  /*13b0*/  SHF.R.S32.HI R79, RZ, 0x1f, R77 ;  /* 0x0000001fff4f7819 */ /* 0x000fe2000001144d */
[----:B------:R1:W5:Y:S01]  /*13c0*/  @!P2 LDG.E.64 R64, desc[UR6][R36.64] ;  /* 0x000000062440a981 */ /* 0x000362000c1e1b00 */
[----:B------:R-:W-:Y:S02]  /*13d0*/  CS2R R68, SRZ ;  /* 0x0000000000447805 */ /* 0x000fe4000001ff00 */
[----:B------:R-:W-:Y:S01]  /*13e0*/  ISETP.GE.AND.EX P3, PT, R79, UR5, PT, P3 ;  /* 0x000000054f007c0c */ /* 0x000fe2000bf66330 */
[----:B------:R-:W3:Y:S01]  /*13f0*/  @!P4 LDC.64 R40, c[0x0][0x3e0] ;  /* 0x0000f800ff28cb82 */ /* 0x000ee20000000a00 */
[----:B------:R-:W-:Y:S02]  /*1400*/  IADD3 R55, PT, PT, R39, 0x140, RZ ;  /* 0x0000014027377810 */ /* 0x000fe40007ffe0ff */
[----:B------:R3:W5:Y:S05]  /*1410*/  @!P1 LDG.E.64 R68, desc[UR6][R50.64] ;  /* 0x0000000632449981 */ /* 0x00076a000c1e1b00 */
[----:B-1----:R-:W1:Y:S01]  /*1420*/  @!P5 LDC.64 R36, c[0x0][0x390] ;  /* 0x0000e400ff24db82 */ /* 0x002e620000000a00 */
[----:B------:R-:W-:Y:S01]  /*1430*/  ISETP.GE.U32.AND P1, PT, R55, UR4, PT ;  /* 0x0000000437007c0c */ /* 0x000fe2000bf26070 */
[----:B0-----:R-:W-:Y:S01]  /*1440*/  @!P5 IMAD R44, R47, R42, RZ ;  /* 0x0000002a2f2cd224 */ /* 0x001fe200078e02ff */
[----:B------:R-:W-:-:S02]  /*1450*/  SHF.R.S32.HI R81, RZ, 0x1f, R55 ;  /* 0x0000001fff517819 */ /* 0x000fc40000011437 */
[----:B------:R-:W-:Y:S02]  /*1460*/  @!P6 IADD3 R38, PT, PT, R49, R53, RZ ;  /* 0x000000353126e210 */ /* 0x000fe40007ffe0ff */
[C---:B---3--:R-:W-:Y:S02]  /*1470*/  @!P6 LEA R52, P2, R48.reuse, R70, 0x2 ;  /* 0x000000463034e211 */ /* 0x048fe400078410ff */
[----:B------:R-:W-:Y:S01]  /*1480*/  IADD3 R54, PT, PT, R39, 0x150, RZ ;  /* 0x0000015027367810 */ /* 0x000fe20007ffe0ff */
[----:B------:R-:W-:Y:S01]  /*1490*/  @!P5 IMAD R51, R57, R43, R44 ;  /* 0x0000002b3933d224 */ /* 0x000fe200078e022c */
[----:B------:R-:W-:Y:S01]  /*14a0*/  @!P6 LEA.HI.X R53, R48, R71, R38, 0x2, P2 ;  /* 0x000000473035e211 */ /* 0x000fe200010f1426 */
[----:B------:R-:W0:Y:S01]  /*14b0*/  @!P3 LDC.64 R46, c[0x0][0x3e0] ;  /* 0x0000f800ff2ebb82 */ /* 0x000e220000000a00 */
[----:B------:R-:W-:Y:S02]  /*14c0*/  ISETP.GE.AND.EX P1, PT, R81, UR5, PT, P1 ;  /* 0x0000000551007c0c */ /* 0x000fe4000bf26310 */
[----:B------:R-:W-:-:S02]  /*14d0*/  ISETP.GE.U32.AND P2, PT, R54, UR4, PT ;  /* 0x0000000436007c0c */ /* 0x000fc4000bf46070 */
[----:B------:R-:W-:Y:S02]  /*14e0*/  SHF.R.S32.HI R83, RZ, 0x1f, R54 ;  /* 0x0000001fff537819 */ /* 0x000fe40000011436 */
[----:B------:R-:W-:Y:S02]  /*14f0*/  @!P5 MOV R44, R110 ;  /* 0x0000006e002cd202 */ /* 0x000fe40000000f00 */
[----:B------:R-:W-:Y:S02]  /*1500*/  @!P5 MOV R45, R113 ;  /* 0x00000071002dd202 */ /* 0x000fe40000000f00 */
[----:B------:R-:W-:Y:S02]  /*1510*/  CS2R R70, SRZ ;  /* 0x0000000000467805 */ /* 0x000fe4000001ff00 */
[----:B------:R-:W-:Y:S01]  /*1520*/  ISETP.GE.AND.EX P2, PT, R83, UR5, PT, P2 ;  /* 0x0000000553007c0c */ /* 0x000fe2000bf46320 */
[----:B------:R-:W-:Y:S01]  /*1530*/  @!P5 IMAD.WIDE.U32 R44, R57, R42, R44 ;  /* 0x0000002a392cd225 */ /* 0x000fe200078e002c */
[----:B------:R-:W3:Y:S02]  /*1540*/  @!P1 LDC.64 R48, c[0x0][0x3e0] ;  /* 0x0000f800ff309b82 */ /* 0x000ee40000000a00 */
[----:B------:R1:W5:Y:S02]  /*1550*/  @!P6 LDG.E.64 R70, desc[UR6][R52.64] ;  /* 0x000000063446e981 */ /* 0x000364000c1e1b00 */
[----:B------:R-:W-:-:S04]  /*1560*/  @!P5 IADD3 R45, PT, PT, R45, R51, RZ ;  /* 0x000000332d2dd210 */ /* 0x000fc80007ffe0ff */
[----:B------:R-:W3:Y:S01]  /*1570*/  @!P4 LDC.64 R42, c[0x0][0x390] ;  /* 0x0000e400ff2acb82 */ /* 0x000ee20000000a00 */
[----:B-1----:R-:W-:Y:S01]  /*1580*/  @!P5 LEA R56, P6, R44, R36, 0x2 ;  /* 0x000000242c38d211 */ /* 0x002fe200078c10ff */
[----:B------:R-:W-:-:S06]  /*1590*/  @!P4 IMAD R36, R59, R40, RZ ;  /* 0x000000283b24c224 */ /* 0x000fcc00078e02ff */
[----:B------:R-:W1:Y:S01]  /*15a0*/  @!P3 LDC.64 R50, c[0x0][0x390] ;  /* 0x0000e400ff32bb82 */ /* 0x000e620000000a00 */
[----:B------:R-:W-:Y:S02]  /*15b0*/  @!P5 LEA.HI.X R57, R44, R37, R45, 0x2, P6 ;  /* 0x000000252c39d211 */ /* 0x000fe400030f142d */
[----:B------:R-:W-:Y:S01]  /*15c0*/  IADD3 R38, PT, PT, R39, 0x160, RZ ;  /* 0x0000016027267810 */ /* 0x000fe20007ffe0ff */
[----:B------:R-:W-:Y:S01]  /*15d0*/  @!P4 IMAD R85, R75, R41, R36 ;  /* 0x000000294b55c224 */ /* 0x000fe200078e0224 */
[----:B------:R-:W-:-:S03]  /*15e0*/  @!P4 MOV R52, R110 ;  /* 0x0000006e0034c202 */ /* 0x000fc60000000f00 */
[----:B------:R-:W1:Y:S01]  /*15f0*/  @!P2 LDC.64 R44, c[0x0][0x3e0] ;  /* 0x0000f800ff2cab82 */ /* 0x000e620000000a00 */
[----:B------:R-:W-:Y:S02]  /*1600*/  @!P4 MOV R53, R113 ;  /* 0x000000710035c202 */ /* 0x000fe40000000f00 */
[----:B------:R-:W-:Y:S02]  /*1610*/  ISETP.GE.U32.AND P6, PT, R38, UR4, PT ;  /* 0x0000000426007c0c */ /* 0x000fe4000bfc6070 */
[----:B------:R-:W-:Y:S02]  /*1620*/  SHF.R.S32.HI R59, RZ, 0x1f, R38 ;  /* 0x0000001fff3b7819 */ /* 0x000fe40000011426 */
[----:B------:R-:W-:Y:S01]  /*1630*/  CS2R R72, SRZ ;  /* 0x0000000000487805 */ /* 0x000fe2000001ff00 */
[----:B------:R-:W1:Y:S01]  /*1640*/  @!P1 LDC.64 R36, c[0x0][0x390] ;  /* 0x0000e400ff249b82 */ /* 0x000e620000000a00 */
[----:B------:R-:W-:Y:S01]  /*1650*/  @!P4 IMAD.WIDE.U32 R52, R75, R40, R52 ;  /* 0x000000284b34c225 */ /* 0x000fe200078e0034 */
[----:B------:R-:W-:-:S02]  /*1660*/  ISETP.GE.AND.EX P6, PT, R59, UR5, PT, P6 ;  /* 0x000000053b007c0c */ /* 0x000fc4000bfc6360 */
[----:B------:R-:W-:Y:S01]  /*1670*/  @!P3 MOV R74, R110 ;  /* 0x0000006e004ab202 */ /* 0x000fe20000000f00 */
[-C--:B0-----:R-:W-:Y:S01]  /*1680*/  @!P3 IMAD R58, R79, R46.reuse, RZ ;  /* 0x0000002e4f3ab224 */ /* 0x081fe200078e02ff */
[----:B------:R-:W-:Y:S01]  /*1690*/  @!P3 MOV R75, R113 ;  /* 0x00000071004bb202 */ /* 0x000fe20000000f00 */
[----:B------:R0:W5:Y:S01]  /*16a0*/  @!P5 LDG.E.64 R72, desc[UR6][R56.64] ;  /* 0x000000063848d981 */ /* 0x000162000c1e1b00 */
[----:B------:R-:W0:Y:S01]  /*16b0*/  @!P2 LDC.64 R40, c[0x0][0x390] ;  /* 0x0000e400ff28ab82 */ /* 0x000e220000000a00 */
[----:B------:R-:W-:Y:S01]  /*16c0*/  @!P3 IMAD R79, R77, R47, R58 ;  /* 0x0000002f4d4fb224 */ /* 0x000fe200078e023a */
[----:B------:R-:W-:Y:S01]  /*16d0*/  @!P4 IADD3 R47, PT, PT, R53, R85, RZ ;  /* 0x00000055352fc210 */ /* 0x000fe20007ffe0ff */
[----:B------:R-:W-:Y:S01]  /*16e0*/  @!P3 IMAD.WIDE.U32 R74, R77, R46, R74 ;  /* 0x0000002e4d4ab225 */ /* 0x000fe200078e004a */
[----:B---3--:R-:W-:-:S03]  /*16f0*/  @!P4 LEA R42, P5, R52, R42, 0x2 ;  /* 0x0000002a342ac211 */ /* 0x008fc600078a10ff */
[----:B------:R-:W-:Y:S01]  /*1700*/  @!P1 IMAD R58, R81, R48, RZ ;  /* 0x00000030513a9224 */ /* 0x000fe200078e02ff */
[----:B------:R-:W-:Y:S02]  /*1710*/  @!P4 LEA.HI.X R43, R52, R43, R47, 0x2, P5 ;  /* 0x0000002b342bc211 */ /* 0x000fe400028f142f */
[----:B------:R-:W-:Y:S01]  /*1720*/  @!P3 IADD3 R47, PT, PT, R75, R79, RZ ;  /* 0x0000004f4b2fb210 */ /* 0x000fe20007ffe0ff */
[----:B------:R-:W3:Y:S01]  /*1730*/  @!P6 LDC.64 R52, c[0x0][0x3e0] ;  /* 0x0000f800ff34eb82 */ /* 0x000ee20000000a00 */
[C---:B-1----:R-:W-:Y:S02]  /*1740*/  @!P3 LEA R46, P5, R74.reuse, R50, 0x2 ;  /* 0x000000324a2eb211 */ /* 0x042fe400078a10ff */
[----:B0-----:R-:W-:Y:S02]  /*1750*/  @!P1 MOV R56, R110 ;  /* 0x0000006e00389202 */ /* 0x001fe40000000f00 */
[----:B------:R-:W-:Y:S01]  /*1760*/  @!P1 MOV R57, R113 ;  /* 0x0000007100399202 */ /* 0x000fe20000000f00 */
[----:B------:R-:W-:Y:S01]  /*1770*/  @!P1 IMAD R77, R55, R49, R58 ;  /* 0x00000031374d9224 */ /* 0x000fe200078e023a */
[----:B------:R-:W-:Y:S01]  /*1780*/  @!P3 LEA.HI.X R47, R74, R51, R47, 0x2, P5 ;  /* 0x000000334a2fb211 */ /* 0x000fe200028f142f */
[----:B------:R-:W-:Y:S01]  /*1790*/  @!P2 IMAD R83, R83, R44, RZ ;  /* 0x0000002c5353a224 */ /* 0x000fe200078e02ff */
[----:B------:R-:W-:Y:S01]  /*17a0*/  @!P2 MOV R50, R110 ;  /* 0x0000006e0032a202 */ /* 0x000fe20000000f00 */
[----:B------:R-:W-:Y:S01]  /*17b0*/  @!P1 IMAD.WIDE.U32 R48, R55, R48, R56 ;  /* 0x0000003037309225 */ /* 0x000fe200078e0038 */
[----:B------:R-:W-:-:S03]  /*17c0*/  @!P2 MOV R51, R113 ;  /* 0x000000710033a202 */ /* 0x000fc60000000f00 */
[C---:B------:R-:W-:Y:S01]  /*17d0*/  @!P2 IMAD R83, R54.reuse, R45, R83 ;  /* 0x0000002d3653a224 */ /* 0x040fe200078e0253 */
[----:B------:R-:W-:Y:S01]  /*17e0*/  @!P1 IADD3 R49, PT, PT, R49, R77, RZ ;  /* 0x0000004d31319210 */ /* 0x000fe20007ffe0ff */
[----:B------:R-:W-:Y:S01]  /*17f0*/  @!P2 IMAD.WIDE.U32 R44, R54, R44, R50 ;  /* 0x0000002c362ca225 */ /* 0x000fe200078e0032 */
[C---:B------:R-:W-:Y:S02]  /*1800*/  @!P1 LEA R36, P5, R48.reuse, R36, 0x2 ;  /* 0x0000002430249211 */ /* 0x040fe400078a10ff */
[----:B------:R-:W-:Y:S01]  /*1810*/  CS2R R74, SRZ ;  /* 0x00000000004a7805 */ /* 0x000fe2000001ff00 */
[----:B------:R-:W0:Y:S01]  /*1820*/  @!P6 LDC.64 R54, c[0x0][0x390] ;  /* 0x0000e400ff36eb82 */ /* 0x000e220000000a00 */
[----:B------:R-:W-:Y:S02]  /*1830*/  @!P1 LEA.HI.X R37, R48, R37, R49, 0x2, P5 ;  /* 0x0000002530259211 */ /* 0x000fe400028f1431 */
[----:B------:R-:W-:Y:S02]  /*1840*/  @!P2 IADD3 R45, PT, PT, R45, R83, RZ ;  /* 0x000000532d2da210 */ /* 0x000fe40007ffe0ff */
[----:B------:R1:W5:Y:S01]  /*1850*/  @!P4 LDG.E.64 R74, desc[UR6][R42.64] ;  /* 0x000000062a4ac981 */ /* 0x000362000c1e1b00 */
[----:B------:R-:W-:-:S02]  /*1860*/  @!P2 LEA R40, P5, R44, R40, 0x2 ;  /* 0x000000282c28a211 */ /* 0x000fc400078a10ff */
[----:B------:R-:W-:Y:S02]  /*1870*/  IADD3 R49, PT, PT, R39, 0x190, RZ ;  /* 0x0000019027317810 */ /* 0x000fe40007ffe0ff */
[----:B------:R-:W-:Y:S02]  /*1880*/  @!P2 LEA.HI.X R41, R44, R41, R45, 0x2, P5 ;  /* 0x000000292c29a211 */ /* 0x000fe400028f142d */
[----:B------:R-:W-:Y:S02]  /*1890*/  ISETP.GE.U32.AND P4, PT, R49, UR4, PT ;  /* 0x0000000431007c0c */ /* 0x000fe4000bf86070 */
[----:B------:R-:W-:Y:S01]  /*18a0*/  SHF.R.S32.HI R45, RZ, 0x1f, R49 ;  /* 0x0000001fff2d7819 */ /* 0x000fe20000011431 */
[----:B---3--:R-:W-:-:S03]  /*18b0*/  @!P6 IMAD R59, R59, R52, RZ ;  /* 0x000000343b3be224 */ /* 0x008fc600078e02ff */
[----:B------:R-:W-:Y:S02]  /*18c0*/  ISETP.GE.AND.EX P4, PT, R45, UR5, PT, P4 ;  /* 0x000000052d007c0c */ /* 0x000fe4000bf86340 */
[----:B------:R-:W-:Y:S01]  /*18d0*/  CS2R R76, SRZ ;  /* 0x00000000004c7805 */ /* 0x000fe2000001ff00 */
[C---:B------:R-:W-:Y:S01]  /*18e0*/  @!P6 IMAD R51, R38.reuse, R53, R59 ;  /* 0x000000352633e224 */ /* 0x040fe200078e023b */
[----:B-1----:R-:W-:Y:S02]  /*18f0*/  @!P6 MOV R42, R110 ;  /* 0x0000006e002ae202 */ /* 0x002fe40000000f00 */
[----:B------:R-:W-:Y:S02]  /*1900*/  @!P6 MOV R43, R113 ;  /* 0x00000071002be202 */ /* 0x000fe40000000f00 */
[----:B------:R-:W-:Y:S01]  /*1910*/  IADD3 R59, PT, PT, R39, 0x1a0, RZ ;  /* 0x000001a0273b7810 */ /* 0x000fe20007ffe0ff */
[----:B------:R1:W3:Y:S01]  /*1920*/  @!P3 LDG.E.64 R76, desc[UR6][R46.64] ;  /* 0x000000062e4cb981 */ /* 0x0002e2000c1e1b00 */
[----:B------:R-:W-:Y:S01]  /*1930*/  CS2R R78, SRZ ;  /* 0x00000000004e7805 */ /* 0x000fe2000001ff00 */
[----:B------:R-:W-:Y:S01]  /*1940*/  @!P6 IMAD.WIDE.U32 R52, R38, R52, R42 ;  /* 0x000000342634e225 */ /* 0x000fe200078e002a */
[----:B------:R-:W-:-:S02]  /*1950*/  ISETP.GE.U32.AND P3, PT, R59, UR4, PT ;  /* 0x000000043b007c0c */ /* 0x000fc4000bf66070 */
[----:B------:R-:W-:Y:S01]  /*1960*/  SHF.R.S32.HI R87, RZ, 0x1f, R59 ;  /* 0x0000001fff577819 */ /* 0x000fe2000001143b */
[----:B------:R-:W4:Y:S01]  /*1970*/  @!P4 LDC.64 R42, c[0x0][0x3e0] ;  /* 0x0000f800ff2acb82 */ /* 0x000f220000000a00 */
[----:B------:R-:W-:Y:S01]  /*1980*/  IADD3 R85, PT, PT, R39, 0x1b0, RZ ;  /* 0x000001b027557810 */ /* 0x000fe20007ffe0ff */
[----:B------:R4:W3:Y:S01]  /*1990*/  @!P1 LDG.E.64 R78, desc[UR6][R36.64] ;  /* 0x00000006244e9981 */ /* 0x0008e2000c1e1b00 */
[----:B------:R-:W-:Y:S02]  /*19a0*/  ISETP.GE.AND.EX P3, PT, R87, UR5, PT, P3 ;  /* 0x0000000557007c0c */ /* 0x000fe4000bf66330 */
[----:B------:R-:W-:Y:S02]  /*19b0*/  CS2R R80, SRZ ;  /* 0x0000000000507805 */ /* 0x000fe4000001ff00 */
[----:B------:R-:W-:Y:S02]  /*19c0*/  ISETP.GE.U32.AND P1, PT, R85, UR4, PT ;  /* 0x0000000455007c0c */ /* 0x000fe4000bf26070 */
[----:B------:R-:W-:Y:S01]  /*19d0*/  SHF.R.S32.HI R89, RZ, 0x1f, R85 ;  /* 0x0000001fff597819 */ /* 0x000fe20000011455 */
[----:B-1----:R-:W1:Y:S01]  /*19e0*/  @!P4 LDC.64 R46, c[0x0][0x390] ;  /* 0x0000e400ff2ecb82 */ /* 0x002e620000000a00 */
[----:B------:R-:W-:Y:S01]  /*19f0*/  IADD3 R38, PT, PT, R39, 0x1c0, RZ ;  /* 0x000001c027267810 */ /* 0x000fe20007ffe0ff */
[----:B------:R1:W3:Y:S01]  /*1a00*/  @!P2 LDG.E.64 R80, desc[UR6][R40.64] ;  /* 0x000000062850a981 */ /* 0x0002e2000c1e1b00 */
[----:B------:R-:W-:-:S02]  /*1a10*/  ISETP.GE.AND.EX P1, PT, R89, UR5, PT, P1 ;  /* 0x0000000559007c0c */ /* 0x000fc4000bf26310 */
[----:B------:R-:W-:Y:S02]  /*1a20*/  @!P6 IADD3 R44, PT, PT, R53, R51, RZ ;  /* 0x00000033352ce210 */ /* 0x000fe40007ffe0ff */
[----:B0-----:R-:W-:Y:S02]  /*1a30*/  @!P6 LEA R54, P5, R52, R54, 0x2 ;  /* 0x000000363436e211 */ /* 0x001fe400078a10ff */
[----:B------:R-:W-:Y:S02]  /*1a40*/  ISETP.GE.U32.AND P2, PT, R38, UR4, PT ;  /* 0x0000000426007c0c */ /* 0x000fe4000bf46070 */
[----:B------:R-:W-:Y:S02]  /*1a50*/  SHF.R.S32.HI R91, RZ, 0x1f, R38 ;  /* 0x0000001fff5b7819 */ /* 0x000fe40000011426 */
[----:B------:R-:W-:Y:S02]  /*1a60*/  @!P6 LEA.HI.X R55, R52, R55, R44, 0x2, P5 ;  /* 0x000000373437e211 */ /* 0x000fe400028f142c */
[----:B------:R-:W0:Y:S01]  /*1a70*/  @!P3 LDC.64 R52, c[0x0][0x3e0] ;  /* 0x0000f800ff34bb82 */ /* 0x000e220000000a00 */
[----:B------:R-:W-:Y:S01]  /*1a80*/  ISETP.GE.AND.EX P2, PT, R91, UR5, PT, P2 ;  /* 0x000000055b007c0c */ /* 0x000fe2000bf46320 */
[----:B----4-:R-:W-:Y:S01]  /*1a90*/  @!P4 IMAD R36, R45, R42, RZ ;  /* 0x0000002a2d24c224 */ /* 0x010fe200078e02ff */
[----:B------:R-:W-:-:S05]  /*1aa0*/  ISETP.GE.U32.AND P5, PT, R10, UR4, PT ;  /* 0x000000040a007c0c */ /* 0x000fca000bfa6070 */
[----:B------:R-:W4:Y:S01]  /*1ab0*/  @!P1 LDC.64 R50, c[0x0][0x3e0] ;  /* 0x0000f800ff329b82 */ /* 0x000f220000000a00 */
[----:B------:R-:W-:Y:S01]  /*1ac0*/  ISETP.GE.AND.EX P5, PT, R13, UR5, PT, P5 ;  /* 0x000000050d007c0c */ /* 0x000fe2000bfa6350 */
[----:B------:R-:W-:Y:S01]  /*1ad0*/  @!P4 IMAD R43, R49, R43, R36 ;  /* 0x0000002b312bc224 */ /* 0x000fe200078e0224 */
[----:B------:R-:W-:Y:S02]  /*1ae0*/  @!P4 MOV R56, R110 ;  /* 0x0000006e0038c202 */ /* 0x000fe40000000f00 */
[----:B------:R-:W-:-:S03]  /*1af0*/  @!P4 MOV R57, R113 ;  /* 0x000000710039c202 */ /* 0x000fc60000000f00 */
[----:B------:R-:W2:Y:S01]  /*1b00*/  @!P3 LDC.64 R44, c[0x0][0x390] ;  /* 0x0000e400ff2cbb82 */ /* 0x000ea20000000a00 */
[----:B------:R-:W-:Y:S01]  /*1b10*/  CS2R R82, SRZ ;  /* 0x0000000000527805 */ /* 0x000fe2000001ff00 */
[----:B------:R-:W-:-:S05]  /*1b20*/  @!P4 IMAD.WIDE.U32 R56, R49, R42, R56 ;  /* 0x0000002a3138c225 */ /* 0x000fca00078e0038 */
[----:B------:R0:W3:Y:S01]  /*1b30*/  @!P6 LDG.E.64 R82, desc[UR6][R54.64] ;  /* 0x000000063652e981 */ /* 0x0000e2000c1e1b00 */
[----:B------:R-:W2:Y:S01]  /*1b40*/  @!P2 LDC.64 R36, c[0x0][0x3e0] ;  /* 0x0000f800ff24ab82 */ /* 0x000ea20000000a00 */
[----:B-1----:R-:W-:Y:S01]  /*1b50*/  @!P4 LEA R42, P6, R56, R46, 0x2 ;  /* 0x0000002e382ac211 */ /* 0x002fe200078c10ff */
[----:B0-----:R-:W-:-:S06]  /*1b60*/  @!P3 IMAD R46, R87, R52, RZ ;  /* 0x00000034572eb224 */ /* 0x001fcc00078e02ff */
[----:B------:R-:W0:Y:S01]  /*1b70*/  @!P1 LDC.64 R40, c[0x0][0x390] ;  /* 0x0000e400ff289b82 */ /* 0x000e220000000a00 */
[----:B------:R-:W-:Y:S02]  /*1b80*/  @!P3 MOV R54, R110 ;  /* 0x0000006e0036b202 */ /* 0x000fe40000000f00 */
[----:B------:R-:W-:Y:S02]  /*1b90*/  @!P3 MOV R55, R113 ;  /* 0x000000710037b202 */ /* 0x000fe40000000f00 */
[----:B------:R-:W-:-:S03]  /*1ba0*/  @!P4 IADD3 R43, PT, PT, R57, R43, RZ ;  /* 0x0000002b392bc210 */ /* 0x000fc60007ffe0ff */
[----:B------:R-:W1:Y:S01]  /*1bb0*/  @!P5 LDC.64 R48, c[0x0][0x3e0] ;  /* 0x0000f800ff30db82 */ /* 0x000e620000000a00 */
[C---:B------:R-:W-:Y:S01]  /*1bc0*/  @!P3 IMAD R57, R59.reuse, R53, R46 ;  /* 0x000000353b39b224 */ /* 0x040fe200078e022e */
[----:B------:R-:W-:Y:S01]  /*1bd0*/  @!P4 LEA.HI.X R43, R56, R47, R43, 0x2, P6 ;  /* 0x0000002f382bc211 */ /* 0x000fe200030f142b */
[----:B------:R-:W-:Y:S01]  /*1be0*/  @!P3 IMAD.WIDE.U32 R54, R59, R52, R54 ;  /* 0x000000343b36b225 */ /* 0x000fe200078e0036 */
[----:B------:R-:W-:Y:S02]  /*1bf0*/  @!P1 MOV R52, R110 ;  /* 0x0000006e00349202 */ /* 0x000fe40000000f00 */
[----:B------:R-:W-:Y:S01]  /*1c00*/  @!P1 MOV R53, R113 ;  /* 0x0000007100359202 */ /* 0x000fe20000000f00 */
[----:B----4-:R-:W-:Y:S01]  /*1c10*/  @!P1 IMAD R56, R89, R50, RZ ;  /* 0x0000003259389224 */ /* 0x010fe200078e02ff */
[----:B------:R-:W4:Y:S03]  /*1c20*/  @!P2 LDC.64 R46, c[0x0][0x390] ;  /* 0x0000e400ff2eab82 */ /* 0x000f260000000a00 */
[----:B------:R-:W-:-:S02]  /*1c30*/  @!P1 IMAD R59, R85, R51, R56 ;  /* 0x00000033553b9224 */ /* 0x000fc400078e0238 */
[----:B------:R-:W-:Y:S01]  /*1c40*/  @!P1 IMAD.WIDE.U32 R52, R85, R50, R52 ;  /* 0x0000003255349225 */ /* 0x000fe200078e0034 */
[----:B------:R-:W-:Y:S02]  /*1c50*/  @!P3 IADD3 R55, PT, PT, R55, R57, RZ ;  /* 0x000000393737b210 */ /* 0x000fe40007ffe0ff */
[----:B------:R-:W4:Y:S01]  /*1c60*/  @!P5 LDC.64 R50, c[0x0][0x390] ;  /* 0x0000e400ff32db82 */ /* 0x000f220000000a00 */
[----:B--2---:R-:W-:Y:S01]  /*1c70*/  @!P3 LEA R44, P6, R54, R44, 0x2 ;  /* 0x0000002c362cb211 */ /* 0x004fe200078c10ff */
[----:B------:R-:W-:-:S03]  /*1c80*/  @!P2 IMAD R91, R91, R36, RZ ;  /* 0x000000245b5ba224 */ /* 0x000fc600078e02ff */
[----:B------:R-:W-:Y:S01]  /*1c90*/  @!P3 LEA.HI.X R45, R54, R45, R55, 0x2, P6 ;  /* 0x0000002d362db211 */ /* 0x000fe200030f1437 */
[----:B------:R-:W-:Y:S01]  /*1ca0*/  @!P2 IMAD R91, R38, R37, R91 ;  /* 0x00000025265ba224 */ /* 0x000fe200078e025b */
[----:B------:R-:W-:Y:S02]  /*1cb0*/  @!P2 MOV R54, R110 ;  /* 0x0000006e0036a202 */ /* 0x000fe40000000f00 */
[----:B------:R-:W-:Y:S02]  /*1cc0*/  @!P2 MOV R55, R113 ;  /* 0x000000710037a202 */ /* 0x000fe40000000f00 */
[----:B------:R-:W-:Y:S02]  /*1cd0*/  @!P1 IADD3 R37, PT, PT, R53, R59, RZ ;  /* 0x0000003b35259210 */ /* 0x000fe40007ffe0ff */
[----:B0-----:R-:W-:Y:S01]  /*1ce0*/  @!P1 LEA R40, P6, R52, R40, 0x2 ;  /* 0x0000002834289211 */ /* 0x001fe200078c10ff */
[----:B------:R-:W-:Y:S01]  /*1cf0*/  @!P2 IMAD.WIDE.U32 R54, R38, R36, R54 ;  /* 0x000000242636a225 */ /* 0x000fe200078e0036 */
[----:B------:R-:W-:-:S02]  /*1d00*/  @!P5 MOV R36, R110 ;  /* 0x0000006e0024d202 */ /* 0x000fc40000000f00 */
[----:B------:R-:W-:Y:S01]  /*1d10*/  @!P1 LEA.HI.X R41, R52, R41, R37, 0x2, P6 ;  /* 0x0000002934299211 */ /* 0x000fe200030f1425 */
[----:B-1----:R-:W-:Y:S01]  /*1d20*/  @!P5 IMAD R53, R13, R48, RZ ;  /* 0x000000300d35d224 */ /* 0x002fe200078e02ff */
[----:B------:R-:W-:-:S03]  /*1d30*/  @!P5 MOV R37, R113 ;  /* 0x000000710025d202 */ /* 0x000fc60000000f00 */
[C---:B------:R-:W-:Y:S02]  /*1d40*/  @!P5 IMAD R53, R10.reuse, R49, R53 ;  /* 0x000000310a35d224 */ /* 0x040fe400078e0235 */
[----:B------:R-:W-:Y:S01]  /*1d50*/  @!P5 IMAD.WIDE.U32 R48, R10, R48, R36 ;  /* 0x000000300a30d225 */ /* 0x000fe200078e0024 */
[----:B------:R-:W-:Y:S02]  /*1d60*/  @!P2 IADD3 R37, PT, PT, R55, R91, RZ ;  /* 0x0000005b3725a210 */ /* 0x000fe40007ffe0ff */
[C---:B----4-:R-:W-:Y:S02]  /*1d70*/  @!P2 LEA R36, P6, R54.reuse, R46, 0x2 ;  /* 0x0000002e3624a211 */ /* 0x050fe400078c10ff */
[----:B------:R-:W-:Y:S02]  /*1d80*/  @!P5 IADD3 R38, PT, PT, R49, R53, RZ ;  /* 0x000000353126d210 */ /* 0x000fe40007ffe0ff */
[----:B------:R-:W-:Y:S02]  /*1d90*/  @!P2 LEA.HI.X R37, R54, R47, R37, 0x2, P6 ;  /* 0x0000002f3625a211 */ /* 0x000fe400030f1425 */
[----:B------:R-:W-:-:S04]  /*1da0*/  @!P5 LEA R50, P6, R48, R50, 0x2 ;  /* 0x000000323032d211 */ /* 0x000fc800078c10ff */
[----:B------:R-:W-:Y:S02]  /*1db0*/  @!P5 LEA.HI.X R51, R48, R51, R38, 0x2, P6 ;  /* 0x000000333033d211 */ /* 0x000fe400030f1426 */
[----:B------:R-:W-:-:S04]  /*1dc0*/  ISETP.GE.U32.AND P6, PT, R8, UR4, PT ;  /* 0x0000000408007c0c */ /* 0x000fc8000bfc6070 */
[----:B------:R-:W-:Y:S02]  /*1dd0*/  ISETP.GE.AND.EX P6, PT, R11, UR5, PT, P6 ;  /* 0x000000050b007c0c */ /* 0x000fe4000bfc6360 */
[----:B------:R-:W-:Y:S02]  /*1de0*/  CS2R R86, SRZ ;  /* 0x0000000000567805 */ /* 0x000fe4000001ff00 */
[----:B------:R-:W-:-:S04]  /*1df0*/  CS2R R84, SRZ ;  /* 0x0000000000547805 */ /* 0x000fc8000001ff00 */
[----:B------:R0:W2:Y:S01]  /*1e00*/  @!P4 LDG.E.64 R86, desc[UR6][R42.64] ;  /* 0x000000062a56c981 */ /* 0x0000a2000c1e1b00 */
[----:B------:R-:W-:-:S03]  /*1e10*/  ISETP.GE.U32.AND P4, PT, R6, UR4, PT ;  /* 0x0000000406007c0c */ /* 0x000fc6000bf86070 */
[----:B------:R1:W4:Y:S01]  /*1e20*/  @!P5 LDG.E.64 R84, desc[UR6][R50.64] ;  /* 0x000000063254d981 */ /* 0x000322000c1e1b00 */
[----:B------:R-:W1:Y:S01]  /*1e30*/  @!P6 LDC.64 R46, c[0x0][0x3e0] ;  /* 0x0000f800ff2eeb82 */ /* 0x000e620000000a00 */
[----:B------:R-:W-:Y:S02]  /*1e40*/  ISETP.GE.AND.EX P4, PT, R9, UR5, PT, P4 ;  /* 0x0000000509007c0c */ /* 0x000fe4000bf86340 */
[----:B------:R-:W-:-:S05]  /*1e50*/  CS2R R88, SRZ ;  /* 0x0000000000587805 */ /* 0x000fca000001ff00 */
[----:B------:R-:W1:Y:S01]  /*1e60*/  @!P6 LDC.64 R52, c[0x0][0x390] ;  /* 0x0000e400ff34eb82 */ /* 0x000e620000000a00 */
[----:B------:R1:W2:Y:S01]  /*1e70*/  @!P3 LDG.E.64 R88, desc[UR6][R44.64] ;  /* 0x000000062c58b981 */ /* 0x0002a2000c1e1b00 */
[----:B------:R-:W-:Y:S02]  /*1e80*/  ISETP.GE.U32.AND P3, PT, R4, UR4, PT ;  /* 0x0000000404007c0c */ /* 0x000fe4000bf66070 */
[----:B0-----:R-:W-:-:S04]  /*1e90*/  @!P6 MOV R42, R110 ;  /* 0x0000006e002ae202 */ /* 0x001fc80000000f00 */
[----:B------:R-:W0:Y:S01]  /*1ea0*/  @!P4 LDC.64 R48, c[0x0][0x3e0] ;  /* 0x0000f800ff30cb82 */ /* 0x000e220000000a00 */
[----:B------:R-:W-:Y:S02]  /*1eb0*/  @!P6 MOV R43, R113 ;  /* 0x00000071002be202 */ /* 0x000fe40000000f00 */
[----:B------:R-:W-:Y:S01]  /*1ec0*/  ISETP.GE.AND.EX P3, PT, R7, UR5, PT, P3 ;  /* 0x0000000507007c0c */ /* 0x000fe2000bf66330 */
[-C--:B-1----:R-:W-:Y:S02]  /*1ed0*/  @!P6 IMAD R38, R11, R46.reuse, RZ ;  /* 0x0000002e0b26e224 */ /* 0x082fe400078e02ff */
[----:B------:R-:W-:-:S04]  /*1ee0*/  @!P6 IMAD.WIDE.U32 R42, R8, R46, R42 ;  /* 0x0000002e082ae225 */ /* 0x000fc800078e002a */
[----:B------:R-:W-:Y:S02]  /*1ef0*/  @!P6 IMAD R51, R8, R47, R38 ;  /* 0x0000002f0833e224 */ /* 0x000fe400078e0226 */
[----:B------:R-:W1:Y:S01]  /*1f00*/  @!P4 LDC.64 R46, c[0x0][0x390] ;  /* 0x0000e400ff2ecb82 */ /* 0x000e620000000a00 */
[C---:B------:R-:W-:Y:S02]  /*1f10*/  @!P6 LEA R50, P5, R42.reuse, R52, 0x2 ;  /* 0x000000342a32e211 */ /* 0x040fe400078a10ff */
[----:B------:R-:W-:Y:S02]  /*1f20*/  @!P6 IADD3 R38, PT, PT, R43, R51, RZ ;  /* 0x000000332b26e210 */ /* 0x000fe40007ffe0ff */
[----:B------:R-:W-:Y:S02]  /*1f30*/  CS2R R90, SRZ ;  /* 0x00000000005a7805 */ /* 0x000fe4000001ff00 */
[----:B------:R-:W-:Y:S01]  /*1f40*/  @!P6 LEA.HI.X R51, R42, R53, R38, 0x2, P5 ;  /* 0x000000352a33e211 */ /* 0x000fe200028f1426 */
[----:B------:R-:W5:Y:S01]  /*1f50*/  @!P3 LDC.64 R44, c[0x0][0x3e0] ;  /* 0x0000f800ff2cbb82 */ /* 0x000f620000000a00 */
[----:B0-----:R-:W-:-:S03]  /*1f60*/  @!P4 IMAD R38, R9, R48, RZ ;  /* 0x000000300926c224 */ /* 0x001fc600078e02ff */
[----:B------:R0:W3:Y:S01]  /*1f70*/  @!P6 LDG.E.64 R90, desc[UR6][R50.64] ;  /* 0x00000006325ae981 */ /* 0x0000e2000c1e1b00 */
[----:B------:R-:W-:Y:S01]  /*1f80*/  CS2R R92, SRZ ;  /* 0x00000000005c7805 */ /* 0x000fe2000001ff00 */
[----:B------:R-:W-:Y:S01]  /*1f90*/  @!P4 IMAD R53, R6, R49, R38 ;  /* 0x000000310635c224 */ /* 0x000fe200078e0226 */
[----:B------:R-:W-:Y:S01]  /*1fa0*/  ISETP.GE.U32.AND P5, PT, R2, UR4, PT ;  /* 0x0000000402007c0c */ /* 0x000fe2000bfa6070 */
[----:B------:R-:W5:Y:S01]  /*1fb0*/  @!P3 LDC.64 R42, c[0x0][0x390] ;  /* 0x0000e400ff2abb82 */ /* 0x000f620000000a00 */
[----:B0-----:R-:W-:Y:S02]  /*1fc0*/  @!P4 MOV R50, R110 ;  /* 0x0000006e0032c202 */ /* 0x001fe40000000f00 */
[----:B------:R0:W2:Y:S01]  /*1fd0*/  @!P1 LDG.E.64 R92, desc[UR6][R40.64] ;  /* 0x00000006285c9981 */ /* 0x0000a2000c1e1b00 */
[----:B------:R-:W-:Y:S02]  /*1fe0*/  @!P4 MOV R51, R113 ;  /* 0x000000710033c202 */ /* 0x000fe40000000f00 */
[----:B------:R-:W-:Y:S01]  /*1ff0*/  ISETP.GE.AND.EX P5, PT, R5, UR5, PT, P5 ;  /* 0x0000000505007c0c */ /* 0x000fe2000bfa6350 */
[----:B------:R-:W-:-:S05]  /*2000*/  @!P4 IMAD.WIDE.U32 R48, R6, R48, R50 ;  /* 0x000000300630c225 */ /* 0x000fca00078e0032 */
[----:B------:R-:W-:Y:S02]  /*2010*/  @!P4 IADD3 R38, PT, PT, R49, R53, RZ ;  /* 0x000000353126c210 */ /* 0x000fe40007ffe0ff */
[----:B-1----:R-:W-:-:S04]  /*2020*/  @!P4 LEA R54, P1, R48, R46, 0x2 ;  /* 0x0000002e3036c211 */ /* 0x002fc800078210ff */
[----:B------:R-:W-:Y:S02]  /*2030*/  @!P4 LEA.HI.X R55, R48, R47, R38, 0x2, P1 ;  /* 0x0000002f3037c211 */ /* 0x000fe400008f1426 */
[----:B------:R-:W-:Y:S01]  /*2040*/  ISETP.GE.U32.AND P1, PT, R0, UR4, PT ;  /* 0x0000000400007c0c */ /* 0x000fe2000bf26070 */
[----:B-----5:R-:W-:Y:S01]  /*2050*/  @!P3 IMAD R46, R7, R44, RZ ;  /* 0x0000002c072eb224 */ /* 0x020fe200078e02ff */
[----:B0-----:R-:W-:Y:S01]  /*2060*/  @!P3 MOV R40, R110 ;  /* 0x0000006e0028b202 */ /* 0x001fe20000000f00 */
[----:B------:R-:W0:Y:S01]  /*2070*/  @!P5 LDC.64 R48, c[0x0][0x3e0] ;  /* 0x0000f800ff30db82 */ /* 0x000e220000000a00 */
[----:B------:R-:W-:Y:S02]  /*2080*/  ISETP.GE.AND.EX P1, PT, R3, UR5, PT, P1 ;  /* 0x0000000503007c0c */ /* 0x000fe4000bf26310 */
[----:B------:R-:W-:Y:S02]  /*2090*/  @!P3 MOV R41, R113 ;  /* 0x000000710029b202 */ /* 0x000fe40000000f00 */
[----:B------:R-:W-:Y:S01]  /*20a0*/  CS2R R94, SRZ ;  /* 0x00000000005e7805 */ /* 0x000fe2000001ff00 */
[----:B------:R-:W-:-:S02]  /*20b0*/  @!P3 IMAD R47, R4, R45, R46 ;  /* 0x0000002d042fb224 */ /* 0x000fc400078e022e */
[----:B------:R-:W-:-:S03]  /*20c0*/  @!P3 IMAD.WIDE.U32 R44, R4, R44, R40 ;  /* 0x0000002c042cb225 */ /* 0x000fc600078e0028 */
[----:B------:R1:W5:Y:S01]  /*20d0*/  @!P4 LDG.E.64 R94, desc[UR6][R54.64] ;  /* 0x00000006365ec981 */ /* 0x000362000c1e1b00 */
[----:B------:R-:W-:Y:S02]  /*20e0*/  IADD3 R52, PT, PT, R39, 0x1f0, RZ ;  /* 0x000001f027347810 */ /* 0x000fe40007ffe0ff */
[----:B------:R-:W-:Y:S01]  /*20f0*/  @!P3 IADD3 R38, PT, PT, R45, R47, RZ ;  /* 0x0000002f2d26b210 */ /* 0x000fe20007ffe0ff */
[----:B------:R-:W1:Y:S01]  /*2100*/  @!P1 LDC.64 R50, c[0x0][0x3e0] ;  /* 0x0000f800ff329b82 */ /* 0x000e620000000a00 */
[C---:B------:R-:W-:Y:S02]  /*2110*/  @!P3 LEA R46, P4, R44.reuse, R42, 0x2 ;  /* 0x0000002a2c2eb211 */ /* 0x040fe400078810ff */
[----:B------:R-:W-:Y:S02]  /*2120*/  SHF.R.S32.HI R53, RZ, 0x1f, R52 ;  /* 0x0000001fff357819 */ /* 0x000fe40000011434 */
[----:B------:R-:W-:Y:S02]  /*2130*/  @!P3 LEA.HI.X R47, R44, R43, R38, 0x2, P4 ;  /* 0x0000002b2c2fb211 */ /* 0x000fe400020f1426 */
[----:B------:R-:W-:Y:S01]  /*2140*/  ISETP.GE.U32.AND P4, PT, R52, UR4, PT ;  /* 0x0000000434007c0c */ /* 0x000fe2000bf86070 */
[----:B------:R-:W1:Y:S03]  /*2150*/  @!P5 LDC.64 R44, c[0x0][0x390] ;  /* 0x0000e400ff2cdb82 */ /* 0x000e660000000a00 */
[----:B------:R-:W-:Y:S01]  /*2160*/  ISETP.GE.AND.EX P4, PT, R53, UR5, PT, P4 ;  /* 0x0000000535007c0c */ /* 0x000fe2000bf86340 */
[----:B0-----:R-:W-:Y:S01]  /*2170*/  @!P5 IMAD R42, R5, R48, RZ ;  /* 0x00000030052ad224 */ /* 0x001fe200078e02ff */
[----:B------:R-:W-:-:S03]  /*2180*/  @!P5 MOV R43, R113 ;  /* 0x00000071002bd202 */ /* 0x000fc60000000f00 */
[C---:B-1----:R-:W-:Y:S01]  /*2190*/  @!P5 IMAD R55, R2.reuse, R49, R42 ;  /* 0x000000310237d224 */ /* 0x042fe200078e022a */
[----:B------:R-:W-:Y:S02]  /*21a0*/  @!P5 MOV R42, R110 ;  /* 0x0000006e002ad202 */ /* 0x000fe40000000f00 */
[----:B------:R-:W-:Y:S01]  /*21b0*/  CS2R R96, SRZ ;  /* 0x0000000000607805 */ /* 0x000fe2000001ff00 */
[----:B------:R-:W0:Y:S02]  /*21c0*/  @!P1 LDC.64 R40, c[0x0][0x390] ;  /* 0x0000e400ff289b82 */ /* 0x000e240000000a00 */
[----:B------:R-:W-:Y:S01]  /*21d0*/  @!P5 IMAD.WIDE.U32 R48, R2, R48, R42 ;  /* 0x000000300230d225 */ /* 0x000fe200078e002a */
[----:B------:R-:W-:Y:S02]  /*21e0*/  @!P1 MOV R42, R110 ;  /* 0x0000006e002a9202 */ /* 0x000fe40000000f00 */
[----:B------:R1:W2:Y:S03]  /*21f0*/  @!P3 LDG.E.64 R96, desc[UR6][R46.64] ;  /* 0x000000062e60b981 */ /* 0x0002a6000c1e1b00 */
[----:B------:R-:W0:Y:S01]  /*2200*/  @!P4 LDC.64 R38, c[0x0][0x3e0] ;  /* 0x0000f800ff26cb82 */ /* 0x000e220000000a00 */
[----:B------:R-:W-:Y:S01]  /*2210*/  @!P1 IMAD R54, R3, R50, RZ ;  /* 0x0000003203369224 */ /* 0x000fe200078e02ff */
[----:B------:R-:W-:-:S03]  /*2220*/  @!P1 MOV R43, R113 ;  /* 0x00000071002b9202 */ /* 0x000fc60000000f00 */
[C---:B------:R-:W-:Y:S02]  /*2230*/  @!P1 IMAD R57, R0.reuse, R51, R54 ;  /* 0x0000003300399224 */ /* 0x040fe400078e0236 */
[----:B------:R-:W-:Y:S02]  /*2240*/  @!P1 IMAD.WIDE.U32 R50, R0, R50, R42 ;  /* 0x0000003200329225 */ /* 0x000fe400078e002a */
[----:B------:R-:W0:Y:S01]  /*2250*/  @!P4 LDC.64 R42, c[0x0][0x390] ;  /* 0x0000e400ff2acb82 */ /* 0x000e220000000a00 */
[----:B------:R-:W-:Y:S02]  /*2260*/  CS2R R98, SRZ ;  /* 0x0000000000627805 */ /* 0x000fe4000001ff00 */
[----:B------:R-:W-:Y:S02]  /*2270*/  @!P5 IADD3 R49, PT, PT, R49, R55, RZ ;  /* 0x000000373131d210 */ /* 0x000fe40007ffe0ff */
[----:B------:R-:W-:Y:S02]  /*2280*/  @!P5 LEA R44, P3, R48, R44, 0x2 ;  /* 0x0000002c302cd211 */ /* 0x000fe400078610ff */
[----:B-1----:R-:W-:-:S02]  /*2290*/  @!P4 MOV R46, R110 ;  /* 0x0000006e002ec202 */ /* 0x002fc40000000f00 */
[----:B------:R-:W-:Y:S02]  /*22a0*/  CS2R R100, SRZ ;  /* 0x0000000000647805 */ /* 0x000fe4000001ff00 */
[----:B------:R-:W-:Y:S01]  /*22b0*/  @!P4 MOV R47, R113 ;  /* 0x00000071002fc202 */ /* 0x000fe20000000f00 */
[----:B------:R1:W2:Y:S01]  /*22c0*/  @!P2 LDG.E.64 R98, desc[UR6][R36.64] ;  /* 0x000000062462a981 */ /* 0x0002a2000c1e1b00 */
[----:B------:R-:W-:Y:S01]  /*22d0*/  @!P5 LEA.HI.X R45, R48, R45, R49, 0x2, P3 ;  /* 0x0000002d302dd211 */ /* 0x000fe200018f1431 */
[----:B0-----:R-:W-:Y:S01]  /*22e0*/  @!P4 IMAD R53, R53, R38, RZ ;  /* 0x000000263535c224 */ /* 0x001fe200078e02ff */
[----:B------:R-:W-:Y:S02]  /*22f0*/  @!P1 IADD3 R48, PT, PT, R51, R57, RZ ;  /* 0x0000003933309210 */ /* 0x000fe40007ffe0ff */
[----:B------:R-:W-:Y:S02]  /*2300*/  CS2R R102, SRZ ;  /* 0x0000000000667805 */ /* 0x000fe4000001ff00 */
[----:B------:R-:W-:Y:S01]  /*2310*/  @!P1 LEA R40, P3, R50, R40, 0x2 ;  /* 0x0000002832289211 */ /* 0x000fe200078610ff */
[C---:B------:R-:W-:Y:S01]  /*2320*/  @!P4 IMAD R53, R52.reuse, R39, R53 ;  /* 0x000000273435c224 */ /* 0x040fe200078e0235 */
[----:B------:R0:W2:Y:S01]  /*2330*/  @!P5 LDG.E.64 R100, desc[UR6][R44.64] ;  /* 0x000000062c64d981 */ /* 0x0000a2000c1e1b00 */
[----:B------:R-:W-:Y:S01]  /*2340*/  @!P4 IMAD.WIDE.U32 R38, R52, R38, R46 ;  /* 0x000000263426c225 */ /* 0x000fe200078e002e */
[----:B------:R-:W-:-:S02]  /*2350*/  @!P1 LEA.HI.X R41, R50, R41, R48, 0x2, P3 ;  /* 0x0000002932299211 */ /* 0x000fc400018f1430 */
[----:B------:R-:W-:Y:S02]  /*2360*/  CS2R R104, SRZ ;  /* 0x0000000000687805 */ /* 0x000fe4000001ff00 */
[----:B------:R-:W-:Y:S01]  /*2370*/  @!P4 IADD3 R39, PT, PT, R39, R53, RZ ;  /* 0x000000352727c210 */ /* 0x000fe20007ffe0ff */
[----:B------:R0:W2:Y:S01]  /*2380*/  @!P1 LDG.E.64 R102, desc[UR6][R40.64] ;  /* 0x0000000628669981 */ /* 0x0000a2000c1e1b00 */
[----:B------:R-:W-:-:S04]  /*2390*/  @!P4 LEA R42, P2, R38, R42, 0x2 ;  /* 0x0000002a262ac211 */ /* 0x000fc800078410ff */
[----:B------:R-:W-:-:S05]  /*23a0*/  @!P4 LEA.HI.X R43, R38, R43, R39, 0x2, P2 ;  /* 0x0000002b262bc211 */ /* 0x000fca00010f1427 */
[----:B------:R-:W2:Y:S01]  /*23b0*/  @!P4 LDG.E.64 R104, desc[UR6][R42.64] ;  /* 0x000000062a68c981 */ /* 0x000ea2000c1e1b00 */
[----:B-1----:R-:W-:Y:S01]  /*23c0*/  FMUL.FTZ R37, R19, R19 ;  /* 0x0000001313257220 */ /* 0x002fe20000410000 */
[C---:B------:R-:W-:Y:S01]  /*23d0*/  FADD.FTZ R36, R18.reuse, R19 ;  /* 0x0000001312247221 */ /* 0x040fe20000010000 */
[----:B0-----:R-:W-:Y:S02]  /*23e0*/  FMUL.FTZ R45, R21, R21 ;  /* 0x00000015152d7220 */ /* 0x001fe40000410000 */
[----:B------:R-:W-:Y:S01]  /*23f0*/  FFMA.FTZ R37, R18, R18, R37 ;  /* 0x0000001212257223 */ /* 0x000fe20000010025 */
[C---:B------:R-:W-:Y:S01]  /*2400*/  FADD.FTZ R39, R20.reuse, R21 ;  /* 0x0000001514277221 */ /* 0x040fe20000010000 */
[----:B------:R-:W-:Y:S01]  /*2410*/  FADD.FTZ R36, RZ, R36 ;  /* 0x00000024ff247221 */ /* 0x000fe20000010000 */
[----:B------:R-:W-:Y:S01]  /*2420*/  FFMA.FTZ R38, R20, R20, R45 ;  /* 0x0000001414267223 */ /* 0x000fe2000001002d */
[----:B------:R-:W-:Y:S01]  /*2430*/  FADD.FTZ R37, RZ, R37 ;  /* 0x00000025ff257221 */ /* 0x000fe20000010000 */
[----:B------:R-:W-:Y:S01]  /*2440*/  FMUL.FTZ R41, R23, R23 ;  /* 0x0000001717297220 */ /* 0x000fe20000410000 */
[----:B------:R-:W-:Y:S01]  /*2450*/  FADD.FTZ R36, R36, R39 ;  /* 0x0000002724247221 */ /* 0x000fe20000010000 */
[C---:B------:R-:W-:Y:S01]  /*2460*/  FADD.FTZ R39, R22.reuse, R23 ;  /* 0x0000001716277221 */ /* 0x040fe20000010000 */
[----:B------:R-:W-:Y:S01]  /*2470*/  FADD.FTZ R37, R37, R38 ;  /* 0x0000002625257221 */ /* 0x000fe20000010000 */
[----:B------:R-:W-:Y:S01]  /*2480*/  FFMA.FTZ R38, R22, R22, R41 ;  /* 0x0000001616267223 */ /* 0x000fe20000010029 */
[----:B------:R-:W-:Y:S01]  /*2490*/  FMUL.FTZ R41, R25, R25 ;  /* 0x0000001919297220 */ /* 0x000fe20000410000 */
[----:B------:R-:W-:Y:S01]  /*24a0*/  FADD.FTZ R36, R36, R39 ;  /* 0x0000002724247221 */ /* 0x000fe20000010000 */
[C---:B------:R-:W-:Y:S01]  /*24b0*/  FADD.FTZ R39, R24.reuse, R25 ;  /* 0x0000001918277221 */ /* 0x040fe20000010000 */
[----:B------:R-:W-:Y:S01]  /*24c0*/  FADD.FTZ R37, R37, R38 ;  /* 0x0000002625257221 */ /* 0x000fe20000010000 */
[----:B------:R-:W-:-:S02]  /*24d0*/  FFMA.FTZ R38, R24, R24, R41 ;  /* 0x0000001818267223 */ /* 0x000fc40000010029 */
[----:B------:R-:W-:Y:S02]  /*24e0*/  FADD.FTZ R36, R36, R39 ;  /* 0x0000002724247221 */ /* 0x000fe40000010000 */
[----:B------:R-:W-:Y:S01]  /*24f0*/  FADD.FTZ R37, R37, R38 ;  /* 0x0000002625257221 */ /* 0x000fe20000010000 */
[----:B----4-:R-:W-:Y:S01]  /*2500*/  FMUL.FTZ R41, R85, R85 ;  /* 0x0000005555297220 */ /* 0x010fe20000410000 */
[----:B------:R-:W-:-:S03]  /*2510*/  FADD.FTZ R39, R84, R85 ;  /* 0x0000005554277221 */ /* 0x000fc60000010000 */
[----:B------:R-:W-:Y:S01]  /*2520*/  FFMA.FTZ R38, R84, R84, R41 ;  /* 0x0000005454267223 */ /* 0x000fe20000010029 */
        /* <DEDUP_REMOVED lines=40> */
[----:B---3--:R-:W-:Y:S01]  /*27b0*/  FMUL.FTZ R41, R91, R91 ;  /* 0x0000005b5b297220 */ /* 0x008fe20000410000 */
[----:B------:R-:W-:-:S02]  /*27c0*/  FADD.FTZ R36, R36, R39 ;  /* 0x0000002724247221 */ /* 0x000fc40000010000 */
[----:B------:R-:W-:Y:S01]  /*27d0*/  FADD.FTZ R37, R37, R38 ;  /* 0x0000002625257221 */ /* 0x000fe20000010000 */
[C---:B------:R-:W-:Y:S01]  /*27e0*/  FADD.FTZ R39, R90.reuse, R91 ;  /* 0x0000005b5a277221 */ /* 0x040fe20000010000 */
[----:B------:R-:W-:Y:S01]  /*27f0*/  FFMA.FTZ R38, R90, R90, R41 ;  /* 0x0000005a5a267223 */ /* 0x000fe20000010029 */
[----:B------:R-:W-:Y:S02]  /*2800*/  FMUL.FTZ R41, R67, R67 ;  /* 0x0000004343297220 */ /* 0x000fe40000410000 */
[----:B------:R-:W-:Y:S01]  /*2810*/  FADD.FTZ R36, R36, R39 ;  /* 0x0000002724247221 */ /* 0x000fe20000010000 */
        /* <DEDUP_REMOVED lines=8> */
[----:B------:R-:W-:-:S02]  /*28a0*/  FMUL.FTZ R41, R71, R71 ;  /* 0x0000004747297220 */ /* 0x000fc40000410000 */
        /* <DEDUP_REMOVED lines=34> */
[----:B-----5:R-:W-:Y:S02]  /*2ad0*/  FMUL.FTZ R41, R95, R95 ;  /* 0x0000005f5f297220 */ /* 0x020fe40000410000 */
[----:B------:R-:W-:Y:S01]  /*2ae0*/  FADD.FTZ R36, R36, R39 ;  /* 0x0000002724247221 */ /* 0x000fe20000010000 */
[----:B------:R-:W-:Y:S01]  /*2af0*/  FADD.FTZ R37, R37, R38 ;  /* 0x0000002625257221 */ /* 0x000fe20000010000 */
[C---:B------:R-:W-:Y:S01]  /*2b00*/  FADD.FTZ R39, R94.reuse, R95 ;  /* 0x0000005f5e277221 */ /* 0x040fe20000010000 */
[----:B------:R-:W-:-:S03]  /*2b10*/  FFMA.FTZ R38, R94, R94, R41 ;  /* 0x0000005e5e267223 */ /* 0x000fc60000010029 */
[----:B------:R-:W-:Y:S01]  /*2b20*/  FADD.FTZ R36, R36, R39 ;  /* 0x0000002724247221 */ /* 0x000fe20000010000 */
[----:B------:R-:W-:Y:S01]  /*2b30*/  FADD.FTZ R37, R37, R38 ;  /* 0x0000002625257221 */ /* 0x000fe20000010000 */
[----:B--2---:R-:W-:Y:S01]  /*2b40*/  FMUL.FTZ R41, R97, R97 ;  /* 0x0000006161297220 */ /* 0x004fe20000410000 */
        /* <DEDUP_REMOVED lines=24> */
[----:B------:R-:W-:Y:S01]  /*2cd0*/  FMUL.FTZ R41, R101, R101 ;  /* 0x0000006565297220 */ /* 0x000fe20000410000 */
[----:B------:R-:W-:-:S03]  /*2ce0*/  FADD.FTZ R39, R100, R101 ;  /* 0x0000006564277221 */ /* 0x000fc60000010000 */
[----:B------:R-:W-:Y:S01]  /*2cf0*/  FFMA.FTZ R38, R100, R100, R41 ;  /* 0x0000006464267223 */ /* 0x000fe20000010029 */
[----:B------:R-:W-:Y:S01]  /*2d00*/  FMUL.FTZ R41, R103, R103 ;  /* 0x0000006767297220 */ /* 0x000fe20000410000 */
[----:B------:R-:W-:Y:S02]  /*2d10*/  FADD.FTZ R36, R36, R39 ;  /* 0x0000002724247221 */ /* 0x000fe40000010000 */
[----:B------:R-:W-:Y:S01]  /*2d20*/  FADD.FTZ R37, R37, R38 ;  /* 0x0000002625257221 */ /* 0x000fe20000010000 */
[C---:B------:R-:W-:Y:S01]  /*2d30*/  FADD.FTZ R39, R102.reuse, R103 ;  /* 0x0000006766277221 */ /* 0x040fe20000010000 */
[----:B------:R-:W-:-:S03]  /*2d40*/  FFMA.FTZ R38, R102, R102, R41 ;  /* 0x0000006666267223 */ /* 0x000fc60000010029 */
[----:B------:R-:W-:Y:S01]  /*2d50*/  FADD.FTZ R36, R36, R39 ;  /* 0x0000002724247221 */ /* 0x000fe20000010000 */
[----:B------:R-:W-:Y:S01]  /*2d60*/  FMUL.FTZ R41, R105, R105 ;  /* 0x0000006969297220 */ /* 0x000fe20000410000 */
[----:B------:R-:W-:Y:S01]  /*2d70*/  FADD.FTZ R37, R37, R38 ;  /* 0x0000002625257221 */ /* 0x000fe20000010000 */
[C---:B------:R-:W-:Y:S02]  /*2d80*/  FADD.FTZ R39, R104.reuse, R105 ;  /* 0x0000006968277221 */ /* 0x040fe40000010000 */
[----:B------:R-:W-:Y:S02]  /*2d90*/  FFMA.FTZ R38, R104, R104, R41 ;  /* 0x0000006868267223 */ /* 0x000fe40000010029 */
        /* <DEDUP_REMOVED lines=40> */
.L_x_4063:
[----:B------:R-:W-:Y:S05]  /*3020*/  BSYNC.RECONVERGENT B0 ;  /* 0x0000000000007941 */ /* 0x000fea0003800200 */
.L_x_4062:
        /* <DEDUP_REMOVED lines=44> */
.L_x_4065:
[----:B------:R-:W-:Y:S05]  /*32f0*/  BSYNC.RECONVERGENT B0 ;  /* 0x0000000000007941 */ /* 0x000fea0003800200 */
.L_x_4064:
[----:B------:R-:W4:Y:S02]  /*3300*/  LDCU UR4, c[0x0][0x370] ;  /* 0x00006e00ff0477ac */ /* 0x000f240008000800 */
[----:B----4-:R-:W-:-:S09]  /*3310*/  UISETP.GE.U32.AND UP0, UPT, UR4, 0x2, UPT ;  /* 0x000000020400788c */ /* 0x010fd2000bf06070 */
[----:B------:R-:W-:Y:S05]  /*3320*/  BRA.U !UP0, `(.L_x_4066) ;  /* 0x0000000908b47547 */ /* 0x000fea000b800000 */
[----:B------:R-:W4:Y:S01]  /*3330*/  LDC R37, c[0x0][0x370] ;  /* 0x0000dc00ff257b82 */ /* 0x000f220000000800 */
[----:B------:R-:W-:-:S05]  /*3340*/  LOP3.LUT R38, R14, 0x1, RZ, 0xc0, !PT ;  /* 0x000000010e267812 */ /* 0x000fca00078ec0ff */
[----:B---3--:R-:W-:Y:S02]  /*3350*/  IMAD R36, R38, R15, RZ ;  /* 0x0000000f26247224 */ /* 0x008fe400078e02ff */
[----:B--2---:R-:W2:Y:S02]  /*3360*/  LDC.64 R42, c[0x0][0x3b8] ;  /* 0x0000ee00ff2a7b82 */ /* 0x004ea40000000a00 */
[----:B----4-:R-:W-:-:S05]  /*3370*/  IMAD R36, R36, R37, RZ ;  /* 0x0000002524247224 */ /* 0x010fca00078e02ff */
[----:B------:R-:W-:-:S05]  /*3380*/  SHF.L.U32 R37, R36, 0x1, RZ ;  /* 0x0000000124257819 */ /* 0x000fca00000006ff */
[----:B--2---:R-:W-:Y:S01]  /*3390*/  IMAD.WIDE R42, R37, 0x4, R42 ;  /* 0x00000004252a7825 */ /* 0x004fe200078e022a */
[----:B------:R-:W-:Y:S06]  /*33a0*/  @P2 BRA `(.L_x_4067) ;  /* 0x0000000000542947 */ /* 0x000fec0003800000 */
[----:B------:R-:W2:Y:S01]  /*33b0*/  LDC.64 R36, c[0x0][0x3b0] ;  /* 0x0000ec00ff247b82 */ /* 0x000ea20000000a00 */
[-CC-:B------:R-:W-:Y:S01]  /*33c0*/  IMAD R39, R38, R15.reuse, R108.reuse ;  /* 0x0000000f26277224 */ /* 0x180fe200078e026c */
[----:B-1----:R-:W-:Y:S01]  /*33d0*/  LOP3.LUT P1, R44, R14, 0x2, RZ, 0xc0, !PT ;  /* 0x000000020e2c7812 */ /* 0x002fe2000782c0ff */
[----:B------:R-:W-:Y:S02]  /*33e0*/  IMAD R45, R106, R15, R108 ;  /* 0x0000000f6a2d7224 */ /* 0x000fe400078e026c */
        /* <DEDUP_REMOVED lines=12> */
.L_x_4068:
[----:B------:R-:W2:Y:S04]  /*34b0*/  LDG.E.STRONG.GPU R38, desc[UR6][R36.64] ;  /* 0x0000000624267981 */ /* 0x000ea8000c1ef900 */
[----:B--2---:R-:W-:Y:S01]  /*34c0*/  CCTL.IVALL ;  /* 0x00000000ff00798f */ /* 0x004fe20002000000 */
[----:B------:R-:W-:Y:S05]  /*34d0*/  YIELD ;  /* 0x0000000000007946 */ /* 0x000fea0003800000 */
[----:B------:R-:W-:-:S13]  /*34e0*/  ISETP.NE.AND P1, PT, R38, R47, PT ;  /* 0x0000002f2600720c */ /* 0x000fda0003f25270 */
[----:B------:R-:W-:Y:S05]  /*34f0*/  @P1 BRA `(.L_x_4068) ;  /* 0xfffffffc00ec1947 */ /* 0x000fea000383ffff */
.L_x_4067:
[----:B------:R-:W2:Y:S01]  /*3500*/  LDC R36, c[0x0][0x370] ;  /* 0x0000dc00ff247b82 */ /* 0x000ea20000000800 */
[----:B------:R-:W-:Y:S05]  /*3510*/  WARPSYNC.ALL ;  /* 0x0000000000007948 */ /* 0x000fea0003800000 */
[----:B--2---:R-:W-:Y:S02]  /*3520*/  ISETP.GE.U32.AND P1, PT, R36, 0x8, PT ;  /* 0x000000082400780c */ /* 0x004fe40003f26070 */
        /* <DEDUP_REMOVED lines=13> */
.L_x_4070:
[----:B------:R-:W-:Y:S01]  /*3600*/  UIADD3 UR5, UPT, UPT, UR4, 0x1, URZ ;  /* 0x0000000104057890 */ /* 0x000fe2000fffe0ff */
[----:B------:R-:W-:Y:S01]  /*3610*/  ISETP.EQ.OR P4, PT, R56, RZ, P2 ;  /* 0x000000ff3800720c */ /* 0x000fe20001782670 */
[----:B------:R-:W-:-:S04]  /*3620*/  UIADD3 UR8, UPT, UPT, UR4, 0x2, URZ ;  /* 0x0000000204087890 */ /* 0x000fc8000fffe0ff */
[C---:B------:R-:W-:Y:S01]  /*3630*/  ISETP.EQ.OR P5, PT, R106.reuse, UR5, P2 ;  /* 0x000000056a007c0c */ /* 0x040fe200097a2670 */
[----:B------:R-:W-:Y:S01]  /*3640*/  UIADD3 UR5, UPT, UPT, UR4, 0x3, URZ ;  /* 0x0000000304057890 */ /* 0x000fe2000fffe0ff */
[----:B------:R-:W-:-:S05]  /*3650*/  ISETP.EQ.OR P1, PT, R106, UR8, P2 ;  /* 0x000000086a007c0c */ /* 0x000fca0009722670 */
[----:B------:R-:W-:Y:S01]  /*3660*/  ISETP.EQ.OR P3, PT, R106, UR5, P2 ;  /* 0x000000056a007c0c */ /* 0x000fe20009762670 */
[----:B-1----:R-:W-:-:S05]  /*3670*/  @!P4 IMAD.WIDE.U32 R44, R54, 0x8, R42 ;  /* 0x00000008362cc825 */ /* 0x002fca00078e002a */
[--C-:B------:R-:W-:Y:S01]  /*3680*/  @!P5 IMAD.WIDE.U32 R46, R55, 0x8, R42.reuse ;  /* 0x00000008372ed825 */ /* 0x100fe200078e002a */
[----:B------:R-:W0:Y:S03]  /*3690*/  @!P4 LDG.E.64 R44, desc[UR6][R44.64] ;  /* 0x000000062c2cc981 */ /* 0x000e26000c1e1b00 */
[--C-:B------:R-:W-:Y:S02]  /*36a0*/  @!P1 IMAD.WIDE.U32 R50, R53, 0x8, R42.reuse ;  /* 0x0000000835329825 */ /* 0x100fe400078e002a */
        /* <DEDUP_REMOVED lines=42> */
[----:B------:R-:W-:Y:S01]  /*3950*/  @!P5 FADD.FTZ R41, R41, R47 ;  /* 0x0000002f2929d221 */ /* 0x000fe20000010000 */
[----:B0-----:R-:W-:Y:S02]  /*3960*/  LOP3.LUT R47, R57, 0x7ffffff8, RZ, 0xc0, !PT ;  /* 0x7ffffff8392f7812 */ /* 0x001fe400078ec0ff */
[----:B----4-:R-:W-:Y:S01]  /*3970*/  @!P1 FADD.FTZ R40, R40, R50 ;  /* 0x0000003228289221 */ /* 0x010fe20000010000 */
[----:B------:R-:W-:Y:S01]  /*3980*/  @!P1 FADD.FTZ R41, R41, R51 ;  /* 0x0000003329299221 */ /* 0x000fe20000010000 */
[----:B------:R-:W-:Y:S02]  /*3990*/  ISETP.NE.AND P1, PT, R47, UR4, PT ;  /* 0x000000042f007c0c */ /* 0x000fe4000bf25270 */
[----:B-----5:R-:W-:Y:S01]  /*39a0*/  @!P3 FADD.FTZ R40, R40, R48 ;  /* 0x000000302828b221 */ /* 0x020fe20000010000 */
[----:B------:R-:W-:-:S10]  /*39b0*/  @!P3 FADD.FTZ R41, R41, R49 ;  /* 0x000000312929b221 */ /* 0x000fd40000010000 */
[----:B------:R-:W-:Y:S05]  /*39c0*/  @P1 BRA `(.L_x_4070) ;  /* 0xfffffffc000c1947 */ /* 0x000fea000383ffff */
.L_x_4069:
        /* <DEDUP_REMOVED lines=38> */
.L_x_4071:
        /* <DEDUP_REMOVED lines=19> */
.L_x_4072:
        /* <DEDUP_REMOVED lines=9> */
.L_x_4073:
[----:B------:R-:W-:Y:S05]  /*3df0*/  BSYNC.RECONVERGENT B0 ;  /* 0x0000000000007941 */ /* 0x000fea0003800200 */
.L_x_4066:
[----:B------:R-:W4:Y:S01]  /*3e00*/  S2UR UR5, SR_CgaCtaId ;  /* 0x00000000000579c3 */ /* 0x000f220000008800 */
[----:B------:R-:W5:Y:S01]  /*3e10*/  LDCU UR8, c[0x0][0x414] ;  /* 0x00008280ff0877ac */ /* 0x000f620008000800 */
[----:B-1----:R-:W-:Y:S01]  /*3e20*/  SHF.L.U32 R44, R17, 0x1, RZ ;  /* 0x00000001112c7819 */ /* 0x002fe200000006ff */
[----:B------:R-:W-:-:S03]  /*3e30*/  UMOV UR4, 0x400 ;  /* 0x0000040000047882 */ /* 0x000fc60000000000 */
[----:B------:R-:W-:Y:S02]  /*3e40*/  LOP3.LUT R44, R44, 0x3e, RZ, 0xc0, !PT ;  /* 0x0000003e2c2c7812 */ /* 0x000fe400078ec0ff */
[----:B--2---:R-:W1:Y:S02]  /*3e50*/  @P0 LDC.64 R42, c[0x0][0x388] ;  /* 0x0000e200ff2a0b82 */ /* 0x004e640000000a00 */
[----:B------:R-:W-:-:S06]  /*3e60*/  IADD3 R45, PT, PT, R107, R44, RZ ;  /* 0x0000002c6b2d7210 */ /* 0x000fcc0007ffe0ff */
[----:B------:R-:W2:Y:S01]  /*3e70*/  LDC.64 R38, c[0x0][0x398] ;  /* 0x0000e600ff267b82 */ /* 0x000ea20000000a00 */
[----:B-----5:R-:W-:Y:S01]  /*3e80*/  @P0 FMUL.FTZ R46, R40, UR8 ;  /* 0x00000008282e0c20 */ /* 0x020fe20008410000 */
[----:B------:R-:W-:Y:S01]  /*3e90*/  @P0 FMUL.FTZ R47, R41, UR8 ;  /* 0x00000008292f0c20 */ /* 0x000fe20008410000 */
[----:B----4-:R-:W-:-:S05]  /*3ea0*/  ULEA UR4, UR5, UR4, 0x18 ;  /* 0x0000000405047291 */ /* 0x010fca000f8ec0ff */
[----:B---3--:R-:W3:Y:S01]  /*3eb0*/  LDC.64 R36, c[0x0][0x3a0] ;  /* 0x0000e800ff247b82 */ /* 0x008ee20000000a00 */
[----:B------:R-:W4:Y:S01]  /*3ec0*/  LDCU UR5, c[0x0][0x404] ;  /* 0x00008080ff0577ac */ /* 0x000f220008000800 */
[----:B-1----:R-:W-:Y:S02]  /*3ed0*/  @P0 IMAD.WIDE R42, R12, 0x8, R42 ;  /* 0x000000080c2a0825 */ /* 0x002fe400078e022a */
        /* <DEDUP_REMOVED lines=9> */
[----:B------:R-:W-:Y:S01]  /*3f70*/  BSSY.RECONVERGENT B0, `(.L_x_4074) ;  /* 0x000072a000007945 */ /* 0x000fe20003800200 */
[----:B---3--:R-:W-:-:S02]  /*3f80*/  SHF.R.U32.HI R39, RZ, 0x5, R17 ;  /* 0x00000005ff277819 */ /* 0x008fc40000011611 */
[----:B------:R-:W3:Y:S01]  /*3f90*/  LDS.64 R36, [UR4+0x98] ;  /* 0x00009804ff247984 */ /* 0x000ee20008000a00 */
[----:B------:R-:W1:Y:S02]  /*3fa0*/  LDCU.U8 UR4, c[0x0][0x3fc] ;  /* 0x00007f80ff0477ac */ /* 0x000e640008000000 */
[----:B----4-:R-:W-:-:S05]  /*3fb0*/  IMAD R38, R106, UR5, R39 ;  /* 0x000000056a267c24 */ /* 0x010fca000f8e0227 */
[C---:B------:R-:W-:Y:S02]  /*3fc0*/  IADD3 R39, PT, PT, R38.reuse, 0x1f0, RZ ;  /* 0x000001f026277810 */ /* 0x040fe40007ffe0ff */
[C---:B0-----:R-:W-:Y:S02]  /*3fd0*/  IADD3 R40, PT, PT, R38.reuse, 0x80, RZ ;  /* 0x0000008026287810 */ /* 0x041fe40007ffe0ff */
[C---:B------:R-:W-:Y:S02]  /*3fe0*/  IADD3 R41, PT, PT, R38.reuse, 0xe0, RZ ;  /* 0x000000e026297810 */ /* 0x040fe40007ffe0ff */
[C---:B-1----:R-:W-:Y:S02]  /*3ff0*/  IADD3 R42, PT, PT, R38.reuse, 0xb0, RZ ;  /* 0x000000b0262a7810 */ /* 0x042fe40007ffe0ff */
[----:B------:R-:W-:Y:S02]  /*4000*/  IADD3 R43, PT, PT, R38, 0x120, RZ ;  /* 0x00000120262b7810 */ /* 0x000fe40007ffe0ff */
[----:B------:R-:W-:Y:S01]  /*4010*/  SHF.R.S32.HI R44, RZ, 0x1f, R39 ;  /* 0x0000001fff2c7819 */ /* 0x000fe20000011427 */
[----:B------:R-:W-:Y:S01]  /*4020*/  UISETP.NE.AND UP0, UPT, UR4, URZ, UPT ;  /* 0x000000ff0400728c */ /* 0x000fe2000bf05270 */
[----:B------:R-:W-:-:S02]  /*4030*/  SHF.R.S32.HI R45, RZ, 0x1f, R40 ;  /* 0x0000001fff2d7819 */ /* 0x000fc40000011428 */
[----:B------:R-:W-:Y:S02]  /*4040*/  SHF.R.S32.HI R46, RZ, 0x1f, R41 ;  /* 0x0000001fff2e7819 */ /* 0x000fe40000011429 */
[----:B------:R-:W-:Y:S01]  /*4050*/  SHF.R.S32.HI R47, RZ, 0x1f, R42 ;  /* 0x0000001fff2f7819 */ /* 0x000fe2000001142a */
[----:B---3--:R-:W-:-:S04]  /*4060*/  FMUL.FTZ R36, R36, UR8 ;  /* 0x0000000824247c20 */ /* 0x008fc80008410000 */
[----:B------:R-:W-:-:S04]  /*4070*/  FMUL.FTZ R48, R36, R36 ;  /* 0x0000002424307220 */ /* 0x000fc80000410000 */
[----:B------:R-:W-:-:S05]  /*4080*/  FFMA.FTZ R37, R37, UR8, -R48 ;  /* 0x0000000825257c23 */ /* 0x000fca0008010830 */
[----:B------:R-:W-:-:S13]  /*4090*/  FSETP.GTU.FTZ.AND P1, PT, R37, RZ, PT ;  /* 0x000000ff2500720b */ /* 0x000fda0003f3c000 */
[----:B------:R-:W0:Y:S02]  /*40a0*/  @P1 LDC R48, c[0x0][0x3a8] ;  /* 0x0000ea00ff301b82 */ /* 0x000e240000000800 */
[----:B0-----:R-:W-:Y:S01]  /*40b0*/  @P1 FADD.FTZ R48, R37, R48 ;  /* 0x0000003025301221 */ /* 0x001fe20000010000 */
[----:B------:R-:W-:-:S06]  /*40c0*/  MOV R37, 0x3f800000 ;  /* 0x3f80000000257802 */ /* 0x000fcc0000000f00 */
[----:B------:R0:W1:Y:S02]  /*40d0*/  @P1 MUFU.RSQ R37, R48 ;  /* 0x0000003000251308 */ /* 0x0000640000001400 */
[----:B0-----:R-:W-:Y:S02]  /*40e0*/  SHF.R.S32.HI R48, RZ, 0x1f, R43 ;  /* 0x0000001fff307819 */ /* 0x001fe4000001142b */
[----:B--2---:R-:W-:Y:S02]  /*40f0*/  SHF.L.U32 R49, R49, 0x10, RZ ;  /* 0x0000001031317819 */ /* 0x004fe400000006ff */
[----:B-----5:R-:W-:Y:S02]  /*4100*/  SHF.L.U32 R50, R50, 0x10, RZ ;  /* 0x0000001032327819 */ /* 0x020fe400000006ff */
[----:B------:R-:W-:Y:S02]  /*4110*/  SHF.L.U32 R52, R52, 0x10, RZ ;  /* 0x0000001034347819 */ /* 0x000fe400000006ff */
[----:B------:R-:W-:Y:S01]  /*4120*/  SHF.L.U32 R51, R51, 0x10, RZ ;  /* 0x0000001033337819 */ /* 0x000fe200000006ff */
[----:B-1----:R-:W-:Y:S06]  /*4130*/  BRA.U UP0, `(.L_x_4075) ;  /* 0x0000002d00a07547 */ /* 0x002fec000b800000 */
        /* <DEDUP_REMOVED lines=10> */
[----:B------:R-:W-:-:S11]  /*41e0*/  ISETP.GE.AND.EX P2, PT, R107, UR5, PT, P2 ;  /* 0x000000056b007c0c */ /* 0x000fd6000bf46320 */
[----:B------:R-:W-:Y:S05]  /*41f0*/  @P1 BRA `(.L_x_4077) ;  /* 0x0000000000441947 */ /* 0x000fea0003800000 */
[----:B------:R-:W0:Y:S01]  /*4200*/  LDCU.64 UR10, c[0x0][0x3e0] ;  /* 0x00007c00ff0a77ac */ /* 0x000e220008000a00 */
[----:B------:R-:W-:Y:S01]  /*4210*/  MOV R56, R110 ;  /* 0x0000006e00387202 */ /* 0x000fe20000000f00 */
[----:B------:R-:W-:Y:S01]  /*4220*/  FADD.FTZ R18, -R36, R18 ;  /* 0x0000001224127221 */ /* 0x000fe20000010100 */
[----:B------:R-:W-:Y:S01]  /*4230*/  MOV R57, R113 ;  /* 0x0000007100397202 */ /* 0x000fe20000000f00 */
[----:B------:R-:W1:Y:S02]  /*4240*/  LDCU.64 UR8, c[0x0][0x380] ;  /* 0x00007000ff0877ac */ /* 0x000e640008000a00 */
[----:B------:R-:W-:-:S04]  /*4250*/  FMUL.FTZ R18, R18, R37 ;  /* 0x0000002512127220 */ /* 0x000fc80000410000 */
[----:B------:R-:W-:Y:S01]  /*4260*/  FFMA.FTZ R18, R49, R18, R52 ;  /* 0x0000001231127223 */ /* 0x000fe20000010034 */
[----:B0-----:R-:W-:Y:S02]  /*4270*/  IMAD R59, R54, UR10, RZ ;  /* 0x0000000a363b7c24 */ /* 0x001fe4000f8e02ff */
[----:B------:R-:W-:Y:S01]  /*4280*/  FADD.FTZ R54, -R36, R19 ;  /* 0x0000001324367221 */ /* 0x000fe20000010100 */
[----:B------:R-:W-:-:S04]  /*4290*/  IMAD.WIDE.U32 R56, R38, UR10, R56 ;  /* 0x0000000a26387c25 */ /* 0x000fc8000f8e0038 */
[----:B------:R-:W-:Y:S01]  /*42a0*/  FMUL.FTZ R19, R54, R37 ;  /* 0x0000002536137220 */ /* 0x000fe20000410000 */
[----:B------:R-:W-:Y:S01]  /*42b0*/  IMAD R59, R38, UR11, R59 ;  /* 0x0000000b263b7c24 */ /* 0x000fe2000f8e023b */
[----:B-1----:R-:W-:Y:S02]  /*42c0*/  LEA R58, P1, R56, UR8, 0x2 ;  /* 0x00000008383a7c11 */ /* 0x002fe4000f8210ff */
[----:B------:R-:W-:Y:S02]  /*42d0*/  FFMA.FTZ R19, R50, R19, R51 ;  /* 0x0000001332137223 */ /* 0x000fe40000010033 */
[----:B------:R-:W-:-:S04]  /*42e0*/  IADD3 R59, PT, PT, R57, R59, RZ ;  /* 0x0000003b393b7210 */ /* 0x000fc80007ffe0ff */
[----:B------:R-:W-:-:S05]  /*42f0*/  LEA.HI.X R59, R56, UR9, R59, 0x2, P1 ;  /* 0x00000009383b7c11 */ /* 0x000fca00088f143b */
[----:B------:R0:W-:Y:S02]  /*4300*/  STG.E.64 desc[UR6][R58.64], R18 ;  /* 0x000000123a007986 */ /* 0x0001e4000c101b06 */
.L_x_4077:
[----:B------:R-:W-:Y:S05]  /*4310*/  BSYNC.RECONVERGENT B1 ;  /* 0x0000000000017941 */ /* 0x000fea0003800200 */
.L_x_4076:
[----:B------:R-:W-:Y:S04]  /*4320*/  BSSY.RECONVERGENT B1, `(.L_x_4078) ;  /* 0x0000013000017945 */ /* 0x000fe80003800200 */
[----:B------:R-:W-:Y:S05]  /*4330*/  @P2 BRA `(.L_x_4079) ;  /* 0x0000000000442947 */ /* 0x000fea0003800000 */
[----:B------:R-:W1:Y:S01]  /*4340*/  LDCU.64 UR8, c[0x0][0x3e0] ;  /* 0x00007c00ff0877ac */ /* 0x000e620008000a00 */
[----:B------:R-:W-:Y:S01]  /*4350*/  MOV R56, R110 ;  /* 0x0000006e00387202 */ /* 0x000fe20000000f00 */
[C---:B------:R-:W-:Y:S01]  /*4360*/  FADD.FTZ R20, -R36.reuse, R20 ;  /* 0x0000001424147221 */ /* 0x040fe20000010100 */
[----:B------:R-:W-:Y:S01]  /*4370*/  MOV R57, R113 ;  /* 0x0000007100397202 */ /* 0x000fe20000000f00 */
[----:B------:R-:W2:Y:S01]  /*4380*/  LDCU.64 UR10, c[0x0][0x380] ;  /* 0x00007000ff0a77ac */ /* 0x000ea20008000a00 */
[----:B------:R-:W-:-:S04]  /*4390*/  FADD.FTZ R54, -R36, R21 ;  /* 0x0000001524367221 */ /* 0x000fc80000010100 */
[----:B0-----:R-:W-:-:S04]  /*43a0*/  FMUL.FTZ R19, R54, R37 ;  /* 0x0000002536137220 */ /* 0x001fc80000410000 */
[----:B------:R-:W-:Y:S01]  /*43b0*/  FFMA.FTZ R19, R50, R19, R51 ;  /* 0x0000001332137223 */ /* 0x000fe20000010033 */
[----:B-1----:R-:W-:Y:S02]  /*43c0*/  IMAD R18, R107, UR8, RZ ;  /* 0x000000086b127c24 */ /* 0x002fe4000f8e02ff */
[----:B------:R-:W-:-:S04]  /*43d0*/  IMAD.WIDE.U32 R56, R53, UR8, R56 ;  /* 0x0000000835387c25 */ /* 0x000fc8000f8e0038 */
[----:B------:R-:W-:Y:S02]  /*43e0*/  IMAD R53, R53, UR9, R18 ;  /* 0x0000000935357c24 */ /* 0x000fe4000f8e0212 */
[----:B------:R-:W-:Y:S01]  /*43f0*/  FMUL.FTZ R18, R20, R37 ;  /* 0x0000002514127220 */ /* 0x000fe20000410000 */
[----:B--2---:R-:W-:Y:S02]  /*4400*/  LEA R20, P1, R56, UR10, 0x2 ;  /* 0x0000000a38147c11 */ /* 0x004fe4000f8210ff */
[----:B------:R-:W-:Y:S01]  /*4410*/  IADD3 R53, PT, PT, R57, R53, RZ ;  /* 0x0000003539357210 */ /* 0x000fe20007ffe0ff */
[----:B------:R-:W-:-:S03]  /*4420*/  FFMA.FTZ R18, R49, R18, R52 ;  /* 0x0000001231127223 */ /* 0x000fc60000010034 */
[----:B------:R-:W-:-:S05]  /*4430*/  LEA.HI.X R21, R56, UR11, R53, 0x2, P1 ;  /* 0x0000000b38157c11 */ /* 0x000fca00088f1435 */
[----:B------:R1:W-:Y:S02]  /*4440*/  STG.E.64 desc[UR6][R20.64], R18 ;  /* 0x0000001214007986 */ /* 0x0003e4000c101b06 */
.L_x_4079:
[----:B------:R-:W-:Y:S05]  /*4450*/  BSYNC.RECONVERGENT B1 ;  /* 0x0000000000017941 */ /* 0x000fea0003800200 */
.L_x_4078:
[----:B------:R-:W-:Y:S01]  /*4460*/  ISETP.GE.U32.AND P5, PT, R115, UR4, PT ;  /* 0x0000000473007c0c */ /* 0x000fe2000bfa6070 */
[----:B------:R-:W-:Y:S01]  /*4470*/  BSSY.RECONVERGENT B1, `(.L_x_4080) ;  /* 0x0000028000017945 */ /* 0x000fe20003800200 */
[----:B01----:R-:W-:Y:S02]  /*4480*/  SHF.R.S32.HI R18, RZ, 0x1f, R115 ;  /* 0x0000001fff127819 */ /* 0x003fe40000011473 */
[----:B------:R-:W-:Y:S02]  /*4490*/  IADD3 R107, PT, PT, R38, 0x50, RZ ;  /* 0x00000050266b7810 */ /* 0x000fe40007ffe0ff */
        /* <DEDUP_REMOVED lines=22> */
[C---:B------:R-:W-:Y:S01]  /*4600*/  FADD.FTZ R22, -R36.reuse, R22 ;  /* 0x0000001624167221 */ /* 0x040fe20000010100 */
[----:B------:R-:W-:Y:S01]  /*4610*/  MOV R21, R113 ;  /* 0x0000007100157202 */ /* 0x000fe20000000f00 */
[----:B------:R-:W1:Y:S01]  /*4620*/  LDCU.64 UR10, c[0x0][0x380] ;  /* 0x00007000ff0a77ac */ /* 0x000e620008000a00 */
[----:B------:R-:W-:-:S04]  /*4630*/  FADD.FTZ R116, -R36, R23 ;  /* 0x0000001724747221 */ /* 0x000fc80000010100 */
[----:B------:R-:W-:-:S04]  /*4640*/  FMUL.FTZ R19, R116, R37 ;  /* 0x0000002574137220 */ /* 0x000fc80000410000 */
[----:B------:R-:W-:Y:S01]  /*4650*/  FFMA.FTZ R19, R50, R19, R51 ;  /* 0x0000001332137223 */ /* 0x000fe20000010033 */
[----:B0-----:R-:W-:Y:S02]  /*4660*/  IMAD R18, R18, UR8, RZ ;  /* 0x0000000812127c24 */ /* 0x001fe4000f8e02ff */
[----:B------:R-:W-:-:S04]  /*4670*/  IMAD.WIDE.U32 R20, R115, UR8, R20 ;  /* 0x0000000873147c25 */ /* 0x000fc8000f8e0014 */
[----:B------:R-:W-:Y:S02]  /*4680*/  IMAD R115, R115, UR9, R18 ;  /* 0x0000000973737c24 */ /* 0x000fe4000f8e0212 */
[----:B------:R-:W-:Y:S01]  /*4690*/  FMUL.FTZ R18, R22, R37 ;  /* 0x0000002516127220 */ /* 0x000fe20000410000 */
[----:B-1----:R-:W-:Y:S02]  /*46a0*/  LEA R22, P5, R20, UR10, 0x2 ;  /* 0x0000000a14167c11 */ /* 0x002fe4000f8a10ff */
[----:B------:R-:W-:Y:S01]  /*46b0*/  IADD3 R115, PT, PT, R21, R115, RZ ;  /* 0x0000007315737210 */ /* 0x000fe20007ffe0ff */
[----:B------:R-:W-:-:S03]  /*46c0*/  FFMA.FTZ R18, R49, R18, R52 ;  /* 0x0000001231127223 */ /* 0x000fc60000010034 */
[----:B------:R-:W-:-:S05]  /*46d0*/  LEA.HI.X R23, R20, UR11, R115, 0x2, P5 ;  /* 0x0000000b14177c11 */ /* 0x000fca000a8f1473 */
[----:B------:R0:W-:Y:S02]  /*46e0*/  STG.E.64 desc[UR6][R22.64], R18 ;  /* 0x0000001216007986 */ /* 0x0001e4000c101b06 */
.L_x_4081:
[----:B------:R-:W-:Y:S05]  /*46f0*/  BSYNC.RECONVERGENT B1 ;  /* 0x0000000000017941 */ /* 0x000fea0003800200 */
.L_x_4080:
[----:B------:R-:W-:Y:S04]  /*4700*/  BSSY.RECONVERGENT B1, `(.L_x_4082) ;  /* 0x0000013000017945 */ /* 0x000fe80003800200 */
[----:B------:R-:W-:Y:S05]  /*4710*/  @P2 BRA `(.L_x_4083) ;  /* 0x0000000000442947 */ /* 0x000fea0003800000 */
[----:B------:R-:W1:Y:S01]  /*4720*/  LDCU.64 UR8, c[0x0][0x3e0] ;  /* 0x00007c00ff0877ac */ /* 0x000e620008000a00 */
[----:B------:R-:W-:Y:S01]  /*4730*/  MOV R20, R110 ;  /* 0x0000006e00147202 */ /* 0x000fe20000000f00 */
[----:B------:R-:W-:Y:S01]  /*4740*/  FADD.FTZ R24, -R36, R24 ;  /* 0x0000001824187221 */ /* 0x000fe20000010100 */
[----:B------:R-:W-:Y:S01]  /*4750*/  MOV R21, R113 ;  /* 0x0000007100157202 */ /* 0x000fe20000000f00 */
[----:B------:R-:W2:Y:S02]  /*4760*/  LDCU.64 UR10, c[0x0][0x380] ;  /* 0x00007000ff0a77ac */ /* 0x000ea40008000a00 */
[----:B0-----:R-:W-:-:S04]  /*4770*/  FMUL.FTZ R18, R24, R37 ;  /* 0x0000002518127220 */ /* 0x001fc80000410000 */
[----:B------:R-:W-:Y:S01]  /*4780*/  FFMA.FTZ R18, R49, R18, R52 ;  /* 0x0000001231127223 */ /* 0x000fe20000010034 */
[----:B-1----:R-:W-:Y:S02]  /*4790*/  IMAD R114, R114, UR8, RZ ;  /* 0x0000000872727c24 */ /* 0x002fe4000f8e02ff */
[----:B------:R-:W-:-:S04]  /*47a0*/  IMAD.WIDE.U32 R20, R55, UR8, R20 ;  /* 0x0000000837147c25 */ /* 0x000fc8000f8e0014 */
[----:B------:R-:W-:Y:S02]  /*47b0*/  IMAD R55, R55, UR9, R114 ;  /* 0x0000000937377c24 */ /* 0x000fe4000f8e0272 */
[----:B------:R-:W-:Y:S01]  /*47c0*/  FADD.FTZ R114, -R36, R25 ;  /* 0x0000001924727221 */ /* 0x000fe20000010100 */
[----:B--2---:R-:W-:Y:S02]  /*47d0*/  LEA R22, P2, R20, UR10, 0x2 ;  /* 0x0000000a14167c11 */ /* 0x004fe4000f8410ff */
[----:B------:R-:W-:Y:S01]  /*47e0*/  IADD3 R55, PT, PT, R21, R55, RZ ;  /* 0x0000003715377210 */ /* 0x000fe20007ffe0ff */
[----:B------:R-:W-:-:S03]  /*47f0*/  FMUL.FTZ R19, R114, R37 ;  /* 0x0000002572137220 */ /* 0x000fc60000410000 */
[----:B------:R-:W-:Y:S01]  /*4800*/  LEA.HI.X R23, R20, UR11, R55, 0x2, P2 ;  /* 0x0000000b14177c11 */ /* 0x000fe200090f1437 */
[----:B------:R-:W-:-:S05]  /*4810*/  FFMA.FTZ R19, R50, R19, R51 ;  /* 0x0000001332137223 */ /* 0x000fca0000010033 */
[----:B------:R1:W-:Y:S02]  /*4820*/  STG.E.64 desc[UR6][R22.64], R18 ;  /* 0x0000001216007986 */ /* 0x0003e4000c101b06 */
.L_x_4083:
[----:B------:R-:W-:Y:S05]  /*4830*/  BSYNC.RECONVERGENT B1 ;  /* 0x0000000000017941 */ /* 0x000fea0003800200 */
.L_x_4082:
[----:B------:R-:W-:Y:S04]  /*4840*/  BSSY.RECONVERGENT B1, `(.L_x_4084) ;  /* 0x0000013000017945 */ /* 0x000fe80003800200 */
[----:B------:R-:W-:Y:S05]  /*4850*/  @P1 BRA `(.L_x_4085) ;  /* 0x0000000000441947 */ /* 0x000fea0003800000 */
[----:B------:R-:W2:Y:S01]  /*4860*/  LDCU.64 UR8, c[0x0][0x3e0] ;  /* 0x00007c00ff0877ac */ /* 0x000ea20008000a00 */
[----:B------:R-:W-:Y:S01]  /*4870*/  MOV R20, R110 ;  /* 0x0000006e00147202 */ /* 0x000fe20000000f00 */
[C---:B------:R-:W-:Y:S01]  /*4880*/  FADD.FTZ R84, -R36.reuse, R84 ;  /* 0x0000005424547221 */ /* 0x040fe20000010100 */
[----:B------:R-:W-:Y:S01]  /*4890*/  MOV R21, R113 ;  /* 0x0000007100157202 */ /* 0x000fe20000000f00 */
[----:B------:R-:W3:Y:S01]  /*48a0*/  LDCU.64 UR10, c[0x0][0x380] ;  /* 0x00007000ff0a77ac */ /* 0x000ee20008000a00 */
[----:B------:R-:W-:Y:S01]  /*48b0*/  FADD.FTZ R24, -R36, R85 ;  /* 0x0000005524187221 */ /* 0x000fe20000010100 */
[----:B01----:R-:W-:-:S04]  /*48c0*/  FMUL.FTZ R18, R84, R37 ;  /* 0x0000002554127220 */ /* 0x003fc80000410000 */
[----:B------:R-:W-:Y:S01]  /*48d0*/  FFMA.FTZ R18, R49, R18, R52 ;  /* 0x0000001231127223 */ /* 0x000fe20000010034 */
[----:B--2---:R-:W-:Y:S02]  /*48e0*/  IMAD R19, R13, UR8, RZ ;  /* 0x000000080d137c24 */ /* 0x004fe4000f8e02ff */
[----:B------:R-:W-:-:S04]  /*48f0*/  IMAD.WIDE.U32 R20, R10, UR8, R20 ;  /* 0x000000080a147c25 */ /* 0x000fc8000f8e0014 */
[----:B------:R-:W-:Y:S01]  /*4900*/  IMAD R19, R10, UR9, R19 ;  /* 0x000000090a137c24 */ /* 0x000fe2000f8e0213 */
[----:B---3--:R-:W-:-:S04]  /*4910*/  LEA R22, P1, R20, UR10, 0x2 ;  /* 0x0000000a14167c11 */ /* 0x008fc8000f8210ff */
[----:B------:R-:W-:Y:S01]  /*4920*/  IADD3 R21, PT, PT, R21, R19, RZ ;  /* 0x0000001315157210 */ /* 0x000fe20007ffe0ff */
[----:B------:R-:W-:-:S03]  /*4930*/  FMUL.FTZ R19, R24, R37 ;  /* 0x0000002518137220 */ /* 0x000fc60000410000 */
[----:B------:R-:W-:Y:S01]  /*4940*/  LEA.HI.X R23, R20, UR11, R21, 0x2, P1 ;  /* 0x0000000b14177c11 */ /* 0x000fe200088f1415 */
[----:B------:R-:W-:-:S05]  /*4950*/  FFMA.FTZ R19, R50, R19, R51 ;  /* 0x0000001332137223 */ /* 0x000fca0000010033 */
[----:B------:R2:W-:Y:S02]  /*4960*/  STG.E.64 desc[UR6][R22.64], R18 ;  /* 0x0000001216007986 */ /* 0x0005e4000c101b06 */
.L_x_4085:
[----:B------:R-:W-:Y:S05]  /*4970*/  BSYNC.RECONVERGENT B1 ;  /* 0x0000000000017941 */ /* 0x000fea0003800200 */
.L_x_4084:
[----:B------:R-:W-:Y:S04]  /*4980*/  BSSY.RECONVERGENT B1, `(.L_x_4086) ;  /* 0x0000013000017945 */ /* 0x000fe80003800200 */
[----:B------:R-:W-:Y:S05]  /*4990*/  @P6 BRA `(.L_x_4087) ;  /* 0x0000000000446947 */ /* 0x000fea0003800000 */
[----:B------:R-:W3:Y:S01]  /*49a0*/  LDCU.64 UR8, c[0x0][0x3e0] ;  /* 0x00007c00ff0877ac */ /* 0x000ee20008000a00 */
[----:B------:R-:W-:Y:S01]  /*49b0*/  MOV R20, R110 ;  /* 0x0000006e00147202 */ /* 0x000fe20000000f00 */
[C---:B------:R-:W-:Y:S01]  /*49c0*/  FADD.FTZ R26, -R36.reuse, R26 ;  /* 0x0000001a241a7221 */ /* 0x040fe20000010100 */
[----:B------:R-:W-:Y:S01]  /*49d0*/  MOV R21, R113 ;  /* 0x0000007100157202 */ /* 0x000fe20000000f00 */
[----:B------:R-:W4:Y:S01]  /*49e0*/  LDCU.64 UR10, c[0x0][0x380] ;  /* 0x00007000ff0a77ac */ /* 0x000f220008000a00 */
[----:B------:R-:W-:-:S04]  /*49f0*/  FADD.FTZ R24, -R36, R27 ;  /* 0x0000001b24187221 */ /* 0x000fc80000010100 */
[----:B012---:R-:W-:-:S04]  /*4a00*/  FMUL.FTZ R19, R24, R37 ;  /* 0x0000002518137220 */ /* 0x007fc80000410000 */
[----:B------:R-:W-:Y:S01]  /*4a10*/  FFMA.FTZ R19, R50, R19, R51 ;  /* 0x0000001332137223 */ /* 0x000fe20000010033 */
[----:B---3--:R-:W-:Y:S02]  /*4a20*/  IMAD R18, R109, UR8, RZ ;  /* 0x000000086d127c24 */ /* 0x008fe4000f8e02ff */
[----:B------:R-:W-:-:S04]  /*4a30*/  IMAD.WIDE.U32 R20, R107, UR8, R20 ;  /* 0x000000086b147c25 */ /* 0x000fc8000f8e0014 */
[----:B------:R-:W-:Y:S02]  /*4a40*/  IMAD R107, R107, UR9, R18 ;  /* 0x000000096b6b7c24 */ /* 0x000fe4000f8e0212 */
[----:B------:R-:W-:Y:S01]  /*4a50*/  FMUL.FTZ R18, R26, R37 ;  /* 0x000000251a127220 */ /* 0x000fe20000410000 */
[----:B----4-:R-:W-:Y:S02]  /*4a60*/  LEA R22, P1, R20, UR10, 0x2 ;  /* 0x0000000a14167c11 */ /* 0x010fe4000f8210ff */
[----:B------:R-:W-:Y:S01]  /*4a70*/  IADD3 R107, PT, PT, R21, R107, RZ ;  /* 0x0000006b156b7210 */ /* 0x000fe20007ffe0ff */
[----:B------:R-:W-:-:S03]  /*4a80*/  FFMA.FTZ R18, R49, R18, R52 ;  /* 0x0000001231127223 */ /* 0x000fc60000010034 */
[----:B------:R-:W-:-:S05]  /*4a90*/  LEA.HI.X R23, R20, UR11, R107, 0x2, P1 ;  /* 0x0000000b14177c11 */ /* 0x000fca00088f146b */
[----:B------:R3:W-:Y:S02]  /*4aa0*/  STG.E.64 desc[UR6][R22.64], R18 ;  /* 0x0000001216007986 */ /* 0x0007e4000c101b06 */
.L_x_4087:
[----:B------:R-:W-:Y:S05]  /*4ab0*/  BSYNC.RECONVERGENT B1 ;  /* 0x0000000000017941 */ /* 0x000fea0003800200 */
.L_x_4086:
[----:B------:R-:W-:Y:S04]  /*4ac0*/  BSSY.RECONVERGENT B1, `(.L_x_4088) ;  /* 0x0000013000017945 */ /* 0x000fe80003800200 */
[----:B------:R-:W-:Y:S05]  /*4ad0*/  @P3 BRA `(.L_x_4089) ;  /* 0x0000000000443947 */ /* 0x000fea0003800000 */
[----:B------:R-:W4:Y:S01]  /*4ae0*/  LDCU.64 UR8, c[0x0][0x3e0] ;  /* 0x00007c00ff0877ac */ /* 0x000f220008000a00 */
[----:B------:R-:W-:Y:S01]  /*4af0*/  MOV R20, R110 ;  /* 0x0000006e00147202 */ /* 0x000fe20000000f00 */
[C---:B------:R-:W-:Y:S01]  /*4b00*/  FADD.FTZ R28, -R36.reuse, R28 ;  /* 0x0000001c241c7221 */ /* 0x040fe20000010100 */
[----:B------:R-:W-:Y:S01]  /*4b10*/  MOV R21, R113 ;  /* 0x0000007100157202 */ /* 0x000fe20000000f00 */
[----:B------:R-:W5:Y:S01]  /*4b20*/  LDCU.64 UR10, c[0x0][0x380] ;  /* 0x00007000ff0a77ac */ /* 0x000f620008000a00 */
[----:B------:R-:W-:Y:S01]  /*4b30*/  FADD.FTZ R24, -R36, R29 ;  /* 0x0000001d24187221 */ /* 0x000fe20000010100 */
[----:B0123--:R-:W-:-:S03]  /*4b40*/  FMUL.FTZ R18, R28, R37 ;  /* 0x000000251c127220 */ /* 0x00ffc60000410000 */
[----:B------:R-:W-:Y:S01]  /*4b50*/  FMUL.FTZ R19, R24, R37 ;  /* 0x0000002518137220 */ /* 0x000fe20000410000 */
[----:B------:R-:W-:-:S03]  /*4b60*/  FFMA.FTZ R18, R49, R18, R52 ;  /* 0x0000001231127223 */ /* 0x000fc60000010034 */
[----:B------:R-:W-:Y:S01]  /*4b70*/  FFMA.FTZ R19, R50, R19, R51 ;  /* 0x0000001332137223 */ /* 0x000fe20000010033 */
[----:B----4-:R-:W-:Y:S02]  /*4b80*/  IMAD R59, R59, UR8, RZ ;  /* 0x000000083b3b7c24 */ /* 0x010fe4000f8e02ff */
[----:B------:R-:W-:-:S04]  /*4b90*/  IMAD.WIDE.U32 R20, R58, UR8, R20 ;  /* 0x000000083a147c25 */ /* 0x000fc8000f8e0014 */
[----:B------:R-:W-:Y:S01]  /*4ba0*/  IMAD R59, R58, UR9, R59 ;  /* 0x000000093a3b7c24 */ /* 0x000fe2000f8e023b */
[----:B-----5:R-:W-:-:S04]  /*4bb0*/  LEA R22, P1, R20, UR10, 0x2 ;  /* 0x0000000a14167c11 */ /* 0x020fc8000f8210ff */
[----:B------:R-:W-:-:S04]  /*4bc0*/  IADD3 R59, PT, PT, R21, R59, RZ ;  /* 0x0000003b153b7210 */ /* 0x000fc80007ffe0ff */
[----:B------:R-:W-:-:S05]  /*4bd0*/  LEA.HI.X R23, R20, UR11, R59, 0x2, P1 ;  /* 0x0000000b14177c11 */ /* 0x000fca00088f143b */
[----:B------:R4:W-:Y:S02]  /*4be0*/  STG.E.64 desc[UR6][R22.64], R18 ;  /* 0x0000001216007986 */ /* 0x0009e4000c101b06 */
.L_x_4089:
[----:B------:R-:W-:Y:S05]  /*4bf0*/  BSYNC.RECONVERGENT B1 ;  /* 0x0000000000017941 */ /* 0x000fea0003800200 */
.L_x_4088:
[----:B------:R-:W-:Y:S04]  /*4c00*/  BSSY.RECONVERGENT B1, `(.L_x_4090) ;  /* 0x0000013000017945 */ /* 0x000fe80003800200 */
[----:B------:R-:W-:Y:S05]  /*4c10*/  @P4 BRA `(.L_x_4091) ;  /* 0x0000000000444947 */ /* 0x000fea0003800000 */
[----:B------:R-:W5:Y:S01]  /*4c20*/  LDCU.64 UR8, c[0x0][0x3e0] ;  /* 0x00007c00ff0877ac */ /* 0x000f620008000a00 */
[----:B------:R-:W-:Y:S01]  /*4c30*/  MOV R20, R110 ;  /* 0x0000006e00147202 */ /* 0x000fe20000000f00 */
[C---:B------:R-:W-:Y:S01]  /*4c40*/  FADD.FTZ R30, -R36.reuse, R30 ;  /* 0x0000001e241e7221 */ /* 0x040fe20000010100 */
[----:B------:R-:W-:Y:S01]  /*4c50*/  MOV R21, R113 ;  /* 0x0000007100157202 */ /* 0x000fe20000000f00 */
[----:B------:R-:W5:Y:S01]  /*4c60*/  LDCU.64 UR10, c[0x0][0x380] ;  /* 0x00007000ff0a77ac */ /* 0x000f620008000a00 */
[----:B------:R-:W-:Y:S01]  /*4c70*/  FADD.FTZ R24, -R36, R31 ;  /* 0x0000001f24187221 */ /* 0x000fe20000010100 */
[----:B01234-:R-:W-:-:S03]  /*4c80*/  FMUL.FTZ R18, R30, R37 ;  /* 0x000000251e127220 */ /* 0x01ffc60000410000 */
[----:B------:R-:W-:Y:S01]  /*4c90*/  FMUL.FTZ R19, R24, R37 ;  /* 0x0000002518137220 */ /* 0x000fe20000410000 */
[----:B------:R-:W-:-:S03]  /*4ca0*/  FFMA.FTZ R18, R49, R18, R52 ;  /* 0x0000001231127223 */ /* 0x000fc60000010034 */
[----:B------:R-:W-:Y:S01]  /*4cb0*/  FFMA.FTZ R19, R50, R19, R51 ;  /* 0x0000001332137223 */ /* 0x000fe20000010033 */
[----:B-----5:R-:W-:Y:S02]  /*4cc0*/  IMAD R57, R57, UR8, RZ ;  /* 0x0000000839397c24 */ /* 0x020fe4000f8e02ff */
[----:B------:R-:W-:-:S04]  /*4cd0*/  IMAD.WIDE.U32 R20, R56, UR8, R20 ;  /* 0x0000000838147c25 */ /* 0x000fc8000f8e0014 */
[----:B------:R-:W-:Y:S01]  /*4ce0*/  IMAD R57, R56, UR9, R57 ;  /* 0x0000000938397c24 */ /* 0x000fe2000f8e0239 */
[----:B------:R-:W-:-:S04]  /*4cf0*/  LEA R22, P1, R20, UR10, 0x2 ;  /* 0x0000000a14167c11 */ /* 0x000fc8000f8210ff */
[----:B------:R-:W-:-:S04]  /*4d00*/  IADD3 R57, PT, PT, R21, R57, RZ ;  /* 0x0000003915397210 */ /* 0x000fc80007ffe0ff */
[----:B------:R-:W-:-:S05]  /*4d10*/  LEA.HI.X R23, R20, UR11, R57, 0x2, P1 ;  /* 0x0000000b14177c11 */ /* 0x000fca00088f1439 */
[----:B------:R0:W-:Y:S02]  /*4d20*/  STG.E.64 desc[UR6][R22.64], R18 ;  /* 0x0000001216007986 */ /* 0x0001e4000c101b06 */
.L_x_4091:
[----:B------:R-:W-:Y:S05]  /*4d30*/  BSYNC.RECONVERGENT B1 ;  /* 0x0000000000017941 */ /* 0x000fea0003800200 */
.L_x_4090:
        /* <DEDUP_REMOVED lines=37> */
.L_x_4093:
[----:B------:R-:W-:Y:S05]  /*4f90*/  BSYNC.RECONVERGENT B1 ;  /* 0x0000000000017941 */ /* 0x000fea0003800200 */
.L_x_4092:
[----:B------:R-:W-:Y:S04]  /*4fa0*/  BSSY.RECONVERGENT B1, `(.L_x_4094) ;  /* 0x0000013000017945 */ /* 0x000fe80003800200 */
[----:B------:R-:W-:Y:S05]  /*4fb0*/  @P2 BRA `(.L_x_4095) ;  /* 0x0000000000442947 */ /* 0x000fea0003800000 */
[----:B------:R-:W5:Y:S01]  /*4fc0*/  LDCU.64 UR8, c[0x0][0x3e0] ;  /* 0x00007c00ff0877ac */ /* 0x000f620008000a00 */
[----:B01234-:R-:W-:Y:S01]  /*4fd0*/  MOV R18, R110 ;  /* 0x0000006e00127202 */ /* 0x01ffe20000000f00 */
        /* <DEDUP_REMOVED lines=15> */
.L_x_4095:
[----:B------:R-:W-:Y:S05]  /*50d0*/  BSYNC.RECONVERGENT B1 ;  /* 0x0000000000017941 */ /* 0x000fea0003800200 */
.L_x_4094:
[----:B------:R-:W-:Y:S04]  /*50e0*/  BSSY.RECONVERGENT B1, `(.L_x_4096) ;  /* 0x0000013000017945 */ /* 0x000fe80003800200 */
[----:B------:R-:W-:Y:S05]  /*50f0*/  @P1 BRA `(.L_x_4097) ;  /* 0x0000000000441947 */ /* 0x000fea0003800000 */
[----:B------:R-:W5:Y:S01]  /*5100*/  LDCU.64 UR8, c[0x0][0x3e0] ;  /* 0x00007c00ff0877ac */ /* 0x000f620008000a00 */
[----:B01234-:R-:W-:Y:S01]  /*5110*/  MOV R18, R110 ;  /* 0x0000006e00127202 */ /* 0x01ffe20000000f00 */
[----:B------:R-:W-:Y:S01]  /*5120*/  FADD.FTZ R60, -R36, R60 ;  /* 0x0000003c243c7221 */ /* 0x000fe20000010100 */
[----:B------:R-:W-:Y:S01]  /*5130*/  MOV R19, R113 ;  /* 0x0000007100137202 */ /* 0x000fe20000000f00 */
[----:B------:R-:W0:Y:S02]  /*5140*/  LDCU.64 UR10, c[0x0][0x380] ;  /* 0x00007000ff0a77ac */ /* 0x000e240008000a00 */
[----:B------:R-:W-:-:S04]  /*5150*/  FMUL.FTZ R22, R60, R37 ;  /* 0x000000253c167220 */ /* 0x000fc80000410000 */
[----:B------:R-:W-:Y:S01]  /*5160*/  FFMA.FTZ R22, R49, R22, R52 ;  /* 0x0000001631167223 */ /* 0x000fe20000010034 */
[----:B-----5:R-:W-:Y:S02]  /*5170*/  IMAD R21, R28, UR8, RZ ;  /* 0x000000081c157c24 */ /* 0x020fe4000f8e02ff */
[----:B------:R-:W-:Y:S01]  /*5180*/  FADD.FTZ R28, -R36, R61 ;  /* 0x0000003d241c7221 */ /* 0x000fe20000010100 */
        /* <DEDUP_REMOVED lines=8> */
.L_x_4097:
[----:B------:R-:W-:Y:S05]  /*5210*/  BSYNC.RECONVERGENT B1 ;  /* 0x0000000000017941 */ /* 0x000fea0003800200 */
.L_x_4096:
        /* <DEDUP_REMOVED lines=19> */
.L_x_4099:
[----:B------:R-:W-:Y:S05]  /*5350*/  BSYNC.RECONVERGENT B1 ;  /* 0x0000000000017941 */ /* 0x000fea0003800200 */
.L_x_4098:
        /* <DEDUP_REMOVED lines=19> */
.L_x_4101:
[----:B------:R-:W-:Y:S05]  /*5490*/  BSYNC.RECONVERGENT B1 ;  /* 0x0000000000017941 */ /* 0x000fea0003800200 */
.L_x_4100:
        /* <DEDUP_REMOVED lines=19> */
.L_x_4103:
[----:B------:R-:W-:Y:S05]  /*55d0*/  BSYNC.RECONVERGENT B1 ;  /* 0x0000000000017941 */ /* 0x000fea0003800200 */
.L_x_4102:
[----:B------:R-:W-:Y:S01]  /*55e0*/  ISETP.GE.U32.AND P5, PT, R41, UR4, PT ;  /* 0x0000000429007c0c */ /* 0x000fe2000bfa6070 */
[----:B------:R-:W-:Y:S01]  /*55f0*/  BSSY.RECONVERGENT B1, `(.L_x_4104) ;  /* 0x0000026000017945 */ /* 0x000fe20003800200 */
[----:B------:R-:W-:Y:S02]  /*5600*/  IADD3 R30, PT, PT, R38, 0x110, RZ ;  /* 0x00000110261e7810 */ /* 0x000fe40007ffe0ff */
        /* <DEDUP_REMOVED lines=16> */
[C---:B01234-:R-:W-:Y:S02]  /*5710*/  IADD3 R19, PT, PT, R38.reuse, 0x140, RZ ;  /* 0x0000014026137810 */ /* 0x05ffe40007ffe0ff */
[----:B------:R-:W-:Y:S01]  /*5720*/  IADD3 R18, PT, PT, R38, 0x150, RZ ;  /* 0x0000015026127810 */ /* 0x000fe20007ffe0ff */
[----:B------:R-:W-:Y:S08]  /*5730*/  @P5 BRA `(.L_x_4105) ;  /* 0x0000000000445947 */ /* 0x000ff00003800000 */
[----:B------:R-:W0:Y:S01]  /*5740*/  LDCU.64 UR8, c[0x0][0x3e0] ;  /* 0x00007c00ff0877ac */ /* 0x000e220008000a00 */
[----:B------:R-:W-:Y:S01]  /*5750*/  MOV R20, R110 ;  /* 0x0000006e00147202 */ /* 0x000fe20000000f00 */
[C---:B------:R-:W-:Y:S01]  /*5760*/  FADD.FTZ R66, -R36.reuse, R66 ;  /* 0x0000004224427221 */ /* 0x040fe20000010100 */
[----:B------:R-:W-:Y:S01]  /*5770*/  MOV R21, R113 ;  /* 0x0000007100157202 */ /* 0x000fe20000000f00 */
[----:B------:R-:W1:Y:S01]  /*5780*/  LDCU.64 UR10, c[0x0][0x380] ;  /* 0x00007000ff0a77ac */ /* 0x000e620008000a00 */
[----:B------:R-:W-:Y:S01]  /*5790*/  FADD.FTZ R32, -R36, R67 ;  /* 0x0000004324207221 */ /* 0x000fe20000010100 */
        /* <DEDUP_REMOVED lines=8> */
[----:B------:R-:W-:-:S04]  /*5820*/  IADD3 R41, PT, PT, R21, R41, RZ ;  /* 0x0000002915297210 */ /* 0x000fc80007ffe0ff */
[----:B------:R-:W-:-:S05]  /*5830*/  LEA.HI.X R23, R20, UR11, R41, 0x2, P5 ;  /* 0x0000000b14177c11 */ /* 0x000fca000a8f1429 */
[----:B------:R0:W-:Y:S02]  /*5840*/  STG.E.64 desc[UR6][R22.64], R28 ;  /* 0x0000001c16007986 */ /* 0x0001e4000c101b06 */
.L_x_4105:
[----:B------:R-:W-:Y:S05]  /*5850*/  BSYNC.RECONVERGENT B1 ;  /* 0x0000000000017941 */ /* 0x000fea0003800200 */
.L_x_4104:
[----:B------:R-:W-:Y:S04]  /*5860*/  BSSY.RECONVERGENT B1, `(.L_x_4106) ;  /* 0x0000013000017945 */ /* 0x000fe80003800200 */
[----:B------:R-:W-:Y:S05]  /*5870*/  @P2 BRA `(.L_x_4107) ;  /* 0x0000000000442947 */ /* 0x000fea0003800000 */
[----:B------:R-:W1:Y:S01]  /*5880*/  LDCU.64 UR8, c[0x0][0x3e0] ;  /* 0x00007c00ff0877ac */ /* 0x000e620008000a00 */
[----:B------:R-:W-:Y:S01]  /*5890*/  MOV R20, R110 ;  /* 0x0000006e00147202 */ /* 0x000fe20000000f00 */
[----:B------:R-:W-:Y:S01]  /*58a0*/  FADD.FTZ R68, -R36, R68 ;  /* 0x0000004424447221 */ /* 0x000fe20000010100 */
[----:B------:R-:W-:Y:S01]  /*58b0*/  MOV R21, R113 ;  /* 0x0000007100157202 */ /* 0x000fe20000000f00 */
[----:B------:R-:W0:Y:S02]  /*58c0*/  LDCU.64 UR10, c[0x0][0x380] ;  /* 0x00007000ff0a77ac */ /* 0x000e240008000a00 */
[----:B------:R-:W-:-:S04]  /*58d0*/  FMUL.FTZ R68, R68, R37 ;  /* 0x0000002544447220 */ /* 0x000fc80000410000 */
[----:B------:R-:W-:Y:S01]  /*58e0*/  FFMA.FTZ R68, R49, R68, R52 ;  /* 0x0000004431447223 */ /* 0x000fe20000010034 */
[----:B-1----:R-:W-:Y:S02]  /*58f0*/  IMAD R33, R33, UR8, RZ ;  /* 0x0000000821217c24 */ /* 0x002fe4000f8e02ff */
        /* <DEDUP_REMOVED lines=9> */
.L_x_4107:
[----:B------:R-:W-:Y:S05]  /*5990*/  BSYNC.RECONVERGENT B1 ;  /* 0x0000000000017941 */ /* 0x000fea0003800200 */
.L_x_4106:
[----:B------:R-:W-:Y:S04]  /*59a0*/  BSSY.RECONVERGENT B1, `(.L_x_4108) ;  /* 0x0000013000017945 */ /* 0x000fe80003800200 */
[----:B------:R-:W-:Y:S05]  /*59b0*/  @P1 BRA `(.L_x_4109) ;  /* 0x0000000000441947 */ /* 0x000fea0003800000 */
[----:B------:R-:W2:Y:S01]  /*59c0*/  LDCU.64 UR8, c[0x0][0x3e0] ;  /* 0x00007c00ff0877ac */ /* 0x000ea20008000a00 */
[----:B------:R-:W-:Y:S01]  /*59d0*/  MOV R20, R110 ;  /* 0x0000006e00147202 */ /* 0x000fe20000000f00 */
        /* <DEDUP_REMOVED lines=11> */
[----:B01----:R-:W-:-:S04]  /*5a90*/  LEA R22, P1, R20, UR10, 0x2 ;  /* 0x0000000a14167c11 */ /* 0x003fc8000f8210ff */
[----:B------:R-:W-:-:S04]  /*5aa0*/  IADD3 R25, PT, PT, R21, R25, RZ ;  /* 0x0000001915197210 */ /* 0x000fc80007ffe0ff */
[----:B------:R-:W-:-:S05]  /*5ab0*/  LEA.HI.X R23, R20, UR11, R25, 0x2, P1 ;  /* 0x0000000b14177c11 */ /* 0x000fca00088f1419 */
[----:B------:R2:W-:Y:S02]  /*5ac0*/  STG.E.64 desc[UR6][R22.64], R70 ;  /* 0x0000004616007986 */ /* 0x0005e4000c101b06 */
.L_x_4109:
[----:B------:R-:W-:Y:S05]  /*5ad0*/  BSYNC.RECONVERGENT B1 ;  /* 0x0000000000017941 */ /* 0x000fea0003800200 */
.L_x_4108:
[----:B------:R-:W-:Y:S04]  /*5ae0*/  BSSY.RECONVERGENT B1, `(.L_x_4110) ;  /* 0x0000013000017945 */ /* 0x000fe80003800200 */
[----:B------:R-:W-:Y:S05]  /*5af0*/  @P6 BRA `(.L_x_4111) ;  /* 0x0000000000446947 */ /* 0x000fea0003800000 */
[----:B------:R-:W3:Y:S01]  /*5b00*/  LDCU.64 UR8, c[0x0][0x3e0] ;  /* 0x00007c00ff0877ac */ /* 0x000ee20008000a00 */
[----:B------:R-:W-:Y:S01]  /*5b10*/  MOV R20, R110 ;  /* 0x0000006e00147202 */ /* 0x000fe20000000f00 */
[C---:B------:R-:W-:Y:S01]  /*5b20*/  FADD.FTZ R72, -R36.reuse, R72 ;  /* 0x0000004824487221 */ /* 0x040fe20000010100 */
[----:B------:R-:W-:Y:S01]  /*5b30*/  MOV R21, R113 ;  /* 0x0000007100157202 */ /* 0x000fe20000000f00 */
[----:B------:R-:W4:Y:S01]  /*5b40*/  LDCU.64 UR10, c[0x0][0x380] ;  /* 0x00007000ff0a77ac */ /* 0x000f220008000a00 */
[----:B------:R-:W-:Y:S01]  /*5b50*/  FADD.FTZ R24, -R36, R73 ;  /* 0x0000004924187221 */ /* 0x000fe20000010100 */
[----:B------:R-:W-:-:S03]  /*5b60*/  FMUL.FTZ R72, R72, R37 ;  /* 0x0000002548487220 */ /* 0x000fc60000410000 */
[----:B------:R-:W-:Y:S01]  /*5b70*/  FMUL.FTZ R24, R24, R37 ;  /* 0x0000002518187220 */ /* 0x000fe20000410000 */
[----:B------:R-:W-:-:S03]  /*5b80*/  FFMA.FTZ R72, R49, R72, R52 ;  /* 0x0000004831487223 */ /* 0x000fc60000010034 */
[----:B------:R-:W-:Y:S01]  /*5b90*/  FFMA.FTZ R73, R50, R24, R51 ;  /* 0x0000001832497223 */ /* 0x000fe20000010033 */
[----:B---3--:R-:W-:Y:S02]  /*5ba0*/  IMAD R31, R31, UR8, RZ ;  /* 0x000000081f1f7c24 */ /* 0x008fe4000f8e02ff */
[----:B012---:R-:W-:-:S04]  /*5bb0*/  IMAD.WIDE.U32 R22, R30, UR8, R20 ;  /* 0x000000081e167c25 */ /* 0x007fc8000f8e0014 */
[----:B------:R-:W-:Y:S01]  /*5bc0*/  IMAD R31, R30, UR9, R31 ;  /* 0x000000091e1f7c24 */ /* 0x000fe2000f8e021f */
[----:B----4-:R-:W-:-:S04]  /*5bd0*/  LEA R20, P1, R22, UR10, 0x2 ;  /* 0x0000000a16147c11 */ /* 0x010fc8000f8210ff */
[----:B------:R-:W-:-:S04]  /*5be0*/  IADD3 R31, PT, PT, R23, R31, RZ ;  /* 0x0000001f171f7210 */ /* 0x000fc80007ffe0ff */
[----:B------:R-:W-:-:S05]  /*5bf0*/  LEA.HI.X R21, R22, UR11, R31, 0x2, P1 ;  /* 0x0000000b16157c11 */ /* 0x000fca00088f141f */
[----:B------:R3:W-:Y:S02]  /*5c00*/  STG.E.64 desc[UR6][R20.64], R72 ;  /* 0x0000004814007986 */ /* 0x0007e4000c101b06 */
.L_x_4111:
[----:B------:R-:W-:Y:S05]  /*5c10*/  BSYNC.RECONVERGENT B1 ;  /* 0x0000000000017941 */ /* 0x000fea0003800200 */
.L_x_4110:
[----:B------:R-:W-:Y:S04]  /*5c20*/  BSSY.RECONVERGENT B1, `(.L_x_4112) ;  /* 0x0000013000017945 */ /* 0x000fe80003800200 */
[----:B------:R-:W-:Y:S05]  /*5c30*/  @P3 BRA `(.L_x_4113) ;  /* 0x0000000000443947 */ /* 0x000fea0003800000 */
[----:B------:R-:W4:Y:S01]  /*5c40*/  LDCU.64 UR8, c[0x0][0x3e0] ;  /* 0x00007c00ff0877ac */ /* 0x000f220008000a00 */
[----:B---3--:R-:W-:Y:S01]  /*5c50*/  MOV R20, R110 ;  /* 0x0000006e00147202 */ /* 0x008fe20000000f00 */
[C---:B------:R-:W-:Y:S01]  /*5c60*/  FADD.FTZ R74, -R36.reuse, R74 ;  /* 0x0000004a244a7221 */ /* 0x040fe20000010100 */
[----:B------:R-:W-:Y:S01]  /*5c70*/  MOV R21, R113 ;  /* 0x0000007100157202 */ /* 0x000fe20000000f00 */
[----:B------:R-:W3:Y:S01]  /*5c80*/  LDCU.64 UR10, c[0x0][0x380] ;  /* 0x00007000ff0a77ac */ /* 0x000ee20008000a00 */
[----:B------:R-:W-:Y:S01]  /*5c90*/  FADD.FTZ R24, -R36, R75 ;  /* 0x0000004b24187221 */ /* 0x000fe20000010100 */
[----:B------:R-:W-:-:S03]  /*5ca0*/  FMUL.FTZ R74, R74, R37 ;  /* 0x000000254a4a7220 */ /* 0x000fc60000410000 */
[----:B------:R-:W-:Y:S01]  /*5cb0*/  FMUL.FTZ R24, R24, R37 ;  /* 0x0000002518187220 */ /* 0x000fe20000410000 */
[----:B------:R-:W-:-:S03]  /*5cc0*/  FFMA.FTZ R74, R49, R74, R52 ;  /* 0x0000004a314a7223 */ /* 0x000fc60000010034 */
[----:B------:R-:W-:Y:S01]  /*5cd0*/  FFMA.FTZ R75, R50, R24, R51 ;  /* 0x00000018324b7223 */ /* 0x000fe20000010033 */
[----:B----4-:R-:W-:Y:S02]  /*5ce0*/  IMAD R48, R48, UR8, RZ ;  /* 0x0000000830307c24 */ /* 0x010fe4000f8e02ff */
[----:B012---:R-:W-:-:S04]  /*5cf0*/  IMAD.WIDE.U32 R22, R43, UR8, R20 ;  /* 0x000000082b167c25 */ /* 0x007fc8000f8e0014 */
[----:B------:R-:W-:Y:S01]  /*5d00*/  IMAD R43, R43, UR9, R48 ;  /* 0x000000092b2b7c24 */ /* 0x000fe2000f8e0230 */
[----:B---3--:R-:W-:-:S04]  /*5d10*/  LEA R20, P1, R22, UR10, 0x2 ;  /* 0x0000000a16147c11 */ /* 0x008fc8000f8210ff */
[----:B------:R-:W-:-:S04]  /*5d20*/  IADD3 R43, PT, PT, R23, R43, RZ ;  /* 0x0000002b172b7210 */ /* 0x000fc80007ffe0ff */
[----:B------:R-:W-:-:S05]  /*5d30*/  LEA.HI.X R21, R22, UR11, R43, 0x2, P1 ;  /* 0x0000000b16157c11 */ /* 0x000fca00088f142b */
[----:B------:R4:W-:Y:S02]  /*5d40*/  STG.E.64 desc[UR6][R20.64], R74 ;  /* 0x0000004a14007986 */ /* 0x0009e4000c101b06 */
.L_x_4113:
[----:B------:R-:W-:Y:S05]  /*5d50*/  BSYNC.RECONVERGENT B1 ;  /* 0x0000000000017941 */ /* 0x000fea0003800200 */
.L_x_4112:
[----:B------:R-:W-:Y:S04]  /*5d60*/  BSSY.RECONVERGENT B1, `(.L_x_4114) ;  /* 0x0000013000017945 */ /* 0x000fe80003800200 */
[----:B------:R-:W-:Y:S05]  /*5d70*/  @P4 BRA `(.L_x_4115) ;  /* 0x0000000000444947 */ /* 0x000fea0003800000 */
[----:B------:R-:W5:Y:S01]  /*5d80*/  LDCU.64 UR8, c[0x0][0x3e0] ;  /* 0x00007c00ff0877ac */ /* 0x000f620008000a00 */
[----:B---34-:R-:W-:Y:S01]  /*5d90*/  MOV R20, R110 ;  /* 0x0000006e00147202 */ /* 0x018fe20000000f00 */
        /* <DEDUP_REMOVED lines=8> */
[----:B-----5:R-:W-:Y:S02]  /*5e20*/  IMAD R27, R27, UR8, RZ ;  /* 0x000000081b1b7c24 */ /* 0x020fe4000f8e02ff */
[----:B012---:R-:W-:-:S04]  /*5e30*/  IMAD.WIDE.U32 R22, R26, UR8, R20 ;  /* 0x000000081a167c25 */ /* 0x007fc8000f8e0014 */
[----:B------:R-:W-:Y:S01]  /*5e40*/  IMAD R27, R26, UR9, R27 ;  /* 0x000000091a1b7c24 */ /* 0x000fe2000f8e021b */
[----:B---3--:R-:W-:-:S04]  /*5e50*/  LEA R20, P1, R22, UR10, 0x2 ;  /* 0x0000000a16147c11 */ /* 0x008fc8000f8210ff */
[----:B------:R-:W-:-:S04]  /*5e60*/  IADD3 R27, PT, PT, R23, R27, RZ ;  /* 0x0000001b171b7210 */ /* 0x000fc80007ffe0ff */
[----:B------:R-:W-:-:S05]  /*5e70*/  LEA.HI.X R21, R22, UR11, R27, 0x2, P1 ;  /* 0x0000000b16157c11 */ /* 0x000fca00088f141b */
[----:B------:R0:W-:Y:S02]  /*5e80*/  STG.E.64 desc[UR6][R20.64], R76 ;  /* 0x0000004c14007986 */ /* 0x0001e4000c101b06 */
.L_x_4115:
[----:B------:R-:W-:Y:S05]  /*5e90*/  BSYNC.RECONVERGENT B1 ;  /* 0x0000000000017941 */ /* 0x000fea0003800200 */
.L_x_4114:
[----:B------:R-:W-:Y:S01]  /*5ea0*/  ISETP.GE.U32.AND P5, PT, R19, UR4, PT ;  /* 0x0000000413007c0c */ /* 0x000fe2000bfa6070 */
[----:B------:R-:W-:Y:S01]  /*5eb0*/  BSSY.RECONVERGENT B1, `(.L_x_4116) ;  /* 0x0000027000017945 */ /* 0x000fe20003800200 */
[----:B------:R-:W-:Y:S02]  /*5ec0*/  SHF.R.S32.HI R24, RZ, 0x1f, R19 ;  /* 0x0000001fff187819 */ /* 0x000fe40000011413 */
[----:B------:R-:W-:Y:S02]  /*5ed0*/  IADD3 R31, PT, PT, R38, 0x160, RZ ;  /* 0x00000160261f7810 */ /* 0x000fe40007ffe0ff */
[----:B------:R-:W-:Y:S02]  /*5ee0*/  ISETP.GE.AND.EX P5, PT, R24, UR5, PT, P5 ;  /* 0x0000000518007c0c */ /* 0x000fe4000bfa6350 */
[----:B012---:R-:W-:Y:S02]  /*5ef0*/  IADD3 R22, PT, PT, R38, 0x190, RZ ;  /* 0x0000019026167810 */ /* 0x007fe40007ffe0ff */
        /* <DEDUP_REMOVED lines=8> */
[C---:B---34-:R-:W-:Y:S02]  /*5f80*/  IADD3 R21, PT, PT, R38.reuse, 0x1a0, RZ ;  /* 0x000001a026157810 */ /* 0x058fe40007ffe0ff */
[----:B------:R-:W-:Y:S02]  /*5f90*/  IADD3 R20, PT, PT, R38, 0x1b0, RZ ;  /* 0x000001b026147810 */ /* 0x000fe40007ffe0ff */
[----:B------:R-:W-:Y:S02]  /*5fa0*/  ISETP.GE.AND.EX P2, PT, R29, UR5, PT, P2 ;  /* 0x000000051d007c0c */ /* 0x000fe4000bf46320 */
[----:B------:R-:W-:Y:S02]  /*5fb0*/  ISETP.GE.AND.EX P1, PT, R30, UR5, PT, P1 ;  /* 0x000000051e007c0c */ /* 0x000fe4000bf26310 */
[----:B------:R-:W-:-:S02]  /*5fc0*/  ISETP.GE.AND.EX P6, PT, R9, UR5, PT, P6 ;  /* 0x0000000509007c0c */ /* 0x000fc4000bfc6360 */
[----:B------:R-:W-:Y:S02]  /*5fd0*/  ISETP.GE.AND.EX P3, PT, R7, UR5, PT, P3 ;  /* 0x0000000507007c0c */ /* 0x000fe4000bf66330 */
[----:B------:R-:W-:Y:S02]  /*5fe0*/  ISETP.GE.AND.EX P4, PT, R23, UR5, PT, P4 ;  /* 0x0000000517007c0c */ /* 0x000fe4000bf86340 */
[----:B------:R-:W-:Y:S01]  /*5ff0*/  IADD3 R38, PT, PT, R38, 0x1c0, RZ ;  /* 0x000001c026267810 */ /* 0x000fe20007ffe0ff */
[----:B------:R-:W-:Y:S10]  /*6000*/  @P5 BRA `(.L_x_4117) ;  /* 0x0000000000445947 */ /* 0x000ff40003800000 */
[----:B------:R-:W0:Y:S01]  /*6010*/  LDCU.64 UR8, c[0x0][0x3e0] ;  /* 0x00007c00ff0877ac */ /* 0x000e220008000a00 */
[----:B------:R-:W-:Y:S01]  /*6020*/  MOV R25, R113 ;  /* 0x0000007100197202 */ /* 0x000fe20000000f00 */
[----:B------:R-:W-:Y:S01]  /*6030*/  FADD.FTZ R78, -R36, R78 ;  /* 0x0000004e244e7221 */ /* 0x000fe20000010100 */
[----:B------:R-:W1:Y:S03]  /*6040*/  LDCU.64 UR10, c[0x0][0x380] ;  /* 0x00007000ff0a77ac */ /* 0x000e660008000a00 */
[----:B------:R-:W-:-:S04]  /*6050*/  FMUL.FTZ R78, R78, R37 ;  /* 0x000000254e4e7220 */ /* 0x000fc80000410000 */
[----:B------:R-:W-:Y:S01]  /*6060*/  FFMA.FTZ R78, R49, R78, R52 ;  /* 0x0000004e314e7223 */ /* 0x000fe20000010034 */
[----:B0-----:R-:W-:Y:S01]  /*6070*/  IMAD R28, R24, UR8, RZ ;  /* 0x00000008181c7c24 */ /* 0x001fe2000f8e02ff */
[----:B------:R-:W-:-:S05]  /*6080*/  MOV R24, R110 ;  /* 0x0000006e00187202 */ /* 0x000fca0000000f00 */
[----:B------:R-:W-:-:S04]  /*6090*/  IMAD.WIDE.U32 R26, R19, UR8, R24 ;  /* 0x00000008131a7c25 */ /* 0x000fc8000f8e0018 */
[----:B------:R-:W-:Y:S02]  /*60a0*/  IMAD R19, R19, UR9, R28 ;  /* 0x0000000913137c24 */ /* 0x000fe4000f8e021c */
[----:B------:R-:W-:Y:S01]  /*60b0*/  FADD.FTZ R28, -R36, R79 ;  /* 0x0000004f241c7221 */ /* 0x000fe20000010100 */
[----:B-1----:R-:W-:Y:S02]  /*60c0*/  LEA R24, P5, R26, UR10, 0x2 ;  /* 0x0000000a1a187c11 */ /* 0x002fe4000f8a10ff */
[----:B------:R-:W-:Y:S01]  /*60d0*/  IADD3 R19, PT, PT, R27, R19, RZ ;  /* 0x000000131b137210 */ /* 0x000fe20007ffe0ff */
[----:B------:R-:W-:-:S03]  /*60e0*/  FMUL.FTZ R28, R28, R37 ;  /* 0x000000251c1c7220 */ /* 0x000fc60000410000 */
[----:B------:R-:W-:Y:S01]  /*60f0*/  LEA.HI.X R25, R26, UR11, R19, 0x2, P5 ;  /* 0x0000000b1a197c11 */ /* 0x000fe2000a8f1413 */
[----:B------:R-:W-:-:S05]  /*6100*/  FFMA.FTZ R79, R50, R28, R51 ;  /* 0x0000001c324f7223 */ /* 0x000fca0000010033 */
[----:B------:R0:W-:Y:S02]  /*6110*/  STG.E.64 desc[UR6][R24.64], R78 ;  /* 0x0000004e18007986 */ /* 0x0001e4000c101b06 */
.L_x_4117:
[----:B------:R-:W-:Y:S05]  /*6120*/  BSYNC.RECONVERGENT B1 ;  /* 0x0000000000017941 */ /* 0x000fea0003800200 */
.L_x_4116:
        /* <DEDUP_REMOVED lines=19> */
.L_x_4119:
[----:B------:R-:W-:Y:S05]  /*6260*/  BSYNC.RECONVERGENT B1 ;  /* 0x0000000000017941 */ /* 0x000fea0003800200 */
.L_x_4118:
[----:B------:R-:W-:Y:S04]  /*6270*/  BSSY.RECONVERGENT B1, `(.L_x_4120) ;  /* 0x0000013000017945 */ /* 0x000fe80003800200 */
[----:B------:R-:W-:Y:S05]  /*6280*/  @P1 BRA `(.L_x_4121) ;  /* 0x0000000000441947 */ /* 0x000fea0003800000 */
[----:B------:R-:W2:Y:S01]  /*6290*/  LDCU.64 UR8, c[0x0][0x3e0] ;  /* 0x00007c00ff0877ac */ /* 0x000ea20008000a00 */
[----:B-1----:R-:W-:Y:S01]  /*62a0*/  MOV R18, R110 ;  /* 0x0000006e00127202 */ /* 0x002fe20000000f00 */
        /* <DEDUP_REMOVED lines=8> */
[----:B--2---:R-:W-:Y:S02]  /*6330*/  IMAD R30, R30, UR8, RZ ;  /* 0x000000081e1e7c24 */ /* 0x004fe4000f8e02ff */
[----:B0-----:R-:W-:-:S04]  /*6340*/  IMAD.WIDE.U32 R24, R31, UR8, R18 ;  /* 0x000000081f187c25 */ /* 0x001fc8000f8e0012 */
[----:B------:R-:W-:Y:S01]  /*6350*/  IMAD R31, R31, UR9, R30 ;  /* 0x000000091f1f7c24 */ /* 0x000fe2000f8e021e */
[----:B-1----:R-:W-:-:S04]  /*6360*/  LEA R18, P1, R24, UR10, 0x2 ;  /* 0x0000000a18127c11 */ /* 0x002fc8000f8210ff */
[----:B------:R-:W-:-:S04]  /*6370*/  IADD3 R31, PT, PT, R25, R31, RZ ;  /* 0x0000001f191f7210 */ /* 0x000fc80007ffe0ff */
[----:B------:R-:W-:-:S05]  /*6380*/  LEA.HI.X R19, R24, UR11, R31, 0x2, P1 ;  /* 0x0000000b18137c11 */ /* 0x000fca00088f141f */
[----:B------:R2:W-:Y:S02]  /*6390*/  STG.E.64 desc[UR6][R18.64], R82 ;  /* 0x0000005212007986 */ /* 0x0005e4000c101b06 */
.L_x_4121:
[----:B------:R-:W-:Y:S05]  /*63a0*/  BSYNC.RECONVERGENT B1 ;  /* 0x0000000000017941 */ /* 0x000fea0003800200 */
.L_x_4120:
[----:B------:R-:W-:Y:S04]  /*63b0*/  BSSY.RECONVERGENT B1, `(.L_x_4122) ;  /* 0x0000013000017945 */ /* 0x000fe80003800200 */
[----:B------:R-:W-:Y:S05]  /*63c0*/  @P6 BRA `(.L_x_4123) ;  /* 0x0000000000446947 */ /* 0x000fea0003800000 */
[----:B------:R-:W3:Y:S01]  /*63d0*/  LDCU.64 UR8, c[0x0][0x3e0] ;  /* 0x00007c00ff0877ac */ /* 0x000ee20008000a00 */
[----:B-12---:R-:W-:Y:S01]  /*63e0*/  MOV R18, R110 ;  /* 0x0000006e00127202 */ /* 0x006fe20000000f00 */
        /* <DEDUP_REMOVED lines=8> */
[----:B---3--:R-:W-:Y:S02]  /*6470*/  IMAD R27, R9, UR8, RZ ;  /* 0x00000008091b7c24 */ /* 0x008fe4000f8e02ff */
[----:B0-----:R-:W-:-:S04]  /*6480*/  IMAD.WIDE.U32 R24, R6, UR8, R18 ;  /* 0x0000000806187c25 */ /* 0x001fc8000f8e0012 */
[----:B------:R-:W-:Y:S01]  /*6490*/  IMAD R27, R6, UR9, R27 ;  /* 0x00000009061b7c24 */ /* 0x000fe2000f8e021b */
[----:B-1----:R-:W-:-:S04]  /*64a0*/  LEA R18, P1, R24, UR10, 0x2 ;  /* 0x0000000a18127c11 */ /* 0x002fc8000f8210ff */
[----:B------:R-:W-:-:S04]  /*64b0*/  IADD3 R27, PT, PT, R25, R27, RZ ;  /* 0x0000001b191b7210 */ /* 0x000fc80007ffe0ff */
[----:B------:R-:W-:-:S05]  /*64c0*/  LEA.HI.X R19, R24, UR11, R27, 0x2, P1 ;  /* 0x0000000b18137c11 */ /* 0x000fca00088f141b */
[----:B------:R3:W-:Y:S02]  /*64d0*/  STG.E.64 desc[UR6][R18.64], R94 ;  /* 0x0000005e12007986 */ /* 0x0007e4000c101b06 */
.L_x_4123:
[----:B------:R-:W-:Y:S05]  /*64e0*/  BSYNC.RECONVERGENT B1 ;  /* 0x0000000000017941 */ /* 0x000fea0003800200 */
.L_x_4122:
[----:B------:R-:W-:Y:S04]  /*64f0*/  BSSY.RECONVERGENT B1, `(.L_x_4124) ;  /* 0x0000013000017945 */ /* 0x000fe80003800200 */
[----:B------:R-:W-:Y:S05]  /*6500*/  @P3 BRA `(.L_x_4125) ;  /* 0x0000000000443947 */ /* 0x000fea0003800000 */
[----:B------:R-:W4:Y:S01]  /*6510*/  LDCU.64 UR8, c[0x0][0x3e0] ;  /* 0x00007c00ff0877ac */ /* 0x000f220008000a00 */
[----:B-123--:R-:W-:Y:S01]  /*6520*/  MOV R18, R110 ;  /* 0x0000006e00127202 */ /* 0x00efe20000000f00 */
        /* <DEDUP_REMOVED lines=8> */
[----:B----4-:R-:W-:Y:S02]  /*65b0*/  IMAD R27, R7, UR8, RZ ;  /* 0x00000008071b7c24 */ /* 0x010fe4000f8e02ff */
[----:B0-----:R-:W-:-:S04]  /*65c0*/  IMAD.WIDE.U32 R24, R4, UR8, R18 ;  /* 0x0000000804187c25 */ /* 0x001fc8000f8e0012 */
[----:B------:R-:W-:Y:S01]  /*65d0*/  IMAD R27, R4, UR9, R27 ;  /* 0x00000009041b7c24 */ /* 0x000fe2000f8e021b */
[----:B-1----:R-:W-:-:S04]  /*65e0*/  LEA R18, P1, R24, UR10, 0x2 ;  /* 0x0000000a18127c11 */ /* 0x002fc8000f8210ff */
[----:B------:R-:W-:-:S04]  /*65f0*/  IADD3 R27, PT, PT, R25, R27, RZ ;  /* 0x0000001b191b7210 */ /* 0x000fc80007ffe0ff */
[----:B------:R-:W-:-:S05]  /*6600*/  LEA.HI.X R19, R24, UR11, R27, 0x2, P1 ;  /* 0x0000000b18137c11 */ /* 0x000fca00088f141b */
[----:B------:R4:W-:Y:S02]  /*6610*/  STG.E.64 desc[UR6][R18.64], R96 ;  /* 0x0000006012007986 */ /* 0x0009e4000c101b06 */
.L_x_4125:
[----:B------:R-:W-:Y:S05]  /*6620*/  BSYNC.RECONVERGENT B1 ;  /* 0x0000000000017941 */ /* 0x000fea0003800200 */
.L_x_4124:
[----:B------:R-:W-:Y:S04]  /*6630*/  BSSY.RECONVERGENT B1, `(.L_x_4126) ;  /* 0x0000013000017945 */ /* 0x000fe80003800200 */
[----:B------:R-:W-:Y:S05]  /*6640*/  @P4 BRA `(.L_x_4127) ;  /* 0x0000000000444947 */ /* 0x000fea0003800000 */
[----:B------:R-:W5:Y:S01]  /*6650*/  LDCU.64 UR8, c[0x0][0x3e0] ;  /* 0x00007c00ff0877ac */ /* 0x000f620008000a00 */
[----:B-1234-:R-:W-:Y:S01]  /*6660*/  MOV R18, R110 ;  /* 0x0000006e00127202 */ /* 0x01efe20000000f00 */
[----:B------:R-:W-:Y:S01]  /*6670*/  FADD.FTZ R86, -R36, R86 ;  /* 0x0000005624567221 */ /* 0x000fe20000010100 */
[----:B------:R-:W-:Y:S01]  /*6680*/  MOV R19, R113 ;  /* 0x0000007100137202 */ /* 0x000fe20000000f00 */
[----:B------:R-:W1:Y:S02]  /*6690*/  LDCU.64 UR10, c[0x0][0x380] ;  /* 0x00007000ff0a77ac */ /* 0x000e640008000a00 */
[----:B------:R-:W-:-:S04]  /*66a0*/  FMUL.FTZ R86, R86, R37 ;  /* 0x0000002556567220 */ /* 0x000fc80000410000 */
[----:B------:R-:W-:Y:S01]  /*66b0*/  FFMA.FTZ R86, R49, R86, R52 ;  /* 0x0000005631567223 */ /* 0x000fe20000010034 */
[----:B-----5:R-:W-:Y:S02]  /*66c0*/  IMAD R23, R23, UR8, RZ ;  /* 0x0000000817177c24 */ /* 0x020fe4000f8e02ff */
[----:B0-----:R-:W-:-:S04]  /*66d0*/  IMAD.WIDE.U32 R24, R22, UR8, R18 ;  /* 0x0000000816187c25 */ /* 0x001fc8000f8e0012 */
        /* <DEDUP_REMOVED lines=8> */
.L_x_4127:
[----:B------:R-:W-:Y:S05]  /*6760*/  BSYNC.RECONVERGENT B1 ;  /* 0x0000000000017941 */ /* 0x000fea0003800200 */
.L_x_4126:
[----:B------:R-:W-:Y:S01]  /*6770*/  ISETP.GE.U32.AND P5, PT, R21, UR4, PT ;  /* 0x0000000415007c0c */ /* 0x000fe2000bfa6070 */
[----:B------:R-:W-:Y:S01]  /*6780*/  BSSY.RECONVERGENT B1, `(.L_x_4128) ;  /* 0x0000021000017945 */ /* 0x000fe20003800200 */
[----:B01234-:R-:W-:Y:S02]  /*6790*/  SHF.R.S32.HI R18, RZ, 0x1f, R21 ;  /* 0x0000001fff127819 */ /* 0x01ffe40000011415 */
[----:B------:R-:W-:Y:S02]  /*67a0*/  ISETP.GE.U32.AND P2, PT, R20, UR4, PT ;  /* 0x0000000414007c0c */ /* 0x000fe4000bf46070 */
[----:B------:R-:W-:Y:S02]  /*67b0*/  ISETP.GE.AND.EX P5, PT, R18, UR5, PT, P5 ;  /* 0x0000000512007c0c */ /* 0x000fe4000bfa6350 */
[----:B------:R-:W-:Y:S02]  /*67c0*/  ISETP.GE.U32.AND P1, PT, R38, UR4, PT ;  /* 0x0000000426007c0c */ /* 0x000fe4000bf26070 */
[----:B------:R-:W-:-:S02]  /*67d0*/  ISETP.GE.U32.AND P6, PT, R2, UR4, PT ;  /* 0x0000000402007c0c */ /* 0x000fc4000bfc6070 */
[----:B------:R-:W-:Y:S02]  /*67e0*/  ISETP.GE.U32.AND P3, PT, R0, UR4, PT ;  /* 0x0000000400007c0c */ /* 0x000fe4000bf66070 */
[----:B------:R-:W-:Y:S02]  /*67f0*/  SHF.R.S32.HI R25, RZ, 0x1f, R20 ;  /* 0x0000001fff197819 */ /* 0x000fe40000011414 */
[----:B------:R-:W-:Y:S02]  /*6800*/  SHF.R.S32.HI R26, RZ, 0x1f, R38 ;  /* 0x0000001fff1a7819 */ /* 0x000fe40000011426 */
[----:B------:R-:W-:Y:S02]  /*6810*/  ISETP.GE.U32.AND P4, PT, R39, UR4, PT ;  /* 0x0000000427007c0c */ /* 0x000fe4000bf86070 */
[----:B------:R-:W-:Y:S02]  /*6820*/  ISETP.GE.AND.EX P2, PT, R25, UR5, PT, P2 ;  /* 0x0000000519007c0c */ /* 0x000fe4000bf46320 */
[----:B------:R-:W-:-:S02]  /*6830*/  ISETP.GE.AND.EX P1, PT, R26, UR5, PT, P1 ;  /* 0x000000051a007c0c */ /* 0x000fc4000bf26310 */
[----:B------:R-:W-:Y:S02]  /*6840*/  ISETP.GE.AND.EX P6, PT, R5, UR5, PT, P6 ;  /* 0x0000000505007c0c */ /* 0x000fe4000bfc6360 */
[----:B------:R-:W-:Y:S02]  /*6850*/  ISETP.GE.AND.EX P3, PT, R3, UR5, PT, P3 ;  /* 0x0000000503007c0c */ /* 0x000fe4000bf66330 */
[----:B------:R-:W-:Y:S01]  /*6860*/  ISETP.GE.AND.EX P4, PT, R44, UR5, PT, P4 ;  /* 0x000000052c007c0c */ /* 0x000fe2000bf86340 */
[----:B------:R-:W-:-:S12]  /*6870*/  @P5 BRA `(.L_x_4129) ;  /* 0x0000000000445947 */ /* 0x000fd80003800000 */
        /* <DEDUP_REMOVED lines=17> */
.L_x_4129:
[----:B------:R-:W-:Y:S05]  /*6990*/  BSYNC.RECONVERGENT B1 ;  /* 0x0000000000017941 */ /* 0x000fea0003800200 */
.L_x_4128:
[----:B------:R-:W-:Y:S04]  /*69a0*/  BSSY.RECONVERGENT B1, `(.L_x_4130) ;  /* 0x0000013000017945 */ /* 0x000fe80003800200 */
[----:B------:R-:W-:Y:S05]  /*69b0*/  @P2 BRA `(.L_x_4131) ;  /* 0x0000000000442947 */ /* 0x000fea0003800000 */
[----:B------:R-:W1:Y:S01]  /*69c0*/  LDCU.64 UR8, c[0x0][0x3e0] ;  /* 0x00007c00ff0877ac */ /* 0x000e620008000a00 */
[----:B0-----:R-:W-:Y:S01]  /*69d0*/  MOV R18, R110 ;  /* 0x0000006e00127202 */ /* 0x001fe20000000f00 */
        /* <DEDUP_REMOVED lines=15> */
.L_x_4131:
[----:B------:R-:W-:Y:S05]  /*6ad0*/  BSYNC.RECONVERGENT B1 ;  /* 0x0000000000017941 */ /* 0x000fea0003800200 */
.L_x_4130:
[----:B------:R-:W-:Y:S04]  /*6ae0*/  BSSY.RECONVERGENT B1, `(.L_x_4132) ;  /* 0x0000013000017945 */ /* 0x000fe80003800200 */
        /* <DEDUP_REMOVED lines=17> */
[----:B------:R2:W-:Y:S02]  /*6c00*/  STG.E.64 desc[UR6][R18.64], R98 ;  /* 0x0000006212007986 */ /* 0x0005e4000c101b06 */
.L_x_4133:
[----:B------:R-:W-:Y:S05]  /*6c10*/  BSYNC.RECONVERGENT B1 ;  /* 0x0000000000017941 */ /* 0x000fea0003800200 */
.L_x_4132:
[----:B------:R-:W-:Y:S04]  /*6c20*/  BSSY.RECONVERGENT B1, `(.L_x_4134) ;  /* 0x0000013000017945 */ /* 0x000fe80003800200 */
[----:B------:R-:W-:Y:S05]  /*6c30*/  @P6 BRA `(.L_x_4135) ;  /* 0x0000000000446947 */ /* 0x000fea0003800000 */
[----:B------:R-:W3:Y:S01]  /*6c40*/  LDCU.64 UR8, c[0x0][0x3e0] ;  /* 0x00007c00ff0877ac */ /* 0x000ee20008000a00 */
[----:B012---:R-:W-:Y:S01]  /*6c50*/  MOV R18, R110 ;  /* 0x0000006e00127202 */ /* 0x007fe20000000f00 */
        /* <DEDUP_REMOVED lines=12> */
[----:B------:R-:W-:-:S04]  /*6d20*/  IADD3 R23, PT, PT, R21, R23, RZ ;  /* 0x0000001715177210 */ /* 0x000fc80007ffe0ff */
[----:B------:R-:W-:-:S05]  /*6d30*/  LEA.HI.X R19, R20, UR11, R23, 0x2, P1 ;  /* 0x0000000b14137c11 */ /* 0x000fca00088f1417 */
[----:B------:R3:W-:Y:S02]  /*6d40*/  STG.E.64 desc[UR6][R18.64], R100 ;  /* 0x0000006412007986 */ /* 0x0007e4000c101b06 */
.L_x_4135:
[----:B------:R-:W-:Y:S05]  /*6d50*/  BSYNC.RECONVERGENT B1 ;  /* 0x0000000000017941 */ /* 0x000fea0003800200 */
.L_x_4134:
[----:B------:R-:W-:Y:S04]  /*6d60*/  BSSY.RECONVERGENT B1, `(.L_x_4136) ;  /* 0x0000013000017945 */ /* 0x000fe80003800200 */
[----:B------:R-:W-:Y:S05]  /*6d70*/  @P3 BRA `(.L_x_4137) ;  /* 0x0000000000443947 */ /* 0x000fea0003800000 */
[----:B------:R-:W4:Y:S01]  /*6d80*/  LDCU.64 UR8, c[0x0][0x3e0] ;  /* 0x00007c00ff0877ac */ /* 0x000f220008000a00 */
[----:B0123--:R-:W-:Y:S01]  /*6d90*/  MOV R18, R110 ;  /* 0x0000006e00127202 */ /* 0x00ffe20000000f00 */
        /* <DEDUP_REMOVED lines=12> */
[----:B------:R-:W-:-:S04]  /*6e60*/  IADD3 R23, PT, PT, R21, R23, RZ ;  /* 0x0000001715177210 */ /* 0x000fc80007ffe0ff */
[----:B------:R-:W-:-:S05]  /*6e70*/  LEA.HI.X R19, R20, UR11, R23, 0x2, P1 ;  /* 0x0000000b14137c11 */ /* 0x000fca00088f1417 */
[----:B------:R4:W-:Y:S02]  /*6e80*/  STG.E.64 desc[UR6][R18.64], R102 ;  /* 0x0000006612007986 */ /* 0x0009e4000c101b06 */
.L_x_4137:
[----:B------:R-:W-:Y:S05]  /*6e90*/  BSYNC.RECONVERGENT B1 ;  /* 0x0000000000017941 */ /* 0x000fea0003800200 */
.L_x_4136:
[----:B------:R-:W-:Y:S05]  /*6ea0*/  @P4 BRA `(.L_x_4138) ;  /* 0x0000004000d84947 */ /* 0x000fea0003800000 */
[----:B------:R-:W5:Y:S01]  /*6eb0*/  LDCU.64 UR4, c[0x0][0x3e0] ;  /* 0x00007c00ff0477ac */ /* 0x000f620008000a00 */
[----:B------:R-:W-:Y:S01]  /*6ec0*/  MOV R111, R113 ;  /* 0x00000071006f7202 */ /* 0x000fe20000000f00 */
[C---:B------:R-:W-:Y:S01]  /*6ed0*/  FADD.FTZ R104, -R36.reuse, R104 ;  /* 0x0000006824687221 */ /* 0x040fe20000010100 */
        /* <DEDUP_REMOVED lines=8> */
[----:B------:R-:W-:Y:S01]  /*6f60*/  IMAD R39, R39, UR5, R44 ;  /* 0x0000000527277c24 */ /* 0x000fe2000f8e022c */
[----:B01234-:R-:W-:-:S04]  /*6f70*/  LEA R18, P1, R110, UR8, 0x2 ;  /* 0x000000086e127c11 */ /* 0x01ffc8000f8210ff */
[----:B------:R-:W-:-:S04]  /*6f80*/  IADD3 R39, PT, PT, R111, R39, RZ ;  /* 0x000000276f277210 */ /* 0x000fc80007ffe0ff */
[----:B------:R-:W-:-:S05]  /*6f90*/  LEA.HI.X R19, R110, UR9, R39, 0x2, P1 ;  /* 0x000000096e137c11 */ /* 0x000fca00088f1427 */
[----:B------:R0:W-:Y:S01]  /*6fa0*/  STG.E.64 desc[UR6][R18.64], R104 ;  /* 0x0000006812007986 */ /* 0x0001e2000c101b06 */
[----:B------:R-:W-:Y:S05]  /*6fb0*/  BRA `(.L_x_4138) ;  /* 0x0000004000947947 */ /* 0x000fea0003800000 */
.L_x_4075:
[----:B------:R-:W0:Y:S01]  /*6fc0*/  LDCU.64 UR4, c[0x0][0x3e8] ;  /* 0x00007d00ff0477ac */ /* 0x000e220008000a00 */
[----:B------:R-:W-:Y:S01]  /*6fd0*/  SHF.R.S32.HI R55, RZ, 0x1f, R38 ;  /* 0x0000001fff377819 */ /* 0x000fe20000011426 */
[----:B------:R-:W-:Y:S01]  /*6fe0*/  BSSY.RECONVERGENT B1, `(.L_x_4139) ;  /* 0x0000029000017945 */ /* 0x000fe20003800200 */
[C---:B------:R-:W-:Y:S02]  /*6ff0*/  IADD3 R107, PT, PT, R38.reuse, 0x10, RZ ;  /* 0x00000010266b7810 */ /* 0x040fe40007ffe0ff */
[C---:B------:R-:W-:Y:S02]  /*7000*/  IADD3 R56, PT, PT, R38.reuse, 0x20, RZ ;  /* 0x0000002026387810 */ /* 0x040fe40007ffe0ff */
[----:B------:R-:W-:Y:S02]  /*7010*/  SHF.R.S32.HI R58, RZ, 0x1f, R107 ;  /* 0x0000001fff3a7819 */ /* 0x000fe4000001146b */
[----:B------:R-:W-:Y:S02]  /*7020*/  SHF.R.S32.HI R57, RZ, 0x1f, R56 ;  /* 0x0000001fff397819 */ /* 0x000fe40000011438 */
[----:B------:R-:W-:-:S02]  /*7030*/  IADD3 R59, PT, PT, R38, 0x30, RZ ;  /* 0x00000030263b7810 */ /* 0x000fc40007ffe0ff */
[C---:B------:R-:W-:Y:S02]  /*7040*/  IADD3 R53, PT, PT, R38.reuse, 0x50, RZ ;  /* 0x0000005026357810 */ /* 0x040fe40007ffe0ff */
[----:B0-----:R-:W-:Y:S02]  /*7050*/  ISETP.GE.U32.AND P1, PT, R38, UR4, PT ;  /* 0x0000000426007c0c */ /* 0x001fe4000bf26070 */
[----:B------:R-:W-:Y:S02]  /*7060*/  ISETP.GE.U32.AND P2, PT, R107, UR4, PT ;  /* 0x000000046b007c0c */ /* 0x000fe4000bf46070 */
[----:B------:R-:W-:Y:S02]  /*7070*/  ISETP.GE.AND.EX P1, PT, R55, UR5, PT, P1 ;  /* 0x0000000537007c0c */ /* 0x000fe4000bf26310 */
[----:B------:R-:W-:Y:S02]  /*7080*/  ISETP.GE.U32.AND P3, PT, R56, UR4, PT ;  /* 0x0000000438007c0c */ /* 0x000fe4000bf66070 */
[----:B------:R-:W-:-:S02]  /*7090*/  ISETP.GE.AND.EX P2, PT, R58, UR5, PT, P2 ;  /* 0x000000053a007c0c */ /* 0x000fc4000bf46320 */
[----:B------:R-:W-:-:S07]  /*70a0*/  ISETP.GE.AND.EX P3, PT, R57, UR5, PT, P3 ;  /* 0x0000000539007c0c */ /* 0x000fce000bf66330 */
[----:B------:R-:W-:Y:S06]  /*70b0*/  @P1 BRA `(.L_x_4140) ;  /* 0x00000000006c1947 */ /* 0x000fec0003800000 */
        /* <DEDUP_REMOVED lines=27> */
.L_x_4140:
[----:B------:R-:W-:Y:S05]  /*7270*/  BSYNC.RECONVERGENT B1 ;  /* 0x0000000000017941 */ /* 0x000fea0003800200 */
.L_x_4139:
[----:B------:R-:W-:Y:S04]  /*7280*/  BSSY.RECONVERGENT B1, `(.L_x_4141) ;  /* 0x000001d000017945 */ /* 0x000fe80003800200 */
[----:B------:R-:W-:Y:S05]  /*7290*/  @P2 BRA `(.L_x_4142) ;  /* 0x00000000006c2947 */ /* 0x000fea0003800000 */
[C---:B------:R-:W-:Y:S01]  /*72a0*/  FADD.FTZ R20, -R36.reuse, R20 ;  /* 0x0000001424147221 */ /* 0x040fe20000010100 */
[----:B0-----:R-:W-:Y:S01]  /*72b0*/  FADD.FTZ R18, -R36, R21 ;  /* 0x0000001524127221 */ /* 0x001fe20000010100 */
        /* <DEDUP_REMOVED lines=25> */
.L_x_4142:
[----:B------:R-:W-:Y:S05]  /*7450*/  BSYNC.RECONVERGENT B1 ;  /* 0x0000000000017941 */ /* 0x000fea0003800200 */
.L_x_4141:
[----:B------:R-:W-:Y:S04]  /*7460*/  BSSY.RECONVERGENT B1, `(.L_x_4143) ;  /* 0x000001d000017945 */ /* 0x000fe80003800200 */
[----:B------:R-:W-:Y:S05]  /*7470*/  @P3 BRA `(.L_x_4144) ;  /* 0x00000000006c3947 */ /* 0x000fea0003800000 */
[C---:B------:R-:W-:Y:S01]  /*7480*/  FADD.FTZ R22, -R36.reuse, R22 ;  /* 0x0000001624167221 */ /* 0x040fe20000010100 */
[----:B01----:R-:W-:Y:S01]  /*7490*/  FADD.FTZ R18, -R36, R23 ;  /* 0x0000001724127221 */ /* 0x003fe20000010100 */
        /* <DEDUP_REMOVED lines=25> */
.L_x_4144:
[----:B------:R-:W-:Y:S05]  /*7630*/  BSYNC.RECONVERGENT B1 ;  /* 0x0000000000017941 */ /* 0x000fea0003800200 */
.L_x_4143:
[----:B------:R-:W-:Y:S01]  /*7640*/  ISETP.GE.U32.AND P4, PT, R59, UR4, PT ;  /* 0x000000043b007c0c */ /* 0x000fe2000bf86070 */
[----:B------:R-:W-:Y:S01]  /*7650*/  BSSY.RECONVERGENT B1, `(.L_x_4145) ;  /* 0x000002e000017945 */ /* 0x000fe20003800200 */
[----:B012---:R-:W-:Y:S02]  /*7660*/  SHF.R.S32.HI R19, RZ, 0x1f, R59 ;  /* 0x0000001fff137819 */ /* 0x007fe4000001143b */
        /* <DEDUP_REMOVED lines=44> */
.L_x_4146:
[----:B------:R-:W-:Y:S05]  /*7930*/  BSYNC.RECONVERGENT B1 ;  /* 0x0000000000017941 */ /* 0x000fea0003800200 */
.L_x_4145:
[----:B------:R-:W-:Y:S04]  /*7940*/  BSSY.RECONVERGENT B1, `(.L_x_4147) ;  /* 0x000001d000017945 */ /* 0x000fe80003800200 */
[----:B------:R-:W-:Y:S05]  /*7950*/  @P1 BRA `(.L_x_4148) ;  /* 0x00000000006c1947 */ /* 0x000fea0003800000 */
[C---:B------:R-:W-:Y:S01]  /*7960*/  FADD.FTZ R84, -R36.reuse, R84 ;  /* 0x0000005424547221 */ /* 0x040fe20000010100 */
[----:B0-----:R-:W-:Y:S01]  /*7970*/  FADD.FTZ R18, -R36, R85 ;  /* 0x0000005524127221 */ /* 0x001fe20000010100 */
        /* <DEDUP_REMOVED lines=25> */
.L_x_4148:
[----:B------:R-:W-:Y:S05]  /*7b10*/  BSYNC.RECONVERGENT B1 ;  /* 0x0000000000017941 */ /* 0x000fea0003800200 */
.L_x_4147:
        /* <DEDUP_REMOVED lines=29> */
.L_x_4150:
[----:B------:R-:W-:Y:S05]  /*7cf0*/  BSYNC.RECONVERGENT B1 ;  /* 0x0000000000017941 */ /* 0x000fea0003800200 */
.L_x_4149:
[----:B------:R-:W-:Y:S04]  /*7d00*/  BSSY.RECONVERGENT B1, `(.L_x_4151) ;  /* 0x000001d000017945 */ /* 0x000fe80003800200 */
[----:B------:R-:W-:Y:S05]  /*7d10*/  @P2 BRA `(.L_x_4152) ;  /* 0x00000000006c2947 */ /* 0x000fea0003800000 */
[C---:B------:R-:W-:Y:S01]  /*7d20*/  FADD.FTZ R28, -R36.reuse, R28 ;  /* 0x0000001c241c7221 */ /* 0x040fe20000010100 */
[----:B012---:R-:W-:Y:S01]  /*7d30*/  FADD.FTZ R18, -R36, R29 ;  /* 0x0000001d24127221 */ /* 0x007fe20000010100 */
        /* <DEDUP_REMOVED lines=25> */
.L_x_4152:
[----:B------:R-:W-:Y:S05]  /*7ed0*/  BSYNC.RECONVERGENT B1 ;  /* 0x0000000000017941 */ /* 0x000fea0003800200 */
.L_x_4151:
[----:B------:R-:W-:Y:S04]  /*7ee0*/  BSSY.RECONVERGENT B1, `(.L_x_4153) ;  /* 0x000001d000017945 */ /* 0x000fe80003800200 */
[----:B------:R-:W-:Y:S05]  /*7ef0*/  @P3 BRA `(.L_x_4154) ;  /* 0x00000000006c3947 */ /* 0x000fea0003800000 */
[C---:B------:R-:W-:Y:S01]  /*7f00*/  FADD.FTZ R30, -R36.reuse, R30 ;  /* 0x0000001e241e7221 */ /* 0x040fe20000010100 */
[----:B0123--:R-:W-:Y:S01]  /*7f10*/  FADD.FTZ R18, -R36, R31 ;  /* 0x0000001f24127221 */ /* 0x00ffe20000010100 */
        /* <DEDUP_REMOVED lines=25> */
.L_x_4154:
[----:B------:R-:W-:Y:S05]  /*80b0*/  BSYNC.RECONVERGENT B1 ;  /* 0x0000000000017941 */ /* 0x000fea0003800200 */
.L_x_4153:
        /* <DEDUP_REMOVED lines=8> */
[----:B------:R-:W-:Y:S02]  /*8140*/  SHF.R.S32.HI R29, RZ, 0x1f, R22 ;  /* 0x0000001fff1d7819 */ /* 0x000fe40000011416 */
[----:B------:R-:W-:Y:S02]  /*8150*/  SHF.R.S32.HI R28, RZ, 0x1f, R23 ;  /* 0x0000001fff1c7819 */ /* 0x000fe40000011417 */
        /* <DEDUP_REMOVED lines=8> */
[C---:B------:R-:W-:Y:S01]  /*81e0*/  FADD.FTZ R32, -R36.reuse, R32 ;  /* 0x0000002024207221 */ /* 0x040fe20000010100 */
[----:B01234-:R-:W-:Y:S01]  /*81f0*/  FADD.FTZ R18, -R36, R33 ;  /* 0x0000002124127221 */ /* 0x01ffe20000010100 */
        /* <DEDUP_REMOVED lines=25> */
.L_x_4156:
[----:B------:R-:W-:Y:S05]  /*8390*/  BSYNC.RECONVERGENT B1 ;  /* 0x0000000000017941 */ /* 0x000fea0003800200 */
.L_x_4155:
[----:B------:R-:W-:Y:S04]  /*83a0*/  BSSY.RECONVERGENT B1, `(.L_x_4157) ;  /* 0x000001d000017945 */ /* 0x000fe80003800200 */
[----:B------:R-:W-:Y:S05]  /*83b0*/  @P1 BRA `(.L_x_4158) ;  /* 0x00000000006c1947 */ /* 0x000fea0003800000 */
        /* <DEDUP_REMOVED lines=27> */
.L_x_4158:
[----:B------:R-:W-:Y:S05]  /*8570*/  BSYNC.RECONVERGENT B1 ;  /* 0x0000000000017941 */ /* 0x000fea0003800200 */
.L_x_4157:
        /* <DEDUP_REMOVED lines=29> */
.L_x_4160:
[----:B------:R-:W-:Y:S05]  /*8750*/  BSYNC.RECONVERGENT B1 ;  /* 0x0000000000017941 */ /* 0x000fea0003800200 */
.L_x_4159:
        /* <DEDUP_REMOVED lines=29> */
.L_x_4162:
[----:B------:R-:W-:Y:S05]  /*8930*/  BSYNC.RECONVERGENT B1 ;  /* 0x0000000000017941 */ /* 0x000fea0003800200 */
.L_x_4161:
        /* <DEDUP_REMOVED lines=29> */
.L_x_4164:
[----:B------:R-:W-:Y:S05]  /*8b10*/  BSYNC.RECONVERGENT B1 ;  /* 0x0000000000017941 */ /* 0x000fea0003800200 */
.L_x_4163:
[----:B------:R-:W-:Y:S04]  /*8b20*/  BSSY.RECONVERGENT B1, `(.L_x_4165) ;  /* 0x000001d000017945 */ /* 0x000fe80003800200 */
[----:B------:R-:W-:Y:S05]  /*8b30*/  @P6 BRA `(.L_x_4166) ;  /* 0x00000000006c6947 */ /* 0x000fea0003800000 */
[C---:B------:R-:W-:Y:S01]  /*8b40*/  FADD.FTZ R90, -R36.reuse, R90 ;  /* 0x0000005a245a7221 */ /* 0x040fe20000010100 */
[----:B01234-:R-:W-:Y:S01]  /*8b50*/  FADD.FTZ R18, -R36, R91 ;  /* 0x0000005b24127221 */ /* 0x01ffe20000010100 */
        /* <DEDUP_REMOVED lines=25> */
.L_x_4166:
[----:B------:R-:W-:Y:S05]  /*8cf0*/  BSYNC.RECONVERGENT B1 ;  /* 0x0000000000017941 */ /* 0x000fea0003800200 */
.L_x_4165:
        /* <DEDUP_REMOVED lines=49> */
.L_x_4168:
[----:B------:R-:W-:Y:S05]  /*9010*/  BSYNC.RECONVERGENT B1 ;  /* 0x0000000000017941 */ /* 0x000fea0003800200 */
.L_x_4167:
        /* <DEDUP_REMOVED lines=29> */
.L_x_4170:
[----:B------:R-:W-:Y:S05]  /*91f0*/  BSYNC.RECONVERGENT B1 ;  /* 0x0000000000017941 */ /* 0x000fea0003800200 */
.L_x_4169:
        /* <DEDUP_REMOVED lines=29> */
.L_x_4172:
[----:B------:R-:W-:Y:S05]  /*93d0*/  BSYNC.RECONVERGENT B1 ;  /* 0x0000000000017941 */ /* 0x000fea0003800200 */
.L_x_4171:
        /* <DEDUP_REMOVED lines=12> */
[----:B--2---:R-:W-:-:S05]  /*94a0*/  FMUL.FTZ R22, R32, -1.4426950216293334961 ;  /* 0xbfb8aa3b20167820 */ /* 0x004fca0000410000 */
        /* <DEDUP_REMOVED lines=16> */
.L_x_4174:
[----:B------:R-:W-:Y:S05]  /*95b0*/  BSYNC.RECONVERGENT B1 ;  /* 0x0000000000017941 */ /* 0x000fea0003800200 */
.L_x_4173:
        /* <DEDUP_REMOVED lines=12> */
[----:B--23--:R-:W-:-:S05]  /*9680*/  FMUL.FTZ R22, R30, -1.4426950216293334961 ;  /* 0xbfb8aa3b1e167820 */ /* 0x00cfca0000410000 */
        /* <DEDUP_REMOVED lines=16> */
.L_x_4176:
[----:B------:R-:W-:Y:S05]  /*9790*/  BSYNC.RECONVERGENT B1 ;  /* 0x0000000000017941 */ /* 0x000fea0003800200 */
.L_x_4175:
        /* <DEDUP_REMOVED lines=12> */
[----:B--234-:R-:W-:-:S05]  /*9860*/  FMUL.FTZ R22, R30, -1.4426950216293334961 ;  /* 0xbfb8aa3b1e167820 */ /* 0x01cfca0000410000 */
        /* <DEDUP_REMOVED lines=16> */
.L_x_4178:
[----:B------:R-:W-:Y:S05]  /*9970*/  BSYNC.RECONVERGENT B1 ;  /* 0x0000000000017941 */ /* 0x000fea0003800200 */
.L_x_4177:
[----:B------:R-:W-:Y:S01]  /*9980*/  ISETP.GE.U32.AND P5, PT, R18, UR4, PT ;  /* 0x0000000412007c0c */ /* 0x000fe2000bfa6070 */
[----:B------:R-:W-:Y:S01]  /*9990*/  BSSY.RECONVERGENT B1, `(.L_x_4179) ;  /* 0x0000031000017945 */ /* 0x000fe20003800200 */
[----:B------:R-:W-:Y:S02]  /*99a0*/  SHF.R.S32.HI R27, RZ, 0x1f, R18 ;  /* 0x0000001fff1b7819 */ /* 0x000fe40000011412 */
[C---:B0-234-:R-:W-:Y:S02]  /*99b0*/  IADD3 R24, PT, PT, R38.reuse, 0x160, RZ ;  /* 0x0000016026187810 */ /* 0x05dfe40007ffe0ff */
[----:B------:R-:W-:Y:S02]  /*99c0*/  ISETP.GE.AND.EX P5, PT, R27, UR5, PT, P5 ;  /* 0x000000051b007c0c */ /* 0x000fe4000bfa6350 */
[----:B-1----:R-:W-:Y:S02]  /*99d0*/  IADD3 R22, PT, PT, R38, 0x190, RZ ;  /* 0x0000019026167810 */ /* 0x002fe40007ffe0ff */
        /* <DEDUP_REMOVED lines=8> */
[C---:B------:R-:W-:Y:S02]  /*9a60*/  IADD3 R21, PT, PT, R38.reuse, 0x1a0, RZ ;  /* 0x000001a026157810 */ /* 0x040fe40007ffe0ff */
        /* <DEDUP_REMOVED lines=35> */
.L_x_4180:
[----:B------:R-:W-:Y:S05]  /*9ca0*/  BSYNC.RECONVERGENT B1 ;  /* 0x0000000000017941 */ /* 0x000fea0003800200 */
.L_x_4179:
[----:B------:R-:W-:Y:S04]  /*9cb0*/  BSSY.RECONVERGENT B1, `(.L_x_4181) ;  /* 0x000001d000017945 */ /* 0x000fe80003800200 */
[----:B------:R-:W-:Y:S05]  /*9cc0*/  @P2 BRA `(.L_x_4182) ;  /* 0x00000000006c2947 */ /* 0x000fea0003800000 */
[C---:B------:R-:W-:Y:S01]  /*9cd0*/  FADD.FTZ R80, -R36.reuse, R80 ;  /* 0x0000005024507221 */ /* 0x040fe20000010100 */
[----:B------:R-:W-:Y:S01]  /*9ce0*/  FADD.FTZ R18, -R36, R81 ;  /* 0x0000005124127221 */ /* 0x000fe20000010100 */
[----:B------:R-:W1:Y:S01]  /*9cf0*/  LDCU.64 UR8, c[0x0][0x3e0] ;  /* 0x00007c00ff0877ac */ /* 0x000e620008000a00 */
[----:B------:R-:W-:Y:S01]  /*9d00*/  MOV R27, R113 ;  /* 0x00000071001b7202 */ /* 0x000fe20000000f00 */
[-C--:B------:R-:W-:Y:S01]  /*9d10*/  FMUL.FTZ R80, R80, R37.reuse ;  /* 0x0000002550507220 */ /* 0x080fe20000410000 */
[----:B------:R-:W-:Y:S01]  /*9d20*/  FMUL.FTZ R26, R18, R37 ;  /* 0x00000025121a7220 */ /* 0x000fe20000410000 */
[----:B------:R-:W2:Y:S02]  /*9d30*/  LDCU.64 UR10, c[0x0][0x380] ;  /* 0x00007000ff0a77ac */ /* 0x000ea40008000a00 */
[----:B0-----:R-:W-:Y:S01]  /*9d40*/  FFMA.FTZ R31, R49, R80, R52 ;  /* 0x00000050311f7223 */ /* 0x001fe20000010034 */
[----:B------:R-:W-:Y:S01]  /*9d50*/  FFMA.FTZ R33, R50, R26, R51 ;  /* 0x0000001a32217223 */ /* 0x000fe20000010033 */
[----:B------:R-:W-:-:S02]  /*9d60*/  MOV R26, R110 ;  /* 0x0000006e001a7202 */ /* 0x000fc40000000f00 */
[----:B------:R-:W-:Y:S01]  /*9d70*/  FMUL.FTZ R18, R31, -1.4426950216293334961 ;  /* 0xbfb8aa3b1f127820 */ /* 0x000fe20000410000 */
[----:B------:R-:W-:-:S05]  /*9d80*/  FMUL.FTZ R29, R33, -1.4426950216293334961 ;  /* 0xbfb8aa3b211d7820 */ /* 0x000fca0000410000 */
[----:B------:R-:W0:Y:S01]  /*9d90*/  MUFU.EX2 R18, R18 ;  /* 0x0000001200127308 */ /* 0x000e220000000800 */
[----:B-1----:R-:W-:-:S03]  /*9da0*/  IMAD R32, R35, UR8, RZ ;  /* 0x0000000823207c24 */ /* 0x002fc6000f8e02ff */
[----:B------:R-:W1:Y:S01]  /*9db0*/  MUFU.EX2 R29, R29 ;  /* 0x0000001d001d7308 */ /* 0x000e620000000800 */
[----:B------:R-:W-:-:S04]  /*9dc0*/  IMAD.WIDE.U32 R26, R19, UR8, R26 ;  /* 0x00000008131a7c25 */ /* 0x000fc8000f8e001a */
[----:B------:R-:W-:Y:S02]  /*9dd0*/  IMAD R19, R19, UR9, R32 ;  /* 0x0000000913137c24 */ /* 0x000fe4000f8e0220 */
[----:B0-----:R-:W-:Y:S01]  /*9de0*/  FADD.FTZ R28, R18, 1 ;  /* 0x3f800000121c7421 */ /* 0x001fe20000010000 */
[C---:B--2---:R-:W-:Y:S02]  /*9df0*/  LEA R18, P2, R26.reuse, UR10, 0x2 ;  /* 0x0000000a1a127c11 */ /* 0x044fe4000f8410ff */
[----:B------:R-:W-:Y:S01]  /*9e00*/  IADD3 R19, PT, PT, R27, R19, RZ ;  /* 0x000000131b137210 */ /* 0x000fe20007ffe0ff */
[----:B-1----:R-:W-:Y:S02]  /*9e10*/  FADD.FTZ R30, R29, 1 ;  /* 0x3f8000001d1e7421 */ /* 0x002fe40000010000 */
[----:B------:R-:W0:Y:S01]  /*9e20*/  MUFU.RCP R28, R28 ;  /* 0x0000001c001c7308 */ /* 0x000e220000001000 */
[----:B------:R-:W-:-:S07]  /*9e30*/  LEA.HI.X R19, R26, UR11, R19, 0x2, P2 ;  /* 0x0000000b1a137c11 */ /* 0x000fce00090f1413 */
[----:B------:R-:W1:Y:S01]  /*9e40*/  MUFU.RCP R30, R30 ;  /* 0x0000001e001e7308 */ /* 0x000e620000001000 */
[----:B0-----:R-:W-:Y:S01]  /*9e50*/  FMUL.FTZ R28, R31, R28 ;  /* 0x0000001c1f1c7220 */ /* 0x001fe20000410000 */
[----:B-1----:R-:W-:-:S05]  /*9e60*/  FMUL.FTZ R29, R33, R30 ;  /* 0x0000001e211d7220 */ /* 0x002fca0000410000 */
[----:B------:R1:W-:Y:S02]  /*9e70*/  STG.E.64 desc[UR6][R18.64], R28 ;  /* 0x0000001c12007986 */ /* 0x0003e4000c101b06 */
.L_x_4182:
[----:B------:R-:W-:Y:S05]  /*9e80*/  BSYNC.RECONVERGENT B1 ;  /* 0x0000000000017941 */ /* 0x000fea0003800200 */
.L_x_4181:
[----:B------:R-:W-:Y:S04]  /*9e90*/  BSSY.RECONVERGENT B1, `(.L_x_4183) ;  /* 0x000001d000017945 */ /* 0x000fe80003800200 */
[----:B------:R-:W-:Y:S05]  /*9ea0*/  @P1 BRA `(.L_x_4184) ;  /* 0x00000000006c1947 */ /* 0x000fea0003800000 */
[C---:B------:R-:W-:Y:S01]  /*9eb0*/  FADD.FTZ R82, -R36.reuse, R82 ;  /* 0x0000005224527221 */ /* 0x040fe20000010100 */
[----:B-1----:R-:W-:Y:S01]  /*9ec0*/  FADD.FTZ R18, -R36, R83 ;  /* 0x0000005324127221 */ /* 0x002fe20000010100 */
[----:B------:R-:W1:Y:S02]  /*9ed0*/  LDCU.64 UR8, c[0x0][0x3e0] ;  /* 0x00007c00ff0877ac */ /* 0x000e640008000a00 */
        /* <DEDUP_REMOVED lines=16> */
[----:B------:R-:W-:-:S03]  /*9fe0*/  IMAD.WIDE.U32 R18, R24, UR8, R18 ;  /* 0x0000000818127c25 */ /* 0x000fc6000f8e0012 */
[----:B--2---:R-:W-:-:S04]  /*9ff0*/  LEA R24, P1, R18, UR10, 0x2 ;  /* 0x0000000a12187c11 */ /* 0x004fc8000f8210ff */
[----:B------:R-:W1:Y:S01]  /*a000*/  MUFU.RCP R28, R28 ;  /* 0x0000001c001c7308 */ /* 0x000e620000001000 */
[----:B------:R-:W-:-:S04]  /*a010*/  IADD3 R25, PT, PT, R19, R25, RZ ;  /* 0x0000001913197210 */ /* 0x000fc80007ffe0ff */
[----:B------:R-:W-:Y:S01]  /*a020*/  LEA.HI.X R25, R18, UR11, R25, 0x2, P1 ;  /* 0x0000000b12197c11 */ /* 0x000fe200088f1419 */
[----:B0-----:R-:W-:Y:S01]  /*a030*/  FMUL.FTZ R26, R29, R26 ;  /* 0x0000001a1d1a7220 */ /* 0x001fe20000410000 */
[----:B-1----:R-:W-:-:S05]  /*a040*/  FMUL.FTZ R27, R31, R28 ;  /* 0x0000001c1f1b7220 */ /* 0x002fca0000410000 */
[----:B------:R2:W-:Y:S02]  /*a050*/  STG.E.64 desc[UR6][R24.64], R26 ;  /* 0x0000001a18007986 */ /* 0x0005e4000c101b06 */
.L_x_4184:
[----:B------:R-:W-:Y:S05]  /*a060*/  BSYNC.RECONVERGENT B1 ;  /* 0x0000000000017941 */ /* 0x000fea0003800200 */
.L_x_4183:
[----:B------:R-:W-:Y:S04]  /*a070*/  BSSY.RECONVERGENT B1, `(.L_x_4185) ;  /* 0x000001d000017945 */ /* 0x000fe80003800200 */
[----:B------:R-:W-:Y:S05]  /*a080*/  @P6 BRA `(.L_x_4186) ;  /* 0x00000000006c6947 */ /* 0x000fea0003800000 */
[C---:B------:R-:W-:Y:S01]  /*a090*/  FADD.FTZ R94, -R36.reuse, R94 ;  /* 0x0000005e245e7221 */ /* 0x040fe20000010100 */
[----:B-1----:R-:W-:Y:S01]  /*a0a0*/  FADD.FTZ R18, -R36, R95 ;  /* 0x0000005f24127221 */ /* 0x002fe20000010100 */
[----:B------:R-:W1:Y:S02]  /*a0b0*/  LDCU.64 UR8, c[0x0][0x3e0] ;  /* 0x00007c00ff0877ac */ /* 0x000e640008000a00 */
[-C--:B------:R-:W-:Y:S01]  /*a0c0*/  FMUL.FTZ R94, R94, R37.reuse ;  /* 0x000000255e5e7220 */ /* 0x080fe20000410000 */
[----:B------:R-:W-:Y:S01]  /*a0d0*/  FMUL.FTZ R19, R18, R37 ;  /* 0x0000002512137220 */ /* 0x000fe20000410000 */
[----:B------:R-:W3:Y:S02]  /*a0e0*/  LDCU.64 UR10, c[0x0][0x380] ;  /* 0x00007000ff0a77ac */ /* 0x000ee40008000a00 */
[----:B0-----:R-:W-:Y:S01]  /*a0f0*/  FFMA.FTZ R29, R49, R94, R52 ;  /* 0x0000005e311d7223 */ /* 0x001fe20000010034 */
[----:B------:R-:W-:Y:S01]  /*a100*/  FFMA.FTZ R30, R50, R19, R51 ;  /* 0x00000013321e7223 */ /* 0x000fe20000010033 */
[----:B------:R-:W-:-:S02]  /*a110*/  MOV R19, R113 ;  /* 0x0000007100137202 */ /* 0x000fc40000000f00 */
[----:B------:R-:W-:Y:S01]  /*a120*/  FMUL.FTZ R18, R29, -1.4426950216293334961 ;  /* 0xbfb8aa3b1d127820 */ /* 0x000fe20000410000 */
[----:B--2---:R-:W-:-:S05]  /*a130*/  FMUL.FTZ R24, R30, -1.4426950216293334961 ;  /* 0xbfb8aa3b1e187820 */ /* 0x004fca0000410000 */
        /* <DEDUP_REMOVED lines=9> */
[----:B---3--:R-:W-:-:S04]  /*a1d0*/  LEA R24, P1, R18, UR10, 0x2 ;  /* 0x0000000a12187c11 */ /* 0x008fc8000f8210ff */
[----:B------:R-:W1:Y:S01]  /*a1e0*/  MUFU.RCP R27, R28 ;  /* 0x0000001c001b7308 */ /* 0x000e620000001000 */
[----:B------:R-:W-:-:S04]  /*a1f0*/  IADD3 R25, PT, PT, R19, R25, RZ ;  /* 0x0000001913197210 */ /* 0x000fc80007ffe0ff */
[----:B------:R-:W-:Y:S01]  /*a200*/  LEA.HI.X R25, R18, UR11, R25, 0x2, P1 ;  /* 0x0000000b12197c11 */ /* 0x000fe200088f1419 */
[----:B0-----:R-:W-:Y:S01]  /*a210*/  FMUL.FTZ R26, R29, R26 ;  /* 0x0000001a1d1a7220 */ /* 0x001fe20000410000 */
[----:B-1----:R-:W-:-:S05]  /*a220*/  FMUL.FTZ R27, R30, R27 ;  /* 0x0000001b1e1b7220 */ /* 0x002fca0000410000 */
[----:B------:R3:W-:Y:S02]  /*a230*/  STG.E.64 desc[UR6][R24.64], R26 ;  /* 0x0000001a18007986 */ /* 0x0007e4000c101b06 */
.L_x_4186:
[----:B------:R-:W-:Y:S05]  /*a240*/  BSYNC.RECONVERGENT B1 ;  /* 0x0000000000017941 */ /* 0x000fea0003800200 */
.L_x_4185:
[----:B------:R-:W-:Y:S04]  /*a250*/  BSSY.RECONVERGENT B1, `(.L_x_4187) ;  /* 0x000001d000017945 */ /* 0x000fe80003800200 */
[----:B------:R-:W-:Y:S05]  /*a260*/  @P3 BRA `(.L_x_4188) ;  /* 0x00000000006c3947 */ /* 0x000fea0003800000 */
[C---:B------:R-:W-:Y:S01]  /*a270*/  FADD.FTZ R96, -R36.reuse, R96 ;  /* 0x0000006024607221 */ /* 0x040fe20000010100 */
[----:B-1----:R-:W-:Y:S01]  /*a280*/  FADD.FTZ R18, -R36, R97 ;  /* 0x0000006124127221 */ /* 0x002fe20000010100 */
[----:B------:R-:W1:Y:S02]  /*a290*/  LDCU.64 UR8, c[0x0][0x3e0] ;  /* 0x00007c00ff0877ac */ /* 0x000e640008000a00 */
[-C--:B------:R-:W-:Y:S01]  /*a2a0*/  FMUL.FTZ R96, R96, R37.reuse ;  /* 0x0000002560607220 */ /* 0x080fe20000410000 */
[----:B------:R-:W-:Y:S01]  /*a2b0*/  FMUL.FTZ R19, R18, R37 ;  /* 0x0000002512137220 */ /* 0x000fe20000410000 */
[----:B------:R-:W4:Y:S02]  /*a2c0*/  LDCU.64 UR10, c[0x0][0x380] ;  /* 0x00007000ff0a77ac */ /* 0x000f240008000a00 */
[----:B0-----:R-:W-:Y:S01]  /*a2d0*/  FFMA.FTZ R29, R49, R96, R52 ;  /* 0x00000060311d7223 */ /* 0x001fe20000010034 */
[----:B------:R-:W-:Y:S01]  /*a2e0*/  FFMA.FTZ R30, R50, R19, R51 ;  /* 0x00000013321e7223 */ /* 0x000fe20000010033 */
[----:B------:R-:W-:-:S02]  /*a2f0*/  MOV R19, R113 ;  /* 0x0000007100137202 */ /* 0x000fc40000000f00 */
[----:B------:R-:W-:Y:S01]  /*a300*/  FMUL.FTZ R18, R29, -1.4426950216293334961 ;  /* 0xbfb8aa3b1d127820 */ /* 0x000fe20000410000 */
[----:B--23--:R-:W-:-:S05]  /*a310*/  FMUL.FTZ R24, R30, -1.4426950216293334961 ;  /* 0xbfb8aa3b1e187820 */ /* 0x00cfca0000410000 */
        /* <DEDUP_REMOVED lines=9> */
[----:B----4-:R-:W-:-:S04]  /*a3b0*/  LEA R24, P1, R18, UR10, 0x2 ;  /* 0x0000000a12187c11 */ /* 0x010fc8000f8210ff */
[----:B------:R-:W1:Y:S01]  /*a3c0*/  MUFU.RCP R27, R28 ;  /* 0x0000001c001b7308 */ /* 0x000e620000001000 */
[----:B------:R-:W-:-:S04]  /*a3d0*/  IADD3 R25, PT, PT, R19, R25, RZ ;  /* 0x0000001913197210 */ /* 0x000fc80007ffe0ff */
[----:B------:R-:W-:Y:S01]  /*a3e0*/  LEA.HI.X R25, R18, UR11, R25, 0x2, P1 ;  /* 0x0000000b12197c11 */ /* 0x000fe200088f1419 */
[----:B0-----:R-:W-:Y:S01]  /*a3f0*/  FMUL.FTZ R26, R29, R26 ;  /* 0x0000001a1d1a7220 */ /* 0x001fe20000410000 */
[----:B-1----:R-:W-:-:S05]  /*a400*/  FMUL.FTZ R27, R30, R27 ;  /* 0x0000001b1e1b7220 */ /* 0x002fca0000410000 */
[----:B------:R4:W-:Y:S02]  /*a410*/  STG.E.64 desc[UR6][R24.64], R26 ;  /* 0x0000001a18007986 */ /* 0x0009e4000c101b06 */
.L_x_4188:
[----:B------:R-:W-:Y:S05]  /*a420*/  BSYNC.RECONVERGENT B1 ;  /* 0x0000000000017941 */ /* 0x000fea0003800200 */
.L_x_4187:
[----:B------:R-:W-:Y:S04]  /*a430*/  BSSY.RECONVERGENT B1, `(.L_x_4189) ;  /* 0x000001d000017945 */ /* 0x000fe80003800200 */
[----:B------:R-:W-:Y:S05]  /*a440*/  @P4 BRA `(.L_x_4190) ;  /* 0x00000000006c4947 */ /* 0x000fea0003800000 */
[C---:B------:R-:W-:Y:S01]  /*a450*/  FADD.FTZ R86, -R36.reuse, R86 ;  /* 0x0000005624567221 */ /* 0x040fe20000010100 */
[----:B-1----:R-:W-:Y:S01]  /*a460*/  FADD.FTZ R18, -R36, R87 ;  /* 0x0000005724127221 */ /* 0x002fe20000010100 */
[----:B------:R-:W1:Y:S02]  /*a470*/  LDCU.64 UR8, c[0x0][0x3e0] ;  /* 0x00007c00ff0877ac */ /* 0x000e640008000a00 */
[-C--:B------:R-:W-:Y:S01]  /*a480*/  FMUL.FTZ R86, R86, R37.reuse ;  /* 0x0000002556567220 */ /* 0x080fe20000410000 */
[----:B------:R-:W-:Y:S01]  /*a490*/  FMUL.FTZ R19, R18, R37 ;  /* 0x0000002512137220 */ /* 0x000fe20000410000 */
[----:B------:R-:W5:Y:S02]  /*a4a0*/  LDCU.64 UR10, c[0x0][0x380] ;  /* 0x00007000ff0a77ac */ /* 0x000f640008000a00 */
[----:B--234-:R-:W-:Y:S01]  /*a4b0*/  FFMA.FTZ R27, R49, R86, R52 ;  /* 0x00000056311b7223 */ /* 0x01cfe20000010034 */
[----:B0-----:R-:W-:Y:S01]  /*a4c0*/  FFMA.FTZ R29, R50, R19, R51 ;  /* 0x00000013321d7223 */ /* 0x001fe20000010033 */
        /* <DEDUP_REMOVED lines=12> */
[----:B-----5:R-:W-:-:S04]  /*a590*/  LEA R22, P1, R18, UR10, 0x2 ;  /* 0x0000000a12167c11 */ /* 0x020fc8000f8210ff */
[----:B------:R-:W1:Y:S01]  /*a5a0*/  MUFU.RCP R26, R26 ;  /* 0x0000001a001a7308 */ /* 0x000e620000001000 */
[----:B------:R-:W-:-:S04]  /*a5b0*/  IADD3 R23, PT, PT, R19, R23, RZ ;  /* 0x0000001713177210 */ /* 0x000fc80007ffe0ff */
[----:B------:R-:W-:Y:S01]  /*a5c0*/  LEA.HI.X R23, R18, UR11, R23, 0x2, P1 ;  /* 0x0000000b12177c11 */ /* 0x000fe200088f1417 */
[----:B0-----:R-:W-:Y:S01]  /*a5d0*/  FMUL.FTZ R24, R27, R24 ;  /* 0x000000181b187220 */ /* 0x001fe20000410000 */
[----:B-1----:R-:W-:-:S05]  /*a5e0*/  FMUL.FTZ R25, R29, R26 ;  /* 0x0000001a1d197220 */ /* 0x002fca0000410000 */
[----:B------:R0:W-:Y:S02]  /*a5f0*/  STG.E.64 desc[UR6][R22.64], R24 ;  /* 0x0000001816007986 */ /* 0x0001e4000c101b06 */
.L_x_4190:
[----:B------:R-:W-:Y:S05]  /*a600*/  BSYNC.RECONVERGENT B1 ;  /* 0x0000000000017941 */ /* 0x000fea0003800200 */
.L_x_4189:
[----:B------:R-:W-:Y:S01]  /*a610*/  ISETP.GE.U32.AND P5, PT, R21, UR4, PT ;  /* 0x0000000415007c0c */ /* 0x000fe2000bfa6070 */
[----:B------:R-:W-:Y:S01]  /*a620*/  BSSY.RECONVERGENT B1, `(.L_x_4191) ;  /* 0x000002b000017945 */ /* 0x000fe20003800200 */
[----:B-1----:R-:W-:Y:S02]  /*a630*/  SHF.R.S32.HI R19, RZ, 0x1f, R21 ;  /* 0x0000001fff137819 */ /* 0x002fe40000011415 */
[----:B------:R-:W-:Y:S02]  /*a640*/  ISETP.GE.U32.AND P2, PT, R20, UR4, PT ;  /* 0x0000000414007c0c */ /* 0x000fe4000bf46070 */
[----:B------:R-:W-:Y:S02]  /*a650*/  ISETP.GE.AND.EX P5, PT, R19, UR5, PT, P5 ;  /* 0x0000000513007c0c */ /* 0x000fe4000bfa6350 */
[----:B------:R-:W-:Y:S02]  /*a660*/  ISETP.GE.U32.AND P1, PT, R38, UR4, PT ;  /* 0x0000000426007c0c */ /* 0x000fe4000bf26070 */
[----:B------:R-:W-:-:S02]  /*a670*/  ISETP.GE.U32.AND P6, PT, R2, UR4, PT ;  /* 0x0000000402007c0c */ /* 0x000fc4000bfc6070 */
[----:B------:R-:W-:Y:S02]  /*a680*/  ISETP.GE.U32.AND P3, PT, R0, UR4, PT ;  /* 0x0000000400007c0c */ /* 0x000fe4000bf66070 */
[----:B0-----:R-:W-:Y:S02]  /*a690*/  SHF.R.S32.HI R29, RZ, 0x1f, R20 ;  /* 0x0000001fff1d7819 */ /* 0x001fe40000011414 */
        /* <DEDUP_REMOVED lines=8> */
[C---:B------:R-:W-:Y:S01]  /*a720*/  FADD.FTZ R88, -R36.reuse, R88 ;  /* 0x0000005824587221 */ /* 0x040fe20000010100 */
[----:B------:R-:W-:Y:S01]  /*a730*/  FADD.FTZ R18, -R36, R89 ;  /* 0x0000005924127221 */ /* 0x000fe20000010100 */
[----:B------:R-:W0:Y:S02]  /*a740*/  LDCU.64 UR8, c[0x0][0x3e0] ;  /* 0x00007c00ff0877ac */ /* 0x000e240008000a00 */
[-C--:B------:R-:W-:Y:S01]  /*a750*/  FMUL.FTZ R88, R88, R37.reuse ;  /* 0x0000002558587220 */ /* 0x080fe20000410000 */
[----:B------:R-:W-:Y:S01]  /*a760*/  FMUL.FTZ R22, R18, R37 ;  /* 0x0000002512167220 */ /* 0x000fe20000410000 */
[----:B------:R-:W1:Y:S02]  /*a770*/  LDCU.64 UR10, c[0x0][0x380] ;  /* 0x00007000ff0a77ac */ /* 0x000e640008000a00 */
[----:B--234-:R-:W-:Y:S01]  /*a780*/  FFMA.FTZ R27, R49, R88, R52 ;  /* 0x00000058311b7223 */ /* 0x01cfe20000010034 */
        /* <DEDUP_REMOVED lines=20> */
.L_x_4192:
[----:B------:R-:W-:Y:S05]  /*a8d0*/  BSYNC.RECONVERGENT B1 ;  /* 0x0000000000017941 */ /* 0x000fea0003800200 */
.L_x_4191:
[----:B------:R-:W-:Y:S04]  /*a8e0*/  BSSY.RECONVERGENT B1, `(.L_x_4193) ;  /* 0x000001d000017945 */ /* 0x000fe80003800200 */
[----:B------:R-:W-:Y:S05]  /*a8f0*/  @P2 BRA `(.L_x_4194) ;  /* 0x00000000006c2947 */ /* 0x000fea0003800000 */
[C---:B------:R-:W-:Y:S01]  /*a900*/  FADD.FTZ R92, -R36.reuse, R92 ;  /* 0x0000005c245c7221 */ /* 0x040fe20000010100 */
[----:B------:R-:W-:Y:S01]  /*a910*/  FADD.FTZ R18, -R36, R93 ;  /* 0x0000005d24127221 */ /* 0x000fe20000010100 */
[----:B------:R-:W1:Y:S02]  /*a920*/  LDCU.64 UR8, c[0x0][0x3e0] ;  /* 0x00007c00ff0877ac */ /* 0x000e640008000a00 */
[-C--:B------:R-:W-:Y:S01]  /*a930*/  FMUL.FTZ R92, R92, R37.reuse ;  /* 0x000000255c5c7220 */ /* 0x080fe20000410000 */
[----:B------:R-:W-:Y:S01]  /*a940*/  FMUL.FTZ R19, R18, R37 ;  /* 0x0000002512137220 */ /* 0x000fe20000410000 */
[----:B------:R-:W5:Y:S02]  /*a950*/  LDCU.64 UR10, c[0x0][0x380] ;  /* 0x00007000ff0a77ac */ /* 0x000f640008000a00 */
[----:B0-234-:R-:W-:Y:S01]  /*a960*/  FFMA.FTZ R25, R49, R92, R52 ;  /* 0x0000005c31197223 */ /* 0x01dfe20000010034 */
        /* <DEDUP_REMOVED lines=20> */
.L_x_4194:
[----:B------:R-:W-:Y:S05]  /*aab0*/  BSYNC.RECONVERGENT B1 ;  /* 0x0000000000017941 */ /* 0x000fea0003800200 */
.L_x_4193:
[----:B------:R-:W-:Y:S04]  /*aac0*/  BSSY.RECONVERGENT B1, `(.L_x_4195) ;  /* 0x000001d000017945 */ /* 0x000fe80003800200 */
[----:B------:R-:W-:Y:S05]  /*aad0*/  @P1 BRA `(.L_x_4196) ;  /* 0x00000000006c1947 */ /* 0x000fea0003800000 */
[C---:B------:R-:W-:Y:S01]  /*aae0*/  FADD.FTZ R98, -R36.reuse, R98 ;  /* 0x0000006224627221 */ /* 0x040fe20000010100 */
[----:B------:R-:W-:Y:S01]  /*aaf0*/  FADD.FTZ R18, -R36, R99 ;  /* 0x0000006324127221 */ /* 0x000fe20000010100 */
[----:B------:R-:W5:Y:S02]  /*ab00*/  LDCU.64 UR8, c[0x0][0x3e0] ;  /* 0x00007c00ff0877ac */ /* 0x000f640008000a00 */
[-C--:B------:R-:W-:Y:S01]  /*ab10*/  FMUL.FTZ R98, R98, R37.reuse ;  /* 0x0000002562627220 */ /* 0x080fe20000410000 */
[----:B------:R-:W-:Y:S01]  /*ab20*/  FMUL.FTZ R19, R18, R37 ;  /* 0x0000002512137220 */ /* 0x000fe20000410000 */
[----:B------:R-:W5:Y:S02]  /*ab30*/  LDCU.64 UR10, c[0x0][0x380] ;  /* 0x00007000ff0a77ac */ /* 0x000f640008000a00 */
[----:B0-234-:R-:W-:Y:S01]  /*ab40*/  FFMA.FTZ R25, R49, R98, R52 ;  /* 0x0000006231197223 */ /* 0x01dfe20000010034 */
[----:B------:R-:W-:Y:S01]  /*ab50*/  FFMA.FTZ R26, R50, R19, R51 ;  /* 0x00000013321a7223 */ /* 0x000fe20000010033 */
[----:B------:R-:W-:-:S02]  /*ab60*/  MOV R19, R113 ;  /* 0x0000007100137202 */ /* 0x000fc40000000f00 */
[----:B------:R-:W-:Y:S01]  /*ab70*/  FMUL.FTZ R18, R25, -1.4426950216293334961 ;  /* 0xbfb8aa3b19127820 */ /* 0x000fe20000410000 */
[----:B-1----:R-:W-:-:S05]  /*ab80*/  FMUL.FTZ R20, R26, -1.4426950216293334961 ;  /* 0xbfb8aa3b1a147820 */ /* 0x002fca0000410000 */
[----:B------:R-:W0:Y:S01]  /*ab90*/  MUFU.EX2 R18, R18 ;  /* 0x0000001200127308 */ /* 0x000e220000000800 */
[----:B-----5:R-:W-:-:S03]  /*aba0*/  IMAD R31, R31, UR8, RZ ;  /* 0x000000081f1f7c24 */ /* 0x020fc6000f8e02ff */
[----:B------:R-:W1:Y:S01]  /*abb0*/  MUFU.EX2 R20, R20 ;  /* 0x0000001400147308 */ /* 0x000e620000000800 */
[----:B------:R-:W-:Y:S02]  /*abc0*/  IMAD R31, R38, UR9, R31 ;  /* 0x00000009261f7c24 */ /* 0x000fe4000f8e021f */
[----:B0-----:R-:W-:Y:S01]  /*abd0*/  FADD.FTZ R22, R18, 1 ;  /* 0x3f80000012167421 */ /* 0x001fe20000010000 */
[----:B------:R-:W-:Y:S01]  /*abe0*/  MOV R18, R110 ;  /* 0x0000006e00127202 */ /* 0x000fe20000000f00 */
[----:B-1----:R-:W-:-:S04]  /*abf0*/  FADD.FTZ R24, R20, 1 ;  /* 0x3f80000014187421 */ /* 0x002fc80000010000 */
[----:B------:R-:W0:Y:S01]  /*ac00*/  MUFU.RCP R22, R22 ;  /* 0x0000001600167308 */ /* 0x000e220000001000 */
[----:B------:R-:W-:-:S03]  /*ac10*/  IMAD.WIDE.U32 R18, R38, UR8, R18 ;  /* 0x0000000826127c25 */ /* 0x000fc6000f8e0012 */
[----:B------:R-:W-:-:S04]  /*ac20*/  LEA R20, P1, R18, UR10, 0x2 ;  /* 0x0000000a12147c11 */ /* 0x000fc8000f8210ff */
[----:B------:R-:W1:Y:S01]  /*ac30*/  MUFU.RCP R23, R24 ;  /* 0x0000001800177308 */ /* 0x000e620000001000 */
[----:B------:R-:W-:-:S04]  /*ac40*/  IADD3 R31, PT, PT, R19, R31, RZ ;  /* 0x0000001f131f7210 */ /* 0x000fc80007ffe0ff */
[----:B------:R-:W-:Y:S01]  /*ac50*/  LEA.HI.X R21, R18, UR11, R31, 0x2, P1 ;  /* 0x0000000b12157c11 */ /* 0x000fe200088f141f */
[----:B0-----:R-:W-:Y:S01]  /*ac60*/  FMUL.FTZ R22, R25, R22 ;  /* 0x0000001619167220 */ /* 0x001fe20000410000 */
[----:B-1----:R-:W-:-:S05]  /*ac70*/  FMUL.FTZ R23, R26, R23 ;  /* 0x000000171a177220 */ /* 0x002fca0000410000 */
[----:B------:R0:W-:Y:S02]  /*ac80*/  STG.E.64 desc[UR6][R20.64], R22 ;  /* 0x0000001614007986 */ /* 0x0001e4000c101b06 */
.L_x_4196:
[----:B------:R-:W-:Y:S05]  /*ac90*/  BSYNC.RECONVERGENT B1 ;  /* 0x0000000000017941 */ /* 0x000fea0003800200 */
.L_x_4195:
        /* <DEDUP_REMOVED lines=29> */
.L_x_4198:
[----:B------:R-:W-:Y:S05]  /*ae70*/  BSYNC.RECONVERGENT B1 ;  /* 0x0000000000017941 */ /* 0x000fea0003800200 */
.L_x_4197:
        /* <DEDUP_REMOVED lines=29> */
.L_x_4200:
[----:B------:R-:W-:Y:S05]  /*b050*/  BSYNC.RECONVERGENT B1 ;  /* 0x0000000000017941 */ /* 0x000fea0003800200 */
.L_x_4199:
[----:B------:R-:W-:Y:S05]  /*b060*/  @P4 BRA `(.L_x_4138) ;  /* 0x0000000000684947 */ /* 0x000fea0003800000 */
[C---:B------:R-:W-:Y:S01]  /*b070*/  FADD.FTZ R104, -R36.reuse, R104 ;  /* 0x0000006824687221 */ /* 0x040fe20000010100 */
[----:B------:R-:W-:Y:S01]  /*b080*/  FADD.FTZ R36, -R36, R105 ;  /* 0x0000006924247221 */ /* 0x000fe20000010100 */
[----:B------:R-:W5:Y:S01]  /*b090*/  LDCU.64 UR4, c[0x0][0x3e0] ;  /* 0x00007c00ff0477ac */ /* 0x000f620008000a00 */
[----:B------:R-:W-:Y:S01]  /*b0a0*/  MOV R111, R113 ;  /* 0x00000071006f7202 */ /* 0x000fe20000000f00 */
[-C--:B------:R-:W-:Y:S01]  /*b0b0*/  FMUL.FTZ R104, R104, R37.reuse ;  /* 0x0000002568687220 */ /* 0x080fe20000410000 */
[----:B------:R-:W-:Y:S01]  /*b0c0*/  FMUL.FTZ R36, R36, R37 ;  /* 0x0000002524247220 */ /* 0x000fe20000410000 */
[----:B------:R-:W2:Y:S02]  /*b0d0*/  LDCU.64 UR8, c[0x0][0x380] ;  /* 0x00007000ff0877ac */ /* 0x000ea40008000a00 */
[----:B------:R-:W-:Y:S01]  /*b0e0*/  FFMA.FTZ R49, R49, R104, R52 ;  /* 0x0000006831317223 */ /* 0x000fe20000010034 */
[----:B------:R-:W-:-:S03]  /*b0f0*/  FFMA.FTZ R36, R50, R36, R51 ;  /* 0x0000002432247223 */ /* 0x000fc60000010033 */
[----:B------:R-:W-:Y:S01]  /*b100*/  FMUL.FTZ R18, R49, -1.4426950216293334961 ;  /* 0xbfb8aa3b31127820 */ /* 0x000fe20000410000 */
[----:B------:R-:W-:-:S05]  /*b110*/  FMUL.FTZ R19, R36, -1.4426950216293334961 ;  /* 0xbfb8aa3b24137820 */ /* 0x000fca0000410000 */
[----:B------:R-:W0:Y:S01]  /*b120*/  MUFU.EX2 R18, R18 ;  /* 0x0000001200127308 */ /* 0x000e220000000800 */
[----:B-----5:R-:W-:-:S03]  /*b130*/  IMAD R44, R44, UR4, RZ ;  /* 0x000000042c2c7c24 */ /* 0x020fc6000f8e02ff */
[----:B------:R-:W5:Y:S01]  /*b140*/  MUFU.EX2 R19, R19 ;  /* 0x0000001300137308 */ /* 0x000f620000000800 */
[----:B------:R-:W-:-:S04]  /*b150*/  IMAD.WIDE.U32 R110, R39, UR4, R110 ;  /* 0x00000004276e7c25 */ /* 0x000fc8000f8e006e */
[----:B------:R-:W-:Y:S02]  /*b160*/  IMAD R39, R39, UR5, R44 ;  /* 0x0000000527277c24 */ /* 0x000fe4000f8e022c */
[----:B01----:R-:W-:Y:S01]  /*b170*/  FADD.FTZ R20, R18, 1 ;  /* 0x3f80000012147421 */ /* 0x003fe20000010000 */
[C---:B--2---:R-:W-:Y:S02]  /*b180*/  LEA R18, P1, R110.reuse, UR8, 0x2 ;  /* 0x000000086e127c11 */ /* 0x044fe4000f8210ff */
[----:B------:R-:W-:Y:S01]  /*b190*/  IADD3 R39, PT, PT, R111, R39, RZ ;  /* 0x000000276f277210 */ /* 0x000fe20007ffe0ff */
[----:B-----5:R-:W-:Y:S02]  /*b1a0*/  FADD.FTZ R22, R19, 1 ;  /* 0x3f80000013167421 */ /* 0x020fe40000010000 */
[----:B------:R-:W0:Y:S01]  /*b1b0*/  MUFU.RCP R20, R20 ;  /* 0x0000001400147308 */ /* 0x000e220000001000 */
[----:B------:R-:W-:-:S07]  /*b1c0*/  LEA.HI.X R19, R110, UR9, R39, 0x2, P1 ;  /* 0x000000096e137c11 */ /* 0x000fce00088f1427 */
[----:B------:R-:W1:Y:S01]  /*b1d0*/  MUFU.RCP R21, R22 ;  /* 0x0000001600157308 */ /* 0x000e620000001000 */
[----:B0-----:R-:W-:Y:S01]  /*b1e0*/  FMUL.FTZ R20, R49, R20 ;  /* 0x0000001431147220 */ /* 0x001fe20000410000 */
[----:B-1----:R-:W-:-:S05]  /*b1f0*/  FMUL.FTZ R21, R36, R21 ;  /* 0x0000001524157220 */ /* 0x002fca0000410000 */
[----:B------:R0:W-:Y:S02]  /*b200*/  STG.E.64 desc[UR6][R18.64], R20 ;  /* 0x0000001412007986 */ /* 0x0001e4000c101b06 */
.L_x_4138:
[----:B------:R-:W-:Y:S05]  /*b210*/  BSYNC.RECONVERGENT B0 ;  /* 0x0000000000007941 */ /* 0x000fea0003800200 */
.L_x_4074:
        /* <DEDUP_REMOVED lines=8> */
.L_x_4202:
        /* <DEDUP_REMOVED lines=14> */
.L_x_4563:


//--------------------- .text._Z35group_norm_nhwc_fwd_one_pass_kernelI11Fp32IOFp16WLi64ELi64ELi512EEv26Group_norm_nhwc_fwd_params --------------------------
	.section	.text._Z35group_norm_nhwc_fwd_one_pass_kernelI11Fp32IOFp16WLi64ELi64ELi512EEv26Group_norm_nhwc_fwd_params,"ax",@progbits
	.align	128
        .global         _Z35group_norm_nhwc_fwd_one_pass_kernelI11Fp32IOFp16WLi64ELi64ELi512EEv26Group_norm_nhwc_fwd_params
        .type           _Z35group_norm_nhwc_fwd_one_pass_kernelI11Fp32IOFp16WLi64ELi64ELi512EEv26Group_norm_nhwc_fwd_params,@function
        .size           _Z35group_norm_nhwc_fwd_one_pass_kernelI11Fp32IOFp16WLi64ELi64ELi512EEv26Group_norm_nhwc_fwd_params,(.L_x_4564 - _Z35group_norm_nhwc_fwd_one_pass_kernelI11Fp32IOFp16WLi64ELi64ELi512EEv26Group_norm_nhwc_fwd_params)
        .other          _Z35group_norm_nhwc_fwd_one_pass_kernelI11Fp32IOFp16WLi64ELi64ELi512EEv26Group_norm_nhwc_fwd_params,@"STO_CUDA_ENTRY STV_DEFAULT"
_Z35group_norm_nhwc_fwd_one_pass_kernelI11Fp32IOFp16WLi64ELi64ELi512EEv26Group_norm_nhwc_fwd_params:
.text._Z35group_norm_nhwc_fwd_one_pass_kernelI11Fp32IOFp16WLi64ELi64ELi512EEv26Group_norm_nhwc_fwd_params:
        /* <DEDUP_REMOVED lines=23> */
.L_x_4230:
        /* <DEDUP_REMOVED lines=32> */
[----:B------:R-:W-:Y:S02]  /*0370*/  @P1 IADD3 R3, PT, PT, R3, 0x1, RZ ;  /* 0x0000000103031810 */ /* 0x000fe40007ffe0ff */
[----:B------:R-:W-:-:S04]  /*0380*/  ISETP.GE.U32.AND P1, PT, R18, UR8, PT ;  /* 0x0000000812007c0c */ /* 0x000fc8000bf26070 */
[----:B------:R-:W-:Y:S02]  /*0390*/  @!P4 IADD3 R3, PT, PT, -R3, RZ, RZ ;  /* 0x000000ff0303c210 */ /* 0x000fe40007ffe1ff */
[----:B------:R-:W0:Y:S01]  /*03a0*/  @!P2 LDC.64 R4, c[0x0][0x3e0] ;  /* 0x0000f800ff04ab82 */ /* 0x000e220000000a00 */
[----:B------:R-:W-:Y:S02]  /*03b0*/  @!P3 LOP3.LUT R3, RZ, R9, RZ, 0x33, !PT ;  /* 0x00000009ff03b212 */ /* 0x000fe400078e33ff */
[----:B------:R-:W-:Y:S02]  /*03c0*/  ISETP.GE.U32.AND P3, PT, R23, UR8, PT ;  /* 0x0000000817007c0c */ /* 0x000fe4000bf66070 */
[--C-:B------:R-:W-:Y:S01]  /*03d0*/  SHF.R.S32.HI R2, RZ, 0x1f, R3.reuse ;  /* 0x0000001fff027819 */ /* 0x100fe20000011403 */
[----:B------:R-:W-:Y:S01]  /*03e0*/  IMAD.MOV R0, RZ, RZ, -R3 ;  /* 0x000000ffff007224 */ /* 0x000fe200078e0a03 */
[----:B------:R-:W-:Y:S01]  /*03f0*/  ISETP.GE.AND.EX P3, PT, R7, UR9, PT, P3 ;  /* 0x0000000907007c0c */ /* 0x000fe2000bf66330 */
[----:B------:R-:W1:Y:S01]  /*0400*/  @!P2 LDC.64 R10, c[0x0][0x390] ;  /* 0x0000e400ff0aab82 */ /* 0x000e620000000a00 */
[----:B------:R-:W-:Y:S01]  /*0410*/  ISETP.GE.AND.EX P1, PT, R21, UR9, PT, P1 ;  /* 0x0000000915007c0c */ /* 0x000fe2000bf26310 */
[----:B------:R-:W-:Y:S01]  /*0420*/  IMAD R0, R9, R0, UR7 ;  /* 0x0000000709007e24 */ /* 0x000fe2000f8e0200 */
[----:B------:R-:W-:Y:S01]  /*0430*/  IADD3 R9, PT, PT, R23, 0x30, RZ ;  /* 0x0000003017097810 */ /* 0x000fe20007ffe0ff */
[----:B---3--:R-:W-:-:S03]  /*0440*/  IMAD R2, R2, UR10, RZ ;  /* 0x0000000a02027c24 */ /* 0x008fc6000f8e02ff */
[----:B------:R-:W-:Y:S01]  /*0450*/  SHF.L.U32 R0, R0, 0x6, RZ ;  /* 0x0000000600007819 */ /* 0x000fe200000006ff */
[----:B------:R-:W-:Y:S01]  /*0460*/  IMAD R25, R3, UR11, R2 ;  /* 0x0000000b03197c24 */ /* 0x000fe2000f8e0202 */
[----:B------:R-:W-:Y:S02]  /*0470*/  ISETP.GE.U32.AND P4, PT, R9, UR8, PT ;  /* 0x0000000809007c0c */ /* 0x000fe4000bf86070 */
[----:B------:R-:W-:Y:S01]  /*0480*/  LOP3.LUT R26, R0, 0x3e, R27, 0xf8, !PT ;  /* 0x0000003e001a7812 */ /* 0x000fe200078ef81b */
[----:B------:R-:W2:Y:S01]  /*0490*/  @!P3 LDC.64 R16, c[0x0][0x3e0] ;  /* 0x0000f800ff10bb82 */ /* 0x000ea20000000a00 */
[----:B------:R-:W-:Y:S02]  /*04a0*/  SHF.R.S32.HI R27, RZ, 0x1f, R0 ;  /* 0x0000001fff1b7819 */ /* 0x000fe40000011400 */
[----:B------:R-:W-:Y:S01]  /*04b0*/  SHF.R.S32.HI R19, RZ, 0x1f, R9 ;  /* 0x0000001fff137819 */ /* 0x000fe20000011409 */
[----:B0-----:R-:W-:Y:S02]  /*04c0*/  @!P2 IMAD R2, R15, R4, RZ ;  /* 0x000000040f02a224 */ /* 0x001fe400078e02ff */
[----:B------:R-:W-:Y:S01]  /*04d0*/  IMAD.WIDE.U32 R26, R3, UR10, R26 ;  /* 0x0000000a031a7c25 */ /* 0x000fe2000f8e001a */
[----:B------:R-:W-:-:S03]  /*04e0*/  ISETP.GE.AND.EX P4, PT, R19, UR9, PT, P4 ;  /* 0x0000000913007c0c */ /* 0x000fc6000bf86340 */
[----:B------:R-:W-:Y:S01]  /*04f0*/  @!P2 IMAD R15, R13, R5, R2 ;  /* 0x000000050d0fa224 */ /* 0x000fe200078e0202 */
[----:B------:R-:W-:Y:S01]  /*0500*/  IADD3 R25, PT, PT, R27, R25, RZ ;  /* 0x000000191b197210 */ /* 0x000fe20007ffe0ff */
[----:B------:R-:W0:Y:S01]  /*0510*/  @!P1 LDC.64 R2, c[0x0][0x3e0] ;  /* 0x0000f800ff029b82 */ /* 0x000e220000000a00 */
[----:B------:R-:W-:-:S05]  /*0520*/  @!P2 MOV R24, R26 ;  /* 0x0000001a0018a202 */ /* 0x000fca0000000f00 */
[----:B------:R-:W-:Y:S02]  /*0530*/  @!P2 IMAD.WIDE.U32 R4, R13, R4, R24 ;  /* 0x000000040d04a225 */ /* 0x000fe400078e0018 */
[----:B------:R-:W3:Y:S03]  /*0540*/  @!P1 LDC.64 R12, c[0x0][0x390] ;  /* 0x0000e400ff0c9b82 */ /* 0x000ee60000000a00 */
[----:B------:R-:W-:Y:S01]  /*0550*/  @!P2 IADD3 R5, PT, PT, R5, R15, RZ ;  /* 0x0000000f0505a210 */ /* 0x000fe20007ffe0ff */
[----:B--2---:R-:W-:Y:S01]  /*0560*/  @!P3 IMAD R6, R7, R16, RZ ;  /* 0x000000100706b224 */ /* 0x004fe200078e02ff */
[----:B-1----:R-:W-:Y:S02]  /*0570*/  @!P2 LEA R10, P5, R4, R10, 0x2 ;  /* 0x0000000a040aa211 */ /* 0x002fe400078a10ff */
[----:B------:R-:W-:Y:S01]  /*0580*/  @!P3 MOV R7, R25 ;  /* 0x000000190007b202 */ /* 0x000fe20000000f00 */
[----:B------:R-:W1:Y:S01]  /*0590*/  @!P3 LDC.64 R14, c[0x0][0x390] ;  /* 0x0000e400ff0ebb82 */ /* 0x000e620000000a00 */
[----:B------:R-:W-:Y:S01]  /*05a0*/  @!P3 IMAD R29, R23, R17, R6 ;  /* 0x00000011171db224 */ /* 0x000fe200078e0206 */
[----:B------:R-:W-:-:S02]  /*05b0*/  @!P3 MOV R6, R26 ;  /* 0x0000001a0006b202 */ /* 0x000fc40000000f00 */
[----:B------:R-:W-:-:S03]  /*05c0*/  @!P2 LEA.HI.X R11, R4, R11, R5, 0x2, P5 ;  /* 0x0000000b040ba211 */ /* 0x000fc600028f1405 */
[----:B------:R-:W-:Y:S01]  /*05d0*/  @!P3 IMAD.WIDE.U32 R16, R23, R16, R6 ;  /* 0x000000101710b225 */ /* 0x000fe200078e0006 */
[----:B------:R-:W2:Y:S01]  /*05e0*/  @!P4 LDC.64 R4, c[0x0][0x3e0] ;  /* 0x0000f800ff04cb82 */ /* 0x000ea20000000a00 */
[----:B------:R-:W-:Y:S02]  /*05f0*/  @!P1 MOV R7, R25 ;  /* 0x0000001900079202 */ /* 0x000fe40000000f00 */
[-C--:B0-----:R-:W-:Y:S01]  /*0600*/  @!P1 IMAD R21, R21, R2.reuse, RZ ;  /* 0x0000000215159224 */ /* 0x081fe200078e02ff */
[----:B------:R-:W-:Y:S01]  /*0610*/  @!P3 IADD3 R17, PT, PT, R17, R29, RZ ;  /* 0x0000001d1111b210 */ /* 0x000fe20007ffe0ff */
[----:B------:R-:W-:Y:S02]  /*0620*/  @!P1 IMAD.MOV.U32 R6, RZ, RZ, R26 ;  /* 0x000000ffff069224 */ /* 0x000fe400078e001a */
[C---:B------:R-:W-:Y:S02]  /*0630*/  @!P1 IMAD R21, R18.reuse, R3, R21 ;  /* 0x0000000312159224 */ /* 0x040fe400078e0215 */
[----:B------:R-:W-:-:S02]  /*0640*/  @!P1 IMAD.WIDE.U32 R2, R18, R2, R6 ;  /* 0x0000000212029225 */ /* 0x000fc400078e0006 */
[----:B------:R-:W0:Y:S03]  /*0650*/  @!P4 LDC.64 R6, c[0x0][0x390] ;  /* 0x0000e400ff06cb82 */ /* 0x000e260000000a00 */
[----:B------:R-:W-:Y:S01]  /*0660*/  @!P1 IADD3 R21, PT, PT, R3, R21, RZ ;  /* 0x0000001503159210 */ /* 0x000fe20007ffe0ff */
[----:B------:R-:W-:Y:S01]  /*0670*/  HFMA2 R3, -RZ, RZ, 0, 0 ;  /* 0x00000000ff037431 */ /* 0x000fe200000001ff */
[----:B-1----:R-:W-:Y:S02]  /*0680*/  @!P3 LEA R14, P5, R16, R14, 0x2 ;  /* 0x0000000e100eb211 */ /* 0x002fe400078a10ff */
[----:B---3--:R-:W-:Y:S02]  /*0690*/  @!P1 LEA R12, P6, R2, R12, 0x2 ;  /* 0x0000000c020c9211 */ /* 0x008fe400078c10ff */
[----:B------:R-:W-:Y:S02]  /*06a0*/  @!P3 LEA.HI.X R15, R16, R15, R17, 0x2, P5 ;  /* 0x0000000f100fb211 */ /* 0x000fe400028f1411 */
[----:B------:R-:W-:-:S02]  /*06b0*/  @!P1 LEA.HI.X R13, R2, R13, R21, 0x2, P6 ;  /* 0x0000000d020d9211 */ /* 0x000fc400030f1415 */
[----:B------:R-:W-:Y:S02]  /*06c0*/  CS2R R20, SRZ ;  /* 0x0000000000147805 */ /* 0x000fe4000001ff00 */
[----:B------:R-:W-:Y:S01]  /*06d0*/  @!P4 MOV R16, R26 ;  /* 0x0000001a0010c202 */ /* 0x000fe20000000f00 */
[-C--:B--2---:R-:W-:Y:S01]  /*06e0*/  @!P4 IMAD R18, R19, R4.reuse, RZ ;  /* 0x000000041312c224 */ /* 0x084fe200078e02ff */
[----:B------:R-:W-:Y:S02]  /*06f0*/  @!P4 MOV R17, R25 ;  /* 0x000000190011c202 */ /* 0x000fe40000000f00 */
[----:B------:R-:W-:Y:S01]  /*0700*/  MOV R2, RZ ;  /* 0x000000ff00027202 */ /* 0x000fe20000000f00 */
[C---:B------:R-:W-:Y:S01]  /*0710*/  @!P4 IMAD R19, R9.reuse, R5, R18 ;  /* 0x000000050913c224 */ /* 0x040fe200078e0212 */
[----:B------:R-:W2:Y:S01]  /*0720*/  @!P3 LDG.E.64 R20, desc[UR14][R14.64] ;  /* 0x0000000e0e14b981 */ /* 0x000ea2000c1e1b00 */
[----:B------:R-:W-:Y:S01]  /*0730*/  @!P4 IMAD.WIDE.U32 R16, R9, R4, R16 ;  /* 0x000000040910c225 */ /* 0x000fe200078e0010 */
[----:B------:R-:W-:-:S02]  /*0740*/  CS2R R4, SRZ ;  /* 0x0000000000047805 */ /* 0x000fc4000001ff00 */
[----:B------:R1:W3:Y:S02]  /*0750*/  @!P1 LDG.E.64 R2, desc[UR14][R12.64] ;  /* 0x0000000e0c029981 */ /* 0x0002e4000c1e1b00 */
[----:B------:R-:W-:Y:S02]  /*0760*/  @!P4 IADD3 R9, PT, PT, R17, R19, RZ ;  /* 0x000000131109c210 */ /* 0x000fe40007ffe0ff */
        /* <DEDUP_REMOVED lines=63> */
.L_x_4204:
[----:B------:R-:W-:Y:S05]  /*0b60*/  BSYNC.RECONVERGENT B0 ;  /* 0x0000000000007941 */ /* 0x000fea0003800200 */
.L_x_4203:
        /* <DEDUP_REMOVED lines=46> */
.L_x_4206:
[----:B------:R-:W-:Y:S05]  /*0e50*/  BSYNC.RECONVERGENT B0 ;  /* 0x0000000000007941 */ /* 0x000fea0003800200 */
.L_x_4205:
        /* <DEDUP_REMOVED lines=31> */
.L_x_4209:
[----:B---3--:R-:W2:Y:S04]  /*1050*/  LDG.E.STRONG.GPU R10, desc[UR14][R8.64] ;  /* 0x0000000e080a7981 */ /* 0x008ea8000c1ef900 */
[----:B--2---:R-:W-:Y:S01]  /*1060*/  CCTL.IVALL ;  /* 0x00000000ff00798f */ /* 0x004fe20002000000 */
[----:B------:R-:W-:Y:S05]  /*1070*/  YIELD ;  /* 0x0000000000007946 */ /* 0x000fea0003800000 */
[----:B------:R-:W-:-:S13]  /*1080*/  ISETP.NE.AND P2, PT, R10, R15, PT ;  /* 0x0000000f0a00720c */ /* 0x000fda0003f45270 */
[----:B------:R-:W-:Y:S05]  /*1090*/  @P2 BRA `(.L_x_4209) ;  /* 0xfffffffc00ec2947 */ /* 0x000fea000383ffff */
.L_x_4208:
        /* <DEDUP_REMOVED lines=15> */
.L_x_4211:
        /* <DEDUP_REMOVED lines=20> */
[----:B------:R-:W-:Y:S01]  /*12d0*/  IMAD.U32 R10, RZ, RZ, UR24 ;  /* 0x00000018ff0a7e24 */ /* 0x000fe2000f8e00ff */
[----:B------:R-:W-:Y:S01]  /*12e0*/  MOV R11, UR25 ;  /* 0x00000019000b7c02 */ /* 0x000fe20008000f00 */
[----:B------:R-:W-:Y:S02]  /*12f0*/  @!UP0 UIMAD.WIDE.U32 UR24, UR11, 0x8, UR16 ;  /* 0x000000080b1888a5 */ /* 0x000fe4000f8e0010 */
[----:B------:R-:W-:-:S02]  /*1300*/  MOV R14, UR26 ;  /* 0x0000001a000e7c02 */ /* 0x000fc40008000f00 */
[----:B------:R-:W-:Y:S01]  /*1310*/  MOV R15, UR27 ;  /* 0x0000001b000f7c02 */ /* 0x000fe20008000f00 */
[----:B------:R-:W3:Y:S01]  /*1320*/  @!P4 LDG.E.64 R10, desc[UR14][R10.64] ;  /* 0x0000000e0a0ac981 */ /* 0x000ee2000c1e1b00 */
[----:B-1----:R-:W-:Y:S02]  /*1330*/  MOV R16, UR24 ;  /* 0x0000001800107c02 */ /* 0x002fe40008000f00 */
        /* <DEDUP_REMOVED lines=15> */
[----:B------:R-:W-:-:S03]  /*1430*/  ISETP.EQ.OR P4, PT, R8, UR18, P3 ;  /* 0x0000001208007c0c */ /* 0x000fc60009f82670 */
[----:B------:R-:W-:Y:S01]  /*1440*/  MOV R8, UR23 ;  /* 0x0000001700087c02 */ /* 0x000fe20008000f00 */
[----:B--2---:R-:W-:Y:S01]  /*1450*/  @!P6 FADD.FTZ R12, R12, R14 ;  /* 0x0000000e0c0ce221 */ /* 0x004fe20000010000 */
[----:B------:R-:W-:Y:S01]  /*1460*/  @!P6 FADD.FTZ R13, R13, R15 ;  /* 0x0000000f0d0de221 */ /* 0x000fe20000010000 */
[----:B------:R-:W-:Y:S01]  /*1470*/  ISETP.EQ.OR P6, PT, R9, UR18, P3 ;  /* 0x0000001209007c0c */ /* 0x000fe20009fc2670 */
[----:B------:R-:W-:Y:S01]  /*1480*/  VOTEU.ALL UP0, P2 ;  /* 0x0000000000ff7886 */ /* 0x000fe20001000000 */
[----:B----4-:R-:W-:Y:S01]  /*1490*/  @!P5 FADD.FTZ R12, R12, R16 ;  /* 0x000000100c0cd221 */ /* 0x010fe20000010000 */
[----:B------:R-:W-:Y:S01]  /*14a0*/  @!P5 FADD.FTZ R13, R13, R17 ;  /* 0x000000110d0dd221 */ /* 0x000fe20000010000 */
[----:B------:R-:W-:Y:S02]  /*14b0*/  ISETP.EQ.OR P5, PT, R8, UR18, P3 ;  /* 0x0000001208007c0c */ /* 0x000fe40009fa2670 */
[----:B------:R-:W-:Y:S01]  /*14c0*/  @!UP0 UIMAD.WIDE.U32 UR24, UR13, 0x8, UR16 ;  /* 0x000000080d1888a5 */ /* 0x000fe2000f8e0010 */
[----:B------:R-:W-:-:S05]  /*14d0*/  VOTEU.ALL UP0, P4 ;  /* 0x0000000000ff7886 */ /* 0x000fca0002000000 */
[----:B------:R-:W-:Y:S01]  /*14e0*/  MOV R8, UR24 ;  /* 0x0000001800087c02 */ /* 0x000fe20008000f00 */
[----:B------:R-:W-:Y:S01]  /*14f0*/  IMAD.U32 R9, RZ, RZ, UR25 ;  /* 0x00000019ff097e24 */ /* 0x000fe2000f8e00ff */
[----:B------:R-:W-:Y:S01]  /*1500*/  VOTEU.ALL UP1, P6 ;  /* 0x0000000000ff7886 */ /* 0x000fe20003020000 */
[----:B------:R-:W-:Y:S02]  /*1510*/  @!UP0 UIMAD.WIDE.U32 UR24, UR12, 0x8, UR16 ;  /* 0x000000080c1888a5 */ /* 0x000fe4000f8e0010 */
[----:B------:R-:W-:Y:S02]  /*1520*/  VOTEU.ALL UP0, P5 ;  /* 0x0000000000ff7886 */ /* 0x000fe40002800000 */
[----:B------:R-:W2:Y:S01]  /*1530*/  @!P2 LDG.E.64 R8, desc[UR14][R8.64] ;  /* 0x0000000e0808a981 */ /* 0x000ea2000c1e1b00 */
[----:B------:R-:W-:Y:S01]  /*1540*/  @!UP1 UIMAD.WIDE.U32 UR26, UR10, 0x8, UR16 ;  /* 0x000000080a1a98a5 */ /* 0x000fe2000f8e0010 */
[----:B------:R-:W-:Y:S02]  /*1550*/  MOV R10, UR24 ;  /* 0x00000018000a7c02 */ /* 0x000fe40008000f00 */
[----:B------:R-:W-:Y:S01]  /*1560*/  MOV R11, UR25 ;  /* 0x00000019000b7c02 */ /* 0x000fe20008000f00 */
[----:B------:R-:W-:-:S02]  /*1570*/  @!UP0 UIMAD.WIDE.U32 UR24, UR9, 0x8, UR16 ;  /* 0x00000008091888a5 */ /* 0x000fc4000f8e0010 */
[----:B------:R-:W-:Y:S02]  /*1580*/  MOV R14, UR26 ;  /* 0x0000001a000e7c02 */ /* 0x000fe40008000f00 */
[----:B------:R-:W-:Y:S01]  /*1590*/  MOV R15, UR27 ;  /* 0x0000001b000f7c02 */ /* 0x000fe20008000f00 */
[----:B------:R-:W3:Y:S01]  /*15a0*/  @!P4 LDG.E.64 R10, desc[UR14][R10.64] ;  /* 0x0000000e0a0ac981 */ /* 0x000ee2000c1e1b00 */
[----:B------:R-:W-:Y:S02]  /*15b0*/  MOV R16, UR24 ;  /* 0x0000001800107c02 */ /* 0x000fe40008000f00 */
[----:B------:R-:W-:Y:S02]  /*15c0*/  MOV R17, UR25 ;  /* 0x0000001900117c02 */ /* 0x000fe40008000f00 */
[----:B------:R-:W4:Y:S04]  /*15d0*/  @!P6 LDG.E.64 R14, desc[UR14][R14.64] ;  /* 0x0000000e0e0ee981 */ /* 0x000f28000c1e1b00 */
        /* <DEDUP_REMOVED lines=22> */
.L_x_4210:
        /* <DEDUP_REMOVED lines=41> */
[----:B------:R-:W-:-:S04]  /*19d0*/  MOV R18, UR5 ;  /* 0x0000000500127c02 */ /* 0x000fc80008000f00 */
        /* <DEDUP_REMOVED lines=10> */
.L_x_4212:
[----:B------:R-:W-:-:S13]  /*1a80*/  LOP3.LUT P2, R8, R22, 0x3, RZ, 0xc0, !PT ;  /* 0x0000000316087812 */ /* 0x000fda000784c0ff */
[----:B------:R-:W-:Y:S05]  /*1a90*/  @!P2 BRA `(.L_x_4207) ;  /* 0x0000000000a0a947 */ /* 0x000fea0003800000 */
[----:B------:R-:W-:-:S13]  /*1aa0*/  ISETP.NE.AND P2, PT, R8, 0x1, PT ;  /* 0x000000010800780c */ /* 0x000fda0003f45270 */
[----:B------:R-:W-:Y:S05]  /*1ab0*/  @!P2 BRA `(.L_x_4213) ;  /* 0x000000000060a947 */ /* 0x000fea0003800000 */
[----:B------:R-:W-:Y:S02]  /*1ac0*/  UIADD3 UR8, UPT, UPT, UR5, 0x1, URZ ;  /* 0x0000000105087890 */ /* 0x000fe4000fffe0ff */
[----:B------:R-:W-:-:S05]  /*1ad0*/  IMAD.U32 R8, RZ, RZ, UR5 ;  /* 0x00000005ff087e24 */ /* 0x000fca000f8e00ff */
        /* <DEDUP_REMOVED lines=22> */
.L_x_4213:
        /* <DEDUP_REMOVED lines=13> */
.L_x_4214:
[----:B------:R-:W-:Y:S05]  /*1d10*/  BSYNC.RECONVERGENT B0 ;  /* 0x0000000000007941 */ /* 0x000fea0003800200 */
.L_x_4207:
        /* <DEDUP_REMOVED lines=9> */
[----:B---3--:R-:W-:Y:S02]  /*1db0*/  IMAD.SHL.U32 R10, R10, 0x2, RZ ;  /* 0x000000020a0a7824 */ /* 0x008fe400078e00ff */
        /* <DEDUP_REMOVED lines=42> */
[----:B------:R-:W-:Y:S01]  /*2060*/  FADD.FTZ R21, -R0, R21 ;  /* 0x0000001500157221 */ /* 0x000fe20000010100 */
[----:B------:R-:W-:Y:S01]  /*2070*/  MOV R17, R25 ;  /* 0x0000001900117202 */ /* 0x000fe20000000f00 */
        /* <DEDUP_REMOVED lines=13> */
.L_x_4218:
[----:B------:R-:W-:Y:S05]  /*2150*/  BSYNC.RECONVERGENT B1 ;  /* 0x0000000000017941 */ /* 0x000fea0003800200 */
.L_x_4217:
        /* <DEDUP_REMOVED lines=12> */
[----:B------:R-:W-:Y:S02]  /*2220*/  IMAD.MOV.U32 R15, RZ, RZ, R25 ;  /* 0x000000ffff0f7224 */ /* 0x000fe400078e0019 */
        /* <DEDUP_REMOVED lines=15> */
.L_x_4220:
[----:B------:R-:W-:Y:S05]  /*2320*/  BSYNC.RECONVERGENT B1 ;  /* 0x0000000000017941 */ /* 0x000fea0003800200 */
.L_x_4219:
        /* <DEDUP_REMOVED lines=19> */
.L_x_4222:
[----:B------:R-:W-:Y:S05]  /*2460*/  BSYNC.RECONVERGENT B1 ;  /* 0x0000000000017941 */ /* 0x000fea0003800200 */
.L_x_4221:
        /* <DEDUP_REMOVED lines=19> */
.L_x_4216:
        /* <DEDUP_REMOVED lines=12> */
[----:B------:R-:W-:Y:S02]  /*2660*/  IMAD.MOV.U32 R15, RZ, RZ, R25 ;  /* 0x000000ffff0f7224 */ /* 0x000fe400078e0019 */
[C---:B------:R-:W-:Y:S01]  /*2670*/  FADD.FTZ R17, -R0.reuse, R20 ;  /* 0x0000001400117221 */ /* 0x040fe20000010100 */
[----:B------:R-:W-:Y:S01]  /*2680*/  FADD.FTZ R21, -R0, R21 ;  /* 0x0000001500157221 */ /* 0x000fe20000010100 */
[----:B------:R-:W1:Y:S02]  /*2690*/  LDCU.64 UR12, c[0x0][0x380] ;  /* 0x00007000ff0c77ac */ /* 0x000e640008000a00 */
        /* <DEDUP_REMOVED lines=21> */
.L_x_4225:
[----:B------:R-:W-:Y:S05]  /*27f0*/  BSYNC.RECONVERGENT B1 ;  /* 0x0000000000017941 */ /* 0x000fea0003800200 */
.L_x_4224:
        /* <DEDUP_REMOVED lines=10> */
[----:B------:R-:W-:Y:S01]  /*28a0*/  FADD.FTZ R21, -R0, R2 ;  /* 0x0000000200157221 */ /* 0x000fe20000010100 */
[----:B------:R-:W-:Y:S01]  /*28b0*/  SHF.R.S32.HI R19, RZ, 0x1f, R20 ;  /* 0x0000001fff137819 */ /* 0x000fe20000011414 */
[----:B------:R-:W1:Y:S01]  /*28c0*/  LDCU.64 UR12, c[0x0][0x380] ;  /* 0x00007000ff0c77ac */ /* 0x000e620008000a00 */
[----:B------:R-:W-:Y:S01]  /*28d0*/  MOV R15, R25 ;  /* 0x00000019000f7202 */ /* 0x000fe20000000f00 */
        /* <DEDUP_REMOVED lines=21> */
.L_x_4227:
[----:B------:R-:W-:Y:S05]  /*2a30*/  BSYNC.RECONVERGENT B1 ;  /* 0x0000000000017941 */ /* 0x000fea0003800200 */
.L_x_4226:
        /* <DEDUP_REMOVED lines=29> */
.L_x_4229:
[----:B------:R-:W-:Y:S05]  /*2c10*/  BSYNC.RECONVERGENT B1 ;  /* 0x0000000000017941 */ /* 0x000fea0003800200 */
.L_x_4228:
        /* <DEDUP_REMOVED lines=27> */
.L_x_4223:
[----:B------:R-:W-:Y:S05]  /*2dd0*/  BSYNC.RECONVERGENT B0 ;  /* 0x0000000000007941 */ /* 0x000fea0003800200 */
.L_x_4215:
        /* <DEDUP_REMOVED lines=8> */
.L_x_4231:
        /* <DEDUP_REMOVED lines=10> */
.L_x_4564:


//--------------------- .text._Z35group_norm_nhwc_fwd_one_pass_kernelI11Fp32IOFp16WLi128ELi64ELi512EEv26Group_norm_nhwc_fwd_params --------------------------
	.section	.text._Z35group_norm_nhwc_fwd_one_pass_kernelI11Fp32IOFp16WLi128ELi64ELi512EEv26Group_norm_nhwc_fwd_params,"ax",@progbits
	.align	128
        .global         _Z35group_norm_nhwc_fwd_one_pass_kernelI11Fp32IOFp16WLi128ELi64ELi512EEv26Group_norm_nhwc_fwd_params
        .type           _Z35group_norm_nhwc_fwd_one_pass_kernelI11Fp32IOFp16WLi128ELi64ELi512EEv26Group_norm_nhwc_fwd_params,@function
        .size           _Z35group_norm_nhwc_fwd_one_pass_kernelI11Fp32IOFp16WLi128ELi64ELi512EEv26Group_norm_nhwc_fwd_params,(.L_x_4565 - _Z35group_norm_nhwc_fwd_one_pass_kernelI11Fp32IOFp16WLi128ELi64ELi512EEv26Group_norm_nhwc_fwd_params)
        .other          _Z35group_norm_nhwc_fwd_one_pass_kernelI11Fp32IOFp16WLi128ELi64ELi512EEv26Group_norm_nhwc_fwd_params,@"STO_CUDA_ENTRY STV_DEFAULT"
_Z35group_norm_nhwc_fwd_one_pass_kernelI11Fp32IOFp16WLi128ELi64ELi512EEv26Group_norm_nhwc_fwd_params:
.text._Z35group_norm_nhwc_fwd_one_pass_kernelI11Fp32IOFp16WLi128ELi64ELi512EEv26Group_norm_nhwc_fwd_params:
        /* <DEDUP_REMOVED lines=39> */
.L_x_4275:
        /* <DEDUP_REMOVED lines=226> */
.L_x_4233:
[----:B------:R-:W-:Y:S05]  /*1090*/  BSYNC.RECONVERGENT B0 ;  /* 0x0000000000007941 */ /* 0x000fea0003800200 */
.L_x_4232:
        /* <DEDUP_REMOVED lines=46> */
.L_x_4235:
[----:B------:R-:W-:Y:S05]  /*1380*/  BSYNC.RECONVERGENT B0 ;  /* 0x0000000000007941 */ /* 0x000fea0003800200 */
.L_x_4234:
        /* <DEDUP_REMOVED lines=25> */
.L_x_4238:
[----:B-1----:R-:W2:Y:S04]  /*1520*/  LDG.E.STRONG.GPU R18, desc[UR8][R16.64] ;  /* 0x0000000810127981 */ /* 0x002ea8000c1ef900 */
[----:B--2---:R-:W-:Y:S01]  /*1530*/  CCTL.IVALL ;  /* 0x00000000ff00798f */ /* 0x004fe20002000000 */
[----:B------:R-:W-:Y:S05]  /*1540*/  YIELD ;  /* 0x0000000000007946 */ /* 0x000fea0003800000 */
[----:B------:R-:W-:-:S13]  /*1550*/  ISETP.NE.AND P4, PT, R18, R25, PT ;  /* 0x000000191200720c */ /* 0x000fda0003f85270 */
[----:B------:R-:W-:Y:S05]  /*1560*/  @P4 BRA `(.L_x_4238) ;  /* 0xfffffffc00ec4947 */ /* 0x000fea000383ffff */
.L_x_4237:
        /* <DEDUP_REMOVED lines=15> */
.L_x_4240:
        /* <DEDUP_REMOVED lines=60> */
.L_x_4239:
        /* <DEDUP_REMOVED lines=35> */
.L_x_4241:
        /* <DEDUP_REMOVED lines=18> */
.L_x_4242:
        /* <DEDUP_REMOVED lines=9> */
.L_x_4243:
[----:B------:R-:W-:Y:S05]  /*1e00*/  BSYNC.RECONVERGENT B0 ;  /* 0x0000000000007941 */ /* 0x000fea0003800200 */
.L_x_4236:
        /* <DEDUP_REMOVED lines=30> */
[----:B--2---:R-:W-:Y:S02]  /*1ff0*/  HADD2.F32 R22, -RZ, R26.H0_H0 ;  /* 0x2000001aff167230 */ /* 0x004fe40000004100 */
[----:B----4-:R-:W-:Y:S02]  /*2000*/  HADD2.F32 R19, -RZ, R27.H0_H0 ;  /* 0x2000001bff137230 */ /* 0x010fe40000004100 */
[----:B---3--:R-:W-:Y:S02]  /*2010*/  HADD2.F32 R20, -RZ, R28.H0_H0 ;  /* 0x2000001cff147230 */ /* 0x008fe40000004100 */
[----:B-----5:R-:W-:Y:S01]  /*2020*/  HADD2.F32 R21, -RZ, R29.H0_H0 ;  /* 0x2000001dff157230 */ /* 0x020fe20000004100 */
        /* <DEDUP_REMOVED lines=31> */
.L_x_4247:
[----:B------:R-:W-:Y:S05]  /*2220*/  BSYNC.RECONVERGENT B1 ;  /* 0x0000000000017941 */ /* 0x000fea0003800200 */
.L_x_4246:
        /* <DEDUP_REMOVED lines=19> */
.L_x_4249:
[----:B------:R-:W-:Y:S05]  /*2360*/  BSYNC.RECONVERGENT B1 ;  /* 0x0000000000017941 */ /* 0x000fea0003800200 */
.L_x_4248:
        /* <DEDUP_REMOVED lines=31> */
.L_x_4251:
[----:B------:R-:W-:Y:S05]  /*2560*/  BSYNC.RECONVERGENT B1 ;  /* 0x0000000000017941 */ /* 0x000fea0003800200 */
.L_x_4250:
        /* <DEDUP_REMOVED lines=19> */
.L_x_4253:
[----:B------:R-:W-:Y:S05]  /*26a0*/  BSYNC.RECONVERGENT B1 ;  /* 0x0000000000017941 */ /* 0x000fea0003800200 */
.L_x_4252:
        /* <DEDUP_REMOVED lines=19> */
.L_x_4255:
[----:B------:R-:W-:Y:S05]  /*27e0*/  BSYNC.RECONVERGENT B1 ;  /* 0x0000000000017941 */ /* 0x000fea0003800200 */
.L_x_4254:
        /* <DEDUP_REMOVED lines=19> */
.L_x_4257:
[----:B------:R-:W-:Y:S05]  /*2920*/  BSYNC.RECONVERGENT B1 ;  /* 0x0000000000017941 */ /* 0x000fea0003800200 */
.L_x_4256:
        /* <DEDUP_REMOVED lines=19> */
.L_x_4259:
[----:B------:R-:W-:Y:S05]  /*2a60*/  BSYNC.RECONVERGENT B1 ;  /* 0x0000000000017941 */ /* 0x000fea0003800200 */
.L_x_4258:
        /* <DEDUP_REMOVED lines=19> */
.L_x_4245:
        /* <DEDUP_REMOVED lines=38> */
.L_x_4262:
[----:B------:R-:W-:Y:S05]  /*2e00*/  BSYNC.RECONVERGENT B1 ;  /* 0x0000000000017941 */ /* 0x000fea0003800200 */
.L_x_4261:
        /* <DEDUP_REMOVED lines=29> */
.L_x_4264:
[----:B------:R-:W-:Y:S05]  /*2fe0*/  BSYNC.RECONVERGENT B1 ;  /* 0x0000000000017941 */ /* 0x000fea0003800200 */
.L_x_4263:
        /* <DEDUP_REMOVED lines=41> */
.L_x_4266:
[----:B------:R-:W-:Y:S05]  /*3280*/  BSYNC.RECONVERGENT B1 ;  /* 0x0000000000017941 */ /* 0x000fea0003800200 */
.L_x_4265:
        /* <DEDUP_REMOVED lines=29> */
.L_x_4268:
[----:B------:R-:W-:Y:S05]  /*3460*/  BSYNC.RECONVERGENT B1 ;  /* 0x0000000000017941 */ /* 0x000fea0003800200 */
.L_x_4267:
        /* <DEDUP_REMOVED lines=29> */
.L_x_4270:
[----:B------:R-:W-:Y:S05]  /*3640*/  BSYNC.RECONVERGENT B1 ;  /* 0x0000000000017941 */ /* 0x000fea0003800200 */
.L_x_4269:
        /* <DEDUP_REMOVED lines=29> */
.L_x_4272:
[----:B------:R-:W-:Y:S05]  /*3820*/  BSYNC.RECONVERGENT B1 ;  /* 0x0000000000017941 */ /* 0x000fea0003800200 */
.L_x_4271:
        /* <DEDUP_REMOVED lines=29> */
.L_x_4274:
[----:B------:R-:W-:Y:S05]  /*3a00*/  BSYNC.RECONVERGENT B1 ;  /* 0x0000000000017941 */ /* 0x000fea0003800200 */
.L_x_4273:
        /* <DEDUP_REMOVED lines=27> */
.L_x_4260:
[----:B------:R-:W-:Y:S05]  /*3bc0*/  BSYNC.RECONVERGENT B0 ;  /* 0x0000000000007941 */ /* 0x000fea0003800200 */
.L_x_4244:
[----:B------:R-:W-:Y:S02]  /*3bd0*/  IADD3 R8, PT, PT, R5, R8, RZ ;  /* 0x0000000805087210 */ /* 0x000fe40007ffe0ff */
[----:B------:R-:W-:Y:S02]  /*3be0*/  IADD3 R7, PT, PT, R7, 0x1, RZ ;  /* 0x0000000107077810 */ /* 0x000fe40007ffe0ff */
[----:B------:R-:W-:-:S13]  /*3bf0*/  ISETP.GE.AND P1, PT, R8, UR5, PT ;  /* 0x0000000508007c0c */ /* 0x000fda000bf26270 */
[----:B------:R-:W-:Y:S05]  /*3c00*/  @!P1 BRA `(.L_x_4275) ;  /* 0xffffffc400989947 */ /* 0x000fea000383ffff */
[----:B------:R-:W-:Y:S05]  /*3c10*/  EXIT ;  /* 0x000000000000794d */ /* 0x000fea0003800000 */
.L_x_4276:
        /* <DEDUP_REMOVED lines=14> */
.L_x_4565:


//--------------------- .text._Z35group_norm_nhwc_fwd_one_pass_kernelI11Fp32IOFp16WLi256ELi64ELi512EEv26Group_norm_nhwc_fwd_params --------------------------
	.section	.text._Z35group_norm_nhwc_fwd_one_pass_kernelI11Fp32IOFp16WLi256ELi64ELi512EEv26Group_norm_nhwc_fwd_params,"ax",@progbits
	.align	128
        .global         _Z35group_norm_nhwc_fwd_one_pass_kernelI11Fp32IOFp16WLi256ELi64ELi512EEv26Group_norm_nhwc_fwd_params
        .type           _Z35group_norm_nhwc_fwd_one_pass_kernelI11Fp32IOFp16WLi256ELi64ELi512EEv26Group_norm_nhwc_fwd_params,@function
        .size           _Z35group_norm_nhwc_fwd_one_pass_kernelI11Fp32IOFp16WLi256ELi64ELi512EEv26Group_norm_nhwc_fwd_params,(.L_x_4566 - _Z35group_norm_nhwc_fwd_one_pass_kernelI11Fp32IOFp16WLi256ELi64ELi512EEv26Group_norm_nhwc_fwd_params)
        .other          _Z35group_norm_nhwc_fwd_one_pass_kernelI11Fp32IOFp16WLi256ELi64ELi512EEv26Group_norm_nhwc_fwd_params,@"STO_CUDA_ENTRY STV_DEFAULT"
_Z35group_norm_nhwc_fwd_one_pass_kernelI11Fp32IOFp16WLi256ELi64ELi512EEv26Group_norm_nhwc_fwd_params:
.text._Z35group_norm_nhwc_fwd_one_pass_kernelI11Fp32IOFp16WLi256ELi64ELi512EEv26Group_norm_nhwc_fwd_params:
        /* <DEDUP_REMOVED lines=53> */
.L_x_4352:
        /* <DEDUP_REMOVED lines=378> */
.L_x_4278:
[----:B------:R-:W-:Y:S05]  /*1af0*/  BSYNC.RECONVERGENT B0 ;  /* 0x0000000000007941 */ /* 0x000fea0003800200 */
.L_x_4277:
        /* <DEDUP_REMOVED lines=46> */
.L_x_4280:
[----:B------:R-:W-:Y:S05]  /*1de0*/  BSYNC.RECONVERGENT B0 ;  /* 0x0000000000007941 */ /* 0x000fea0003800200 */
.L_x_4279:
        /* <DEDUP_REMOVED lines=24> */
.L_x_4283:
[----:B---3--:R-:W3:Y:S04]  /*1f70*/  LDG.E.STRONG.GPU R30, desc[UR6][R28.64] ;  /* 0x000000061c1e7981 */ /* 0x008ee8000c1ef900 */
[----:B---3--:R-:W-:Y:S01]  /*1f80*/  CCTL.IVALL ;  /* 0x00000000ff00798f */ /* 0x008fe20002000000 */
[----:B------:R-:W-:Y:S05]  /*1f90*/  YIELD ;  /* 0x0000000000007946 */ /* 0x000fea0003800000 */
[----:B------:R-:W-:-:S13]  /*1fa0*/  ISETP.NE.AND P2, PT, R30, R37, PT ;  /* 0x000000251e00720c */ /* 0x000fda0003f45270 */
[----:B------:R-:W-:Y:S05]  /*1fb0*/  @P2 BRA `(.L_x_4283) ;  /* 0xfffffffc00ec2947 */ /* 0x000fea000383ffff */
.L_x_4282:
        /* <DEDUP_REMOVED lines=15> */
.L_x_4285:
        /* <DEDUP_REMOVED lines=60> */
.L_x_4284:
        /* <DEDUP_REMOVED lines=35> */
.L_x_4286:
        /* <DEDUP_REMOVED lines=18> */
.L_x_4287:
        /* <DEDUP_REMOVED lines=9> */
.L_x_4288:
[----:B------:R-:W-:Y:S05]  /*2850*/  BSYNC.RECONVERGENT B0 ;  /* 0x0000000000007941 */ /* 0x000fea0003800200 */
.L_x_4281:
        /* <DEDUP_REMOVED lines=65> */
.L_x_4292:
[----:B------:R-:W-:Y:S05]  /*2c70*/  BSYNC.RECONVERGENT B1 ;  /* 0x0000000000017941 */ /* 0x000fea0003800200 */
.L_x_4291:
        /* <DEDUP_REMOVED lines=19> */
.L_x_4294:
[----:B------:R-:W-:Y:S05]  /*2db0*/  BSYNC.RECONVERGENT B1 ;  /* 0x0000000000017941 */ /* 0x000fea0003800200 */
.L_x_4293:
        /* <DEDUP_REMOVED lines=27> */
.L_x_4296:
[----:B------:R-:W-:Y:S05]  /*2f70*/  BSYNC.RECONVERGENT B1 ;  /* 0x0000000000017941 */ /* 0x000fea0003800200 */
.L_x_4295:
        /* <DEDUP_REMOVED lines=19> */
.L_x_4298:
[----:B------:R-:W-:Y:S05]  /*30b0*/  BSYNC.RECONVERGENT B1 ;  /* 0x0000000000017941 */ /* 0x000fea0003800200 */
.L_x_4297:
        /* <DEDUP_REMOVED lines=19> */
.L_x_4300:
[----:B------:R-:W-:Y:S05]  /*31f0*/  BSYNC.RECONVERGENT B1 ;  /* 0x0000000000017941 */ /* 0x000fea0003800200 */
.L_x_4299:
        /* <DEDUP_REMOVED lines=19> */
.L_x_4302:
[----:B------:R-:W-:Y:S05]  /*3330*/  BSYNC.RECONVERGENT B1 ;  /* 0x0000000000017941 */ /* 0x000fea0003800200 */
.L_x_4301:
        /* <DEDUP_REMOVED lines=27> */
.L_x_4304:
[----:B------:R-:W-:Y:S05]  /*34f0*/  BSYNC.RECONVERGENT B1 ;  /* 0x0000000000017941 */ /* 0x000fea0003800200 */
.L_x_4303:
        /* <DEDUP_REMOVED lines=19> */
.L_x_4306:
[----:B------:R-:W-:Y:S05]  /*3630*/  BSYNC.RECONVERGENT B1 ;  /* 0x0000000000017941 */ /* 0x000fea0003800200 */
.L_x_4305:
        /* <DEDUP_REMOVED lines=19> */
.L_x_4308:
[----:B------:R-:W-:Y:S05]  /*3770*/  BSYNC.RECONVERGENT B1 ;  /* 0x0000000000017941 */ /* 0x000fea0003800200 */
.L_x_4307:
        /* <DEDUP_REMOVED lines=19> */
.L_x_4310:
[----:B------:R-:W-:Y:S05]  /*38b0*/  BSYNC.RECONVERGENT B1 ;  /* 0x0000000000017941 */ /* 0x000fea0003800200 */
.L_x_4309:
        /* <DEDUP_REMOVED lines=29> */
.L_x_4312:
[----:B------:R-:W-:Y:S05]  /*3a90*/  BSYNC.RECONVERGENT B1 ;  /* 0x0000000000017941 */ /* 0x000fea0003800200 */
.L_x_4311:
        /* <DEDUP_REMOVED lines=19> */
.L_x_4314:
[----:B------:R-:W-:Y:S05]  /*3bd0*/  BSYNC.RECONVERGENT B1 ;  /* 0x0000000000017941 */ /* 0x000fea0003800200 */
.L_x_4313:
        /* <DEDUP_REMOVED lines=19> */
.L_x_4316:
[----:B------:R-:W-:Y:S05]  /*3d10*/  BSYNC.RECONVERGENT B1 ;  /* 0x0000000000017941 */ /* 0x000fea0003800200 */
.L_x_4315:
        /* <DEDUP_REMOVED lines=19> */
.L_x_4318:
[----:B------:R-:W-:Y:S05]  /*3e50*/  BSYNC.RECONVERGENT B1 ;  /* 0x0000000000017941 */ /* 0x000fea0003800200 */
.L_x_4317:
        /* <DEDUP_REMOVED lines=19> */
.L_x_4320:
[----:B------:R-:W-:Y:S05]  /*3f90*/  BSYNC.RECONVERGENT B1 ;  /* 0x0000000000017941 */ /* 0x000fea0003800200 */
.L_x_4319:
        /* <DEDUP_REMOVED lines=18> */
.L_x_4290:
        /* <DEDUP_REMOVED lines=34> */
.L_x_4323:
[----:B------:R-:W-:Y:S05]  /*42e0*/  BSYNC.RECONVERGENT B1 ;  /* 0x0000000000017941 */ /* 0x000fea0003800200 */
.L_x_4322:
        /* <DEDUP_REMOVED lines=29> */
.L_x_4325:
[----:B------:R-:W-:Y:S05]  /*44c0*/  BSYNC.RECONVERGENT B1 ;  /* 0x0000000000017941 */ /* 0x000fea0003800200 */
.L_x_4324:
        /* <DEDUP_REMOVED lines=37> */
.L_x_4327:
[----:B------:R-:W-:Y:S05]  /*4720*/  BSYNC.RECONVERGENT B1 ;  /* 0x0000000000017941 */ /* 0x000fea0003800200 */
.L_x_4326:
        /* <DEDUP_REMOVED lines=29> */
.L_x_4329:
[----:B------:R-:W-:Y:S05]  /*4900*/  BSYNC.RECONVERGENT B1 ;  /* 0x0000000000017941 */ /* 0x000fea0003800200 */
.L_x_4328:
        /* <DEDUP_REMOVED lines=29> */
.L_x_4331:
[----:B------:R-:W-:Y:S05]  /*4ae0*/  BSYNC.RECONVERGENT B1 ;  /* 0x0000000000017941 */ /* 0x000fea0003800200 */
.L_x_4330:
        /* <DEDUP_REMOVED lines=29> */
.L_x_4333:
[----:B------:R-:W-:Y:S05]  /*4cc0*/  BSYNC.RECONVERGENT B1 ;  /* 0x0000000000017941 */ /* 0x000fea0003800200 */
.L_x_4332:
        /* <DEDUP_REMOVED lines=37> */
.L_x_4335:
[----:B------:R-:W-:Y:S05]  /*4f20*/  BSYNC.RECONVERGENT B1 ;  /* 0x0000000000017941 */ /* 0x000fea0003800200 */
.L_x_4334:
        /* <DEDUP_REMOVED lines=29> */
.L_x_4337:
[----:B------:R-:W-:Y:S05]  /*5100*/  BSYNC.RECONVERGENT B1 ;  /* 0x0000000000017941 */ /* 0x000fea0003800200 */
.L_x_4336:
        /* <DEDUP_REMOVED lines=29> */
.L_x_4339:
[----:B------:R-:W-:Y:S05]  /*52e0*/  BSYNC.RECONVERGENT B1 ;  /* 0x0000000000017941 */ /* 0x000fea0003800200 */
.L_x_4338:
        /* <DEDUP_REMOVED lines=29> */
.L_x_4341:
[----:B------:R-:W-:Y:S05]  /*54c0*/  BSYNC.RECONVERGENT B1 ;  /* 0x0000000000017941 */ /* 0x000fea0003800200 */
.L_x_4340:
        /* <DEDUP_REMOVED lines=39> */
.L_x_4343:
[----:B------:R-:W-:Y:S05]  /*5740*/  BSYNC.RECONVERGENT B1 ;  /* 0x0000000000017941 */ /* 0x000fea0003800200 */
.L_x_4342:
        /* <DEDUP_REMOVED lines=29> */
.L_x_4345:
[----:B------:R-:W-:Y:S05]  /*5920*/  BSYNC.RECONVERGENT B1 ;  /* 0x0000000000017941 */ /* 0x000fea0003800200 */
.L_x_4344:
        /* <DEDUP_REMOVED lines=29> */
.L_x_4347:
[----:B------:R-:W-:Y:S05]  /*5b00*/  BSYNC.RECONVERGENT B1 ;  /* 0x0000000000017941 */ /* 0x000fea0003800200 */
.L_x_4346:
        /* <DEDUP_REMOVED lines=29> */
.L_x_4349:
[----:B------:R-:W-:Y:S05]  /*5ce0*/  BSYNC.RECONVERGENT B1 ;  /* 0x0000000000017941 */ /* 0x000fea0003800200 */
.L_x_4348:
        /* <DEDUP_REMOVED lines=29> */
.L_x_4351:
[----:B------:R-:W-:Y:S05]  /*5ec0*/  BSYNC.RECONVERGENT B1 ;  /* 0x0000000000017941 */ /* 0x000fea0003800200 */
.L_x_4350:
        /* <DEDUP_REMOVED lines=27> */
.L_x_4321:
[----:B------:R-:W-:Y:S05]  /*6080*/  BSYNC.RECONVERGENT B0 ;  /* 0x0000000000007941 */ /* 0x000fea0003800200 */
.L_x_4289:
        /* <DEDUP_REMOVED lines=8> */
.L_x_4353:
        /* <DEDUP_REMOVED lines=15> */
.L_x_4566:


//--------------------- .text._Z35group_norm_nhwc_fwd_one_pass_kernelI11Fp32IOFp16WLi512ELi64ELi512EEv26Group_norm_nhwc_fwd_params --------------------------
	.section	.text._Z35group_norm_nhwc_fwd_one_pass_kernelI11Fp32IOFp16WLi512ELi64ELi512EEv26Group_norm_nhwc_fwd_params,"ax",@progbits
	.align	128
        .global         _Z35group_norm_nhwc_fwd_one_pass_kernelI11Fp32IOFp16WLi512ELi64ELi512EEv26Group_norm_nhwc_fwd_params
        .type           _Z35group_norm_nhwc_fwd_one_pass_kernelI11Fp32IOFp16WLi512ELi64ELi512EEv26Group_norm_nhwc_fwd_params,@function
        .size           _Z35group_norm_nhwc_fwd_one_pass_kernelI11Fp32IOFp16WLi512ELi64ELi512EEv26Group_norm_nhwc_fwd_params,(.L_x_4567 - _Z35group_norm_nhwc_fwd_one_pass_kernelI11Fp32IOFp16WLi512ELi64ELi512EEv26Group_norm_nhwc_fwd_params)
        .other          _Z35group_norm_nhwc_fwd_one_pass_kernelI11Fp32IOFp16WLi512ELi64ELi512EEv26Group_norm_nhwc_fwd_params,@"STO_CUDA_ENTRY STV_DEFAULT"
_Z35group_norm_nhwc_fwd_one_pass_kernelI11Fp32IOFp16WLi512ELi64ELi512EEv26Group_norm_nhwc_fwd_params:
.text._Z35group_norm_nhwc_fwd_one_pass_kernelI11Fp32IOFp16WLi512ELi64ELi512EEv26Group_norm_nhwc_fwd_params:
        /* <DEDUP_REMOVED lines=33> */
.L_x_4493:
        /* <DEDUP_REMOVED lines=737> */
.L_x_4355:
[----:B------:R-:W-:Y:S05]  /*3020*/  BSYNC.RECONVERGENT B0 ;  /* 0x0000000000007941 */ /* 0x000fea0003800200 */
.L_x_4354:
        /* <DEDUP_REMOVED lines=44> */
.L_x_4357:
[----:B------:R-:W-:Y:S05]  /*32f0*/  BSYNC.RECONVERGENT B0 ;  /* 0x0000000000007941 */ /* 0x000fea0003800200 */
.L_x_4356:
        /* <DEDUP_REMOVED lines=27> */
.L_x_4360:
[----:B------:R-:W2:Y:S04]  /*34b0*/  LDG.E.STRONG.GPU R38, desc[UR6][R36.64] ;  /* 0x0000000624267981 */ /* 0x000ea8000c1ef900 */
[----:B--2---:R-:W-:Y:S01]  /*34c0*/  CCTL.IVALL ;  /* 0x00000000ff00798f */ /* 0x004fe20002000000 */
[----:B------:R-:W-:Y:S05]  /*34d0*/  YIELD ;  /* 0x0000000000007946 */ /* 0x000fea0003800000 */
[----:B------:R-:W-:-:S13]  /*34e0*/  ISETP.NE.AND P1, PT, R38, R47, PT ;  /* 0x0000002f2600720c */ /* 0x000fda0003f25270 */
[----:B------:R-:W-:Y:S05]  /*34f0*/  @P1 BRA `(.L_x_4360) ;  /* 0xfffffffc00ec1947 */ /* 0x000fea000383ffff */
.L_x_4359:
        /* <DEDUP_REMOVED lines=16> */
.L_x_4362:
        /* <DEDUP_REMOVED lines=61> */
.L_x_4361:
        /* <DEDUP_REMOVED lines=38> */
.L_x_4363:
        /* <DEDUP_REMOVED lines=19> */
.L_x_4364:
        /* <DEDUP_REMOVED lines=9> */
.L_x_4365:
[----:B------:R-:W-:Y:S05]  /*3df0*/  BSYNC.RECONVERGENT B0 ;  /* 0x0000000000007941 */ /* 0x000fea0003800200 */
.L_x_4358:
        /* <DEDUP_REMOVED lines=46> */
[----:B0-----:R-:W-:Y:S01]  /*40e0*/  SHF.R.S32.HI R48, RZ, 0x1f, R43 ;  /* 0x0000001fff307819 */ /* 0x001fe2000001142b */
[----:B--2---:R-:W-:Y:S02]  /*40f0*/  HADD2.F32 R49, -RZ, R49.H0_H0 ;  /* 0x20000031ff317230 */ /* 0x004fe40000004100 */
[----:B-----5:R-:W-:Y:S02]  /*4100*/  HADD2.F32 R50, -RZ, R50.H0_H0 ;  /* 0x20000032ff327230 */ /* 0x020fe40000004100 */
[----:B------:R-:W-:Y:S02]  /*4110*/  HADD2.F32 R52, -RZ, R52.H0_H0 ;  /* 0x20000034ff347230 */ /* 0x000fe40000004100 */
[----:B------:R-:W-:Y:S01]  /*4120*/  HADD2.F32 R51, -RZ, R51.H0_H0 ;  /* 0x20000033ff337230 */ /* 0x000fe20000004100 */
        /* <DEDUP_REMOVED lines=30> */
.L_x_4369:
[----:B------:R-:W-:Y:S05]  /*4310*/  BSYNC.RECONVERGENT B1 ;  /* 0x0000000000017941 */ /* 0x000fea0003800200 */
.L_x_4368:
        /* <DEDUP_REMOVED lines=19> */
.L_x_4371:
[----:B------:R-:W-:Y:S05]  /*4450*/  BSYNC.RECONVERGENT B1 ;  /* 0x0000000000017941 */ /* 0x000fea0003800200 */
.L_x_4370:
        /* <DEDUP_REMOVED lines=41> */
.L_x_4373:
[----:B------:R-:W-:Y:S05]  /*46f0*/  BSYNC.RECONVERGENT B1 ;  /* 0x0000000000017941 */ /* 0x000fea0003800200 */
.L_x_4372:
        /* <DEDUP_REMOVED lines=19> */
.L_x_4375:
[----:B------:R-:W-:Y:S05]  /*4830*/  BSYNC.RECONVERGENT B1 ;  /* 0x0000000000017941 */ /* 0x000fea0003800200 */
.L_x_4374:
        /* <DEDUP_REMOVED lines=19> */
.L_x_4377:
[----:B------:R-:W-:Y:S05]  /*4970*/  BSYNC.RECONVERGENT B1 ;  /* 0x0000000000017941 */ /* 0x000fea0003800200 */
.L_x_4376:
        /* <DEDUP_REMOVED lines=19> */
.L_x_4379:
[----:B------:R-:W-:Y:S05]  /*4ab0*/  BSYNC.RECONVERGENT B1 ;  /* 0x0000000000017941 */ /* 0x000fea0003800200 */
.L_x_4378:
        /* <DEDUP_REMOVED lines=19> */
.L_x_4381:
[----:B------:R-:W-:Y:S05]  /*4bf0*/  BSYNC.RECONVERGENT B1 ;  /* 0x0000000000017941 */ /* 0x000fea0003800200 */
.L_x_4380:
        /* <DEDUP_REMOVED lines=19> */
.L_x_4383:
[----:B------:R-:W-:Y:S05]  /*4d30*/  BSYNC.RECONVERGENT B1 ;  /* 0x0000000000017941 */ /* 0x000fea0003800200 */
.L_x_4382:
        /* <DEDUP_REMOVED lines=37> */
.L_x_4385:
[----:B------:R-:W-:Y:S05]  /*4f90*/  BSYNC.RECONVERGENT B1 ;  /* 0x0000000000017941 */ /* 0x000fea0003800200 */
.L_x_4384:
        /* <DEDUP_REMOVED lines=19> */
.L_x_4387:
[----:B------:R-:W-:Y:S05]  /*50d0*/  BSYNC.RECONVERGENT B1 ;  /* 0x0000000000017941 */ /* 0x000fea0003800200 */
.L_x_4386:
        /* <DEDUP_REMOVED lines=19> */
.L_x_4389:
[----:B------:R-:W-:Y:S05]  /*5210*/  BSYNC.RECONVERGENT B1 ;  /* 0x0000000000017941 */ /* 0x000fea0003800200 */
.L_x_4388:
        /* <DEDUP_REMOVED lines=19> */
.L_x_4391:
[----:B------:R-:W-:Y:S05]  /*5350*/  BSYNC.RECONVERGENT B1 ;  /* 0x0000000000017941 */ /* 0x000fea0003800200 */
.L_x_4390:
        /* <DEDUP_REMOVED lines=19> */
.L_x_4393:
[----:B------:R-:W-:Y:S05]  /*5490*/  BSYNC.RECONVERGENT B1 ;  /* 0x0000000000017941 */ /* 0x000fea0003800200 */
.L_x_4392:
        /* <DEDUP_REMOVED lines=19> */
.L_x_4395:
[----:B------:R-:W-:Y:S05]  /*55d0*/  BSYNC.RECONVERGENT B1 ;  /* 0x0000000000017941 */ /* 0x000fea0003800200 */
.L_x_4394:
        /* <DEDUP_REMOVED lines=39> */
.L_x_4397:
[----:B------:R-:W-:Y:S05]  /*5850*/  BSYNC.RECONVERGENT B1 ;  /* 0x0000000000017941 */ /* 0x000fea0003800200 */
.L_x_4396:
        /* <DEDUP_REMOVED lines=19> */
.L_x_4399:
[----:B------:R-:W-:Y:S05]  /*5990*/  BSYNC.RECONVERGENT B1 ;  /* 0x0000000000017941 */ /* 0x000fea0003800200 */
.L_x_4398:
        /* <DEDUP_REMOVED lines=19> */
.L_x_4401:
[----:B------:R-:W-:Y:S05]  /*5ad0*/  BSYNC.RECONVERGENT B1 ;  /* 0x0000000000017941 */ /* 0x000fea0003800200 */
.L_x_4400:
        /* <DEDUP_REMOVED lines=19> */
.L_x_4403:
[----:B------:R-:W-:Y:S05]  /*5c10*/  BSYNC.RECONVERGENT B1 ;  /* 0x0000000000017941 */ /* 0x000fea0003800200 */
.L_x_4402:
        /* <DEDUP_REMOVED lines=19> */
.L_x_4405:
[----:B------:R-:W-:Y:S05]  /*5d50*/  BSYNC.RECONVERGENT B1 ;  /* 0x0000000000017941 */ /* 0x000fea0003800200 */
.L_x_4404:
        /* <DEDUP_REMOVED lines=19> */
.L_x_4407:
[----:B------:R-:W-:Y:S05]  /*5e90*/  BSYNC.RECONVERGENT B1 ;  /* 0x0000000000017941 */ /* 0x000fea0003800200 */
.L_x_4406:
        /* <DEDUP_REMOVED lines=40> */
.L_x_4409:
[----:B------:R-:W-:Y:S05]  /*6120*/  BSYNC.RECONVERGENT B1 ;  /* 0x0000000000017941 */ /* 0x000fea0003800200 */
.L_x_4408:
        /* <DEDUP_REMOVED lines=19> */
.L_x_4411:
[----:B------:R-:W-:Y:S05]  /*6260*/  BSYNC.RECONVERGENT B1 ;  /* 0x0000000000017941 */ /* 0x000fea0003800200 */
.L_x_4410:
        /* <DEDUP_REMOVED lines=19> */
.L_x_4413:
[----:B------:R-:W-:Y:S05]  /*63a0*/  BSYNC.RECONVERGENT B1 ;  /* 0x0000000000017941 */ /* 0x000fea0003800200 */
.L_x_4412:
        /* <DEDUP_REMOVED lines=19> */
.L_x_4415:
[----:B------:R-:W-:Y:S05]  /*64e0*/  BSYNC.RECONVERGENT B1 ;  /* 0x0000000000017941 */ /* 0x000fea0003800200 */
.L_x_4414:
        /* <DEDUP_REMOVED lines=19> */
.L_x_4417:
[----:B------:R-:W-:Y:S05]  /*6620*/  BSYNC.RECONVERGENT B1 ;  /* 0x0000000000017941 */ /* 0x000fea0003800200 */
.L_x_4416:
        /* <DEDUP_REMOVED lines=19> */
.L_x_4419:
[----:B------:R-:W-:Y:S05]  /*6760*/  BSYNC.RECONVERGENT B1 ;  /* 0x0000000000017941 */ /* 0x000fea0003800200 */
.L_x_4418:
        /* <DEDUP_REMOVED lines=34> */
.L_x_4421:
[----:B------:R-:W-:Y:S05]  /*6990*/  BSYNC.RECONVERGENT B1 ;  /* 0x0000000000017941 */ /* 0x000fea0003800200 */
.L_x_4420:
        /* <DEDUP_REMOVED lines=19> */
.L_x_4423:
[----:B------:R-:W-:Y:S05]  /*6ad0*/  BSYNC.RECONVERGENT B1 ;  /* 0x0000000000017941 */ /* 0x000fea0003800200 */
.L_x_4422:
        /* <DEDUP_REMOVED lines=19> */
.L_x_4425:
[----:B------:R-:W-:Y:S05]  /*6c10*/  BSYNC.RECONVERGENT B1 ;  /* 0x0000000000017941 */ /* 0x000fea0003800200 */
.L_x_4424:
        /* <DEDUP_REMOVED lines=19> */
.L_x_4427:
[----:B------:R-:W-:Y:S05]  /*6d50*/  BSYNC.RECONVERGENT B1 ;  /* 0x0000000000017941 */ /* 0x000fea0003800200 */
.L_x_4426:
        /* <DEDUP_REMOVED lines=19> */
.L_x_4429:
[----:B------:R-:W-:Y:S05]  /*6e90*/  BSYNC.RECONVERGENT B1 ;  /* 0x0000000000017941 */ /* 0x000fea0003800200 */
.L_x_4428:
        /* <DEDUP_REMOVED lines=18> */
.L_x_4367:
        /* <DEDUP_REMOVED lines=43> */
.L_x_4432:
[----:B------:R-:W-:Y:S05]  /*7270*/  BSYNC.RECONVERGENT B1 ;  /* 0x0000000000017941 */ /* 0x000fea0003800200 */
.L_x_4431:
        /* <DEDUP_REMOVED lines=29> */
.L_x_4434:
[----:B------:R-:W-:Y:S05]  /*7450*/  BSYNC.RECONVERGENT B1 ;  /* 0x0000000000017941 */ /* 0x000fea0003800200 */
.L_x_4433:
        /* <DEDUP_REMOVED lines=29> */
.L_x_4436:
[----:B------:R-:W-:Y:S05]  /*7630*/  BSYNC.RECONVERGENT B1 ;  /* 0x0000000000017941 */ /* 0x000fea0003800200 */
.L_x_4435:
        /* <DEDUP_REMOVED lines=47> */
.L_x_4438:
[----:B------:R-:W-:Y:S05]  /*7930*/  BSYNC.RECONVERGENT B1 ;  /* 0x0000000000017941 */ /* 0x000fea0003800200 */
.L_x_4437:
        /* <DEDUP_REMOVED lines=29> */
.L_x_4440:
[----:B------:R-:W-:Y:S05]  /*7b10*/  BSYNC.RECONVERGENT B1 ;  /* 0x0000000000017941 */ /* 0x000fea0003800200 */
.L_x_4439:
        /* <DEDUP_REMOVED lines=29> */
.L_x_4442:
[----:B------:R-:W-:Y:S05]  /*7cf0*/  BSYNC.RECONVERGENT B1 ;  /* 0x0000000000017941 */ /* 0x000fea0003800200 */
.L_x_4441:
        /* <DEDUP_REMOVED lines=29> */
.L_x_4444:
[----:B------:R-:W-:Y:S05]  /*7ed0*/  BSYNC.RECONVERGENT B1 ;  /* 0x0000000000017941 */ /* 0x000fea0003800200 */
.L_x_4443:
        /* <DEDUP_REMOVED lines=29> */
.L_x_4446:
[----:B------:R-:W-:Y:S05]  /*80b0*/  BSYNC.RECONVERGENT B1 ;  /* 0x0000000000017941 */ /* 0x000fea0003800200 */
.L_x_4445:
        /* <DEDUP_REMOVED lines=45> */
.L_x_4448:
[----:B------:R-:W-:Y:S05]  /*8390*/  BSYNC.RECONVERGENT B1 ;  /* 0x0000000000017941 */ /* 0x000fea0003800200 */
.L_x_4447:
        /* <DEDUP_REMOVED lines=29> */
.L_x_4450:
[----:B------:R-:W-:Y:S05]  /*8570*/  BSYNC.RECONVERGENT B1 ;  /* 0x0000000000017941 */ /* 0x000fea0003800200 */
.L_x_4449:
        /* <DEDUP_REMOVED lines=29> */
.L_x_4452:
[----:B------:R-:W-:Y:S05]  /*8750*/  BSYNC.RECONVERGENT B1 ;  /* 0x0000000000017941 */ /* 0x000fea0003800200 */
.L_x_4451:
        /* <DEDUP_REMOVED lines=29> */
.L_x_4454:
[----:B------:R-:W-:Y:S05]  /*8930*/  BSYNC.RECONVERGENT B1 ;  /* 0x0000000000017941 */ /* 0x000fea0003800200 */
.L_x_4453:
        /* <DEDUP_REMOVED lines=29> */
.L_x_4456:
[----:B------:R-:W-:Y:S05]  /*8b10*/  BSYNC.RECONVERGENT B1 ;  /* 0x0000000000017941 */ /* 0x000fea0003800200 */
.L_x_4455:
        /* <DEDUP_REMOVED lines=29> */
.L_x_4458:
[----:B------:R-:W-:Y:S05]  /*8cf0*/  BSYNC.RECONVERGENT B1 ;  /* 0x0000000000017941 */ /* 0x000fea0003800200 */
.L_x_4457:
        /* <DEDUP_REMOVED lines=49> */
.L_x_4460:
[----:B------:R-:W-:Y:S05]  /*9010*/  BSYNC.RECONVERGENT B1 ;  /* 0x0000000000017941 */ /* 0x000fea0003800200 */
.L_x_4459:
        /* <DEDUP_REMOVED lines=29> */
.L_x_4462:
[----:B------:R-:W-:Y:S05]  /*91f0*/  BSYNC.RECONVERGENT B1 ;  /* 0x0000000000017941 */ /* 0x000fea0003800200 */
.L_x_4461:
        /* <DEDUP_REMOVED lines=29> */
.L_x_4464:
[----:B------:R-:W-:Y:S05]  /*93d0*/  BSYNC.RECONVERGENT B1 ;  /* 0x0000000000017941 */ /* 0x000fea0003800200 */
.L_x_4463:
        /* <DEDUP_REMOVED lines=29> */
.L_x_4466:
[----:B------:R-:W-:Y:S05]  /*95b0*/  BSYNC.RECONVERGENT B1 ;  /* 0x0000000000017941 */ /* 0x000fea0003800200 */
.L_x_4465:
        /* <DEDUP_REMOVED lines=29> */
.L_x_4468:
[----:B------:R-:W-:Y:S05]  /*9790*/  BSYNC.RECONVERGENT B1 ;  /* 0x0000000000017941 */ /* 0x000fea0003800200 */
.L_x_4467:
        /* <DEDUP_REMOVED lines=29> */
.L_x_4470:
[----:B------:R-:W-:Y:S05]  /*9970*/  BSYNC.RECONVERGENT B1 ;  /* 0x0000000000017941 */ /* 0x000fea0003800200 */
.L_x_4469:
        /* <DEDUP_REMOVED lines=50> */
.L_x_4472:
[----:B------:R-:W-:Y:S05]  /*9ca0*/  BSYNC.RECONVERGENT B1 ;  /* 0x0000000000017941 */ /* 0x000fea0003800200 */
.L_x_4471:
        /* <DEDUP_REMOVED lines=29> */
.L_x_4474:
[----:B------:R-:W-:Y:S05]  /*9e80*/  BSYNC.RECONVERGENT B1 ;  /* 0x0000000000017941 */ /* 0x000fea0003800200 */
.L_x_4473:
        /* <DEDUP_REMOVED lines=29> */
.L_x_4476:
[----:B------:R-:W-:Y:S05]  /*a060*/  BSYNC.RECONVERGENT B1 ;  /* 0x0000000000017941 */ /* 0x000fea0003800200 */
.L_x_4475:
        /* <DEDUP_REMOVED lines=29> */
.L_x_4478:
[----:B------:R-:W-:Y:S05]  /*a240*/  BSYNC.RECONVERGENT B1 ;  /* 0x0000000000017941 */ /* 0x000fea0003800200 */
.L_x_4477:
        /* <DEDUP_REMOVED lines=29> */
.L_x_4480:
[----:B------:R-:W-:Y:S05]  /*a420*/  BSYNC.RECONVERGENT B1 ;  /* 0x0000000000017941 */ /* 0x000fea0003800200 */
.L_x_4479:
        /* <DEDUP_REMOVED lines=29> */
.L_x_4482:
[----:B------:R-:W-:Y:S05]  /*a600*/  BSYNC.RECONVERGENT B1 ;  /* 0x0000000000017941 */ /* 0x000fea0003800200 */
.L_x_4481:
        /* <DEDUP_REMOVED lines=44> */
.L_x_4484:
[----:B------:R-:W-:Y:S05]  /*a8d0*/  BSYNC.RECONVERGENT B1 ;  /* 0x0000000000017941 */ /* 0x000fea0003800200 */
.L_x_4483:
        /* <DEDUP_REMOVED lines=29> */
.L_x_4486:
[----:B------:R-:W-:Y:S05]  /*aab0*/  BSYNC.RECONVERGENT B1 ;  /* 0x0000000000017941 */ /* 0x000fea0003800200 */
.L_x_4485:
        /* <DEDUP_REMOVED lines=29> */
.L_x_4488:
[----:B------:R-:W-:Y:S05]  /*ac90*/  BSYNC.RECONVERGENT B1 ;  /* 0x0000000000017941 */ /* 0x000fea0003800200 */
.L_x_4487:
        /* <DEDUP_REMOVED lines=29> */
.L_x_4490:
[----:B------:R-:W-:Y:S05]  /*ae70*/  BSYNC.RECONVERGENT B1 ;  /* 0x0000000000017941 */ /* 0x000fea0003800200 */
.L_x_4489:
        /* <DEDUP_REMOVED lines=29> */
.L_x_4492:
[----:B------:R-:W-:Y:S05]  /*b050*/  BSYNC.RECONVERGENT B1 ;  /* 0x0000000000017941 */ /* 0x000fea0003800200 */
.L_x_4491:
        /* <DEDUP_REMOVED lines=27> */
.L_x_4430:
[----:B------:R-:W-:Y:S05]  /*b210*/  BSYNC.RECONVERGENT B0 ;  /* 0x0000000000007941 */ /* 0x000fea0003800200 */
.L_x_4366:
        /* <DEDUP_REMOVED lines=8> */
.L_x_4494:
        /* <DEDUP_REMOVED lines=14> */
.L_x_4567:


//--------------------- .nv.shared.reserved.0     --------------------------
	.section	.nv.shared.reserved.0,"aw",@nobits
	.weak		__nv_reservedSMEM_offset_0_alias
	.size		__nv_reservedSMEM_offset_0_alias, 0, 64
	.other		__nv_reservedSMEM_offset_0_alias,@"STO_CUDA_RESERVED_SHARED STV_DEFAULT"
__nv_reservedSMEM_offset_0_alias:
	.zero		0
	.zero		64


//--------------------- .nv.global                --------------------------
	.section	.nv.global,"aw",@nobits
.nv.global:
	.type		_ZN61_INTERNAL_fc706033_30_group_norm_nhwc_one_pass_64_cu_22fa43826thrust24THRUST_300001_SM_1030_NS12placeholders2_5E,@object
	.size		_ZN61_INTERNAL_fc706033_30_group_norm_nhwc_one_pass_64_cu_22fa43826thrust24THRUST_300001_SM_1030_NS12placeholders2_5E,(_ZN61_INTERNAL_fc706033_30_group_norm_nhwc_one_pass_64_cu_22fa43824cuda3std3__45__cpo6cbeginE - _ZN61_INTERNAL_fc706033_30_group_norm_nhwc_one_pass_64_cu_22fa43826thrust24THRUST_300001_SM_1030_NS12placeholders2_5E)
_ZN61_INTERNAL_fc706033_30_group_norm_nhwc_one_pass_64_cu_22fa43826thrust24THRUST_300001_SM_1030_NS12placeholders2_5E:
	.zero		1
	.type		_ZN61_INTERNAL_fc706033_30_group_norm_nhwc_one_pass_64_cu_22fa43824cuda3std3__45__cpo6cbeginE,@object
	.size		_ZN61_INTERNAL_fc706033_30_group_norm_nhwc_one_pass_64_cu_22fa43824cuda3std3__45__cpo6cbeginE,(_ZN61_INTERNAL_fc706033_30_group_norm_nhwc_one_pass_64_cu_22fa43824cuda3std6ranges3__45__cpo6cbeginE - _ZN61_INTERNAL_fc706033_30_group_norm_nhwc_one_pass_64_cu_22fa43824cuda3std3__45__cpo6cbeginE)
_ZN61_INTERNAL_fc706033_30_group_norm_nhwc_one_pass_64_cu_22fa43824cuda3std3__45__cpo6cbeginE:
	.zero		1
	.type		_ZN61_INTERNAL_fc706033_30_group_norm_nhwc_one_pass_64_cu_22fa43824cuda3std6ranges3__45__cpo6cbeginE,@object
	.size		_ZN61_INTERNAL_fc706033_30_group_norm_nhwc_one_pass_64_cu_22fa43824cuda3std6ranges3__45__cpo6cbeginE,(_ZN61_INTERNAL_fc706033_30_group_norm_nhwc_one_pass_64_cu_22fa43824cuda3std3__48in_placeE - _ZN61_INTERNAL_fc706033_30_group_norm_nhwc_one_pass_64_cu_22fa43824cuda3std6ranges3__45__cpo6cbeginE)
_ZN61_INTERNAL_fc706033_30_group_norm_nhwc_one_pass_64_cu_22fa43824cuda3std6ranges3__45__cpo6cbeginE:
	.zero		1
	.type		_ZN61_INTERNAL_fc706033_30_group_norm_nhwc_one_pass_64_cu_22fa43824cuda3std3__48in_placeE,@object
	.size		_ZN61_INTERNAL_fc706033_30_group_norm_nhwc_one_pass_64_cu_22fa43824cuda3std3__48in_placeE,(_ZN61_INTERNAL_fc706033_30_group_norm_nhwc_one_pass_64_cu_22fa43824cuda3std6ranges3__45__cpo4sizeE - _ZN61_INTERNAL_fc706033_30_group_norm_nhwc_one_pass_64_cu_22fa43824cuda3std3__48in_placeE)
_ZN61_INTERNAL_fc706033_30_group_norm_nhwc_one_pass_64_cu_22fa43824cuda3std3__48in_placeE:
	.zero		1
	.type		_ZN61_INTERNAL_fc706033_30_group_norm_nhwc_one_pass_64_cu_22fa43824cuda3std6ranges3__45__cpo4sizeE,@object
	.size		_ZN61_INTERNAL_fc706033_30_group_norm_nhwc_one_pass_64_cu_22fa43824cuda3std6ranges3__45__cpo4sizeE,(_ZN61_INTERNAL_fc706033_30_group_norm_nhwc_one_pass_64_cu_22fa43826thrust24THRUST_300001_SM_1030_NS12placeholders2_9E - _ZN61_INTERNAL_fc706033_30_group_norm_nhwc_one_pass_64_cu_22fa43824cuda3std6ranges3__45__cpo4sizeE)
_ZN61_INTERNAL_fc706033_30_group_norm_nhwc_one_pass_64_cu_22fa43824cuda3std6ranges3__45__cpo4sizeE:
	.zero		1
	.type		_ZN61_INTERNAL_fc706033_30_group_norm_nhwc_one_pass_64_cu_22fa43826thrust24THRUST_300001_SM_1030_NS12placeholders2_9E,@object
	.size		_ZN61_INTERNAL_fc706033_30_group_norm_nhwc_one_pass_64_cu_22fa43826thrust24THRUST_300001_SM_1030_NS12placeholders2_9E,(_ZN61_INTERNAL_fc706033_30_group_norm_nhwc_one_pass_64_cu_22fa43824cuda3std3__45__cpo7crbeginE - _ZN61_INTERNAL_fc706033_30_group_norm_nhwc_one_pass_64_cu_22fa43826thrust24THRUST_300001_SM_1030_NS12placeholders2_9E)
_ZN61_INTERNAL_fc706033_30_group_norm_nhwc_one_pass_64_cu_22fa43826thrust24THRUST_300001_SM_1030_NS12placeholders2_9E:
	.zero		1
	.type		_ZN61_INTERNAL_fc706033_30_group_norm_nhwc_one_pass_64_cu_22fa43824cuda3std3__45__cpo7crbeginE,@object
	.size		_ZN61_INTERNAL_fc706033_30_group_norm_nhwc_one_pass_64_cu_22fa43824cuda3std3__45__cpo7crbeginE,(_ZN61_INTERNAL_fc706033_30_group_norm_nhwc_one_pass_64_cu_22fa43824cuda3std6ranges3__45__cpo4nextE - _ZN61_INTERNAL_fc706033_30_group_norm_nhwc_one_pass_64_cu_22fa43824cuda3std3__45__cpo7crbeginE)
_ZN61_INTERNAL_fc706033_30_group_norm_nhwc_one_pass_64_cu_22fa43824cuda3std3__45__cpo7crbeginE:
	.zero		1
	.type		_ZN61_INTERNAL_fc706033_30_group_norm_nhwc_one_pass_64_cu_22fa43824cuda3std6ranges3__45__cpo4nextE,@object
	.size		_ZN61_INTERNAL_fc706033_30_group_norm_nhwc_one_pass_64_cu_22fa43824cuda3std6ranges3__45__cpo4nextE,(_ZN61_INTERNAL_fc706033_30_group_norm_nhwc_one_pass_64_cu_22fa43824cuda3std6ranges3__45__cpo4swapE - _ZN61_INTERNAL_fc706033_30_group_norm_nhwc_one_pass_64_cu_22fa43824cuda3std6ranges3__45__cpo4nextE)
_ZN61_INTERNAL_fc706033_30_group_norm_nhwc_one_pass_64_cu_22fa43824cuda3std6ranges3__45__cpo4nextE:
	.zero		1
	.type		_ZN61_INTERNAL_fc706033_30_group_norm_nhwc_one_pass_64_cu_22fa43824cuda3std6ranges3__45__cpo4swapE,@object
	.size		_ZN61_INTERNAL_fc706033_30_group_norm_nhwc_one_pass_64_cu_22fa43824cuda3std6ranges3__45__cpo4swapE,(_ZN61_INTERNAL_fc706033_30_group_norm_nhwc_one_pass_64_cu_22fa43826thrust24THRUST_300001_SM_1030_NS12placeholders2_1E - _ZN61_INTERNAL_fc706033_30_group_norm_nhwc_one_pass_64_cu_22fa43824cuda3std6ranges3__45__cpo4swapE)
_ZN61_INTERNAL_fc706033_30_group_norm_nhwc_one_pass_64_cu_22fa43824cuda3std6ranges3__45__cpo4swapE:
	.zero		1
	.type		_ZN61_INTERNAL_fc706033_30_group_norm_nhwc_one_pass_64_cu_22fa43826thrust24THRUST_300001_SM_1030_NS12placeholders2_1E,@object
	.size		_ZN61_INTERNAL_fc706033_30_group_norm_nhwc_one_pass_64_cu_22fa43826thrust24THRUST_300001_SM_1030_NS12placeholders2_1E,(_ZN61_INTERNAL_fc706033_30_group_norm_nhwc_one_pass_64_cu_22fa43826thrust24THRUST_300001_SM_1030_NS12placeholders2_3E - _ZN61_INTERNAL_fc706033_30_group_norm_nhwc_one_pass_64_cu_22fa43826thrust24THRUST_300001_SM_1030_NS12placeholders2_1E)
_ZN61_INTERNAL_fc706033_30_group_norm_nhwc_one_pass_64_cu_22fa43826thrust24THRUST_300001_SM_1030_NS12placeholders2_1E:
	.zero		1
	.type		_ZN61_INTERNAL_fc706033_30_group_norm_nhwc_one_pass_64_cu_22fa43826thrust24THRUST_300001_SM_1030_NS12placeholders2_3E,@object
	.size		_ZN61_INTERNAL_fc706033_30_group_norm_nhwc_one_pass_64_cu_22fa43826thrust24THRUST_300001_SM_1030_NS12placeholders2_3E,(_ZN61_INTERNAL_fc706033_30_group_norm_nhwc_one_pass_64_cu_22fa43824cuda3std3__45__cpo5beginE - _ZN61_INTERNAL_fc706033_30_group_norm_nhwc_one_pass_64_cu_22fa43826thrust24THRUST_300001_SM_1030_NS12placeholders2_3E)
_ZN61_INTERNAL_fc706033_30_group_norm_nhwc_one_pass_64_cu_22fa43826thrust24THRUST_300001_SM_1030_NS12placeholders2_3E:
	.zero		1
	.type		_ZN61_INTERNAL_fc706033_30_group_norm_nhwc_one_pass_64_cu_22fa43824cuda3std3__45__cpo5beginE,@object
	.size		_ZN61_INTERNAL_fc706033_30_group_norm_nhwc_one_pass_64_cu_22fa43824cuda3std3__45__cpo5beginE,(_ZN61_INTERNAL_fc706033_30_group_norm_nhwc_one_pass_64_cu_22fa43824cuda3std6ranges3__45__cpo5beginE - _ZN61_INTERNAL_fc706033_30_group_norm_nhwc_one_pass_64_cu_22fa43824cuda3std3__45__cpo5beginE)
_ZN61_INTERNAL_fc706033_30_group_norm_nhwc_one_pass_64_cu_22fa43824cuda3std3__45__cpo5beginE:
	.zero		1
	.type		_ZN61_INTERNAL_fc706033_30_group_norm_nhwc_one_pass_64_cu_22fa43824cuda3std6ranges3__45__cpo5beginE,@object
	.size		_ZN61_INTERNAL_fc706033_30_group_norm_nhwc_one_pass_64_cu_22fa43824cuda3std6ranges3__45__cpo5beginE,(_ZN61_INTERNAL_fc706033_30_group_norm_nhwc_one_pass_64_cu_22fa43824cuda3std3__463_GLOBAL__N__fc706033_30_group_norm_nhwc_one_pass_64_cu_22fa43826ignoreE - _ZN61_INTERNAL_fc706033_30_group_norm_nhwc_one_pass_64_cu_22fa43824cuda3std6ranges3__45__cpo5beginE)
_ZN61_INTERNAL_fc706033_30_group_norm_nhwc_one_pass_64_cu_22fa43824cuda3std6ranges3__45__cpo5beginE:
	.zero		1
	.type		_ZN61_INTERNAL_fc706033_30_group_norm_nhwc_one_pass_64_cu_22fa43824cuda3std3__463_GLOBAL__N__fc706033_30_group_norm_nhwc_one_pass_64_cu_22fa43826ignoreE,@object
	.size		_ZN61_INTERNAL_fc706033_30_group_norm_nhwc_one_pass_64_cu_22fa43824cuda3std3__463_GLOBAL__N__fc706033_30_group_norm_nhwc_one_pass_64_cu_22fa43826ignoreE,(_ZN61_INTERNAL_fc706033_30_group_norm_nhwc_one_pass_64_cu_22fa43824cuda3std6ranges3__45__cpo4dataE - _ZN61_INTERNAL_fc706033_30_group_norm_nhwc_one_pass_64_cu_22fa43824cuda3std3__463_GLOBAL__N__fc706033_30_group_norm_nhwc_one_pass_64_cu_22fa43826ignoreE)
_ZN61_INTERNAL_fc706033_30_group_norm_nhwc_one_pass_64_cu_22fa43824cuda3std3__463_GLOBAL__N__fc706033_30_group_norm_nhwc_one_pass_64_cu_22fa43826ignoreE:
	.zero		1
	.type		_ZN61_INTERNAL_fc706033_30_group_norm_nhwc_one_pass_64_cu_22fa43824cuda3std6ranges3__45__cpo4dataE,@object
	.size		_ZN61_INTERNAL_fc706033_30_group_norm_nhwc_one_pass_64_cu_22fa43824cuda3std6ranges3__45__cpo4dataE,(_ZN61_INTERNAL_fc706033_30_group_norm_nhwc_one_pass_64_cu_22fa43826thrust24THRUST_300001_SM_1030_NS12placeholders2_7E - _ZN61_INTERNAL_fc706033_30_group_norm_nhwc_one_pass_64_cu_22fa43824cuda3std6ranges3__45__cpo4dataE)
_ZN61_INTERNAL_fc706033_30_group_norm_nhwc_one_pass_64_cu_22fa43824cuda3std6ranges3__45__cpo4dataE:
	.zero		1
	.type		_ZN61_INTERNAL_fc706033_30_group_norm_nhwc_one_pass_64_cu_22fa43826thrust24THRUST_300001_SM_1030_NS12placeholders2_7E,@object
	.size		_ZN61_INTERNAL_fc706033_30_group_norm_nhwc_one_pass_64_cu_22fa43826thrust24THRUST_300001_SM_1030_NS12placeholders2_7E,(_ZN61_INTERNAL_fc706033_30_group_norm_nhwc_one_pass_64_cu_22fa43824cuda3std3__45__cpo6rbeginE - _ZN61_INTERNAL_fc706033_30_group_norm_nhwc_one_pass_64_cu_22fa43826thrust24THRUST_300001_SM_1030_NS12placeholders2_7E)
_ZN61_INTERNAL_fc706033_30_group_norm_nhwc_one_pass_64_cu_22fa43826thrust24THRUST_300001_SM_1030_NS12placeholders2_7E:
	.zero		1
	.type		_ZN61_INTERNAL_fc706033_30_group_norm_nhwc_one_pass_64_cu_22fa43824cuda3std3__45__cpo6rbeginE,@object
	.size		_ZN61_INTERNAL_fc706033_30_group_norm_nhwc_one_pass_64_cu_22fa43824cuda3std3__45__cpo6rbeginE,(_ZN61_INTERNAL_fc706033_30_group_norm_nhwc_one_pass_64_cu_22fa43824cuda3std6ranges3__45__cpo7advanceE - _ZN61_INTERNAL_fc706033_30_group_norm_nhwc_one_pass_64_cu_22fa43824cuda3std3__45__cpo6rbeginE)
_ZN61_INTERNAL_fc706033_30_group_norm_nhwc_one_pass_64_cu_22fa43824cuda3std3__45__cpo6rbeginE:
	.zero		1
	.type		_ZN61_INTERNAL_fc706033_30_group_norm_nhwc_one_pass_64_cu_22fa43824cuda3std6ranges3__45__cpo7advanceE,@object
	.size		_ZN61_INTERNAL_fc706033_30_group_norm_nhwc_one_pass_64_cu_22fa43824cuda3std6ranges3__45__cpo7advanceE,(_ZN61_INTERNAL_fc706033_30_group_norm_nhwc_one_pass_64_cu_22fa43824cuda3std3__47nulloptE - _ZN61_INTERNAL_fc706033_30_group_norm_nhwc_one_pass_64_cu_22fa43824cuda3std6ranges3__45__cpo7advanceE)
_ZN61_INTERNAL_fc706033_30_group_norm_nhwc_one_pass_64_cu_22fa43824cuda3std6ranges3__45__cpo7advanceE:
	.zero		1
	.type		_ZN61_INTERNAL_fc706033_30_group_norm_nhwc_one_pass_64_cu_22fa43824cuda3std3__47nulloptE,@object
	.size		_ZN61_INTERNAL_fc706033_30_group_norm_nhwc_one_pass_64_cu_22fa43824cuda3std3__47nulloptE,(_ZN61_INTERNAL_fc706033_30_group_norm_nhwc_one_pass_64_cu_22fa43824cuda3std6ranges3__45__cpo8distanceE - _ZN61_INTERNAL_fc706033_30_group_norm_nhwc_one_pass_64_cu_22fa43824cuda3std3__47nulloptE)
_ZN61_INTERNAL_fc706033_30_group_norm_nhwc_one_pass_64_cu_22fa43824cuda3std3__47nulloptE:
	.zero		1
	.type		_ZN61_INTERNAL_fc706033_30_group_norm_nhwc_one_pass_64_cu_22fa43824cuda3std6ranges3__45__cpo8distanceE,@object
	.size		_ZN61_INTERNAL_fc706033_30_group_norm_nhwc_one_pass_64_cu_22fa43824cuda3std6ranges3__45__cpo8distanceE,(_ZN61_INTERNAL_fc706033_30_group_norm_nhwc_one_pass_64_cu_22fa43826thrust24THRUST_300001_SM_1030_NS12placeholders2_6E - _ZN61_INTERNAL_fc706033_30_group_norm_nhwc_one_pass_64_cu_22fa43824cuda3std6ranges3__45__cpo8distanceE)
_ZN61_INTERNAL_fc706033_30_group_norm_nhwc_one_pass_64_cu_22fa43824cuda3std6ranges3__45__cpo8distanceE:
	.zero		1
	.type		_ZN61_INTERNAL_fc706033_30_group_norm_nhwc_one_pass_64_cu_22fa43826thrust24THRUST_300001_SM_1030_NS12placeholders2_6E,@object
	.size		_ZN61_INTERNAL_fc706033_30_group_norm_nhwc_one_pass_64_cu_22fa43826thrust24THRUST_300001_SM_1030_NS12placeholders2_6E,(_ZN61_INTERNAL_fc706033_30_group_norm_nhwc_one_pass_64_cu_22fa43824cuda3std3__45__cpo4cendE - _ZN61_INTERNAL_fc706033_30_group_norm_nhwc_one_pass_64_cu_22fa43826thrust24THRUST_300001_SM_1030_NS12placeholders2_6E)
_ZN61_INTERNAL_fc706033_30_group_norm_nhwc_one_pass_64_cu_22fa43826thrust24THRUST_300001_SM_1030_NS12placeholders2_6E:
	.zero		1
	.type		_ZN61_INTERNAL_fc706033_30_group_norm_nhwc_one_pass_64_cu_22fa43824cuda3std3__45__cpo4cendE,@object
	.size		_ZN61_INTERNAL_fc706033_30_group_norm_nhwc_one_pass_64_cu_22fa43824cuda3std3__45__cpo4cendE,(_ZN61_INTERNAL_fc706033_30_group_norm_nhwc_one_pass_64_cu_22fa43824cuda3std6ranges3__45__cpo4cendE - _ZN61_INTERNAL_fc706033_30_group_norm_nhwc_one_pass_64_cu_22fa43824cuda3std3__45__cpo4cendE)
_ZN61_INTERNAL_fc706033_30_group_norm_nhwc_one_pass_64_cu_22fa43824cuda3std3__45__cpo4cendE:
	.zero		1
	.type		_ZN61_INTERNAL_fc706033_30_group_norm_nhwc_one_pass_64_cu_22fa43824cuda3std6ranges3__45__cpo4cendE,@object
	.size		_ZN61_INTERNAL_fc706033_30_group_norm_nhwc_one_pass_64_cu_22fa43824cuda3std6ranges3__45__cpo4cendE,(_ZN61_INTERNAL_fc706033_30_group_norm_nhwc_one_pass_64_cu_22fa43824cuda3std3__420unreachable_sentinelE - _ZN61_INTERNAL_fc706033_30_group_norm_nhwc_one_pass_64_cu_22fa43824cuda3std6ranges3__45__cpo4cendE)
_ZN61_INTERNAL_fc706033_30_group_norm_nhwc_one_pass_64_cu_22fa43824cuda3std6ranges3__45__cpo4cendE:
	.zero		1
	.type		_ZN61_INTERNAL_fc706033_30_group_norm_nhwc_one_pass_64_cu_22fa43824cuda3std3__420unreachable_sentinelE,@object
	.size		_ZN61_INTERNAL_fc706033_30_group_norm_nhwc_one_pass_64_cu_22fa43824cuda3std3__420unreachable_sentinelE,(_ZN61_INTERNAL_fc706033_30_group_norm_nhwc_one_pass_64_cu_22fa43824cuda3std6ranges3__45__cpo5ssizeE - _ZN61_INTERNAL_fc706033_30_group_norm_nhwc_one_pass_64_cu_22fa43824cuda3std3__420unreachable_sentinelE)
_ZN61_INTERNAL_fc706033_30_group_norm_nhwc_one_pass_64_cu_22fa43824cuda3std3__420unreachable_sentinelE:
	.zero		1
	.type		_ZN61_INTERNAL_fc706033_30_group_norm_nhwc_one_pass_64_cu_22fa43824cuda3std6ranges3__45__cpo5ssizeE,@object
	.size		_ZN61_INTERNAL_fc706033_30_group_norm_nhwc_one_pass_64_cu_22fa43824cuda3std6ranges3__45__cpo5ssizeE,(_ZN61_INTERNAL_fc706033_30_group_norm_nhwc_one_pass_64_cu_22fa43826thrust24THRUST_300001_SM_1030_NS12placeholders3_10E - _ZN61_INTERNAL_fc706033_30_group_norm_nhwc_one_pass_64_cu_22fa43824cuda3std6ranges3__45__cpo5ssizeE)
_ZN61_INTERNAL_fc706033_30_group_norm_nhwc_one_pass_64_cu_22fa43824cuda3std6ranges3__45__cpo5ssizeE:
	.zero		1
	.type		_ZN61_INTERNAL_fc706033_30_group_norm_nhwc_one_pass_64_cu_22fa43826thrust24THRUST_300001_SM_1030_NS12placeholders3_10E,@object
	.size		_ZN61_INTERNAL_fc706033_30_group_norm_nhwc_one_pass_64_cu_22fa43826thrust24THRUST_300001_SM_1030_NS12placeholders3_10E,(_ZN61_INTERNAL_fc706033_30_group_norm_nhwc_one_pass_64_cu_22fa43824cuda3std3__45__cpo5crendE - _ZN61_INTERNAL_fc706033_30_group_norm_nhwc_one_pass_64_cu_22fa43826thrust24THRUST_300001_SM_1030_NS12placeholders3_10E)
_ZN61_INTERNAL_fc706033_30_group_norm_nhwc_one_pass_64_cu_22fa43826thrust24THRUST_300001_SM_1030_NS12placeholders3_10E:
	.zero		1
	.type		_ZN61_INTERNAL_fc706033_30_group_norm_nhwc_one_pass_64_cu_22fa43824cuda3std3__45__cpo5crendE,@object
	.size		_ZN61_INTERNAL_fc706033_30_group_norm_nhwc_one_pass_64_cu_22fa43824cuda3std3__45__cpo5crendE,(_ZN61_INTERNAL_fc706033_30_group_norm_nhwc_one_pass_64_cu_22fa43824cuda3std6ranges3__45__cpo4prevE - _ZN61_INTERNAL_fc706033_30_group_norm_nhwc_one_pass_64_cu_22fa43824cuda3std3__45__cpo5crendE)
_ZN61_INTERNAL_fc706033_30_group_norm_nhwc_one_pass_64_cu_22fa43824cuda3std3__45__cpo5crendE:
	.zero		1
	.type		_ZN61_INTERNAL_fc706033_30_group_norm_nhwc_one_pass_64_cu_22fa43824cuda3std6ranges3__45__cpo4prevE,@object
	.size		_ZN61_INTERNAL_fc706033_30_group_norm_nhwc_one_pass_64_cu_22fa43824cuda3std6ranges3__45__cpo4prevE,(_ZN61_INTERNAL_fc706033_30_group_norm_nhwc_one_pass_64_cu_22fa43824cuda3std6ranges3__45__cpo9iter_moveE - _ZN61_INTERNAL_fc706033_30_group_norm_nhwc_one_pass_64_cu_22fa43824cuda3std6ranges3__45__cpo4prevE)
_ZN61_INTERNAL_fc706033_30_group_norm_nhwc_one_pass_64_cu_22fa43824cuda3std6ranges3__45__cpo4prevE:
	.zero		1
	.type		_ZN61_INTERNAL_fc706033_30_group_norm_nhwc_one_pass_64_cu_22fa43824cuda3std6ranges3__45__cpo9iter_moveE,@object
	.size		_ZN61_INTERNAL_fc706033_30_group_norm_nhwc_one_pass_64_cu_22fa43824cuda3std6ranges3__45__cpo9iter_moveE,(_ZN61_INTERNAL_fc706033_30_group_norm_nhwc_one_pass_64_cu_22fa43826thrust24THRUST_300001_SM_1030_NS12placeholders2_2E - _ZN61_INTERNAL_fc706033_30_group_norm_nhwc_one_pass_64_cu_22fa43824cuda3std6ranges3__45__cpo9iter_moveE)
_ZN61_INTERNAL_fc706033_30_group_norm_nhwc_one_pass_64_cu_22fa43824cuda3std6ranges3__45__cpo9iter_moveE:
	.zero		1
	.type		_ZN61_INTERNAL_fc706033_30_group_norm_nhwc_one_pass_64_cu_22fa43826thrust24THRUST_300001_SM_1030_NS12placeholders2_2E,@object
	.size		_ZN61_INTERNAL_fc706033_30_group_norm_nhwc_one_pass_64_cu_22fa43826thrust24THRUST_300001_SM_1030_NS12placeholders2_2E,(_ZN61_INTERNAL_fc706033_30_group_norm_nhwc_one_pass_64_cu_22fa43826thrust24THRUST_300001_SM_1030_NS12placeholders2_4E - _ZN61_INTERNAL_fc706033_30_group_norm_nhwc_one_pass_64_cu_22fa43826thrust24THRUST_300001_SM_1030_NS12placeholders2_2E)
_ZN61_INTERNAL_fc706033_30_group_norm_nhwc_one_pass_64_cu_22fa43826thrust24THRUST_300001_SM_1030_NS12placeholders2_2E:
	.zero		1
	.type		_ZN61_INTERNAL_fc706033_30_group_norm_nhwc_one_pass_64_cu_22fa43826thrust24THRUST_300001_SM_1030_NS12placeholders2_4E,@object
	.size		_ZN61_INTERNAL_fc706033_30_group_norm_nhwc_one_pass_64_cu_22fa43826thrust24THRUST_300001_SM_1030_NS12placeholders2_4E,(_ZN61_INTERNAL_fc706033_30_group_norm_nhwc_one_pass_64_cu_22fa43824cuda3std3__45__cpo3endE - _ZN61_INTERNAL_fc706033_30_group_norm_nhwc_one_pass_64_cu_22fa43826thrust24THRUST_300001_SM_1030_NS12placeholders2_4E)
_ZN61_INTERNAL_fc706033_30_group_norm_nhwc_one_pass_64_cu_22fa43826thrust24THRUST_300001_SM_1030_NS12placeholders2_4E:
	.zero		1
	.type		_ZN61_INTERNAL_fc706033_30_group_norm_nhwc_one_pass_64_cu_22fa43824cuda3std3__45__cpo3endE,@object
	.size		_ZN61_INTERNAL_fc706033_30_group_norm_nhwc_one_pass_64_cu_22fa43824cuda3std3__45__cpo3endE,(_ZN61_INTERNAL_fc706033_30_group_norm_nhwc_one_pass_64_cu_22fa43824cuda3std6ranges3__45__cpo3endE - _ZN61_INTERNAL_fc706033_30_group_norm_nhwc_one_pass_64_cu_22fa43824cuda3std3__45__cpo3endE)
_ZN61_INTERNAL_fc706033_30_group_norm_nhwc_one_pass_64_cu_22fa43824cuda3std3__45__cpo3endE:
	.zero		1
	.type		_ZN61_INTERNAL_fc706033_30_group_norm_nhwc_one_pass_64_cu_22fa43824cuda3std6ranges3__45__cpo3endE,@object
	.size		_ZN61_INTERNAL_fc706033_30_group_norm_nhwc_one_pass_64_cu_22fa43824cuda3std6ranges3__45__cpo3endE,(_ZN61_INTERNAL_fc706033_30_group_norm_nhwc_one_pass_64_cu_22fa43824cuda3std3__419piecewise_constructE - _ZN61_INTERNAL_fc706033_30_group_norm_nhwc_one_pass_64_cu_22fa43824cuda3std6ranges3__45__cpo3endE)
_ZN61_INTERNAL_fc706033_30_group_norm_nhwc_one_pass_64_cu_22fa43824cuda3std6ranges3__45__cpo3endE:
	.zero		1
	.type		_ZN61_INTERNAL_fc706033_30_group_norm_nhwc_one_pass_64_cu_22fa43824cuda3std3__419piecewise_constructE,@object
	.size		_ZN61_INTERNAL_fc706033_30_group_norm_nhwc_one_pass_64_cu_22fa43824cuda3std3__419piecewise_constructE,(_ZN61_INTERNAL_fc706033_30_group_norm_nhwc_one_pass_64_cu_22fa43824cuda3std6ranges3__45__cpo5cdataE - _ZN61_INTERNAL_fc706033_30_group_norm_nhwc_one_pass_64_cu_22fa43824cuda3std3__419piecewise_constructE)
_ZN61_INTERNAL_fc706033_30_group_norm_nhwc_one_pass_64_cu_22fa43824cuda3std3__419piecewise_constructE:
	.zero		1
	.type		_ZN61_INTERNAL_fc706033_30_group_norm_nhwc_one_pass_64_cu_22fa43824cuda3std6ranges3__45__cpo5cdataE,@object
	.size		_ZN61_INTERNAL_fc706033_30_group_norm_nhwc_one_pass_64_cu_22fa43824cuda3std6ranges3__45__cpo5cdataE,(_ZN61_INTERNAL_fc706033_30_group_norm_nhwc_one_pass_64_cu_22fa43826thrust24THRUST_300001_SM_1030_NS12placeholders2_8E - _ZN61_INTERNAL_fc706033_30_group_norm_nhwc_one_pass_64_cu_22fa43824cuda3std6ranges3__45__cpo5cdataE)
_ZN61_INTERNAL_fc706033_30_group_norm_nhwc_one_pass_64_cu_22fa43824cuda3std6ranges3__45__cpo5cdataE:
	.zero		1
	.type		_ZN61_INTERNAL_fc706033_30_group_norm_nhwc_one_pass_64_cu_22fa43826thrust24THRUST_300001_SM_1030_NS12placeholders2_8E,@object
	.size		_ZN61_INTERNAL_fc706033_30_group_norm_nhwc_one_pass_64_cu_22fa43826thrust24THRUST_300001_SM_1030_NS12placeholders2_8E,(_ZN61_INTERNAL_fc706033_30_group_norm_nhwc_one_pass_64_cu_22fa43824cuda3std3__45__cpo4rendE - _ZN61_INTERNAL_fc706033_30_group_norm_nhwc_one_pass_64_cu_22fa43826thrust24THRUST_300001_SM_1030_NS12placeholders2_8E)
_ZN61_INTERNAL_fc706033_30_group_norm_nhwc_one_pass_64_cu_22fa43826thrust24THRUST_300001_SM_1030_NS12placeholders2_8E:
	.zero		1
	.type		_ZN61_INTERNAL_fc706033_30_group_norm_nhwc_one_pass_64_cu_22fa43824cuda3std3__45__cpo4rendE,@object
	.size		_ZN61_INTERNAL_fc706033_30_group_norm_nhwc_one_pass_64_cu_22fa43824cuda3std3__45__cpo4rendE,(_ZN61_INTERNAL_fc706033_30_group_norm_nhwc_one_pass_64_cu_22fa43824cuda3std6ranges3__45__cpo9iter_swapE - _ZN61_INTERNAL_fc706033_30_group_norm_nhwc_one_pass_64_cu_22fa43824cuda3std3__45__cpo4rendE)
_ZN61_INTERNAL_fc706033_30_group_norm_nhwc_one_pass_64_cu_22fa43824cuda3std3__45__cpo4rendE:
	.zero		1
	.type		_ZN61_INTERNAL_fc706033_30_group_norm_nhwc_one_pass_64_cu_22fa43824cuda3std6ranges3__45__cpo9iter_swapE,@object
	.size		_ZN61_INTERNAL_fc706033_30_group_norm_nhwc_one_pass_64_cu_22fa43824cuda3std6ranges3__45__cpo9iter_swapE,(_ZN61_INTERNAL_fc706033_30_group_norm_nhwc_one_pass_64_cu_22fa43824cuda3std3__48unexpectE - _ZN61_INTERNAL_fc706033_30_group_norm_nhwc_one_pass_64_cu_22fa43824cuda3std6ranges3__45__cpo9iter_swapE)
_ZN61_INTERNAL_fc706033_30_group_norm_nhwc_one_pass_64_cu_22fa43824cuda3std6ranges3__45__cpo9iter_swapE:
	.zero		1
	.type		_ZN61_INTERNAL_fc706033_30_group_norm_nhwc_one_pass_64_cu_22fa43824cuda3std3__48unexpectE,@object
	.size		_ZN61_INTERNAL_fc706033_30_group_norm_nhwc_one_pass_64_cu_22fa43824cuda3std3__48unexpectE,(_ZN61_INTERNAL_fc706033_30_group_norm_nhwc_one_pass_64_cu_22fa43826thrust24THRUST_300001_SM_1030_NS6system6detail10sequential3seqE - _ZN61_INTERNAL_fc706033_30_group_norm_nhwc_one_pass_64_cu_22fa43824cuda3std3__48unexpectE)
_ZN61_INTERNAL_fc706033_30_group_norm_nhwc_one_pass_64_cu_22fa43824cuda3std3__48unexpectE:
	.zero		1
	.type		_ZN61_INTERNAL_fc706033_30_group_norm_nhwc_one_pass_64_cu_22fa43826thrust24THRUST_300001_SM_1030_NS6system6detail10sequential3seqE,@object
	.size		_ZN61_INTERNAL_fc706033_30_group_norm_nhwc_one_pass_64_cu_22fa43826thrust24THRUST_300001_SM_1030_NS6system6detail10sequential3seqE,(.L_29 - _ZN61_INTERNAL_fc706033_30_group_norm_nhwc_one_pass_64_cu_22fa43826thrust24THRUST_300001_SM_1030_NS6system6detail10sequential3seqE)
_ZN61_INTERNAL_fc706033_30_group_norm_nhwc_one_pass_64_cu_22fa43826thrust24THRUST_300001_SM_1030_NS6system6detail10sequential3seqE:
	.zero		1
.L_29:


//--------------------- .nv.shared._Z35group_norm_nhwc_bwd_one_pass_kernelI11Bf16IOFp32WLi64ELi64ELi512EEv26Group_norm_nhwc_bwd_params --------------------------
	.section	.nv.shared._Z35group_norm_nhwc_bwd_one_pass_kernelI11Bf16IOFp32WLi64ELi64ELi512EEv26Group_norm_nhwc_bwd_params,"aw",@nobits
	.sectionflags	@""
	.align	16
.nv.shared._Z35group_norm_nhwc_bwd_one_pass_kernelI11Bf16IOFp32WLi64ELi64ELi512EEv26Group_norm_nhwc_bwd_params:
	.zero		9376


//--------------------- .nv.shared._Z35group_norm_nhwc_bwd_one_pass_kernelI11Bf16IOFp32WLi128ELi64ELi512EEv26Group_norm_nhwc_bwd_params --------------------------
	.section	.nv.shared._Z35group_norm_nhwc_bwd_one_pass_kernelI11Bf16IOFp32WLi128ELi64ELi512EEv26Group_norm_nhwc_bwd_params,"aw",@nobits
	.sectionflags	@""
	.align	16
.nv.shared._Z35group_norm_nhwc_bwd_one_pass_kernelI11Bf16IOFp32WLi128ELi64ELi512EEv26Group_norm_nhwc_bwd_params:
	.zero		9376


//--------------------- .nv.shared._Z35group_norm_nhwc_bwd_one_pass_kernelI11Bf16IOFp32WLi256ELi64ELi512EEv26Group_norm_nhwc_bwd_params --------------------------
	.section	.nv.shared._Z35group_norm_nhwc_bwd_one_pass_kernelI11Bf16IOFp32WLi256ELi64ELi512EEv26Group_norm_nhwc_bwd_params,"aw",@nobits
	.sectionflags	@""
	.align	16
.nv.shared._Z35group_norm_nhwc_bwd_one_pass_kernelI11Bf16IOFp32WLi256ELi64ELi512EEv26Group_norm_nhwc_bwd_params:
	.zero		9376


//--------------------- .nv.shared._Z35group_norm_nhwc_bwd_one_pass_kernelI11Bf16IOFp32WLi512ELi64ELi512EEv26Group_norm_nhwc_bwd_params --------------------------
	.section	.nv.shared._Z35group_norm_nhwc_bwd_one_pass_kernelI11Bf16IOFp32WLi512ELi64ELi512EEv26Group_norm_nhwc_bwd_params,"aw",@nobits
	.sectionflags	@""
	.align	16
.nv.shared._Z35group_norm_nhwc_bwd_one_pass_kernelI11Bf16IOFp32WLi512ELi64ELi512EEv26Group_norm_nhwc_bwd_params:
	.zero		9376


//--------------------- .nv.shared._Z35group_norm_nhwc_bwd_one_pass_kernelI11Bf16IOBf16WLi64ELi64ELi512EEv26Group_norm_nhwc_bwd_params --------------------------
	.section	.nv.shared._Z35group_norm_nhwc_bwd_one_pass_kernelI11Bf16IOBf16WLi64ELi64ELi512EEv26Group_norm_nhwc_bwd_params,"aw",@nobits
	.sectionflags	@""
	.align	16
.nv.shared._Z35group_norm_nhwc_bwd_one_pass_kernelI11Bf16IOBf16WLi64ELi64ELi512EEv26Group_norm_nhwc_bwd_params:
	.zero		9376


//--------------------- .nv.shared._Z35group_norm_nhwc_bwd_one_pass_kernelI11Bf16IOBf16WLi128ELi64ELi512EEv26Group_norm_nhwc_bwd_params --------------------------
	.section	.nv.shared._Z35group_norm_nhwc_bwd_one_pass_kernelI11Bf16IOBf16WLi128ELi64ELi512EEv26Group_norm_nhwc_bwd_params,"aw",@nobits
	.sectionflags	@""
	.align	16
.nv.shared._Z35group_norm_nhwc_bwd_one_pass_kernelI11Bf16IOBf16WLi128ELi64ELi512EEv26Group_norm_nhwc_bwd_params:
	.zero		9376


//--------------------- .nv.shared._Z35group_norm_nhwc_bwd_one_pass_kernelI11Bf16IOBf16WLi256ELi64ELi512EEv26Group_norm_nhwc_bwd_params --------------------------
	.section	.nv.shared._Z35group_norm_nhwc_bwd_one_pass_kernelI11Bf16IOBf16WLi256ELi64ELi512EEv26Group_norm_nhwc_bwd_params,"aw",@nobits
	.sectionflags	@""
	.align	16
.nv.shared._Z35group_norm_nhwc_bwd_one_pass_kernelI11Bf16IOBf16WLi256ELi64ELi512EEv26Group_norm_nhwc_bwd_params:
	.zero		9376


//--------------------- .nv.shared._Z35group_norm_nhwc_bwd_one_pass_kernelI11Bf16IOBf16WLi512ELi64ELi512EEv26Group_norm_nhwc_bwd_params --------------------------
	.section	.nv.shared._Z35group_norm_nhwc_bwd_one_pass_kernelI11Bf16IOBf16WLi512ELi64ELi512EEv26Group_norm_nhwc_bwd_params,"aw",@nobits
	.sectionflags	@""
	.align	16
.nv.shared._Z35group_norm_nhwc_bwd_one_pass_kernelI11Bf16IOBf16WLi512ELi64ELi512EEv26Group_norm_nhwc_bwd_params:
	.zero		9376


//--------------------- .nv.shared._Z35group_norm_nhwc_bwd_one_pass_kernelI11Bf16IOFp16WLi64ELi64ELi512EEv26Group_norm_nhwc_bwd_params --------------------------
	.section	.nv.shared._Z35group_norm_nhwc_bwd_one_pass_kernelI11Bf16IOFp16WLi64ELi64ELi512EEv26Group_norm_nhwc_bwd_params,"aw",@nobits
	.sectionflags	@""
	.align	16
.nv.shared._Z35group_norm_nhwc_bwd_one_pass_kernelI11Bf16IOFp16WLi64ELi64ELi512EEv26Group_norm_nhwc_bwd_params:
	.zero		9376


//--------------------- .nv.shared._Z35group_norm_nhwc_bwd_one_pass_kernelI11Bf16IOFp16WLi128ELi64ELi512EEv26Group_norm_nhwc_bwd_params --------------------------
	.section	.nv.shared._Z35group_norm_nhwc_bwd_one_pass_kernelI11Bf16IOFp16WLi128ELi64ELi512EEv26Group_norm_nhwc_bwd_params,"aw",@nobits
	.sectionflags	@""
	.align	16
.nv.shared._Z35group_norm_nhwc_bwd_one_pass_kernelI11Bf16IOFp16WLi128ELi64ELi512EEv26Group_norm_nhwc_bwd_params:
	.zero		9376


//--------------------- .nv.shared._Z35group_norm_nhwc_bwd_one_pass_kernelI11Bf16IOFp16WLi256ELi64ELi512EEv26Group_norm_nhwc_bwd_params --------------------------
	.section	.nv.shared._Z35group_norm_nhwc_bwd_one_pass_kernelI11Bf16IOFp16WLi256ELi64ELi512EEv26Group_norm_nhwc_bwd_params,"aw",@nobits
	.sectionflags	@""
	.align	16
.nv.shared._Z35group_norm_nhwc_bwd_one_pass_kernelI11Bf16IOFp16WLi256ELi64ELi512EEv26Group_norm_nhwc_bwd_params:
	.zero		9376


//--------------------- .nv.shared._Z35group_norm_nhwc_bwd_one_pass_kernelI11Bf16IOFp16WLi512ELi64ELi512EEv26Group_norm_nhwc_bwd_params --------------------------
	.section	.nv.shared._Z35group_norm_nhwc_bwd_one_pass_kernelI11Bf16IOFp16WLi512ELi64ELi512EEv26Group_norm_nhwc_bwd_params,"aw",@nobits
	.sectionflags	@""
	.align	16
.nv.shared._Z35group_norm_nhwc_bwd_one_pass_kernelI11Bf16IOFp16WLi512ELi64ELi512EEv26Group_norm_nhwc_bwd_params:
	.zero		9376


//--------------------- .nv.shared._Z35group_norm_nhwc_bwd_one_pass_kernelI11Fp16IOFp32WLi64ELi64ELi512EEv26Group_norm_nhwc_bwd_params --------------------------
	.section	.nv.shared._Z35group_norm_nhwc_bwd_one_pass_kernelI11Fp16IOFp32WLi64ELi64ELi512EEv26Group_norm_nhwc_bwd_params,"aw",@nobits
	.sectionflags	@""
	.align	16
.nv.shared._Z35group_norm_nhwc_bwd_one_pass_kernelI11Fp16IOFp32WLi64ELi64ELi512EEv26Group_norm_nhwc_bwd_params:
	.zero		9376


//--------------------- .nv.shared._Z35group_norm_nhwc_bwd_one_pass_kernelI11Fp16IOFp32WLi128ELi64ELi512EEv26Group_norm_nhwc_bwd_params --------------------------
	.section	.nv.shared._Z35group_norm_nhwc_bwd_one_pass_kernelI11Fp16IOFp32WLi128ELi64ELi512EEv26Group_norm_nhwc_bwd_params,"aw",@nobits
	.sectionflags	@""
	.align	16
.nv.shared._Z35group_norm_nhwc_bwd_one_pass_kernelI11Fp16IOFp32WLi128ELi64ELi512EEv26Group_norm_nhwc_bwd_params:
	.zero		9376


//--------------------- .nv.shared._Z35group_norm_nhwc_bwd_one_pass_kernelI11Fp16IOFp32WLi256ELi64ELi512EEv26Group_norm_nhwc_bwd_params --------------------------
	.section	.nv.shared._Z35group_norm_nhwc_bwd_one_pass_kernelI11Fp16IOFp32WLi256ELi64ELi512EEv26Group_norm_nhwc_bwd_params,"aw",@nobits
	.sectionflags	@""
	.align	16
.nv.shared._Z35group_norm_nhwc_bwd_one_pass_kernelI11Fp16IOFp32WLi256ELi64ELi512EEv26Group_norm_nhwc_bwd_params:
	.zero		9376


//--------------------- .nv.shared._Z35group_norm_nhwc_bwd_one_pass_kernelI11Fp16IOFp32WLi512ELi64ELi512EEv26Group_norm_nhwc_bwd_params --------------------------
	.section	.nv.shared._Z35group_norm_nhwc_bwd_one_pass_kernelI11Fp16IOFp32WLi512ELi64ELi512EEv26Group_norm_nhwc_bwd_params,"aw",@nobits
	.sectionflags	@""
	.align	16
.nv.shared._Z35group_norm_nhwc_bwd_one_pass_kernelI11Fp16IOFp32WLi512ELi64ELi512EEv26Group_norm_nhwc_bwd_params:
	.zero		9376


//--------------------- .nv.shared._Z35group_norm_nhwc_bwd_one_pass_kernelI11Fp16IOBf16WLi64ELi64ELi512EEv26Group_norm_nhwc_bwd_params --------------------------
	.section	.nv.shared._Z35group_norm_nhwc_bwd_one_pass_kernelI11Fp16IOBf16WLi64ELi64ELi512EEv26Group_norm_nhwc_bwd_params,"aw",@nobits
	.sectionflags	@""
	.align	16
.nv.shared._Z35group_norm_nhwc_bwd_one_pass_kernelI11Fp16IOBf16WLi64ELi64ELi512EEv26Group_norm_nhwc_bwd_params:
	.zero		9376


//--------------------- .nv.shared._Z35group_norm_nhwc_bwd_one_pass_kernelI11Fp16IOBf16WLi128ELi64ELi512EEv26Group_norm_nhwc_bwd_params --------------------------
	.section	.nv.shared._Z35group_norm_nhwc_bwd_one_pass_kernelI11Fp16IOBf16WLi128ELi64ELi512EEv26Group_norm_nhwc_bwd_params,"aw",@nobits
	.sectionflags	@""
	.align	16
.nv.shared._Z35group_norm_nhwc_bwd_one_pass_kernelI11Fp16IOBf16WLi128ELi64ELi512EEv26Group_norm_nhwc_bwd_params:
	.zero		9376


//--------------------- .nv.shared._Z35group_norm_nhwc_bwd_one_pass_kernelI11Fp16IOBf16WLi256ELi64ELi512EEv26Group_norm_nhwc_bwd_params --------------------------
	.section	.nv.shared._Z35group_norm_nhwc_bwd_one_pass_kernelI11Fp16IOBf16WLi256ELi64ELi512EEv26Group_norm_nhwc_bwd_params,"aw",@nobits
	.sectionflags	@""
	.align	16
.nv.shared._Z35group_norm_nhwc_bwd_one_pass_kernelI11Fp16IOBf16WLi256ELi64ELi512EEv26Group_norm_nhwc_bwd_params:
	.zero		9376


//--------------------- .nv.shared._Z35group_norm_nhwc_bwd_one_pass_kernelI11Fp16IOBf16WLi512ELi64ELi512EEv26Group_norm_nhwc_bwd_params --------------------------
	.section	.nv.shared._Z35group_norm_nhwc_bwd_one_pass_kernelI11Fp16IOBf16WLi512ELi64ELi512EEv26Group_norm_nhwc_bwd_params,"aw",@nobits
	.sectionflags	@""
	.align	16
.nv.shared._Z35group_norm_nhwc_bwd_one_pass_kernelI11Fp16IOBf16WLi512ELi64ELi512EEv26Group_norm_nhwc_bwd_params:
	.zero		9376


//--------------------- .nv.shared._Z35group_norm_nhwc_bwd_one_pass_kernelI11Fp16IOFp16WLi64ELi64ELi512EEv26Group_norm_nhwc_bwd_params --------------------------
	.section	.nv.shared._Z35group_norm_nhwc_bwd_one_pass_kernelI11Fp16IOFp16WLi64ELi64ELi512EEv26Group_norm_nhwc_bwd_params,"aw",@nobits
	.sectionflags	@""
	.align	16
.nv.shared._Z35group_norm_nhwc_bwd_one_pass_kernelI11Fp16IOFp16WLi64ELi64ELi512EEv26Group_norm_nhwc_bwd_params:
	.zero		9376


//--------------------- .nv.shared._Z35group_norm_nhwc_bwd_one_pass_kernelI11Fp16IOFp16WLi128ELi64ELi512EEv26Group_norm_nhwc_bwd_params --------------------------
	.section	.nv.shared._Z35group_norm_nhwc_bwd_one_pass_kernelI11Fp16IOFp16WLi128ELi64ELi512EEv26Group_norm_nhwc_bwd_params,"aw",@nobits
	.sectionflags	@""
	.align	16
.nv.shared._Z35group_norm_nhwc_bwd_one_pass_kernelI11Fp16IOFp16WLi128ELi64ELi512EEv26Group_norm_nhwc_bwd_params:
	.zero		9376


//--------------------- .nv.shared._Z35group_norm_nhwc_bwd_one_pass_kernelI11Fp16IOFp16WLi256ELi64ELi512EEv26Group_norm_nhwc_bwd_params --------------------------
	.section	.nv.shared._Z35group_norm_nhwc_bwd_one_pass_kernelI11Fp16IOFp16WLi256ELi64ELi512EEv26Group_norm_nhwc_bwd_params,"aw",@nobits
	.sectionflags	@""
	.align	16
.nv.shared._Z35group_norm_nhwc_bwd_one_pass_kernelI11Fp16IOFp16WLi256ELi64ELi512EEv26Group_norm_nhwc_bwd_params:
	.zero		9376


//--------------------- .nv.shared._Z35group_norm_nhwc_bwd_one_pass_kernelI11Fp16IOFp16WLi512ELi64ELi512EEv26Group_norm_nhwc_bwd_params --------------------------
	.section	.nv.shared._Z35group_norm_nhwc_bwd_one_pass_kernelI11Fp16IOFp16WLi512ELi64ELi512EEv26Group_norm_nhwc_bwd_params,"aw",@nobits
	.sectionflags	@""
	.align	16
.nv.shared._Z35group_norm_nhwc_bwd_one_pass_kernelI11Fp16IOFp16WLi512ELi64ELi512EEv26Group_norm_nhwc_bwd_params:
	.zero		9376


//--------------------- .nv.shared._Z35group_norm_nhwc_bwd_one_pass_kernelI11Fp32IOFp32WLi64ELi64ELi512EEv26Group_norm_nhwc_bwd_params --------------------------
	.section	.nv.shared._Z35group_norm_nhwc_bwd_one_pass_kernelI11Fp32IOFp32WLi64ELi64ELi512EEv26Group_norm_nhwc_bwd_params,"aw",@nobits
	.sectionflags	@""
	.align	16
.nv.shared._Z35group_norm_nhwc_bwd_one_pass_kernelI11Fp32IOFp32WLi64ELi64ELi512EEv26Group_norm_nhwc_bwd_params:
	.zero		9376


//--------------------- .nv.shared._Z35group_norm_nhwc_bwd_one_pass_kernelI11Fp32IOFp32WLi128ELi64ELi512EEv26Group_norm_nhwc_bwd_params --------------------------
	.section	.nv.shared._Z35group_norm_nhwc_bwd_one_pass_kernelI11Fp32IOFp32WLi128ELi64ELi512EEv26Group_norm_nhwc_bwd_params,"aw",@nobits
	.sectionflags	@""
	.align	16
.nv.shared._Z35group_norm_nhwc_bwd_one_pass_kernelI11Fp32IOFp32WLi128ELi64ELi512EEv26Group_norm_nhwc_bwd_params:
	.zero		9376


//--------------------- .nv.shared._Z35group_norm_nhwc_bwd_one_pass_kernelI11Fp32IOFp32WLi256ELi64ELi512EEv26Group_norm_nhwc_bwd_params --------------------------
	.section	.nv.shared._Z35group_norm_nhwc_bwd_one_pass_kernelI11Fp32IOFp32WLi256ELi64ELi512EEv26Group_norm_nhwc_bwd_params,"aw",@nobits
	.sectionflags	@""
	.align	16
.nv.shared._Z35group_norm_nhwc_bwd_one_pass_kernelI11Fp32IOFp32WLi256ELi64ELi512EEv26Group_norm_nhwc_bwd_params:
	.zero		9376


//--------------------- .nv.shared._Z35group_norm_nhwc_bwd_one_pass_kernelI11Fp32IOFp32WLi512ELi64ELi512EEv26Group_norm_nhwc_bwd_params --------------------------
	.section	.nv.shared._Z35group_norm_nhwc_bwd_one_pass_kernelI11Fp32IOFp32WLi512ELi64ELi512EEv26Group_norm_nhwc_bwd_params,"aw",@nobits
	.sectionflags	@""
	.align	16
.nv.shared._Z35group_norm_nhwc_bwd_one_pass_kernelI11Fp32IOFp32WLi512ELi64ELi512EEv26Group_norm_nhwc_bwd_params:
	.zero		9376


//--------------------- .nv.shared._Z35group_norm_nhwc_bwd_one_pass_kernelI11Fp32IOBf16WLi64ELi64ELi512EEv26Group_norm_nhwc_bwd_params --------------------------
	.section	.nv.shared._Z35group_norm_nhwc_bwd_one_pass_kernelI11Fp32IOBf16WLi64ELi64ELi512EEv26Group_norm_nhwc_bwd_params,"aw",@nobits
	.sectionflags	@""
	.align	16
.nv.shared._Z35group_norm_nhwc_bwd_one_pass_kernelI11Fp32IOBf16WLi64ELi64ELi512EEv26Group_norm_nhwc_bwd_params:
	.zero		9376


//--------------------- .nv.shared._Z35group_norm_nhwc_bwd_one_pass_kernelI11Fp32IOBf16WLi128ELi64ELi512EEv26Group_norm_nhwc_bwd_params --------------------------
	.section	.nv.shared._Z35group_norm_nhwc_bwd_one_pass_kernelI11Fp32IOBf16WLi128ELi64ELi512EEv26Group_norm_nhwc_bwd_params,"aw",@nobits
	.sectionflags	@""
	.align	16
.nv.shared._Z35group_norm_nhwc_bwd_one_pass_kernelI11Fp32IOBf16WLi128ELi64ELi512EEv26Group_norm_nhwc_bwd_params:
	.zero		9376


//--------------------- .nv.shared._Z35group_norm_nhwc_bwd_one_pass_kernelI11Fp32IOBf16WLi256ELi64ELi512EEv26Group_norm_nhwc_bwd_params --------------------------
	.section	.nv.shared._Z35group_norm_nhwc_bwd_one_pass_kernelI11Fp32IOBf16WLi256ELi64ELi512EEv26Group_norm_nhwc_bwd_params,"aw",@nobits
	.sectionflags	@""
	.align	16
.nv.shared._Z35group_norm_nhwc_bwd_one_pass_kernelI11Fp32IOBf16WLi256ELi64ELi512EEv26Group_norm_nhwc_bwd_params:
	.zero		9376


//--------------------- .nv.shared._Z35group_norm_nhwc_bwd_one_pass_kernelI11Fp32IOBf16WLi512ELi64ELi512EEv26Group_norm_nhwc_bwd_params --------------------------
	.section	.nv.shared._Z35group_norm_nhwc_bwd_one_pass_kernelI11Fp32IOBf16WLi512ELi64ELi512EEv26Group_norm_nhwc_bwd_params,"aw",@nobits
	.sectionflags	@""
	.align	16
.nv.shared._Z35group_norm_nhwc_bwd_one_pass_kernelI11Fp32IOBf16WLi512ELi64ELi512EEv26Group_norm_nhwc_bwd_params:
	.zero		9376


//--------------------- .nv.shared._Z35group_norm_nhwc_bwd_one_pass_kernelI11Fp32IOFp16WLi64ELi64ELi512EEv26Group_norm_nhwc_bwd_params --------------------------
	.section	.nv.shared._Z35group_norm_nhwc_bwd_one_pass_kernelI11Fp32IOFp16WLi64ELi64ELi512EEv26Group_norm_nhwc_bwd_params,"aw",@nobits
	.sectionflags	@""
	.align	16
.nv.shared._Z35group_norm_nhwc_bwd_one_pass_kernelI11Fp32IOFp16WLi64ELi64ELi512EEv26Group_norm_nhwc_bwd_params:
	.zero		9376


//--------------------- .nv.shared._Z35group_norm_nhwc_bwd_one_pass_kernelI11Fp32IOFp16WLi128ELi64ELi512EEv26Group_norm_nhwc_bwd_params --------------------------
	.section	.nv.shared._Z35group_norm_nhwc_bwd_one_pass_kernelI11Fp32IOFp16WLi128ELi64ELi512EEv26Group_norm_nhwc_bwd_params,"aw",@nobits
	.sectionflags	@""
	.align	16
.nv.shared._Z35group_norm_nhwc_bwd_one_pass_kernelI11Fp32IOFp16WLi128ELi64ELi512EEv26Group_norm_nhwc_bwd_params:
	.zero		9376


//--------------------- .nv.shared._Z35group_norm_nhwc_bwd_one_pass_kernelI11Fp32IOFp16WLi256ELi64ELi512EEv26Group_norm_nhwc_bwd_params --------------------------
	.section	.nv.shared._Z35group_norm_nhwc_bwd_one_pass_kernelI11Fp32IOFp16WLi256ELi64ELi512EEv26Group_norm_nhwc_bwd_params,"aw",@nobits
	.sectionflags	@""
	.align	16
.nv.shared._Z35group_norm_nhwc_bwd_one_pass_kernelI11Fp32IOFp16WLi256ELi64ELi512EEv26Group_norm_nhwc_bwd_params:
	.zero		9376


//--------------------- .nv.shared._Z35group_norm_nhwc_bwd_one_pass_kernelI11Fp32IOFp16WLi512ELi64ELi512EEv26Group_norm_nhwc_bwd_params --------------------------
	.section	.nv.shared._Z35group_norm_nhwc_bwd_one_pass_kernelI11Fp32IOFp16WLi512ELi64ELi512EEv26Group_norm_nhwc_bwd_params,"aw",@nobits
	.sectionflags	@""
	.align	16
.nv.shared._Z35group_norm_nhwc_bwd_one_pass_kernelI11Fp32IOFp16WLi512ELi64ELi512EEv26Group_norm_nhwc_bwd_params:
	.zero		9376


//--------------------- .nv.shared._Z35group_norm_nhwc_fwd_one_pass_kernelI11Bf16IOFp32WLi64ELi64ELi512EEv26Group_norm_nhwc_fwd_params --------------------------
	.section	.nv.shared._Z35group_norm_nhwc_fwd_one_pass_kernelI11Bf16IOFp32WLi64ELi64ELi512EEv26Group_norm_nhwc_fwd_params,"aw",@nobits
	.sectionflags	@""
	.align	8
.nv.shared._Z35group_norm_nhwc_fwd_one_pass_kernelI11Bf16IOFp32WLi64ELi64ELi512EEv26Group_norm_nhwc_fwd_params:
	.zero		1184


//--------------------- .nv.shared._Z35group_norm_nhwc_fwd_one_pass_kernelI11Bf16IOFp32WLi128ELi64ELi512EEv26Group_norm_nhwc_fwd_params --------------------------
	.section	.nv.shared._Z35group_norm_nhwc_fwd_one_pass_kernelI11Bf16IOFp32WLi128ELi64ELi512EEv26Group_norm_nhwc_fwd_params,"aw",@nobits
	.sectionflags	@""
	.align	8
.nv.shared._Z35group_norm_nhwc_fwd_one_pass_kernelI11Bf16IOFp32WLi128ELi64ELi512EEv26Group_norm_nhwc_fwd_params:
	.zero		1184


//--------------------- .nv.shared._Z35group_norm_nhwc_fwd_one_pass_kernelI11Bf16IOFp32WLi256ELi64ELi512EEv26Group_norm_nhwc_fwd_params --------------------------
	.section	.nv.shared._Z35group_norm_nhwc_fwd_one_pass_kernelI11Bf16IOFp32WLi256ELi64ELi512EEv26Group_norm_nhwc_fwd_params,"aw",@nobits
	.sectionflags	@""
	.align	8
.nv.shared._Z35group_norm_nhwc_fwd_one_pass_kernelI11Bf16IOFp32WLi256ELi64ELi512EEv26Group_norm_nhwc_fwd_params:
	.zero		1184


//--------------------- .nv.shared._Z35group_norm_nhwc_fwd_one_pass_kernelI11Bf16IOFp32WLi512ELi64ELi512EEv26Group_norm_nhwc_fwd_params --------------------------
	.section	.nv.shared._Z35group_norm_nhwc_fwd_one_pass_kernelI11Bf16IOFp32WLi512ELi64ELi512EEv26Group_norm_nhwc_fwd_params,"aw",@nobits
	.sectionflags	@""
	.align	8
.nv.shared._Z35group_norm_nhwc_fwd_one_pass_kernelI11Bf16IOFp32WLi512ELi64ELi512EEv26Group_norm_nhwc_fwd_params:
	.zero		1184


//--------------------- .nv.shared._Z35group_norm_nhwc_fwd_one_pass_kernelI11Bf16IOBf16WLi64ELi64ELi512EEv26Group_norm_nhwc_fwd_params --------------------------
	.section	.nv.shared._Z35group_norm_nhwc_fwd_one_pass_kernelI11Bf16IOBf16WLi64ELi64ELi512EEv26Group_norm_nhwc_fwd_params,"aw",@nobits
	.sectionflags	@""
	.align	8
.nv.shared._Z35group_norm_nhwc_fwd_one_pass_kernelI11Bf16IOBf16WLi64ELi64ELi512EEv26Group_norm_nhwc_fwd_params:
	.zero		1184


//--------------------- .nv.shared._Z35group_norm_nhwc_fwd_one_pass_kernelI11Bf16IOBf16WLi128ELi64ELi512EEv26Group_norm_nhwc_fwd_params --------------------------
	.section	.nv.shared._Z35group_norm_nhwc_fwd_one_pass_kernelI11Bf16IOBf16WLi128ELi64ELi512EEv26Group_norm_nhwc_fwd_params,"aw",@nobits
	.sectionflags	@""
	.align	8
.nv.shared._Z35group_norm_nhwc_fwd_one_pass_kernelI11Bf16IOBf16WLi128ELi64ELi512EEv26Group_norm_nhwc_fwd_params:
	.zero		1184


//--------------------- .nv.shared._Z35group_norm_nhwc_fwd_one_pass_kernelI11Bf16IOBf16WLi256ELi64ELi512EEv26Group_norm_nhwc_fwd_params --------------------------
	.section	.nv.shared._Z35group_norm_nhwc_fwd_one_pass_kernelI11Bf16IOBf16WLi256ELi64ELi512EEv26Group_norm_nhwc_fwd_params,"aw",@nobits
	.sectionflags	@""
	.align	8
.nv.shared._Z35group_norm_nhwc_fwd_one_pass_kernelI11Bf16IOBf16WLi256ELi64ELi512EEv26Group_norm_nhwc_fwd_params:
	.zero		1184


//--------------------- .nv.shared._Z35group_norm_nhwc_fwd_one_pass_kernelI11Bf16IOBf16WLi512ELi64ELi512EEv26Group_norm_nhwc_fwd_params --------------------------
	.section	.nv.shared._Z35group_norm_nhwc_fwd_one_pass_kernelI11Bf16IOBf16WLi512ELi64ELi512EEv26Group_norm_nhwc_fwd_params,"aw",@nobits
	.sectionflags	@""
	.align	8
.nv.shared._Z35group_norm_nhwc_fwd_one_pass_kernelI11Bf16IOBf16WLi512ELi64ELi512EEv26Group_norm_nhwc_fwd_params:
	.zero		1184


//--------------------- .nv.shared._Z35group_norm_nhwc_fwd_one_pass_kernelI11Bf16IOFp16WLi64ELi64ELi512EEv26Group_norm_nhwc_fwd_params --------------------------
	.section	.nv.shared._Z35group_norm_nhwc_fwd_one_pass_kernelI11Bf16IOFp16WLi64ELi64ELi512EEv26Group_norm_nhwc_fwd_params,"aw",@nobits
	.sectionflags	@""
	.align	8
.nv.shared._Z35group_norm_nhwc_fwd_one_pass_kernelI11Bf16IOFp16WLi64ELi64ELi512EEv26Group_norm_nhwc_fwd_params:
	.zero		1184


//--------------------- .nv.shared._Z35group_norm_nhwc_fwd_one_pass_kernelI11Bf16IOFp16WLi128ELi64ELi512EEv26Group_norm_nhwc_fwd_params --------------------------
	.section	.nv.shared._Z35group_norm_nhwc_fwd_one_pass_kernelI11Bf16IOFp16WLi128ELi64ELi512EEv26Group_norm_nhwc_fwd_params,"aw",@nobits
	.sectionflags	@""
	.align	8
.nv.shared._Z35group_norm_nhwc_fwd_one_pass_kernelI11Bf16IOFp16WLi128ELi64ELi512EEv26Group_norm_nhwc_fwd_params:
	.zero		1184


//--------------------- .nv.shared._Z35group_norm_nhwc_fwd_one_pass_kernelI11Bf16IOFp16WLi256ELi64ELi512EEv26Group_norm_nhwc_fwd_params --------------------------
	.section	.nv.shared._Z35group_norm_nhwc_fwd_one_pass_kernelI11Bf16IOFp16WLi256ELi64ELi512EEv26Group_norm_nhwc_fwd_params,"aw",@nobits
	.sectionflags	@""
	.align	8
.nv.shared._Z35group_norm_nhwc_fwd_one_pass_kernelI11Bf16IOFp16WLi256ELi64ELi512EEv26Group_norm_nhwc_fwd_params:
	.zero		1184


//--------------------- .nv.shared._Z35group_norm_nhwc_fwd_one_pass_kernelI11Bf16IOFp16WLi512ELi64ELi512EEv26Group_norm_nhwc_fwd_params --------------------------
	.section	.nv.shared._Z35group_norm_nhwc_fwd_one_pass_kernelI11Bf16IOFp16WLi512ELi64ELi512EEv26Group_norm_nhwc_fwd_params,"aw",@nobits
	.sectionflags	@""
	.align	8
.nv.shared._Z35group_norm_nhwc_fwd_one_pass_kernelI11Bf16IOFp16WLi512ELi64ELi512EEv26Group_norm_nhwc_fwd_params:
	.zero		1184


//--------------------- .nv.shared._Z35group_norm_nhwc_fwd_one_pass_kernelI11Fp16IOFp32WLi64ELi64ELi512EEv26Group_norm_nhwc_fwd_params --------------------------
	.section	.nv.shared._Z35group_norm_nhwc_fwd_one_pass_kernelI11Fp16IOFp32WLi64ELi64ELi512EEv26Group_norm_nhwc_fwd_params,"aw",@nobits
	.sectionflags	@""
	.align	8
.nv.shared._Z35group_norm_nhwc_fwd_one_pass_kernelI11Fp16IOFp32WLi64ELi64ELi512EEv26Group_norm_nhwc_fwd_params:
	.zero		1184


//--------------------- .nv.shared._Z35group_norm_nhwc_fwd_one_pass_kernelI11Fp16IOFp32WLi128ELi64ELi512EEv26Group_norm_nhwc_fwd_params --------------------------
	.section	.nv.shared._Z35group_norm_nhwc_fwd_one_pass_kernelI11Fp16IOFp32WLi128ELi64ELi512EEv26Group_norm_nhwc_fwd_params,"aw",@nobits
	.sectionflags	@""
	.align	8
.nv.shared._Z35group_norm_nhwc_fwd_one_pass_kernelI11Fp16IOFp32WLi128ELi64ELi512EEv26Group_norm_nhwc_fwd_params:
	.zero		1184


//--------------------- .nv.shared._Z35group_norm_nhwc_fwd_one_pass_kernelI11Fp16IOFp32WLi256ELi64ELi512EEv26Group_norm_nhwc_fwd_params --------------------------
	.section	.nv.shared._Z35group_norm_nhwc_fwd_one_pass_kernelI11Fp16IOFp32WLi256ELi64ELi512EEv26Group_norm_nhwc_fwd_params,"aw",@nobits
	.sectionflags	@""
	.align	8
.nv.shared._Z35group_norm_nhwc_fwd_one_pass_kernelI11Fp16IOFp32WLi256ELi64ELi512EEv26Group_norm_nhwc_fwd_params:
	.zero		1184


//--------------------- .nv.shared._Z35group_norm_nhwc_fwd_one_pass_kernelI11Fp16IOFp32WLi512ELi64ELi512EEv26Group_norm_nhwc_fwd_params --------------------------
	.section	.nv.shared._Z35group_norm_nhwc_fwd_one_pass_kernelI11Fp16IOFp32WLi512ELi64ELi512EEv26Group_norm_nhwc_fwd_params,"aw",@nobits
	.sectionflags	@""
	.align	8
.nv.shared._Z35group_norm_nhwc_fwd_one_pass_kernelI11Fp16IOFp32WLi512ELi64ELi512EEv26Group_norm_nhwc_fwd_params:
	.zero		1184


//--------------------- .nv.shared._Z35group_norm_nhwc_fwd_one_pass_kernelI11Fp16IOBf16WLi64ELi64ELi512EEv26Group_norm_nhwc_fwd_params --------------------------
	.section	.nv.shared._Z35group_norm_nhwc_fwd_one_pass_kernelI11Fp16IOBf16WLi64ELi64ELi512EEv26Group_norm_nhwc_fwd_params,"aw",@nobits
	.sectionflags	@""
	.align	8
.nv.shared._Z35group_norm_nhwc_fwd_one_pass_kernelI11Fp16IOBf16WLi64ELi64ELi512EEv26Group_norm_nhwc_fwd_params:
	.zero		1184


//--------------------- .nv.shared._Z35group_norm_nhwc_fwd_one_pass_kernelI11Fp16IOBf16WLi128ELi64ELi512EEv26Group_norm_nhwc_fwd_params --------------------------
	.section	.nv.shared._Z35group_norm_nhwc_fwd_one_pass_kernelI11Fp16IOBf16WLi128ELi64ELi512EEv26Group_norm_nhwc_fwd_params,"aw",@nobits
	.sectionflags	@""
	.align	8
.nv.shared._Z35group_norm_nhwc_fwd_one_pass_kernelI11Fp16IOBf16WLi128ELi64ELi512EEv26Group_norm_nhwc_fwd_params:
	.zero		1184


//--------------------- .nv.shared._Z35group_norm_nhwc_fwd_one_pass_kernelI11Fp16IOBf16WLi256ELi64ELi512EEv26Group_norm_nhwc_fwd_params --------------------------
	.section	.nv.shared._Z35group_norm_nhwc_fwd_one_pass_kernelI11Fp16IOBf16WLi256ELi64ELi512EEv26Group_norm_nhwc_fwd_params,"aw",@nobits
	.sectionflags	@""
	.align	8
.nv.shared._Z35group_norm_nhwc_fwd_one_pass_kernelI11Fp16IOBf16WLi256ELi64ELi512EEv26Group_norm_nhwc_fwd_params:
	.zero		1184


//--------------------- .nv.shared._Z35group_norm_nhwc_fwd_one_pass_kernelI11Fp16IOBf16WLi512ELi64ELi512EEv26Group_norm_nhwc_fwd_params --------------------------
	.section	.nv.shared._Z35group_norm_nhwc_fwd_one_pass_kernelI11Fp16IOBf16WLi512ELi64ELi512EEv26Group_norm_nhwc_fwd_params,"aw",@nobits
	.sectionflags	@""
	.align	8
.nv.shared._Z35group_norm_nhwc_fwd_one_pass_kernelI11Fp16IOBf16WLi512ELi64ELi512EEv26Group_norm_nhwc_fwd_params:
	.zero		1184


//--------------------- .nv.shared._Z35group_norm_nhwc_fwd_one_pass_kernelI11Fp16IOFp16WLi64ELi64ELi512EEv26Group_norm_nhwc_fwd_params --------------------------
	.section	.nv.shared._Z35group_norm_nhwc_fwd_one_pass_kernelI11Fp16IOFp16WLi64ELi64ELi512EEv26Group_norm_nhwc_fwd_params,"aw",@nobits
	.sectionflags	@""
	.align	8
.nv.shared._Z35group_norm_nhwc_fwd_one_pass_kernelI11Fp16IOFp16WLi64ELi64ELi512EEv26Group_norm_nhwc_fwd_params:
	.zero		1184


//--------------------- .nv.shared._Z35group_norm_nhwc_fwd_one_pass_kernelI11Fp16IOFp16WLi128ELi64ELi512EEv26Group_norm_nhwc_fwd_params --------------------------
	.section	.nv.shared._Z35group_norm_nhwc_fwd_one_pass_kernelI11Fp16IOFp16WLi128ELi64ELi512EEv26Group_norm_nhwc_fwd_params,"aw",@nobits
	.sectionflags	@""
	.align	8
.nv.shared._Z35group_norm_nhwc_fwd_one_pass_kernelI11Fp16IOFp16WLi128ELi64ELi512EEv26Group_norm_nhwc_fwd_params:
	.zero		1184


//--------------------- .nv.shared._Z35group_norm_nhwc_fwd_one_pass_kernelI11Fp16IOFp16WLi256ELi64ELi512EEv26Group_norm_nhwc_fwd_params --------------------------
	.section	.nv.shared._Z35group_norm_nhwc_fwd_one_pass_kernelI11Fp16IOFp16WLi256ELi64ELi512EEv26Group_norm_nhwc_fwd_params,"aw",@nobits
	.sectionflags	@""
	.align	8
.nv.shared._Z35group_norm_nhwc_fwd_one_pass_kernelI11Fp16IOFp16WLi256ELi64ELi512EEv26Group_norm_nhwc_fwd_params:
	.zero		1184


//--------------------- .nv.shared._Z35group_norm_nhwc_fwd_one_pass_kernelI11Fp16IOFp16WLi512ELi64ELi512EEv26Group_norm_nhwc_fwd_params --------------------------
	.section	.nv.shared._Z35group_norm_nhwc_fwd_one_pass_kernelI11Fp16IOFp16WLi512ELi64ELi512EEv26Group_norm_nhwc_fwd_params,"aw",@nobits
	.sectionflags	@""
	.align	8
.nv.shared._Z35group_norm_nhwc_fwd_one_pass_kernelI11Fp16IOFp16WLi512ELi64ELi512EEv26Group_norm_nhwc_fwd_params:
	.zero		1184


//--------------------- .nv.shared._Z35group_norm_nhwc_fwd_one_pass_kernelI11Fp32IOFp32WLi64ELi64ELi512EEv26Group_norm_nhwc_fwd_params --------------------------
	.section	.nv.shared._Z35group_norm_nhwc_fwd_one_pass_kernelI11Fp32IOFp32WLi64ELi64ELi512EEv26Group_norm_nhwc_fwd_params,"aw",@nobits
	.sectionflags	@""
	.align	8
.nv.shared._Z35group_norm_nhwc_fwd_one_pass_kernelI11Fp32IOFp32WLi64ELi64ELi512EEv26Group_norm_nhwc_fwd_params:
	.zero		1184


//--------------------- .nv.shared._Z35group_norm_nhwc_fwd_one_pass_kernelI11Fp32IOFp32WLi128ELi64ELi512EEv26Group_norm_nhwc_fwd_params --------------------------
	.section	.nv.shared._Z35group_norm_nhwc_fwd_one_pass_kernelI11Fp32IOFp32WLi128ELi64ELi512EEv26Group_norm_nhwc_fwd_params,"aw",@nobits
	.sectionflags	@""
	.align	8
.nv.shared._Z35group_norm_nhwc_fwd_one_pass_kernelI11Fp32IOFp32WLi128ELi64ELi512EEv26Group_norm_nhwc_fwd_params:
	.zero		1184


//--------------------- .nv.shared._Z35group_norm_nhwc_fwd_one_pass_kernelI11Fp32IOFp32WLi256ELi64ELi512EEv26Group_norm_nhwc_fwd_params --------------------------
	.section	.nv.shared._Z35group_norm_nhwc_fwd_one_pass_kernelI11Fp32IOFp32WLi256ELi64ELi512EEv26Group_norm_nhwc_fwd_params,"aw",@nobits
	.sectionflags	@""
	.align	8
.nv.shared._Z35group_norm_nhwc_fwd_one_pass_kernelI11Fp32IOFp32WLi256ELi64ELi512EEv26Group_norm_nhwc_fwd_params:
	.zero		1184


//--------------------- .nv.shared._Z35group_norm_nhwc_fwd_one_pass_kernelI11Fp32IOFp32WLi512ELi64ELi512EEv26Group_norm_nhwc_fwd_params --------------------------
	.section	.nv.shared._Z35group_norm_nhwc_fwd_one_pass_kernelI11Fp32IOFp32WLi512ELi64ELi512EEv26Group_norm_nhwc_fwd_params,"aw",@nobits
	.sectionflags	@""
	.align	8
.nv.shared._Z35group_norm_nhwc_fwd_one_pass_kernelI11Fp32IOFp32WLi512ELi64ELi512EEv26Group_norm_nhwc_fwd_params:
	.zero		1184


//--------------------- .nv.shared._Z35group_norm_nhwc_fwd_one_pass_kernelI11Fp32IOBf16WLi64ELi64ELi512EEv26Group_norm_nhwc_fwd_params --------------------------
	.section	.nv.shared._Z35group_norm_nhwc_fwd_one_pass_kernelI11Fp32IOBf16WLi64ELi64ELi512EEv26Group_norm_nhwc_fwd_params,"aw",@nobits
	.sectionflags	@""
	.align	8
.nv.shared._Z35group_norm_nhwc_fwd_one_pass_kernelI11Fp32IOBf16WLi64ELi64ELi512EEv26Group_norm_nhwc_fwd_params:
	.zero		1184


//--------------------- .nv.shared._Z35group_norm_nhwc_fwd_one_pass_kernelI11Fp32IOBf16WLi128ELi64ELi512EEv26Group_norm_nhwc_fwd_params --------------------------
	.section	.nv.shared._Z35group_norm_nhwc_fwd_one_pass_kernelI11Fp32IOBf16WLi128ELi64ELi512EEv26Group_norm_nhwc_fwd_params,"aw",@nobits
	.sectionflags	@""
	.align	8
.nv.shared._Z35group_norm_nhwc_fwd_one_pass_kernelI11Fp32IOBf16WLi128ELi64ELi512EEv26Group_norm_nhwc_fwd_params:
	.zero		1184


//--------------------- .nv.shared._Z35group_norm_nhwc_fwd_one_pass_kernelI11Fp32IOBf16WLi256ELi64ELi512EEv26Group_norm_nhwc_fwd_params --------------------------
	.section	.nv.shared._Z35group_norm_nhwc_fwd_one_pass_kernelI11Fp32IOBf16WLi256ELi64ELi512EEv26Group_norm_nhwc_fwd_params,"aw",@nobits
	.sectionflags	@""
	.align	8
.nv.shared._Z35group_norm_nhwc_fwd_one_pass_kernelI11Fp32IOBf16WLi256ELi64ELi512EEv26Group_norm_nhwc_fwd_params:
	.zero		1184


//--------------------- .nv.shared._Z35group_norm_nhwc_fwd_one_pass_kernelI11Fp32IOBf16WLi512ELi64ELi512EEv26Group_norm_nhwc_fwd_params --------------------------
	.section	.nv.shared._Z35group_norm_nhwc_fwd_one_pass_kernelI11Fp32IOBf16WLi512ELi64ELi512EEv26Group_norm_nhwc_fwd_params,"aw",@nobits
	.sectionflags	@""
	.align	8
.nv.shared._Z35group_norm_nhwc_fwd_one_pass_kernelI11Fp32IOBf16WLi512ELi64ELi512EEv26Group_norm_nhwc_fwd_params:
	.zero		1184


//--------------------- .nv.shared._Z35group_norm_nhwc_fwd_one_pass_kernelI11Fp32IOFp16WLi64ELi64ELi512EEv26Group_norm_nhwc_fwd_params --------------------------
	.section	.nv.shared._Z35group_norm_nhwc_fwd_one_pass_kernelI11Fp32IOFp16WLi64ELi64ELi512EEv26Group_norm_nhwc_fwd_params,"aw",@nobits
	.sectionflags	@""
	.align	8
.nv.shared._Z35group_norm_nhwc_fwd_one_pass_kernelI11Fp32IOFp16WLi64ELi64ELi512EEv26Group_norm_nhwc_fwd_params:
	.zero		1184


//--------------------- .nv.shared._Z35group_norm_nhwc_fwd_one_pass_kernelI11Fp32IOFp16WLi128ELi64ELi512EEv26Group_norm_nhwc_fwd_params --------------------------
	.section	.nv.shared._Z35group_norm_nhwc_fwd_one_pass_kernelI11Fp32IOFp16WLi128ELi64ELi512EEv26Group_norm_nhwc_fwd_params,"aw",@nobits
	.sectionflags	@""
	.align	8
.nv.shared._Z35group_norm_nhwc_fwd_one_pass_kernelI11Fp32IOFp16WLi128ELi64ELi512EEv26Group_norm_nhwc_fwd_params:
	.zero		1184


//--------------------- .nv.shared._Z35group_norm_nhwc_fwd_one_pass_kernelI11Fp32IOFp16WLi256ELi64ELi512EEv26Group_norm_nhwc_fwd_params --------------------------
	.section	.nv.shared._Z35group_norm_nhwc_fwd_one_pass_kernelI11Fp32IOFp16WLi256ELi64ELi512EEv26Group_norm_nhwc_fwd_params,"aw",@nobits
	.sectionflags	@""
	.align	8
.nv.shared._Z35group_norm_nhwc_fwd_one_pass_kernelI11Fp32IOFp16WLi256ELi64ELi512EEv26Group_norm_nhwc_fwd_params:
	.zero		1184


//--------------------- .nv.shared._Z35group_norm_nhwc_fwd_one_pass_kernelI11Fp32IOFp16WLi512ELi64ELi512EEv26Group_norm_nhwc_fwd_params --------------------------
	.section	.nv.shared._Z35group_norm_nhwc_fwd_one_pass_kernelI11Fp32IOFp16WLi512ELi64ELi512EEv26Group_norm_nhwc_fwd_params,"aw",@nobits
	.sectionflags	@""
	.align	8
.nv.shared._Z35group_norm_nhwc_fwd_one_pass_kernelI11Fp32IOFp16WLi512ELi64ELi512EEv26Group_norm_nhwc_fwd_params:
	.zero		1184


//--------------------- .nv.constant0._ZN3cub18CUB_300001_SM_10306detail11EmptyKernelIvEEvv --------------------------
	.section	.nv.constant0._ZN3cub18CUB_300001_SM_10306detail11EmptyKernelIvEEvv,"a",@progbits
	.sectionflags	@""
	.align	4
.nv.constant0._ZN3cub18CUB_300001_SM_10306detail11EmptyKernelIvEEvv:
	.zero		896


//--------------------- .nv.constant0._Z35group_norm_nhwc_bwd_one_pass_kernelI11Bf16IOFp32WLi64ELi64ELi512EEv26Group_norm_nhwc_bwd_params --------------------------
	.section	.nv.constant0._Z35group_norm_nhwc_bwd_one_pass_kernelI11Bf16IOFp32WLi64ELi64ELi512EEv26Group_norm_nhwc_bwd_params,"a",@progbits
	.sectionflags	@""
	.align	4
.nv.constant0._Z35group_norm_nhwc_bwd_one_pass_kernelI11Bf16IOFp32WLi64ELi64ELi512EEv26Group_norm_nhwc_bwd_params:
	.zero		1080


//--------------------- .nv.constant0._Z35group_norm_nhwc_bwd_one_pass_kernelI11Bf16IOFp32WLi128ELi64ELi512EEv26Group_norm_nhwc_bwd_params --------------------------
	.section	.nv.constant0._Z35group_norm_nhwc_bwd_one_pass_kernelI11Bf16IOFp32WLi128ELi64ELi512EEv26Group_norm_nhwc_bwd_params,"a",@progbits
	.sectionflags	@""
	.align	4
.nv.constant0._Z35group_norm_nhwc_bwd_one_pass_kernelI11Bf16IOFp32WLi128ELi64ELi512EEv26Group_norm_nhwc_bwd_params:
	.zero		1080


//--------------------- .nv.constant0._Z35group_norm_nhwc_bwd_one_pass_kernelI11Bf16IOFp32WLi256ELi64ELi512EEv26Group_norm_nhwc_bwd_params --------------------------
	.section	.nv.constant0._Z35group_norm_nhwc_bwd_one_pass_kernelI11Bf16IOFp32WLi256ELi64ELi512EEv26Group_norm_nhwc_bwd_params,"a",@progbits
	.sectionflags	@""
	.align	4
.nv.constant0._Z35group_norm_nhwc_bwd_one_pass_kernelI11Bf16IOFp32WLi256ELi64ELi512EEv26Group_norm_nhwc_bwd_params:
	.zero		1080


//--------------------- .nv.constant0._Z35group_norm_nhwc_bwd_one_pass_kernelI11Bf16IOFp32WLi512ELi64ELi512EEv26Group_norm_nhwc_bwd_params --------------------------
	.section	.nv.constant0._Z35group_norm_nhwc_bwd_one_pass_kernelI11Bf16IOFp32WLi512ELi64ELi512EEv26Group_norm_nhwc_bwd_params,"a",@progbits
	.sectionflags	@""
	.align	4
.nv.constant0._Z35group_norm_nhwc_bwd_one_pass_kernelI11Bf16IOFp32WLi512ELi64ELi512EEv26Group_norm_nhwc_bwd_params:
	.zero		1080


//--------------------- .nv.constant0._Z35group_norm_nhwc_bwd_one_pass_kernelI11Bf16IOBf16WLi64ELi64ELi512EEv26Group_norm_nhwc_bwd_params --------------------------
	.section	.nv.constant0._Z35group_norm_nhwc_bwd_one_pass_kernelI11Bf16IOBf16WLi64ELi64ELi512EEv26Group_norm_nhwc_bwd_params,"a",@progbits
	.sectionflags	@""
	.align	4
.nv.constant0._Z35group_norm_nhwc_bwd_one_pass_kernelI11Bf16IOBf16WLi64ELi64ELi512EEv26Group_norm_nhwc_bwd_params:
	.zero		1080


//--------------------- .nv.constant0._Z35group_norm_nhwc_bwd_one_pass_kernelI11Bf16IOBf16WLi128ELi64ELi512EEv26Group_norm_nhwc_bwd_params --------------------------
	.section	.nv.constant0._Z35group_norm_nhwc_bwd_one_pass_kernelI11Bf16IOBf16WLi128ELi64ELi512EEv26Group_norm_nhwc_bwd_params,"a",@progbits
	.sectionflags	@""
	.align	4
.nv.constant0._Z35group_norm_nhwc_bwd_one_pass_kernelI11Bf16IOBf16WLi128ELi64ELi512EEv26Group_norm_nhwc_bwd_params:
	.zero		1080


//--------------------- .nv.constant0._Z35group_norm_nhwc_bwd_one_pass_kernelI11Bf16IOBf16WLi256ELi64ELi512EEv26Group_norm_nhwc_bwd_params --------------------------
	.section	.nv.constant0._Z35group_norm_nhwc_bwd_one_pass_kernelI11Bf16IOBf16WLi256ELi64ELi512EEv26Group_norm_nhwc_bwd_params,"a",@progbits
	.sectionflags	@""
	.align	4
.nv.constant0._Z35group_norm_nhwc_bwd_one_pass_kernelI11Bf16IOBf16WLi256ELi64ELi512EEv26Group_norm_nhwc_bwd_params:
	.zero		1080


//--------------------- .nv.constant0._Z35group_norm_nhwc_bwd_one_pass_kernelI11Bf16IOBf16WLi512ELi64ELi512EEv26Group_norm_nhwc_bwd_params --------------------------
	.section	.nv.constant0._Z35group_norm_nhwc_bwd_one_pass_kernelI11Bf16IOBf16WLi512ELi64ELi512EEv26Group_norm_nhwc_bwd_params,"a",@progbits
	.sectionflags	@""
	.align	4
.nv.constant0._Z35group_norm_nhwc_bwd_one_pass_kernelI11Bf16IOBf16WLi512ELi64ELi512EEv26Group_norm_nhwc_bwd_params:
	.zero		1080


//--------------------- .nv.constant0._Z35group_norm_nhwc_bwd_one_pass_kernelI11Bf16IOFp16WLi64ELi64ELi512EEv26Group_norm_nhwc_bwd_params --------------------------
	.section	.nv.constant0._Z35group_norm_nhwc_bwd_one_pass_kernelI11Bf16IOFp16WLi64ELi64ELi512EEv26Group_norm_nhwc_bwd_params,"a",@progbits
	.sectionflags	@""
	.align	4
.nv.constant0._Z35group_norm_nhwc_bwd_one_pass_kernelI11Bf16IOFp16WLi64ELi64ELi512EEv26Group_norm_nhwc_bwd_params:
	.zero		1080


//--------------------- .nv.constant0._Z35group_norm_nhwc_bwd_one_pass_kernelI11Bf16IOFp16WLi128ELi64ELi512EEv26Group_norm_nhwc_bwd_params --------------------------
	.section	.nv.constant0._Z35group_norm_nhwc_bwd_one_pass_kernelI11Bf16IOFp16WLi128ELi64ELi512EEv26Group_norm_nhwc_bwd_params,"a",@progbits
	.sectionflags	@""
	.align	4
.nv.constant0._Z35group_norm_nhwc_bwd_one_pass_kernelI11Bf16IOFp16WLi128ELi64ELi512EEv26Group_norm_nhwc_bwd_params:
	.zero		1080


//--------------------- .nv.constant0._Z35group_norm_nhwc_bwd_one_pass_kernelI11Bf16IOFp16WLi256ELi64ELi512EEv26Group_norm_nhwc_bwd_params --------------------------
	.section	.nv.constant0._Z35group_norm_nhwc_bwd_one_pass_kernelI11Bf16IOFp16WLi256ELi64ELi512EEv26Group_norm_nhwc_bwd_params,"a",@progbits
	.sectionflags	@""
	.align	4
.nv.constant0._Z35group_norm_nhwc_bwd_one_pass_kernelI11Bf16IOFp16WLi256ELi64ELi512EEv26Group_norm_nhwc_bwd_params:
	.zero		1080


//--------------------- .nv.constant0._Z35group_norm_nhwc_bwd_one_pass_kernelI11Bf16IOFp16WLi512ELi64ELi512EEv26Group_norm_nhwc_bwd_params --------------------------
	.section	.nv.constant0._Z35group_norm_nhwc_bwd_one_pass_kernelI11Bf16IOFp16WLi512ELi64ELi512EEv26Group_norm_nhwc_bwd_params,"a",@progbits
	.sectionflags	@""
	.align	4
.nv.constant0._Z35group_norm_nhwc_bwd_one_pass_kernelI11Bf16IOFp16WLi512ELi64ELi512EEv26Group_norm_nhwc_bwd_params:
	.zero		1080


//--------------------- .nv.constant0._Z35group_norm_nhwc_bwd_one_pass_kernelI11Fp16IOFp32WLi64ELi64ELi512EEv26Group_norm_nhwc_bwd_params --------------------------
	.section	.nv.constant0._Z35group_norm_nhwc_bwd_one_pass_kernelI11Fp16IOFp32WLi64ELi64ELi512EEv26Group_norm_nhwc_bwd_params,"a",@progbits
	.sectionflags	@""
	.align	4
.nv.constant0._Z35group_norm_nhwc_bwd_one_pass_kernelI11Fp16IOFp32WLi64ELi64ELi512EEv26Group_norm_nhwc_bwd_params:
	.zero		1080


//--------------------- .nv.constant0._Z35group_norm_nhwc_bwd_one_pass_kernelI11Fp16IOFp32WLi128ELi64ELi512EEv26Group_norm_nhwc_bwd_params --------------------------
	.section	.nv.constant0._Z35group_norm_nhwc_bwd_one_pass_kernelI11Fp16IOFp32WLi128ELi64ELi512EEv26Group_norm_nhwc_bwd_params,"a",@progbits
	.sectionflags	@""
	.align	4
.nv.constant0._Z35group_norm_nhwc_bwd_one_pass_kernelI11Fp16IOFp32WLi128ELi64ELi512EEv26Group_norm_nhwc_bwd_params:
	.zero		1080


//--------------------- .nv.constant0._Z35group_norm_nhwc_bwd_one_pass_kernelI11Fp16IOFp32WLi256ELi64ELi512EEv26Group_norm_nhwc_bwd_params --------------------------
	.section	.nv.constant0._Z35group_norm_nhwc_bwd_one_pass_kernelI11Fp16IOFp32WLi256ELi64ELi512EEv26Group_norm_nhwc_bwd_params,"a",@progbits
	.sectionflags	@""
	.align	4
.nv.constant0._Z35group_norm_nhwc_bwd_one_pass_kernelI11Fp16IOFp32WLi256ELi64ELi512EEv26Group_norm_nhwc_bwd_params:
	.zero		1080


//--------------------- .nv.constant0._Z35group_norm_nhwc_bwd_one_pass_kernelI11Fp16IOFp32WLi512ELi64ELi512EEv26Group_norm_nhwc_bwd_params --------------------------
	.section	.nv.constant0._Z35group_norm_nhwc_bwd_one_pass_kernelI11Fp16IOFp32WLi512ELi64ELi512EEv26Group_norm_nhwc_bwd_params,"a",@progbits
	.sectionflags	@""
	.align	4
.nv.constant0._Z35group_norm_nhwc_bwd_one_pass_kernelI11Fp16IOFp32WLi512ELi64ELi512EEv26Group_norm_nhwc_bwd_params:
	.zero		1080


//--------------------- .nv.constant0._Z35group_norm_nhwc_bwd_one_pass_kernelI11Fp16IOBf16WLi64ELi64ELi512EEv26Group_norm_nhwc_bwd_params --------------------------
	.section	.nv.constant0._Z35group_norm_nhwc_bwd_one_pass_kernelI11Fp16IOBf16WLi64ELi64ELi512EEv26Group_norm_nhwc_bwd_params,"a",@progbits
	.sectionflags	@""
	.align	4
.nv.constant0._Z35group_norm_nhwc_bwd_one_pass_kernelI11Fp16IOBf16WLi64ELi64ELi512EEv26Group_norm_nhwc_bwd_params:
	.zero		1080


//--------------------- .nv.constant0._Z35group_norm_nhwc_bwd_one_pass_kernelI11Fp16IOBf16WLi128ELi64ELi512EEv26Group_norm_nhwc_bwd_params --------------------------
	.section	.nv.constant0._Z35group_norm_nhwc_bwd_one_pass_kernelI11Fp16IOBf16WLi128ELi64ELi512EEv26Group_norm_nhwc_bwd_params,"a",@progbits
	.sectionflags	@""
	.align	4
.nv.constant0._Z35group_norm_nhwc_bwd_one_pass_kernelI11Fp16IOBf16WLi128ELi64ELi512EEv26Group_norm_nhwc_bwd_params:
	.zero		1080


//--------------------- .nv.constant0._Z35group_norm_nhwc_bwd_one_pass_kernelI11Fp16IOBf16WLi256ELi64ELi512EEv26Group_norm_nhwc_bwd_params --------------------------
	.section	.nv.constant0._Z35group_norm_nhwc_bwd_one_pass_kernelI11Fp16IOBf16WLi256ELi64ELi512EEv26Group_norm_nhwc_bwd_params,"a",@progbits
	.sectionflags	@""
	.align	4
.nv.constant0._Z35group_norm_nhwc_bwd_one_pass_kernelI11Fp16IOBf16WLi256ELi64ELi512EEv26Group_norm_nhwc_bwd_params:
	.zero		1080


//--------------------- .nv.constant0._Z35group_norm_nhwc_bwd_one_pass_kernelI11Fp16IOBf16WLi512ELi64ELi512EEv26Group_norm_nhwc_bwd_params --------------------------
	.section	.nv.constant0._Z35group_norm_nhwc_bwd_one_pass_kernelI11Fp16IOBf16WLi512ELi64ELi512EEv26Group_norm_nhwc_bwd_params,"a",@progbits
	.sectionflags	@""
	.align	4
.nv.constant0._Z35group_norm_nhwc_bwd_one_pass_kernelI11Fp16IOBf16WLi512ELi64ELi512EEv26Group_norm_nhwc_bwd_params:
	.zero		1080


//--------------------- .nv.constant0._Z35group_norm_nhwc_bwd_one_pass_kernelI11Fp16IOFp16WLi64ELi64ELi512EEv26Group_norm_nhwc_bwd_params --------------------------
	.section	.nv.constant0._Z35group_norm_nhwc_bwd_one_pass_kernelI11Fp16IOFp16WLi64ELi64ELi512EEv26Group_norm_nhwc_bwd_params,"a",@progbits
	.sectionflags	@""
	.align	4
.nv.constant0._Z35group_norm_nhwc_bwd_one_pass_kernelI11Fp16IOFp16WLi64ELi64ELi512EEv26Group_norm_nhwc_bwd_params:
	.zero		1080


//--------------------- .nv.constant0._Z35group_norm_nhwc_bwd_one_pass_kernelI11Fp16IOFp16WLi128ELi64ELi512EEv26Group_norm_nhwc_bwd_params --------------------------
	.section	.nv.constant0._Z35group_norm_nhwc_bwd_one_pass_kernelI11Fp16IOFp16WLi128ELi64ELi512EEv26Group_norm_nhwc_bwd_params,"a",@progbits
	.sectionflags	@""
	.align	4
.nv.constant0._Z35group_norm_nhwc_bwd_one_pass_kernelI11Fp16IOFp16WLi128ELi64ELi512EEv26Group_norm_nhwc_bwd_params:
	.zero		1080


//--------------------- .nv.constant0._Z35group_norm_nhwc_bwd_one_pass_kernelI11Fp16IOFp16WLi256ELi64ELi512EEv26Group_norm_nhwc_bwd_params --------------------------
	.section	.nv.constant0._Z35group_norm_nhwc_bwd_one_pass_kernelI11Fp16IOFp16WLi256ELi64ELi512EEv26Group_norm_nhwc_bwd_params,"a",@progbits
	.sectionflags	@""
	.align	4
.nv.constant0._Z35group_norm_nhwc_bwd_one_pass_kernelI11Fp16IOFp16WLi256ELi64ELi512EEv26Group_norm_nhwc_bwd_params:
	.zero		1080


//--------------------- .nv.constant0._Z35group_norm_nhwc_bwd_one_pass_kernelI11Fp16IOFp16WLi512ELi64ELi512EEv26Group_norm_nhwc_bwd_params --------------------------
	.section	.nv.constant0._Z35group_norm_nhwc_bwd_one_pass_kernelI11Fp16IOFp16WLi512ELi64ELi512EEv26Group_norm_nhwc_bwd_params,"a",@progbits
	.sectionflags	@""
	.align	4
.nv.constant0._Z35group_norm_nhwc_bwd_one_pass_kernelI11Fp16IOFp16WLi512ELi64ELi512EEv26Group_norm_nhwc_bwd_params:
	.zero		1080


//--------------------- .nv.constant0._Z35group_norm_nhwc_bwd_one_pass_kernelI11Fp32IOFp32WLi64ELi64ELi512EEv26Group_norm_nhwc_bwd_params --------------------------
	.section	.nv.constant0._Z35group_norm_nhwc_bwd_one_pass_kernelI11Fp32IOFp32WLi64ELi64ELi512EEv26Group_norm_nhwc_bwd_params,"a",@progbits
	.sectionflags	@""
	.align	4
.nv.constant0._Z35group_norm_nhwc_bwd_one_pass_kernelI11Fp32IOFp32WLi64ELi64ELi512EEv26Group_norm_nhwc_bwd_params:
	.zero		1080


//--------------------- .nv.constant0._Z35group_norm_nhwc_bwd_one_pass_kernelI11Fp32IOFp32WLi128ELi64ELi512EEv26Group_norm_nhwc_bwd_params --------------------------
	.section	.nv.constant0._Z35group_norm_nhwc_bwd_one_pass_kernelI11Fp32IOFp32WLi128ELi64ELi512EEv26Group_norm_nhwc_bwd_params,"a",@progbits
	.sectionflags	@""
	.align	4
.nv.constant0._Z35group_norm_nhwc_bwd_one_pass_kernelI11Fp32IOFp32WLi128ELi64ELi512EEv26Group_norm_nhwc_bwd_params:
	.zero		1080


//--------------------- .nv.constant0._Z35group_norm_nhwc_bwd_one_pass_kernelI11Fp32IOFp32WLi256ELi64ELi512EEv26Group_norm_nhwc_bwd_params --------------------------
	.section	.nv.constant0._Z35group_norm_nhwc_bwd_one_pass_kernelI11Fp32IOFp32WLi256ELi64ELi512EEv26Group_norm_nhwc_bwd_params,"a",@progbits
	.sectionflags	@""
	.align	4
.nv.constant0._Z35group_norm_nhwc_bwd_one_pass_kernelI11Fp32IOFp32WLi256ELi64ELi512EEv26Group_norm_nhwc_bwd_params:
	.zero		1080


//--------------------- .nv.constant0._Z35group_norm_nhwc_bwd_one_pass_kernelI11Fp32IOFp32WLi512ELi64ELi512EEv26Group_norm_nhwc_bwd_params --------------------------
	.section	.nv.constant0._Z35group_norm_nhwc_bwd_one_pass_kernelI11Fp32IOFp32WLi512ELi64ELi512EEv26Group_norm_nhwc_bwd_params,"a",@progbits
	.sectionflags	@""
	.align	4
.nv.constant0._Z35group_norm_nhwc_bwd_one_pass_kernelI11Fp32IOFp32WLi512ELi64ELi512EEv26Group_norm_nhwc_bwd_params:
	.zero		1080


//--------------------- .nv.constant0._Z35group_norm_nhwc_bwd_one_pass_kernelI11Fp32IOBf16WLi64ELi64ELi512EEv26Group_norm_nhwc_bwd_params --------------------------
	.section	.nv.constant0._Z35group_norm_nhwc_bwd_one_pass_kernelI11Fp32IOBf16WLi64ELi64ELi512EEv26Group_norm_nhwc_bwd_params,"a",@progbits
	.sectionflags	@""
	.align	4
.nv.constant0._Z35group_norm_nhwc_bwd_one_pass_kernelI11Fp32IOBf16WLi64ELi64ELi512EEv26Group_norm_nhwc_bwd_params:
	.zero		1080


//--------------------- .nv.constant0._Z35group_norm_nhwc_bwd_one_pass_kernelI11Fp32IOBf16WLi128ELi64ELi512EEv26Group_norm_nhwc_bwd_params --------------------------
	.section	.nv.constant0._Z35group_norm_nhwc_bwd_one_pass_kernelI11Fp32IOBf16WLi128ELi64ELi512EEv26Group_norm_nhwc_bwd_params,"a",@progbits
	.sectionflags	@""
	.align	4
.nv.constant0._Z35group_norm_nhwc_bwd_one_pass_kernelI11Fp32IOBf16WLi128ELi64ELi512EEv26Group_norm_nhwc_bwd_params:
	.zero		1080


//--------------------- .nv.constant0._Z35group_norm_nhwc_bwd_one_pass_kernelI11Fp32IOBf16WLi256ELi64ELi512EEv26Group_norm_nhwc_bwd_params --------------------------
	.section	.nv.constant0._Z35group_norm_nhwc_bwd_one_pass_kernelI11Fp32IOBf16WLi256ELi64ELi512EEv26Group_norm_nhwc_bwd_params,"a",@progbits
	.sectionflags	@""
	.align	4
.nv.constant0._Z35group_norm_nhwc_bwd_one_pass_kernelI11Fp32IOBf16WLi256ELi64ELi512EEv26Group_norm_nhwc_bwd_params:
	.zero		1080


//--------------------- .nv.constant0._Z35group_norm_nhwc_bwd_one_pass_kernelI11Fp32IOBf16WLi512ELi64ELi512EEv26Group_norm_nhwc_bwd_params --------------------------
	.section	.nv.constant0._Z35group_norm_nhwc_bwd_one_pass_kernelI11Fp32IOBf16WLi512ELi64ELi512EEv26Group_norm_nhwc_bwd_params,"a",@progbits
	.sectionflags	@""
	.align	4
.nv.constant0._Z35group_norm_nhwc_bwd_one_pass_kernelI11Fp32IOBf16WLi512ELi64ELi512EEv26Group_norm_nhwc_bwd_params:
	.zero		1080


//--------------------- .nv.constant0._Z35group_norm_nhwc_bwd_one_pass_kernelI11Fp32IOFp16WLi64ELi64ELi512EEv26Group_norm_nhwc_bwd_params --------------------------
	.section	.nv.constant0._Z35group_norm_nhwc_bwd_one_pass_kernelI11Fp32IOFp16WLi64ELi64ELi512EEv26Group_norm_nhwc_bwd_params,"a",@progbits
	.sectionflags	@""
	.align	4
.nv.constant0._Z35group_norm_nhwc_bwd_one_pass_kernelI11Fp32IOFp16WLi64ELi64ELi512EEv26Group_norm_nhwc_bwd_params:
	.zero		1080


//--------------------- .nv.constant0._Z35group_norm_nhwc_bwd_one_pass_kernelI11Fp32IOFp16WLi128ELi64ELi512EEv26Group_norm_nhwc_bwd_params --------------------------
	.section	.nv.constant0._Z35group_norm_nhwc_bwd_one_pass_kernelI11Fp32IOFp16WLi128ELi64ELi512EEv26Group_norm_nhwc_bwd_params,"a",@progbits
	.sectionflags	@""
	.align	4
.nv.constant0._Z35group_norm_nhwc_bwd_one_pass_kernelI11Fp32IOFp16WLi128ELi64ELi512EEv26Group_norm_nhwc_bwd_params:
	.zero		1080


//--------------------- .nv.constant0._Z35group_norm_nhwc_bwd_one_pass_kernelI11Fp32IOFp16WLi256ELi64ELi512EEv26Group_norm_nhwc_bwd_params --------------------------
	.section	.nv.constant0._Z35group_norm_nhwc_bwd_one_pass_kernelI11Fp32IOFp16WLi256ELi64ELi512EEv26Group_norm_nhwc_bwd_params,"a",@progbits
	.sectionflags	@""
	.align	4
.nv.constant0._Z35group_norm_nhwc_bwd_one_pass_kernelI11Fp32IOFp16WLi256ELi64ELi512EEv26Group_norm_nhwc_bwd_params:
	.zero		1080


//--------------------- .nv.constant0._Z35group_norm_nhwc_bwd_one_pass_kernelI11Fp32IOFp16WLi512ELi64ELi512EEv26Group_norm_nhwc_bwd_params --------------------------
	.section	.nv.constant0._Z35group_norm_nhwc_bwd_one_pass_kernelI11Fp32IOFp16WLi512ELi64ELi512EEv26Group_norm_nhwc_bwd_params,"a",@progbits
	.sectionflags	@""
	.align	4
.nv.constant0._Z35group_norm_nhwc_bwd_one_pass_kernelI11Fp32IOFp16WLi512ELi64ELi512EEv26Group_norm_nhwc_bwd_params:
	.zero		1080


//--------------------- .nv.constant0._Z35group_norm_nhwc_fwd_one_pass_kernelI11Bf16IOFp32WLi64ELi64ELi512EEv26Group_norm_nhwc_fwd_params --------------------------
	.section	.nv.constant0._Z35group_norm_nhwc_fwd_one_pass_kernelI11Bf16IOFp32WLi64ELi64ELi512EEv26Group_norm_nhwc_fwd_params,"a",@progbits
	.sectionflags	@""
	.align	4
.nv.constant0._Z35group_norm_nhwc_fwd_one_pass_kernelI11Bf16IOFp32WLi64ELi64ELi512EEv26Group_norm_nhwc_fwd_params:
	.zero		1056


//--------------------- .nv.constant0._Z35group_norm_nhwc_fwd_one_pass_kernelI11Bf16IOFp32WLi128ELi64ELi512EEv26Group_norm_nhwc_fwd_params --------------------------
	.section	.nv.constant0._Z35group_norm_nhwc_fwd_one_pass_kernelI11Bf16IOFp32WLi128ELi64ELi512EEv26Group_norm_nhwc_fwd_params,"a",@progbits
	.sectionflags	@""
	.align	4
.nv.constant0._Z35group_norm_nhwc_fwd_one_pass_kernelI11Bf16IOFp32WLi128ELi64ELi512EEv26Group_norm_nhwc_fwd_params:
	.zero		1056


//--------------------- .nv.constant0._Z35group_norm_nhwc_fwd_one_pass_kernelI11Bf16IOFp32WLi256ELi64ELi512EEv26Group_norm_nhwc_fwd_params --------------------------
	.section	.nv.constant0._Z35group_norm_nhwc_fwd_one_pass_kernelI11Bf16IOFp32WLi256ELi64ELi512EEv26Group_norm_nhwc_fwd_params,"a",@progbits
	.sectionflags	@""
	.align	4
.nv.constant0._Z35group_norm_nhwc_fwd_one_pass_kernelI11Bf16IOFp32WLi256ELi64ELi512EEv26Group_norm_nhwc_fwd_params:
	.zero		1056


//--------------------- .nv.constant0._Z35group_norm_nhwc_fwd_one_pass_kernelI11Bf16IOFp32WLi512ELi64ELi512EEv26Group_norm_nhwc_fwd_params --------------------------
	.section	.nv.constant0._Z35group_norm_nhwc_fwd_one_pass_kernelI11Bf16IOFp32WLi512ELi64ELi512EEv26Group_norm_nhwc_fwd_params,"a",@progbits
	.sectionflags	@""
	.align	4
.nv.constant0._Z35group_norm_nhwc_fwd_one_pass_kernelI11Bf16IOFp32WLi512ELi64ELi512EEv26Group_norm_nhwc_fwd_params:
	.zero		1056


//--------------------- .nv.constant0._Z35group_norm_nhwc_fwd_one_pass_kernelI11Bf16IOBf16WLi64ELi64ELi512EEv26Group_norm_nhwc_fwd_params --------------------------
	.section	.nv.constant0._Z35group_norm_nhwc_fwd_one_pass_kernelI11Bf16IOBf16WLi64ELi64ELi512EEv26Group_norm_nhwc_fwd_params,"a",@progbits
	.sectionflags	@""
	.align	4
.nv.constant0._Z35group_norm_nhwc_fwd_one_pass_kernelI11Bf16IOBf16WLi64ELi64ELi512EEv26Group_norm_nhwc_fwd_params:
	.zero		1056


//--------------------- .nv.constant0._Z35group_norm_nhwc_fwd_one_pass_kernelI11Bf16IOBf16WLi128ELi64ELi512EEv26Group_norm_nhwc_fwd_params --------------------------
	.section	.nv.constant0._Z35group_norm_nhwc_fwd_one_pass_kernelI11Bf16IOBf16WLi128ELi64ELi512EEv26Group_norm_nhwc_fwd_params,"a",@progbits
	.sectionflags	@""
	.align	4
.nv.constant0._Z35group_norm_nhwc_fwd_one_pass_kernelI11Bf16IOBf16WLi128ELi64ELi512EEv26Group_norm_nhwc_fwd_params:
	.zero		1056


//--------------------- .nv.constant0._Z35group_norm_nhwc_fwd_one_pass_kernelI11Bf16IOBf16WLi256ELi64ELi512EEv26Group_norm_nhwc_fwd_params --------------------------
	.section	.nv.constant0._Z35group_norm_nhwc_fwd_one_pass_kernelI11Bf16IOBf16WLi256ELi64ELi512EEv26Group_norm_nhwc_fwd_params,"a",@progbits
	.sectionflags	@""
	.align	4
.nv.constant0._Z35group_norm_nhwc_fwd_one_pass_kernelI11Bf16IOBf16WLi256ELi64ELi512EEv26Group_norm_nhwc_fwd_params:
	.zero		1056


//--------------------- .nv.constant0._Z35group_norm_nhwc_fwd_one_pass_kernelI11Bf16IOBf16WLi512ELi64ELi512EEv26Group_norm_nhwc_fwd_params --------------------------
	.section	.nv.constant0._Z35group_norm_nhwc_fwd_one_pass_kernelI11Bf16IOBf16WLi512ELi64ELi512EEv26Group_norm_nhwc_fwd_params,"a",@progbits
	.sectionflags	@""
	.align	4
.nv.constant0._Z35group_norm_nhwc_fwd_one_pass_kernelI11Bf16IOBf16WLi512ELi64ELi512EEv26Group_norm_nhwc_fwd_params:
	.zero		1056


//--------------------- .nv.constant0._Z35group_norm_nhwc_fwd_one_pass_kernelI11Bf16IOFp16WLi64ELi64ELi512EEv26Group_norm_nhwc_fwd_params --------------------------
	.section	.nv.constant0._Z35group_norm_nhwc_fwd_one_pass_kernelI11Bf16IOFp16WLi64ELi64ELi512EEv26Group_norm_nhwc_fwd_params,"a",@progbits
	.sectionflags	@""
	.align	4
.nv.constant0._Z35group_norm_nhwc_fwd_one_pass_kernelI11Bf16IOFp16WLi64ELi64ELi512EEv26Group_norm_nhwc_fwd_params:
	.zero		1056


//--------------------- .nv.constant0._Z35group_norm_nhwc_fwd_one_pass_kernelI11Bf16IOFp16WLi128ELi64ELi512EEv26Group_norm_nhwc_fwd_params --------------------------
	.section	.nv.constant0._Z35group_norm_nhwc_fwd_one_pass_kernelI11Bf16IOFp16WLi128ELi64ELi512EEv26Group_norm_nhwc_fwd_params,"a",@progbits
	.sectionflags	@""
	.align	4
.nv.constant0._Z35group_norm_nhwc_fwd_one_pass_kernelI11Bf16IOFp16WLi128ELi64ELi512EEv26Group_norm_nhwc_fwd_params:
	.zero		1056


//--------------------- .nv.constant0._Z35group_norm_nhwc_fwd_one_pass_kernelI11Bf16IOFp16WLi256ELi64ELi512EEv26Group_norm_nhwc_fwd_params --------------------------
	.section	.nv.constant0._Z35group_norm_nhwc_fwd_one_pass_kernelI11Bf16IOFp16WLi256ELi64ELi512EEv26Group_norm_nhwc_fwd_params,"a",@progbits
	.sectionflags	@""
	.align	4
.nv.constant0._Z35group_norm_nhwc_fwd_one_pass_kernelI11Bf16IOFp16WLi256ELi64ELi512EEv26Group_norm_nhwc_fwd_params:
	.zero		1056


//--------------------- .nv.constant0._Z35group_norm_nhwc_fwd_one_pass_kernelI11Bf16IOFp16WLi512ELi64ELi512EEv26Group_norm_nhwc_fwd_params --------------------------
	.section	.nv.constant0._Z35group_norm_nhwc_fwd_one_pass_kernelI11Bf16IOFp16WLi512ELi64ELi512EEv26Group_norm_nhwc_fwd_params,"a",@progbits
	.sectionflags	@""
	.align	4
.nv.constant0._Z35group_norm_nhwc_fwd_one_pass_kernelI11Bf16IOFp16WLi512ELi64ELi512EEv26Group_norm_nhwc_fwd_params:
	.zero		1056


//--------------------- .nv.constant0._Z35group_norm_nhwc_fwd_one_pass_kernelI11Fp16IOFp32WLi64ELi64ELi512EEv26Group_norm_nhwc_fwd_params --------------------------
	.section	.nv.constant0._Z35group_norm_nhwc_fwd_one_pass_kernelI11Fp16IOFp32WLi64ELi64ELi512EEv26Group_norm_nhwc_fwd_params,"a",@progbits
	.sectionflags	@""
	.align	4
.nv.constant0._Z35group_norm_nhwc_fwd_one_pass_kernelI11Fp16IOFp32WLi64ELi64ELi512EEv26Group_norm_nhwc_fwd_params:
	.zero		1056


//--------------------- .nv.constant0._Z35group_norm_nhwc_fwd_one_pass_kernelI11Fp16IOFp32WLi128ELi64ELi512EEv26Group_norm_nhwc_fwd_params --------------------------
	.section	.nv.constant0._Z35group_norm_nhwc_fwd_one_pass_kernelI11Fp16IOFp32WLi128ELi64ELi512EEv26Group_norm_nhwc_fwd_params,"a",@progbits
	.sectionflags	@""
	.align	4
.nv.constant0._Z35group_norm_nhwc_fwd_one_pass_kernelI11Fp16IOFp32WLi128ELi64ELi512EEv26Group_norm_nhwc_fwd_params:
	.zero		1056


//--------------------- .nv.constant0._Z35group_norm_nhwc_fwd_one_pass_kernelI11Fp16IOFp32WLi256ELi64ELi512EEv26Group_norm_nhwc_fwd_params --------------------------
	.section	.nv.constant0._Z35group_norm_nhwc_fwd_one_pass_kernelI11Fp16IOFp32WLi256ELi64ELi512EEv26Group_norm_nhwc_fwd_params,"a",@progbits
	.sectionflags	@""
	.align	4
.nv.constant0._Z35group_norm_nhwc_fwd_one_pass_kernelI11Fp16IOFp32WLi256ELi64ELi512EEv26Group_norm_nhwc_fwd_params:
	.zero		1056


//--------------------- .nv.constant0._Z35group_norm_nhwc_fwd_one_pass_kernelI11Fp16IOFp32WLi512ELi64ELi512EEv26Group_norm_nhwc_fwd_params --------------------------
	.section	.nv.constant0._Z35group_norm_nhwc_fwd_one_pass_kernelI11Fp16IOFp32WLi512ELi64ELi512EEv26Group_norm_nhwc_fwd_params,"a",@progbits
	.sectionflags	@""
	.align	4
.nv.constant0._Z35group_norm_nhwc_fwd_one_pass_kernelI11Fp16IOFp32WLi512ELi64ELi512EEv26Group_norm_nhwc_fwd_params:
	.zero		1056


//--------------------- .nv.constant0._Z35group_norm_nhwc_fwd_one_pass_kernelI11Fp16IOBf16WLi64ELi64ELi512EEv26Group_norm_nhwc_fwd_params --------------------------
	.section	.nv.constant0._Z35group_norm_nhwc_fwd_one_pass_kernelI11Fp16IOBf16WLi64ELi64ELi512EEv26Group_norm_nhwc_fwd_params,"a",@progbits
	.sectionflags	@""
	.align	4
.nv.constant0._Z35group_norm_nhwc_fwd_one_pass_kernelI11Fp16IOBf16WLi64ELi64ELi512EEv26Group_norm_nhwc_fwd_params:
	.zero		1056


//--------------------- .nv.constant0._Z35group_norm_nhwc_fwd_one_pass_kernelI11Fp16IOBf16WLi128ELi64ELi512EEv26Group_norm_nhwc_fwd_params --------------------------
	.section	.nv.constant0._Z35group_norm_nhwc_fwd_one_pass_kernelI11Fp16IOBf16WLi128ELi64ELi512EEv26Group_norm_nhwc_fwd_params,"a",@progbits
	.sectionflags	@""
	.align	4
.nv.constant0._Z35group_norm_nhwc_fwd_one_pass_kernelI11Fp16IOBf16WLi128ELi64ELi512EEv26Group_norm_nhwc_fwd_params:
	.zero		1056


//--------------------- .nv.constant0._Z35group_norm_nhwc_fwd_one_pass_kernelI11Fp16IOBf16WLi256ELi64ELi512EEv26Group_norm_nhwc_fwd_params --------------------------
	.section	.nv.constant0._Z35group_norm_nhwc_fwd_one_pass_kernelI11Fp16IOBf16WLi256ELi64ELi512EEv26Group_norm_nhwc_fwd_params,"a",@progbits
	.sectionflags	@""
	.align	4
.nv.constant0._Z35group_norm_nhwc_fwd_one_pass_kernelI11Fp16IOBf16WLi256ELi64ELi512EEv26Group_norm_nhwc_fwd_params:
	.zero		1056


//--------------------- .nv.constant0._Z35group_norm_nhwc_fwd_one_pass_kernelI11Fp16IOBf16WLi512ELi64ELi512EEv26Group_norm_nhwc_fwd_params --------------------------
	.section	.nv.constant0._Z35group_norm_nhwc_fwd_one_pass_kernelI11Fp16IOBf16WLi512ELi64ELi512EEv26Group_norm_nhwc_fwd_params,"a",@progbits
	.sectionflags	@""
	.align	4
.nv.constant0._Z35group_norm_nhwc_fwd_one_pass_kernelI11Fp16IOBf16WLi512ELi64ELi512EEv26Group_norm_nhwc_fwd_params:
	.zero		1056


//--------------------- .nv.constant0._Z35group_norm_nhwc_fwd_one_pass_kernelI11Fp16IOFp16WLi64ELi64ELi512EEv26Group_norm_nhwc_fwd_params --------------------------
	.section	.nv.constant0._Z35group_norm_nhwc_fwd_one_pass_kernelI11Fp16IOFp16WLi64ELi64ELi512EEv26Group_norm_nhwc_fwd_params,"a",@progbits
	.sectionflags	@""
	.align	4
.nv.constant0._Z35group_norm_nhwc_fwd_one_pass_kernelI11Fp16IOFp16WLi64ELi64ELi512EEv26Group_norm_nhwc_fwd_params:
	.zero		1056


//--------------------- .nv.constant0._Z35group_norm_nhwc_fwd_one_pass_kernelI11Fp16IOFp16WLi128ELi64ELi512EEv26Group_norm_nhwc_fwd_params --------------------------
	.section	.nv.constant0._Z35group_norm_nhwc_fwd_one_pass_kernelI11Fp16IOFp16WLi128ELi64ELi512EEv26Group_norm_nhwc_fwd_params,"a",@progbits
	.sectionflags	@""
	.align	4
.nv.constant0._Z35group_norm_nhwc_fwd_one_pass_kernelI11Fp16IOFp16WLi128ELi64ELi512EEv26Group_norm_nhwc_fwd_params:
	.zero		1056


//--------------------- .nv.constant0._Z35group_norm_nhwc_fwd_one_pass_kernelI11Fp16IOFp16WLi256ELi64ELi512EEv26Group_norm_nhwc_fwd_params --------------------------
	.section	.nv.constant0._Z35group_norm_nhwc_fwd_one_pass_kernelI11Fp16IOFp16WLi256ELi64ELi512EEv26Group_norm_nhwc_fwd_params,"a",@progbits
	.sectionflags	@""
	.align	4
.nv.constant0._Z35group_norm_nhwc_fwd_one_pass_kernelI11Fp16IOFp16WLi256ELi64ELi512EEv26Group_norm_nhwc_fwd_params:
	.zero		1056


//--------------------- .nv.constant0._Z35group_norm_nhwc_fwd_one_pass_kernelI11Fp16IOFp16WLi512ELi64ELi512EEv26Group_norm_nhwc_fwd_params --------------------------
	.section	.nv.constant0._Z35group_norm_nhwc_fwd_one_pass_kernelI11Fp16IOFp16WLi512ELi64ELi512EEv26Group_norm_nhwc_fwd_params,"a",@progbits
	.sectionflags	@""
	.align	4
.nv.constant0._Z35group_norm_nhwc_fwd_one_pass_kernelI11Fp16IOFp16WLi512ELi64ELi512EEv26Group_norm_nhwc_fwd_params:
	.zero		1056


//--------------------- .nv.constant0._Z35group_norm_nhwc_fwd_one_pass_kernelI11Fp32IOFp32WLi64ELi64ELi512EEv26Group_norm_nhwc_fwd_params --------------------------
	.section	.nv.constant0._Z35group_norm_nhwc_fwd_one_pass_kernelI11Fp32IOFp32WLi64ELi64ELi512EEv26Group_norm_nhwc_fwd_params,"a",@progbits
	.sectionflags	@""
	.align	4
.nv.constant0._Z35group_norm_nhwc_fwd_one_pass_kernelI11Fp32IOFp32WLi64ELi64ELi512EEv26Group_norm_nhwc_fwd_params:
	.zero		1056


//--------------------- .nv.constant0._Z35group_norm_nhwc_fwd_one_pass_kernelI11Fp32IOFp32WLi128ELi64ELi512EEv26Group_norm_nhwc_fwd_params --------------------------
	.section	.nv.constant0._Z35group_norm_nhwc_fwd_one_pass_kernelI11Fp32IOFp32WLi128ELi64ELi512EEv26Group_norm_nhwc_fwd_params,"a",@progbits
	.sectionflags	@""
	.align	4
.nv.constant0._Z35group_norm_nhwc_fwd_one_pass_kernelI11Fp32IOFp32WLi128ELi64ELi512EEv26Group_norm_nhwc_fwd_params:
	.zero		1056


//--------------------- .nv.constant0._Z35group_norm_nhwc_fwd_one_pass_kernelI11Fp32IOFp32WLi256ELi64ELi512EEv26Group_norm_nhwc_fwd_params --------------------------
	.section	.nv.constant0._Z35group_norm_nhwc_fwd_one_pass_kernelI11Fp32IOFp32WLi256ELi64ELi512EEv26Group_norm_nhwc_fwd_params,"a",@progbits
	.sectionflags	@""
	.align	4
.nv.constant0._Z35group_norm_nhwc_fwd_one_pass_kernelI11Fp32IOFp32WLi256ELi64ELi512EEv26Group_norm_nhwc_fwd_params:
	.zero		1056


//--------------------- .nv.constant0._Z35group_norm_nhwc_fwd_one_pass_kernelI11Fp32IOFp32WLi512ELi64ELi512EEv26Group_norm_nhwc_fwd_params --------------------------
	.section	.nv.constant0._Z35group_norm_nhwc_fwd_one_pass_kernelI11Fp32IOFp32WLi512ELi64ELi512EEv26Group_norm_nhwc_fwd_params,"a",@progbits
	.sectionflags	@""
	.align	4
.nv.constant0._Z35group_norm_nhwc_fwd_one_pass_kernelI11Fp32IOFp32WLi512ELi64ELi512EEv26Group_norm_nhwc_fwd_params:
	.zero		1056


//--------------------- .nv.constant0._Z35group_norm_nhwc_fwd_one_pass_kernelI11Fp32IOBf16WLi64ELi64ELi512EEv26Group_norm_nhwc_fwd_params --------------------------
	.section	.nv.constant0._Z35group_norm_nhwc_fwd_one_pass_kernelI11Fp32IOBf16WLi64ELi64ELi512EEv26Group_norm_nhwc_fwd_params,"a",@progbits
	.sectionflags	@""
	.align	4
.nv.constant0._Z35group_norm_nhwc_fwd_one_pass_kernelI11Fp32IOBf16WLi64ELi64ELi512EEv26Group_norm_nhwc_fwd_params:
	.zero		1056


//--------------------- .nv.constant0._Z35group_norm_nhwc_fwd_one_pass_kernelI11Fp32IOBf16WLi128ELi64ELi512EEv26Group_norm_nhwc_fwd_params --------------------------
	.section	.nv.constant0._Z35group_norm_nhwc_fwd_one_pass_kernelI11Fp32IOBf16WLi128ELi64ELi512EEv26Group_norm_nhwc_fwd_params,"a",@progbits
	.sectionflags	@""
	.align	4
.nv.constant0._Z35group_norm_nhwc_fwd_one_pass_kernelI11Fp32IOBf16WLi128ELi64ELi512EEv26Group_norm_nhwc_fwd_params:
	.zero		1056


//--------------------- .nv.constant0._Z35group_norm_nhwc_fwd_one_pass_kernelI11Fp32IOBf16WLi256ELi64ELi512EEv26Group_norm_nhwc_fwd_params --------------------------
	.section	.nv.constant0._Z35group_norm_nhwc_fwd_one_pass_kernelI11Fp32IOBf16WLi256ELi64ELi512EEv26Group_norm_nhwc_fwd_params,"a",@progbits
	.sectionflags	@""
	.align	4
.nv.constant0._Z35group_norm_nhwc_fwd_one_pass_kernelI11Fp32IOBf16WLi256ELi64ELi512EEv26Group_norm_nhwc_fwd_params:
	.zero		1056


//--------------------- .nv.constant0._Z35group_norm_nhwc_fwd_one_pass_kernelI11Fp32IOBf16WLi512ELi64ELi512EEv26Group_norm_nhwc_fwd_params --------------------------
	.section	.nv.constant0._Z35group_norm_nhwc_fwd_one_pass_kernelI11Fp32IOBf16WLi512ELi64ELi512EEv26Group_norm_nhwc_fwd_params,"a",@progbits
	.sectionflags	@""
	.align	4
.nv.constant0._Z35group_norm_nhwc_fwd_one_pass_kernelI11Fp32IOBf16WLi512ELi64ELi512EEv26Group_norm_nhwc_fwd_params:
	.zero		1056


//--------------------- .nv.constant0._Z35group_norm_nhwc_fwd_one_pass_kernelI11Fp32IOFp16WLi64ELi64ELi512EEv26Group_norm_nhwc_fwd_params --------------------------
	.section	.nv.constant0._Z35group_norm_nhwc_fwd_one_pass_kernelI11Fp32IOFp16WLi64ELi64ELi512EEv26Group_norm_nhwc_fwd_params,"a",@progbits
	.sectionflags	@""
	.align	4
.nv.constant0._Z35group_norm_nhwc_fwd_one_pass_kernelI11Fp32IOFp16WLi64ELi64ELi512EEv26Group_norm_nhwc_fwd_params:
	.zero		1056


//--------------------- .nv.constant0._Z35group_norm_nhwc_fwd_one_pass_kernelI11Fp32IOFp16WLi128ELi64ELi512EEv26Group_norm_nhwc_fwd_params --------------------------
	.section	.nv.constant0._Z35group_norm_nhwc_fwd_one_pass_kernelI11Fp32IOFp16WLi128ELi64ELi512EEv26Group_norm_nhwc_fwd_params,"a",@progbits
	.sectionflags	@""
	.align	4
.nv.constant0._Z35group_norm_nhwc_fwd_one_pass_kernelI11Fp32IOFp16WLi128ELi64ELi512EEv26Group_norm_nhwc_fwd_params:
	.zero		1056


//--------------------- .nv.constant0._Z35group_norm_nhwc_fwd_one_pass_kernelI11Fp32IOFp16WLi256ELi64ELi512EEv26Group_norm_nhwc_fwd_params --------------------------
	.section	.nv.constant0._Z35group_norm_nhwc_fwd_one_pass_kernelI11Fp32IOFp16WLi256ELi64ELi512EEv26Group_norm_nhwc_fwd_params,"a",@progbits
	.sectionflags	@""
	.align	4
.nv.constant0._Z35group_norm_nhwc_fwd_one_pass_kernelI11Fp32IOFp16WLi256ELi64ELi512EEv26Group_norm_nhwc_fwd_params:
	.zero		1056


//--------------------- .nv.constant0._Z35group_norm_nhwc_fwd_one_pass_kernelI11Fp32IOFp16WLi512ELi64ELi512EEv26Group_norm_nhwc_fwd_params --------------------------
	.section	.nv.constant0._Z35group_norm_nhwc_fwd_one_pass_kernelI11Fp32IOFp16WLi512ELi64ELi512EEv26Group_norm_nhwc_fwd_params,"a",@progbits
	.sectionflags	@""
	.align	4
.nv.constant0._Z35group_norm_nhwc_fwd_one_pass_kernelI11Fp32IOFp16WLi512ELi64ELi512EEv26Group_norm_nhwc_fwd_params:
	.zero		1056


//--------------------- SYMBOLS --------------------------

	.type		.nv.reservedSmem.offset0,@object
	.size		.nv.reservedSmem.offset0,0x4
	.type		.nv.reservedSmem.cap,@object
	.size		.nv.reservedSmem.cap,0x4
